	.target	sm_80

	.elftype	@"ET_EXEC"


//--------------------- .note.nv.tkinfo           --------------------------
	.section	.note.nv.tkinfo,"",@"SHT_NOTE"
	.sectionflags	@"SHF_NOTE_NV_TKINFO"
	.tkinfo
        /*0018*/ 	.word	0x00000002
        /*0030*/ 	.string	""
        /*0030*/ 	.string	"ptxas"
        /*0030*/ 	.string	"Cuda compilation tools, release 13.0, V13.0.88"
        /*0030*/ 	.string	"Build cuda_13.0.r13.0/compiler.36424714_0"
        /*0030*/ 	.string	"-v  -suppress-debug-info  -lineinfo  -arch sm_80 "



//--------------------- .note.nv.cuinfo           --------------------------
	.section	.note.nv.cuinfo,"",@"SHT_NOTE"
	.sectionflags	@"SHF_NOTE_NV_CUINFO"
        /*0018*/ 	.short	0x0002
        /*001a*/ 	.short	0x0050
        /*001c*/ 	.short	0x0082
	.zero		2


//--------------------- .nv.info                  --------------------------
	.section	.nv.info,"",@"SHT_CUDA_INFO"
	.align	4


	//----- nvinfo : EIATTR_REGCOUNT
	.align		4
        /*0000*/ 	.byte	0x04, 0x2f
        /*0002*/ 	.short	(.L_2 - .L_1)
	.align		4
.L_1:
        /*0004*/ 	.word	index@(attn_fwd)
        /*0008*/ 	.word	0x00000020


	//----- nvinfo : EIATTR_FRAME_SIZE
	.align		4
.L_2:
        /*000c*/ 	.byte	0x04, 0x11
        /*000e*/ 	.short	(.L_4 - .L_3)
	.align		4
.L_3:
        /*0010*/ 	.word	index@(attn_fwd)
        /*0014*/ 	.word	0x00007010


	//----- nvinfo : EIATTR_MIN_STACK_SIZE
	.align		4
.L_4:
        /*0018*/ 	.byte	0x04, 0x12
        /*001a*/ 	.short	(.L_6 - .L_5)
	.align		4
.L_5:
        /*001c*/ 	.word	index@(attn_fwd)
        /*0020*/ 	.word	0x00007010
.L_6:


//--------------------- .nv.info.attn_fwd         --------------------------
	.section	.nv.info.attn_fwd,"",@"SHT_CUDA_INFO"
	.sectionflags	@""
	.align	4


	//----- nvinfo : EIATTR_CUDA_API_VERSION
	.align		4
        /*0000*/ 	.byte	0x04, 0x37
        /*0002*/ 	.short	(.L_8 - .L_7)
.L_7:
        /*0004*/ 	.word	0x00000082


	//----- nvinfo : EIATTR_SW2861232_WAR
	.align		4
.L_8:
        /*0008*/ 	.byte	0x01, 0x35
	.zero		2


	//----- nvinfo : EIATTR_PARAM_CBANK
	.align		4
        /*000c*/ 	.byte	0x04, 0x0a
        /*000e*/ 	.short	(.L_10 - .L_9)
	.align		4
.L_9:
        /*0010*/ 	.word	index@(.nv.constant0.attn_fwd)
        /*0014*/ 	.short	0x0160
        /*0016*/ 	.short	0x0088


	//----- nvinfo : EIATTR_CBANK_PARAM_SIZE
	.align		4
.L_10:
        /*0018*/ 	.byte	0x03, 0x19
        /*001a*/ 	.short	0x0088


	//----- nvinfo : EIATTR_KPARAM_INFO
	.align		4
        /*001c*/ 	.byte	0x04, 0x17
        /*001e*/ 	.short	(.L_12 - .L_11)
.L_11:
        /*0020*/ 	.word	0x00000000
        /*0024*/ 	.short	0x0019
        /*0026*/ 	.short	0x0080
        /*0028*/ 	.byte	0x00, 0xf4, 0x21, 0x00


	//----- nvinfo : EIATTR_KPARAM_INFO
	.align		4
.L_12:
        /*002c*/ 	.byte	0x04, 0x17
        /*002e*/ 	.short	(.L_14 - .L_13)
.L_13:
        /*0030*/ 	.word	0x00000000
        /*0034*/ 	.short	0x0018
        /*0036*/ 	.short	0x0078
        /*0038*/ 	.byte	0x00, 0xf4, 0x21, 0x00


	//----- nvinfo : EIATTR_KPARAM_INFO
	.align		4
.L_14:
        /*003c*/ 	.byte	0x04, 0x17
        /*003e*/ 	.short	(.L_16 - .L_15)
.L_15:
        /*0040*/ 	.word	0x00000000
        /*0044*/ 	.short	0x0017
        /*0046*/ 	.short	0x0070
        /*0048*/ 	.byte	0x00, 0xf0, 0x11, 0x00


	//----- nvinfo : EIATTR_KPARAM_INFO
	.align		4
.L_16:
        /*004c*/ 	.byte	0x04, 0x17
        /*004e*/ 	.short	(.L_18 - .L_17)
.L_17:
        /*0050*/ 	.word	0x00000000
        /*0054*/ 	.short	0x0016
        /*0056*/ 	.short	0x006c
        /*0058*/ 	.byte	0x00, 0xf0, 0x11, 0x00


	//----- nvinfo : EIATTR_KPARAM_INFO
	.align		4
.L_18:
        /*005c*/ 	.byte	0x04, 0x17
        /*005e*/ 	.short	(.L_20 - .L_19)
.L_19:
        /*0060*/ 	.word	0x00000000
        /*0064*/ 	.short	0x0015
        /*0066*/ 	.short	0x0068
        /*0068*/ 	.byte	0x00, 0xf0, 0x11, 0x00


	//----- nvinfo : EIATTR_KPARAM_INFO
	.align		4
.L_20:
        /*006c*/ 	.byte	0x04, 0x17
        /*006e*/ 	.short	(.L_22 - .L_21)
.L_21:
        /*0070*/ 	.word	0x00000000
        /*0074*/ 	.short	0x0014
        /*0076*/ 	.short	0x0064
        /*0078*/ 	.byte	0x00, 0xf0, 0x11, 0x00


	//----- nvinfo : EIATTR_KPARAM_INFO
	.align		4
.L_22:
        /*007c*/ 	.byte	0x04, 0x17
        /*007e*/ 	.short	(.L_24 - .L_23)
.L_23:
        /*0080*/ 	.word	0x00000000
        /*0084*/ 	.short	0x0013
        /*0086*/ 	.short	0x0060
        /*0088*/ 	.byte	0x00, 0xf0, 0x11, 0x00


	//----- nvinfo : EIATTR_KPARAM_INFO
	.align		4
.L_24:
        /*008c*/ 	.byte	0x04, 0x17
        /*008e*/ 	.short	(.L_26 - .L_25)
.L_25:
        /*0090*/ 	.word	0x00000000
        /*0094*/ 	.short	0x0012
        /*0096*/ 	.short	0x005c
        /*0098*/ 	.byte	0x00, 0xf0, 0x11, 0x00


	//----- nvinfo : EIATTR_KPARAM_INFO
	.align		4
.L_26:
        /*009c*/ 	.byte	0x04, 0x17
        /*009e*/ 	.short	(.L_28 - .L_27)
.L_27:
        /*00a0*/ 	.word	0x00000000
        /*00a4*/ 	.short	0x0011
        /*00a6*/ 	.short	0x0058
        /*00a8*/ 	.byte	0x00, 0xf0, 0x11, 0x00


	//----- nvinfo : EIATTR_KPARAM_INFO
	.align		4
.L_28:
        /*00ac*/ 	.byte	0x04, 0x17
        /*00ae*/ 	.short	(.L_30 - .L_29)
.L_29:
        /*00b0*/ 	.word	0x00000000
        /*00b4*/ 	.short	0x0010
        /*00b6*/ 	.short	0x0054
        /*00b8*/ 	.byte	0x00, 0xf0, 0x11, 0x00


	//----- nvinfo : EIATTR_KPARAM_INFO
	.align		4
.L_30:
        /*00bc*/ 	.byte	0x04, 0x17
        /*00be*/ 	.short	(.L_32 - .L_31)
.L_31:
        /*00c0*/ 	.word	0x00000000
        /*00c4*/ 	.short	0x000f
        /*00c6*/ 	.short	0x0050
        /*00c8*/ 	.byte	0x00, 0xf0, 0x11, 0x00


	//----- nvinfo : EIATTR_KPARAM_INFO
	.align		4
.L_32:
        /*00cc*/ 	.byte	0x04, 0x17
        /*00ce*/ 	.short	(.L_34 - .L_33)
.L_33:
        /*00d0*/ 	.word	0x00000000
        /*00d4*/ 	.short	0x000e
        /*00d6*/ 	.short	0x004c
        /*00d8*/ 	.byte	0x00, 0xf0, 0x11, 0x00


	//----- nvinfo : EIATTR_KPARAM_INFO
	.align		4
.L_34:
        /*00dc*/ 	.byte	0x04, 0x17
        /*00de*/ 	.short	(.L_36 - .L_35)
.L_35:
        /*00e0*/ 	.word	0x00000000
        /*00e4*/ 	.short	0x000d
        /*00e6*/ 	.short	0x0048
        /*00e8*/ 	.byte	0x00, 0xf0, 0x11, 0x00


	//----- nvinfo : EIATTR_KPARAM_INFO
	.align		4
.L_36:
        /*00ec*/ 	.byte	0x04, 0x17
        /*00ee*/ 	.short	(.L_38 - .L_37)
.L_37:
        /*00f0*/ 	.word	0x00000000
        /*00f4*/ 	.short	0x000c
        /*00f6*/ 	.short	0x0044
        /*00f8*/ 	.byte	0x00, 0xf0, 0x11, 0x00


	//----- nvinfo : EIATTR_KPARAM_INFO
	.align		4
.L_38:
        /*00fc*/ 	.byte	0x04, 0x17
        /*00fe*/ 	.short	(.L_40 - .L_39)
.L_39:
        /*0100*/ 	.word	0x00000000
        /*0104*/ 	.short	0x000b
        /*0106*/ 	.short	0x0040
        /*0108*/ 	.byte	0x00, 0xf0, 0x11, 0x00


	//----- nvinfo : EIATTR_KPARAM_INFO
	.align		4
.L_40:
        /*010c*/ 	.byte	0x04, 0x17
        /*010e*/ 	.short	(.L_42 - .L_41)
.L_41:
        /*0110*/ 	.word	0x00000000
        /*0114*/ 	.short	0x000a
        /*0116*/ 	.short	0x003c
        /*0118*/ 	.byte	0x00, 0xf0, 0x11, 0x00


	//----- nvinfo : EIATTR_KPARAM_INFO
	.align		4
.L_42:
        /*011c*/ 	.byte	0x04, 0x17
        /*011e*/ 	.short	(.L_44 - .L_43)
.L_43:
        /*0120*/ 	.word	0x00000000
        /*0124*/ 	.short	0x0009
        /*0126*/ 	.short	0x0038
        /*0128*/ 	.byte	0x00, 0xf0, 0x11, 0x00


	//----- nvinfo : EIATTR_KPARAM_INFO
	.align		4
.L_44:
        /*012c*/ 	.byte	0x04, 0x17
        /*012e*/ 	.short	(.L_46 - .L_45)
.L_45:
        /*0130*/ 	.word	0x00000000
        /*0134*/ 	.short	0x0008
        /*0136*/ 	.short	0x0034
        /*0138*/ 	.byte	0x00, 0xf0, 0x11, 0x00


	//----- nvinfo : EIATTR_KPARAM_INFO
	.align		4
.L_46:
        /*013c*/ 	.byte	0x04, 0x17
        /*013e*/ 	.short	(.L_48 - .L_47)
.L_47:
        /*0140*/ 	.word	0x00000000
        /*0144*/ 	.short	0x0007
        /*0146*/ 	.short	0x0030
        /*0148*/ 	.byte	0x00, 0xf0, 0x11, 0x00


	//----- nvinfo : EIATTR_KPARAM_INFO
	.align		4
.L_48:
        /*014c*/ 	.byte	0x04, 0x17
        /*014e*/ 	.short	(.L_50 - .L_49)
.L_49:
        /*0150*/ 	.word	0x00000000
        /*0154*/ 	.short	0x0006
        /*0156*/ 	.short	0x002c
        /*0158*/ 	.byte	0x00, 0xf0, 0x11, 0x00


	//----- nvinfo : EIATTR_KPARAM_INFO
	.align		4
.L_50:
        /*015c*/ 	.byte	0x04, 0x17
        /*015e*/ 	.short	(.L_52 - .L_51)
.L_51:
        /*0160*/ 	.word	0x00000000
        /*0164*/ 	.short	0x0005
        /*0166*/ 	.short	0x0028
        /*0168*/ 	.byte	0x00, 0xf0, 0x11, 0x00


	//----- nvinfo : EIATTR_KPARAM_INFO
	.align		4
.L_52:
        /*016c*/ 	.byte	0x04, 0x17
        /*016e*/ 	.short	(.L_54 - .L_53)
.L_53:
        /*0170*/ 	.word	0x00000000
        /*0174*/ 	.short	0x0004
        /*0176*/ 	.short	0x0020
        /*0178*/ 	.byte	0x00, 0xf4, 0x21, 0x00


	//----- nvinfo : EIATTR_KPARAM_INFO
	.align		4
.L_54:
        /*017c*/ 	.byte	0x04, 0x17
        /*017e*/ 	.short	(.L_56 - .L_55)
.L_55:
        /*0180*/ 	.word	0x00000000
        /*0184*/ 	.short	0x0003
        /*0186*/ 	.short	0x0018
        /*0188*/ 	.byte	0x00, 0xf4, 0x21, 0x00


	//----- nvinfo : EIATTR_KPARAM_INFO
	.align		4
.L_56:
        /*018c*/ 	.byte	0x04, 0x17
        /*018e*/ 	.short	(.L_58 - .L_57)
.L_57:
        /*0190*/ 	.word	0x00000000
        /*0194*/ 	.short	0x0002
        /*0196*/ 	.short	0x0010
        /*0198*/ 	.byte	0x00, 0xf4, 0x21, 0x00


	//----- nvinfo : EIATTR_KPARAM_INFO
	.align		4
.L_58:
        /*019c*/ 	.byte	0x04, 0x17
        /*019e*/ 	.short	(.L_60 - .L_59)
.L_59:
        /*01a0*/ 	.word	0x00000000
        /*01a4*/ 	.short	0x0001
        /*01a6*/ 	.short	0x0008
        /*01a8*/ 	.byte	0x00, 0xf4, 0x21, 0x00


	//----- nvinfo : EIATTR_KPARAM_INFO
	.align		4
.L_60:
        /*01ac*/ 	.byte	0x04, 0x17
        /*01ae*/ 	.short	(.L_62 - .L_61)
.L_61:
        /*01b0*/ 	.word	0x00000000
        /*01b4*/ 	.short	0x0000
        /*01b6*/ 	.short	0x0000
        /*01b8*/ 	.byte	0x00, 0xf4, 0x21, 0x00


	//----- nvinfo : EIATTR_MAXREG_COUNT
	.align		4
.L_62:
        /*01bc*/ 	.byte	0x03, 0x1b
        /*01be*/ 	.short	0x00ff


	//----- nvinfo : EIATTR_NUM_BARRIERS
	.align		4
        /*01c0*/ 	.byte	0x02, 0x4c
        /*01c2*/ 	.byte	0x01
	.zero		1


	//----- nvinfo : EIATTR_ANNOTATIONS
	.align		4
        /*01c4*/ 	.byte	0x04, 0x55
        /*01c6*/ 	.short	(.L_64 - .L_63)


	//   ....[0]....
.L_63:
        /*01c8*/ 	.word	0x00000001
        /*01cc*/ 	.byte	0x20, 0x04, 0x00, 0x00, 0x01, 0x00, 0x00, 0x00, 0x30, 0x04, 0x00, 0x00, 0x01, 0x00, 0x00, 0x00
        /* <DEDUP_REMOVED lines=2669> */
        /*a8ac*/ 	.byte	0xb0, 0xb3, 0x02, 0x00


	//----- nvinfo : EIATTR_MERCURY_ISA_VERSION
	.align		4
.L_64:
        /*a8b0*/ 	.byte	0x03, 0x5f
        /*a8b2*/ 	.short	0x0000


	//----- nvinfo : EIATTR_COOP_GROUP_MASK_REGIDS
	.align		4
        /*a8b4*/ 	.byte	0x04, 0x29
        /*a8b6*/ 	.short	(.L_66 - .L_65)


	//   ....[0]....
.L_65:
        /*a8b8*/ 	.word	0xffffffff


	//   ....[1]....
        /*a8bc*/ 	.word	0xffffffff


	//   ....[2]....
        /*a8c0*/ 	.word	0xffffffff


	//   ....[3]....
        /*a8c4*/ 	.word	0xffffffff


	//   ....[4]....
        /*a8c8*/ 	.word	0xffffffff


	//   ....[5]....
        /*a8cc*/ 	.word	0xffffffff


	//   ....[6]....
        /*a8d0*/ 	.word	0xffffffff


	//   ....[7]....
        /*a8d4*/ 	.word	0xffffffff


	//   ....[8]....
        /*a8d8*/ 	.word	0xffffffff


	//   ....[9]....
        /*a8dc*/ 	.word	0xffffffff


	//   ....[10]....
        /*a8e0*/ 	.word	0xffffffff


	//   ....[11]....
        /*a8e4*/ 	.word	0xffffffff


	//   ....[12]....
        /*a8e8*/ 	.word	0xffffffff


	//   ....[13]....
        /*a8ec*/ 	.word	0xffffffff


	//   ....[14]....
        /*a8f0*/ 	.word	0xffffffff


	//   ....[15]....
        /*a8f4*/ 	.word	0xffffffff


	//   ....[16]....
        /*a8f8*/ 	.word	0xffffffff


	//   ....[17]....
        /*a8fc*/ 	.word	0xffffffff


	//   ....[18]....
        /*a900*/ 	.word	0xffffffff


	//   ....[19]....
        /*a904*/ 	.word	0xffffffff


	//   ....[20]....
        /*a908*/ 	.word	0xffffffff


	//   ....[21]....
        /*a90c*/ 	.word	0xffffffff


	//   ....[22]....
        /*a910*/ 	.word	0xffffffff


	//   ....[23]....
        /*a914*/ 	.word	0xffffffff


	//   ....[24]....
        /*a918*/ 	.word	0xffffffff


	//   ....[25]....
        /*a91c*/ 	.word	0xffffffff


	//   ....[26]....
        /*a920*/ 	.word	0xffffffff


	//   ....[27]....
        /*a924*/ 	.word	0xffffffff


	//   ....[28]....
        /*a928*/ 	.word	0xffffffff


	//   ....[29]....
        /*a92c*/ 	.word	0xffffffff


	//   ....[30]....
        /*a930*/ 	.word	0xffffffff


	//   ....[31]....
        /*a934*/ 	.word	0xffffffff


	//   ....[32]....
        /*a938*/ 	.word	0xffffffff


	//   ....[33]....
        /*a93c*/ 	.word	0xffffffff


	//   ....[34]....
        /*a940*/ 	.word	0xffffffff


	//   ....[35]....
        /*a944*/ 	.word	0xffffffff


	//   ....[36]....
        /*a948*/ 	.word	0xffffffff


	//   ....[37]....
        /*a94c*/ 	.word	0xffffffff


	//   ....[38]....
        /*a950*/ 	.word	0xffffffff


	//   ....[39]....
        /*a954*/ 	.word	0xffffffff


	//   ....[40]....
        /*a958*/ 	.word	0xffffffff


	//   ....[41]....
        /*a95c*/ 	.word	0xffffffff


	//   ....[42]....
        /*a960*/ 	.word	0xffffffff


	//   ....[43]....
        /*a964*/ 	.word	0xffffffff


	//   ....[44]....
        /*a968*/ 	.word	0xffffffff


	//   ....[45]....
        /*a96c*/ 	.word	0xffffffff


	//   ....[46]....
        /*a970*/ 	.word	0xffffffff


	//   ....[47]....
        /*a974*/ 	.word	0xffffffff


	//   ....[48]....
        /*a978*/ 	.word	0xffffffff


	//   ....[49]....
        /*a97c*/ 	.word	0xffffffff


	//   ....[50]....
        /*a980*/ 	.word	0xffffffff


	//   ....[51]....
        /*a984*/ 	.word	0xffffffff


	//   ....[52]....
        /*a988*/ 	.word	0xffffffff


	//   ....[53]....
        /*a98c*/ 	.word	0xffffffff


	//   ....[54]....
        /*a990*/ 	.word	0xffffffff


	//   ....[55]....
        /*a994*/ 	.word	0xffffffff


	//   ....[56]....
        /*a998*/ 	.word	0xffffffff


	//   ....[57]....
        /*a99c*/ 	.word	0xffffffff


	//   ....[58]....
        /*a9a0*/ 	.word	0xffffffff


	//   ....[59]....
        /*a9a4*/ 	.word	0xffffffff


	//   ....[60]....
        /*a9a8*/ 	.word	0xffffffff


	//   ....[61]....
        /*a9ac*/ 	.word	0xffffffff


	//   ....[62]....
        /*a9b0*/ 	.word	0xffffffff


	//   ....[63]....
        /*a9b4*/ 	.word	0xffffffff


	//   ....[64]....
        /*a9b8*/ 	.word	0xffffffff


	//   ....[65]....
        /*a9bc*/ 	.word	0xffffffff


	//   ....[66]....
        /*a9c0*/ 	.word	0xffffffff


	//   ....[67]....
        /*a9c4*/ 	.word	0xffffffff


	//   ....[68]....
        /*a9c8*/ 	.word	0xffffffff


	//   ....[69]....
        /*a9cc*/ 	.word	0xffffffff


	//   ....[70]....
        /*a9d0*/ 	.word	0xffffffff


	//   ....[71]....
        /*a9d4*/ 	.word	0xffffffff


	//   ....[72]....
        /*a9d8*/ 	.word	0xffffffff


	//   ....[73]....
        /*a9dc*/ 	.word	0xffffffff


	//   ....[74]....
        /*a9e0*/ 	.word	0xffffffff


	//   ....[75]....
        /*a9e4*/ 	.word	0xffffffff


	//   ....[76]....
        /*a9e8*/ 	.word	0xffffffff


	//   ....[77]....
        /*a9ec*/ 	.word	0xffffffff


	//   ....[78]....
        /*a9f0*/ 	.word	0xffffffff


	//   ....[79]....
        /*a9f4*/ 	.word	0xffffffff


	//   ....[80]....
        /*a9f8*/ 	.word	0xffffffff


	//   ....[81]....
        /*a9fc*/ 	.word	0xffffffff


	//   ....[82]....
        /*aa00*/ 	.word	0xffffffff


	//   ....[83]....
        /*aa04*/ 	.word	0xffffffff


	//   ....[84]....
        /*aa08*/ 	.word	0xffffffff


	//   ....[85]....
        /*aa0c*/ 	.word	0xffffffff


	//   ....[86]....
        /*aa10*/ 	.word	0xffffffff


	//   ....[87]....
        /*aa14*/ 	.word	0xffffffff


	//   ....[88]....
        /*aa18*/ 	.word	0xffffffff


	//   ....[89]....
        /*aa1c*/ 	.word	0xffffffff


	//   ....[90]....
        /*aa20*/ 	.word	0xffffffff


	//   ....[91]....
        /*aa24*/ 	.word	0xffffffff


	//   ....[92]....
        /*aa28*/ 	.word	0xffffffff


	//   ....[93]....
        /*aa2c*/ 	.word	0xffffffff


	//   ....[94]....
        /*aa30*/ 	.word	0xffffffff


	//   ....[95]....
        /*aa34*/ 	.word	0xffffffff


	//   ....[96]....
        /*aa38*/ 	.word	0xffffffff


	//   ....[97]....
        /*aa3c*/ 	.word	0xffffffff


	//   ....[98]....
        /*aa40*/ 	.word	0xffffffff


	//   ....[99]....
        /*aa44*/ 	.word	0xffffffff


	//   ....[100]....
        /*aa48*/ 	.word	0xffffffff


	//   ....[101]....
        /*aa4c*/ 	.word	0xffffffff


	//   ....[102]....
        /*aa50*/ 	.word	0xffffffff


	//   ....[103]....
        /*aa54*/ 	.word	0xffffffff


	//   ....[104]....
        /*aa58*/ 	.word	0xffffffff


	//   ....[105]....
        /*aa5c*/ 	.word	0xffffffff


	//   ....[106]....
        /*aa60*/ 	.word	0xffffffff


	//   ....[107]....
        /*aa64*/ 	.word	0xffffffff


	//   ....[108]....
        /*aa68*/ 	.word	0xffffffff


	//   ....[109]....
        /*aa6c*/ 	.word	0xffffffff


	//   ....[110]....
        /*aa70*/ 	.word	0xffffffff


	//   ....[111]....
        /*aa74*/ 	.word	0xffffffff


	//   ....[112]....
        /*aa78*/ 	.word	0xffffffff


	//   ....[113]....
        /*aa7c*/ 	.word	0xffffffff


	//   ....[114]....
        /*aa80*/ 	.word	0xffffffff


	//   ....[115]....
        /*aa84*/ 	.word	0xffffffff


	//   ....[116]....
        /*aa88*/ 	.word	0xffffffff


	//   ....[117]....
        /*aa8c*/ 	.word	0xffffffff


	//   ....[118]....
        /*aa90*/ 	.word	0xffffffff


	//   ....[119]....
        /*aa94*/ 	.word	0xffffffff


	//   ....[120]....
        /*aa98*/ 	.word	0xffffffff


	//   ....[121]....
        /*aa9c*/ 	.word	0xffffffff


	//   ....[122]....
        /*aaa0*/ 	.word	0xffffffff


	//   ....[123]....
        /*aaa4*/ 	.word	0xffffffff


	//   ....[124]....
        /*aaa8*/ 	.word	0xffffffff


	//   ....[125]....
        /*aaac*/ 	.word	0xffffffff


	//   ....[126]....
        /*aab0*/ 	.word	0xffffffff


	//   ....[127]....
        /*aab4*/ 	.word	0xffffffff


	//   ....[128]....
        /*aab8*/ 	.word	0xffffffff


	//   ....[129]....
        /*aabc*/ 	.word	0xffffffff


	//   ....[130]....
        /*aac0*/ 	.word	0xffffffff


	//   ....[131]....
        /*aac4*/ 	.word	0xffffffff


	//   ....[132]....
        /*aac8*/ 	.word	0xffffffff


	//   ....[133]....
        /*aacc*/ 	.word	0xffffffff


	//   ....[134]....
        /*aad0*/ 	.word	0xffffffff


	//   ....[135]....
        /*aad4*/ 	.word	0xffffffff


	//   ....[136]....
        /*aad8*/ 	.word	0xffffffff


	//   ....[137]....
        /*aadc*/ 	.word	0xffffffff


	//   ....[138]....
        /*aae0*/ 	.word	0xffffffff


	//   ....[139]....
        /*aae4*/ 	.word	0xffffffff


	//   ....[140]....
        /*aae8*/ 	.word	0xffffffff


	//   ....[141]....
        /*aaec*/ 	.word	0xffffffff


	//   ....[142]....
        /*aaf0*/ 	.word	0xffffffff


	//   ....[143]....
        /*aaf4*/ 	.word	0xffffffff


	//   ....[144]....
        /*aaf8*/ 	.word	0xffffffff


	//   ....[145]....
        /*aafc*/ 	.word	0xffffffff


	//   ....[146]....
        /*ab00*/ 	.word	0xffffffff


	//   ....[147]....
        /*ab04*/ 	.word	0xffffffff


	//   ....[148]....
        /*ab08*/ 	.word	0xffffffff


	//   ....[149]....
        /*ab0c*/ 	.word	0xffffffff


	//   ....[150]....
        /*ab10*/ 	.word	0xffffffff


	//   ....[151]....
        /*ab14*/ 	.word	0xffffffff


	//   ....[152]....
        /*ab18*/ 	.word	0xffffffff


	//   ....[153]....
        /*ab1c*/ 	.word	0xffffffff


	//   ....[154]....
        /*ab20*/ 	.word	0xffffffff


	//   ....[155]....
        /*ab24*/ 	.word	0xffffffff


	//   ....[156]....
        /*ab28*/ 	.word	0xffffffff


	//   ....[157]....
        /*ab2c*/ 	.word	0xffffffff


	//   ....[158]....
        /*ab30*/ 	.word	0xffffffff


	//   ....[159]....
        /*ab34*/ 	.word	0xffffffff


	//   ....[160]....
        /*ab38*/ 	.word	0xffffffff


	//   ....[161]....
        /*ab3c*/ 	.word	0xffffffff


	//   ....[162]....
        /*ab40*/ 	.word	0xffffffff


	//   ....[163]....
        /*ab44*/ 	.word	0xffffffff


	//   ....[164]....
        /*ab48*/ 	.word	0xffffffff


	//   ....[165]....
        /*ab4c*/ 	.word	0xffffffff


	//   ....[166]....
        /*ab50*/ 	.word	0xffffffff


	//   ....[167]....
        /*ab54*/ 	.word	0xffffffff


	//   ....[168]....
        /*ab58*/ 	.word	0xffffffff


	//   ....[169]....
        /*ab5c*/ 	.word	0xffffffff


	//   ....[170]....
        /*ab60*/ 	.word	0xffffffff


	//   ....[171]....
        /*ab64*/ 	.word	0xffffffff


	//   ....[172]....
        /*ab68*/ 	.word	0xffffffff


	//   ....[173]....
        /*ab6c*/ 	.word	0xffffffff


	//   ....[174]....
        /*ab70*/ 	.word	0xffffffff


	//   ....[175]....
        /*ab74*/ 	.word	0xffffffff


	//   ....[176]....
        /*ab78*/ 	.word	0xffffffff


	//   ....[177]....
        /*ab7c*/ 	.word	0xffffffff


	//   ....[178]....
        /*ab80*/ 	.word	0xffffffff


	//   ....[179]....
        /*ab84*/ 	.word	0xffffffff


	//   ....[180]....
        /*ab88*/ 	.word	0xffffffff


	//   ....[181]....
        /*ab8c*/ 	.word	0xffffffff


	//   ....[182]....
        /*ab90*/ 	.word	0xffffffff


	//   ....[183]....
        /*ab94*/ 	.word	0xffffffff


	//   ....[184]....
        /*ab98*/ 	.word	0xffffffff


	//   ....[185]....
        /*ab9c*/ 	.word	0xffffffff


	//   ....[186]....
        /*aba0*/ 	.word	0xffffffff


	//   ....[187]....
        /*aba4*/ 	.word	0xffffffff


	//   ....[188]....
        /*aba8*/ 	.word	0xffffffff


	//   ....[189]....
        /*abac*/ 	.word	0xffffffff


	//   ....[190]....
        /*abb0*/ 	.word	0xffffffff


	//   ....[191]....
        /*abb4*/ 	.word	0xffffffff


	//   ....[192]....
        /*abb8*/ 	.word	0xffffffff


	//   ....[193]....
        /*abbc*/ 	.word	0xffffffff


	//   ....[194]....
        /*abc0*/ 	.word	0xffffffff


	//   ....[195]....
        /*abc4*/ 	.word	0xffffffff


	//   ....[196]....
        /*abc8*/ 	.word	0xffffffff


	//   ....[197]....
        /*abcc*/ 	.word	0xffffffff


	//   ....[198]....
        /*abd0*/ 	.word	0xffffffff


	//   ....[199]....
        /*abd4*/ 	.word	0xffffffff


	//   ....[200]....
        /*abd8*/ 	.word	0xffffffff


	//   ....[201]....
        /*abdc*/ 	.word	0xffffffff


	//   ....[202]....
        /*abe0*/ 	.word	0xffffffff


	//   ....[203]....
        /*abe4*/ 	.word	0xffffffff


	//   ....[204]....
        /*abe8*/ 	.word	0xffffffff


	//   ....[205]....
        /*abec*/ 	.word	0xffffffff


	//   ....[206]....
        /*abf0*/ 	.word	0xffffffff


	//   ....[207]....
        /*abf4*/ 	.word	0xffffffff


	//   ....[208]....
        /*abf8*/ 	.word	0xffffffff


	//   ....[209]....
        /*abfc*/ 	.word	0xffffffff


	//   ....[210]....
        /*ac00*/ 	.word	0xffffffff


	//   ....[211]....
        /*ac04*/ 	.word	0xffffffff


	//   ....[212]....
        /*ac08*/ 	.word	0xffffffff


	//   ....[213]....
        /*ac0c*/ 	.word	0xffffffff


	//   ....[214]....
        /*ac10*/ 	.word	0xffffffff


	//   ....[215]....
        /*ac14*/ 	.word	0xffffffff


	//   ....[216]....
        /*ac18*/ 	.word	0xffffffff


	//----- nvinfo : EIATTR_COOP_GROUP_INSTR_OFFSETS
	.align		4
.L_66:
        /*ac1c*/ 	.byte	0x04, 0x28
        /*ac1e*/ 	.short	(.L_68 - .L_67)


	//   ....[0]....
.L_67:
        /*ac20*/ 	.word	0x0006b010


	//   ....[1]....
        /*ac24*/ 	.word	0x0006b020


	//   ....[2]....
        /*ac28*/ 	.word	0x0006b030


	//   ....[3]....
        /*ac2c*/ 	.word	0x0006b040


	//   ....[4]....
        /*ac30*/ 	.word	0x0006b080


	//   ....[5]....
        /*ac34*/ 	.word	0x0006b090


	//   ....[6]....
        /*ac38*/ 	.word	0x0006b130


	//   ....[7]....
        /*ac3c*/ 	.word	0x0006b270


	//   ....[8]....
        /*ac40*/ 	.word	0x0006b290


	//   ....[9]....
        /*ac44*/ 	.word	0x0006b2a0


	//   ....[10]....
        /*ac48*/ 	.word	0x0006b340


	//   ....[11]....
        /*ac4c*/ 	.word	0x0006b390


	//   ....[12]....
        /*ac50*/ 	.word	0x0006b410


	//   ....[13]....
        /*ac54*/ 	.word	0x0006b480


	//   ....[14]....
        /*ac58*/ 	.word	0x0006b490


	//   ....[15]....
        /*ac5c*/ 	.word	0x0006b4a0


	//   ....[16]....
        /*ac60*/ 	.word	0x0006b4b0


	//   ....[17]....
        /*ac64*/ 	.word	0x0006b4c0


	//   ....[18]....
        /*ac68*/ 	.word	0x0006b4f0


	//   ....[19]....
        /*ac6c*/ 	.word	0x0006b500


	//   ....[20]....
        /*ac70*/ 	.word	0x0006b520


	//   ....[21]....
        /*ac74*/ 	.word	0x0006b530


	//   ....[22]....
        /*ac78*/ 	.word	0x0006b7f0


	//   ....[23]....
        /*ac7c*/ 	.word	0x0006b800


	//   ....[24]....
        /*ac80*/ 	.word	0x0006b810


	//   ....[25]....
        /*ac84*/ 	.word	0x0006b820


	//   ....[26]....
        /*ac88*/ 	.word	0x0006b830


	//   ....[27]....
        /*ac8c*/ 	.word	0x0006b870


	//   ....[28]....
        /*ac90*/ 	.word	0x0006b880


	//   ....[29]....
        /*ac94*/ 	.word	0x0006b890


	//   ....[30]....
        /*ac98*/ 	.word	0x0006b920


	//   ....[31]....
        /*ac9c*/ 	.word	0x0006b930


	//   ....[32]....
        /*aca0*/ 	.word	0x0006b950


	//   ....[33]....
        /*aca4*/ 	.word	0x0006b970


	//   ....[34]....
        /*aca8*/ 	.word	0x0006b980


	//   ....[35]....
        /*acac*/ 	.word	0x0006b990


	//   ....[36]....
        /*acb0*/ 	.word	0x0006b9b0


	//   ....[37]....
        /*acb4*/ 	.word	0x0006b9c0


	//   ....[38]....
        /*acb8*/ 	.word	0x0006b9d0


	//   ....[39]....
        /*acbc*/ 	.word	0x0006ba90


	//   ....[40]....
        /*acc0*/ 	.word	0x0006baa0


	//   ....[41]....
        /*acc4*/ 	.word	0x0006bb70


	//   ....[42]....
        /*acc8*/ 	.word	0x0006bc40


	//   ....[43]....
        /*accc*/ 	.word	0x0006bc50


	//   ....[44]....
        /*acd0*/ 	.word	0x0006bf20


	//   ....[45]....
        /*acd4*/ 	.word	0x0006bf50


	//   ....[46]....
        /*acd8*/ 	.word	0x0006bf60


	//   ....[47]....
        /*acdc*/ 	.word	0x0006bf70


	//   ....[48]....
        /*ace0*/ 	.word	0x0006bf90


	//   ....[49]....
        /*ace4*/ 	.word	0x0006bfb0


	//   ....[50]....
        /*ace8*/ 	.word	0x0006c0c0


	//   ....[51]....
        /*acec*/ 	.word	0x0006c0e0


	//   ....[52]....
        /*acf0*/ 	.word	0x0006c100


	//   ....[53]....
        /*acf4*/ 	.word	0x0006c130


	//   ....[54]....
        /*acf8*/ 	.word	0x0006c140


	//   ....[55]....
        /*acfc*/ 	.word	0x0006c150


	//   ....[56]....
        /*ad00*/ 	.word	0x0006c170


	//   ....[57]....
        /*ad04*/ 	.word	0x0006c180


	//   ....[58]....
        /*ad08*/ 	.word	0x0006c190


	//   ....[59]....
        /*ad0c*/ 	.word	0x0006c1c0


	//   ....[60]....
        /*ad10*/ 	.word	0x0006c440


	//   ....[61]....
        /*ad14*/ 	.word	0x0006c6e0


	//   ....[62]....
        /*ad18*/ 	.word	0x0006c6f0


	//   ....[63]....
        /*ad1c*/ 	.word	0x0006c700


	//   ....[64]....
        /*ad20*/ 	.word	0x0006c710


	//   ....[65]....
        /*ad24*/ 	.word	0x0006c760


	//   ....[66]....
        /*ad28*/ 	.word	0x0006c7b0


	//   ....[67]....
        /*ad2c*/ 	.word	0x0006c7c0


	//   ....[68]....
        /*ad30*/ 	.word	0x0006c7d0


	//   ....[69]....
        /*ad34*/ 	.word	0x0006c7e0


	//   ....[70]....
        /*ad38*/ 	.word	0x0006c800


	//   ....[71]....
        /*ad3c*/ 	.word	0x0006c810


	//   ....[72]....
        /*ad40*/ 	.word	0x0006ca70


	//   ....[73]....
        /*ad44*/ 	.word	0x0006ca80


	//   ....[74]....
        /*ad48*/ 	.word	0x0006d1e0


	//   ....[75]....
        /*ad4c*/ 	.word	0x0006d1f0


	//   ....[76]....
        /*ad50*/ 	.word	0x0006d200


	//   ....[77]....
        /*ad54*/ 	.word	0x0006d220


	//   ....[78]....
        /*ad58*/ 	.word	0x0006d250


	//   ....[79]....
        /*ad5c*/ 	.word	0x0006d260


	//   ....[80]....
        /*ad60*/ 	.word	0x0006d280


	//   ....[81]....
        /*ad64*/ 	.word	0x0006d2b0


	//   ....[82]....
        /*ad68*/ 	.word	0x0006d2c0


	//   ....[83]....
        /*ad6c*/ 	.word	0x0006d3d0


	//   ....[84]....
        /*ad70*/ 	.word	0x0006d3e0


	//   ....[85]....
        /*ad74*/ 	.word	0x0006d3f0


	//   ....[86]....
        /*ad78*/ 	.word	0x0006d400


	//   ....[87]....
        /*ad7c*/ 	.word	0x0006d420


	//   ....[88]....
        /*ad80*/ 	.word	0x0006d440


	//   ....[89]....
        /*ad84*/ 	.word	0x0006d470


	//   ....[90]....
        /*ad88*/ 	.word	0x0006d480


	//   ....[91]....
        /*ad8c*/ 	.word	0x0006d490


	//   ....[92]....
        /*ad90*/ 	.word	0x0006d4b0


	//   ....[93]....
        /*ad94*/ 	.word	0x0006d4f0


	//   ....[94]....
        /*ad98*/ 	.word	0x0006d520


	//   ....[95]....
        /*ad9c*/ 	.word	0x0006d530


	//   ....[96]....
        /*ada0*/ 	.word	0x0006d580


	//   ....[97]....
        /*ada4*/ 	.word	0x0006d5e0


	//   ....[98]....
        /*ada8*/ 	.word	0x00070860


	//   ....[99]....
        /*adac*/ 	.word	0x00070880


	//   ....[100]....
        /*adb0*/ 	.word	0x00070890


	//   ....[101]....
        /*adb4*/ 	.word	0x000708a0


	//   ....[102]....
        /*adb8*/ 	.word	0x000708c0


	//   ....[103]....
        /*adbc*/ 	.word	0x000708d0


	//   ....[104]....
        /*adc0*/ 	.word	0x00070900


	//   ....[105]....
        /*adc4*/ 	.word	0x00070930


	//   ....[106]....
        /*adc8*/ 	.word	0x000709c0


	//   ....[107]....
        /*adcc*/ 	.word	0x00070a20


	//   ....[108]....
        /*add0*/ 	.word	0x00070a50


	//   ....[109]....
        /*add4*/ 	.word	0x00070a60


	//   ....[110]....
        /*add8*/ 	.word	0x00070a90


	//   ....[111]....
        /*addc*/ 	.word	0x00070aa0


	//   ....[112]....
        /*ade0*/ 	.word	0x00070bd0


	//   ....[113]....
        /*ade4*/ 	.word	0x00070c50


	//   ....[114]....
        /*ade8*/ 	.word	0x00071bf0


	//   ....[115]....
        /*adec*/ 	.word	0x00071c20


	//   ....[116]....
        /*adf0*/ 	.word	0x00071c30


	//   ....[117]....
        /*adf4*/ 	.word	0x00071c40


	//   ....[118]....
        /*adf8*/ 	.word	0x00071c50


	//   ....[119]....
        /*adfc*/ 	.word	0x00071c70


	//   ....[120]....
        /*ae00*/ 	.word	0x00071c80


	//   ....[121]....
        /*ae04*/ 	.word	0x00071c90


	//   ....[122]....
        /*ae08*/ 	.word	0x00071ca0


	//   ....[123]....
        /*ae0c*/ 	.word	0x00071cb0


	//   ....[124]....
        /*ae10*/ 	.word	0x00071cc0


	//   ....[125]....
        /*ae14*/ 	.word	0x00071cd0


	//   ....[126]....
        /*ae18*/ 	.word	0x00071ce0


	//   ....[127]....
        /*ae1c*/ 	.word	0x00071cf0


	//   ....[128]....
        /*ae20*/ 	.word	0x00071d00


	//   ....[129]....
        /*ae24*/ 	.word	0x00071d10


	//   ....[130]....
        /*ae28*/ 	.word	0x00071d20


	//   ....[131]....
        /*ae2c*/ 	.word	0x00071d30


	//   ....[132]....
        /*ae30*/ 	.word	0x00071d40


	//   ....[133]....
        /*ae34*/ 	.word	0x00071d60


	//   ....[134]....
        /*ae38*/ 	.word	0x00071d70


	//   ....[135]....
        /*ae3c*/ 	.word	0x00071df0


	//   ....[136]....
        /*ae40*/ 	.word	0x00071e00


	//   ....[137]....
        /*ae44*/ 	.word	0x00071e10


	//   ....[138]....
        /*ae48*/ 	.word	0x00071e20


	//   ....[139]....
        /*ae4c*/ 	.word	0x00071e30


	//   ....[140]....
        /*ae50*/ 	.word	0x00071e70


	//   ....[141]....
        /*ae54*/ 	.word	0x00071e80


	//   ....[142]....
        /*ae58*/ 	.word	0x00071ee0


	//   ....[143]....
        /*ae5c*/ 	.word	0x00071f10


	//   ....[144]....
        /*ae60*/ 	.word	0x00071f30


	//   ....[145]....
        /*ae64*/ 	.word	0x00071f60


	//   ....[146]....
        /*ae68*/ 	.word	0x00071fc0


	//   ....[147]....
        /*ae6c*/ 	.word	0x00071fe0


	//   ....[148]....
        /*ae70*/ 	.word	0x00071ff0


	//   ....[149]....
        /*ae74*/ 	.word	0x00072010


	//   ....[150]....
        /*ae78*/ 	.word	0x00072030


	//   ....[151]....
        /*ae7c*/ 	.word	0x00072050


	//   ....[152]....
        /*ae80*/ 	.word	0x00072060


	//   ....[153]....
        /*ae84*/ 	.word	0x00072080


	//   ....[154]....
        /*ae88*/ 	.word	0x00072090


	//   ....[155]....
        /*ae8c*/ 	.word	0x000720c0


	//   ....[156]....
        /*ae90*/ 	.word	0x00072100


	//   ....[157]....
        /*ae94*/ 	.word	0x00072110


	//   ....[158]....
        /*ae98*/ 	.word	0x00072130


	//   ....[159]....
        /*ae9c*/ 	.word	0x00072140


	//   ....[160]....
        /*aea0*/ 	.word	0x00072160


	//   ....[161]....
        /*aea4*/ 	.word	0x00072170


	//   ....[162]....
        /*aea8*/ 	.word	0x00072180


	//   ....[163]....
        /*aeac*/ 	.word	0x000721b0


	//   ....[164]....
        /*aeb0*/ 	.word	0x000721c0


	//   ....[165]....
        /*aeb4*/ 	.word	0x000721d0


	//   ....[166]....
        /*aeb8*/ 	.word	0x000721e0


	//   ....[167]....
        /*aebc*/ 	.word	0x000721f0


	//   ....[168]....
        /*aec0*/ 	.word	0x00072200


	//   ....[169]....
        /*aec4*/ 	.word	0x00072210


	//   ....[170]....
        /*aec8*/ 	.word	0x00072220


	//   ....[171]....
        /*aecc*/ 	.word	0x00072230


	//   ....[172]....
        /*aed0*/ 	.word	0x00072240


	//   ....[173]....
        /*aed4*/ 	.word	0x00072260


	//   ....[174]....
        /*aed8*/ 	.word	0x00072340


	//   ....[175]....
        /*aedc*/ 	.word	0x00072350


	//   ....[176]....
        /*aee0*/ 	.word	0x00072360


	//   ....[177]....
        /*aee4*/ 	.word	0x000723a0


	//   ....[178]....
        /*aee8*/ 	.word	0x000723c0


	//   ....[179]....
        /*aeec*/ 	.word	0x00072400


	//   ....[180]....
        /*aef0*/ 	.word	0x000724a0


	//   ....[181]....
        /*aef4*/ 	.word	0x000724c0


	//   ....[182]....
        /*aef8*/ 	.word	0x000724e0


	//   ....[183]....
        /*aefc*/ 	.word	0x00072500


	//   ....[184]....
        /*af00*/ 	.word	0x00072510


	//   ....[185]....
        /*af04*/ 	.word	0x00072530


	//   ....[186]....
        /*af08*/ 	.word	0x00072550


	//   ....[187]....
        /*af0c*/ 	.word	0x00072570


	//   ....[188]....
        /*af10*/ 	.word	0x00072580


	//   ....[189]....
        /*af14*/ 	.word	0x00072590


	//   ....[190]....
        /*af18*/ 	.word	0x000725a0


	//   ....[191]....
        /*af1c*/ 	.word	0x000725c0


	//   ....[192]....
        /*af20*/ 	.word	0x000725f0


	//   ....[193]....
        /*af24*/ 	.word	0x00072a00


	//   ....[194]....
        /*af28*/ 	.word	0x00072a10


	//   ....[195]....
        /*af2c*/ 	.word	0x00072a20


	//   ....[196]....
        /*af30*/ 	.word	0x00072a60


	//   ....[197]....
        /*af34*/ 	.word	0x00072a70


	//   ....[198]....
        /*af38*/ 	.word	0x00072a80


	//   ....[199]....
        /*af3c*/ 	.word	0x00072ad0


	//   ....[200]....
        /*af40*/ 	.word	0x00072ae0


	//   ....[201]....
        /*af44*/ 	.word	0x00072af0


	//   ....[202]....
        /*af48*/ 	.word	0x00072bb0


	//   ....[203]....
        /*af4c*/ 	.word	0x00073250


	//   ....[204]....
        /*af50*/ 	.word	0x00073c70


	//   ....[205]....
        /*af54*/ 	.word	0x00073c80


	//   ....[206]....
        /*af58*/ 	.word	0x00073c90


	//   ....[207]....
        /*af5c*/ 	.word	0x00073ca0


	//   ....[208]....
        /*af60*/ 	.word	0x00073cf0


	//   ....[209]....
        /*af64*/ 	.word	0x00073d00


	//   ....[210]....
        /*af68*/ 	.word	0x00073d10


	//   ....[211]....
        /*af6c*/ 	.word	0x00073d20


	//   ....[212]....
        /*af70*/ 	.word	0x00073ee0


	//   ....[213]....
        /*af74*/ 	.word	0x00073ef0


	//   ....[214]....
        /*af78*/ 	.word	0x00073f00


	//   ....[215]....
        /*af7c*/ 	.word	0x00073f10


	//   ....[216]....
        /*af80*/ 	.word	0x00073f20


	//----- nvinfo : EIATTR_EXIT_INSTR_OFFSETS
	.align		4
.L_68:
        /*af84*/ 	.byte	0x04, 0x1c
        /*af86*/ 	.short	(.L_70 - .L_69)


	//   ....[0]....
.L_69:
        /*af88*/ 	.word	0x000f10e0


	//----- nvinfo : EIATTR_REQNTID
	.align		4
.L_70:
        /*af8c*/ 	.byte	0x04, 0x10
        /*af8e*/ 	.short	(.L_72 - .L_71)
.L_71:
        /*af90*/ 	.word	0x00000100
        /*af94*/ 	.word	0x00000001
        /*af98*/ 	.word	0x00000001
.L_72:


//--------------------- .nv.callgraph             --------------------------
	.section	.nv.callgraph,"",@"SHT_CUDA_CALLGRAPH"
	.align	4
	.sectionentsize	8
	.align		4
        /*0000*/ 	.word	0x00000000
	.align		4
        /*0004*/ 	.word	0xffffffff
	.align		4
        /*0008*/ 	.word	0x00000000
	.align		4
        /*000c*/ 	.word	0xfffffffe
	.align		4
        /*0010*/ 	.word	0x00000000
	.align		4
        /*0014*/ 	.word	0xfffffffd
	.align		4
        /*0018*/ 	.word	0x00000000
	.align		4
        /*001c*/ 	.word	0xfffffffc


//--------------------- .nv.rel.action            --------------------------
	.section	.nv.rel.action,"",@"SHT_CUDA_RELOCINFO"
	.align	8
	.sectionentsize	8
        /*0000*/ 	.byte	0x73, 0x00, 0x00, 0x00, 0x00, 0x00, 0x00, 0x00, 0x00, 0x00, 0x00, 0x11, 0x25, 0x00, 0x05, 0x36


//--------------------- .nv.constant4             --------------------------
	.section	.nv.constant4,"a",@progbits
	.align	8
	.align		8
.nv.constant4:
        /*0000*/ 	.dword	_$_str


//--------------------- .nv.constant0.attn_fwd    --------------------------
	.section	.nv.constant0.attn_fwd,"a",@progbits
	.sectionflags	@""
	.align	4
.nv.constant0.attn_fwd:
	.zero		488


//--------------------- .text.attn_fwd            --------------------------
	.section	.text.attn_fwd,"ax",@progbits
	.sectioninfo	@"SHI_REGISTERS=32"
	.align	128
        .global         attn_fwd
        .type           attn_fwd,@function
        .size           attn_fwd,(.L_x_3 - attn_fwd)
        .other          attn_fwd,@"STO_CUDA_ENTRY STV_DEFAULT"
attn_fwd:
.text.attn_fwd:
[----:B------:R-:W-:Y:S02]  /*0000*/  MOV R1, c[0x0][0x28] ;  /* 0x00000a0000017a02 */ /* 0x000fe40000000f00 */
[----:B------:R-:W0:Y:S01]  /*0010*/  S2R R3, SR_TID.X ;  /* 0x0000000000037919 */ /* 0x000e220000002100 */
[----:B------:R-:W-:Y:S01]  /*0020*/  ULDC.64 UR4, c[0x0][0x118] ;  /* 0x0000460000047ab9 */ /* 0x000fe20000000a00 */
[----:B------:R-:W-:Y:S02]  /*0030*/  IADD3 R1, R1, -0x7010, RZ ;  /* 0xffff8ff001017810 */ /* 0x000fe40007ffe0ff */
[----:B------:R-:W1:Y:S04]  /*0040*/  S2R R0, SR_CTAID.X ;  /* 0x0000000000007919 */ /* 0x000e680000002500 */
[----:B------:R-:W2:Y:S01]  /*0050*/  S2R R2, SR_CTAID.Y ;  /* 0x0000000000027919 */ /* 0x000ea20000002600 */
[----:B0-----:R-:W-:-:S04]  /*0060*/  LOP3.LUT R3, R3, 0xff, RZ, 0xc0, !PT ;  /* 0x000000ff03037812 */ /* 0x001fc800078ec0ff */
[----:B-1----:R-:W-:Y:S01]  /*0070*/  LEA R0, R0, R3, 0x8 ;  /* 0x0000000300007211 */ /* 0x002fe200078e40ff */
[----:B--2---:R-:W-:-:S04]  /*0080*/  IMAD R2, R2, c[0x0][0x190], RZ ;  /* 0x0000640002027a24 */ /* 0x004fc800078e02ff */
[----:B------:R-:W-:Y:S01]  /*0090*/  IMAD R5, R0, c[0x0][0x194], RZ ;  /* 0x0000650000057a24 */ /* 0x000fe200078e02ff */
[----:B------:R-:W-:Y:S01]  /*00a0*/  MOV R0, c[0x0][0x198] ;  /* 0x0000660000007a02 */ /* 0x000fe20000000f00 */
[C---:B------:R-:W-:Y:S02]  /*00b0*/  IMAD.SHL.U32 R3, R2.reuse, 0x2, RZ ;  /* 0x0000000202037824 */ /* 0x040fe400078e00ff */
[----:B------:R-:W-:Y:S01]  /*00c0*/  IMAD.HI R4, R2, 0x2, RZ ;  /* 0x0000000202047827 */ /* 0x000fe200078e02ff */
[C---:B------:R-:W-:Y:S02]  /*00d0*/  SHF.L.U32 R6, R5.reuse, 0x1, RZ ;  /* 0x0000000105067819 */ /* 0x040fe400000006ff */
[----:B------:R-:W-:Y:S01]  /*00e0*/  SHF.L.U32 R9, R0, 0x4, RZ ;  /* 0x0000000400097819 */ /* 0x000fe200000006ff */
[----:B------:R-:W-:Y:S01]  /*00f0*/  IMAD.HI R5, R5, 0x2, RZ ;  /* 0x0000000205057827 */ /* 0x000fe200078e02ff */
[----:B------:R-:W-:Y:S02]  /*0100*/  IADD3 R2, P0, P1, R6, c[0x0][0x160], R3 ;  /* 0x0000580006027a10 */ /* 0x000fe4000791e003 */
[C---:B------:R-:W-:Y:S01]  /*0110*/  SHF.L.U32 R11, R0.reuse, 0x5, RZ ;  /* 0x00000005000b7819 */ /* 0x040fe200000006ff */
[----:B------:R-:W-:Y:S01]  /*0120*/  IMAD.SHL.U32 R7, R0, 0x8, RZ ;  /* 0x0000000800077824 */ /* 0x000fe200078e00ff */
[----:B------:R-:W-:-:S02]  /*0130*/  IADD3.X R3, R5, c[0x0][0x164], R4, P0, P1 ;  /* 0x0000590005037a10 */ /* 0x000fc400007e2404 */
[CC--:B------:R-:W-:Y:S02]  /*0140*/  LEA R4, P0, R0.reuse, R2.reuse, 0x4 ;  /* 0x0000000200047211 */ /* 0x0c0fe400078020ff */
[CC--:B------:R-:W-:Y:S01]  /*0150*/  LEA R16, P1, R0.reuse, R2.reuse, 0x5 ;  /* 0x0000000200107211 */ /* 0x0c0fe200078228ff */
[----:B------:R-:W2:Y:S01]  /*0160*/  LDG.E.U16 R22, [R2.64] ;  /* 0x0000000402167981 */ /* 0x000ea2000c1e1500 */
[-C--:B------:R-:W-:Y:S02]  /*0170*/  LEA.HI.X.SX32 R5, R7, R3.reuse, 0x1, P0 ;  /* 0x0000000307057211 */ /* 0x080fe400000f0eff */
[----:B------:R-:W-:Y:S02]  /*0180*/  LEA R14, P2, R0, R2, 0x6 ;  /* 0x00000002000e7211 */ /* 0x000fe400078430ff */
[-C--:B------:R-:W-:Y:S01]  /*0190*/  LEA.HI.X.SX32 R17, R9, R3.reuse, 0x1, P1 ;  /* 0x0000000309117211 */ /* 0x080fe200008f0eff */
[----:B------:R0:W3:Y:S01]  /*01a0*/  LDG.E.U16 R21, [R4.64] ;  /* 0x0000000404157981 */ /* 0x0000e2000c1e1500 */
[----:B------:R-:W-:-:S03]  /*01b0*/  LEA.HI.X.SX32 R15, R11, R3, 0x1, P2 ;  /* 0x000000030b0f7211 */ /* 0x000fc600010f0eff */
[----:B------:R1:W4:Y:S04]  /*01c0*/  LDG.E.U16 R20, [R16.64] ;  /* 0x0000000410147981 */ /* 0x000328000c1e1500 */
[----:B------:R5:W4:Y:S01]  /*01d0*/  LDG.E.U16 R19, [R14.64] ;  /* 0x000000040e137981 */ /* 0x000b22000c1e1500 */
[C---:B------:R-:W-:Y:S01]  /*01e0*/  IMAD.SHL.U32 R7, R0.reuse, 0x40, RZ ;  /* 0x0000004000077824 */ /* 0x040fe200078e00ff */
[CC--:B------:R-:W-:Y:S01]  /*01f0*/  LEA R12, P0, R0.reuse, R2.reuse, 0x7 ;  /* 0x00000002000c7211 */ /* 0x0c0fe200078038ff */
[C---:B------:R-:W-:Y:S01]  /*0200*/  IMAD R10, R0.reuse, 0x42, RZ ;  /* 0x00000042000a7824 */ /* 0x040fe200078e02ff */
[C---:B------:R-:W-:Y:S01]  /*0210*/  SHF.L.U32 R9, R0.reuse, 0x7, RZ ;  /* 0x0000000700097819 */ /* 0x040fe200000006ff */
[C---:B0-----:R-:W-:Y:S01]  /*0220*/  IMAD R5, R0.reuse, 0x21, RZ ;  /* 0x0000002100057824 */ /* 0x041fe200078e02ff */
[----:B------:R-:W-:-:S02]  /*0230*/  LEA R8, P1, R0, R2, 0x8 ;  /* 0x0000000200087211 */ /* 0x000fc400078240ff */
[C---:B------:R-:W-:Y:S02]  /*0240*/  SHF.L.U32 R11, R0.reuse, 0x8, RZ ;  /* 0x00000008000b7819 */ /* 0x040fe400000006ff */
[-C--:B------:R-:W-:Y:S02]  /*0250*/  LEA R6, P2, R0, R2.reuse, 0x9 ;  /* 0x0000000200067211 */ /* 0x080fe400078448ff */
[-C--:B------:R-:W-:Y:S02]  /*0260*/  LEA.HI.X.SX32 R13, R7, R3.reuse, 0x1, P0 ;  /* 0x00000003070d7211 */ /* 0x080fe400000f0eff */
[----:B------:R-:W-:Y:S02]  /*0270*/  IADD3 R4, P0, R10, R2, RZ ;  /* 0x000000020a047210 */ /* 0x000fe40007f1e0ff */
[-C--:B------:R-:W-:Y:S01]  /*0280*/  LEA.HI.X.SX32 R9, R9, R3.reuse, 0x1, P1 ;  /* 0x0000000309097211 */ /* 0x080fe200008f0eff */
[----:B------:R0:W4:Y:S01]  /*0290*/  LDG.E.U16 R18, [R12.64] ;  /* 0x000000040c127981 */ /* 0x000122000c1e1500 */
[----:B------:R-:W-:-:S02]  /*02a0*/  LEA.HI.X.SX32 R7, R11, R3, 0x1, P2 ;  /* 0x000000030b077211 */ /* 0x000fc400010f0eff */
[----:B------:R-:W-:Y:S01]  /*02b0*/  LEA.HI.X.SX32 R5, R5, R3, 0x1, P0 ;  /* 0x0000000305057211 */ /* 0x000fe200000f0eff */
[----:B-1----:R1:W4:Y:S04]  /*02c0*/  LDG.E.U16 R17, [R8.64] ;  /* 0x0000000408117981 */ /* 0x002328000c1e1500 */
[----:B------:R0:W4:Y:S04]  /*02d0*/  LDG.E.U16 R16, [R6.64] ;  /* 0x0000000406107981 */ /* 0x000128000c1e1500 */
[----:B-----5:R5:W4:Y:S01]  /*02e0*/  LDG.E.U16 R15, [R4.64] ;  /* 0x00000004040f7981 */ /* 0x020b22000c1e1500 */
[----:B-1----:R-:W-:-:S02]  /*02f0*/  IMAD R9, R0, 0x84, RZ ;  /* 0x0000008400097824 */ /* 0x002fc400078e02ff */
[C---:B------:R-:W-:Y:S02]  /*0300*/  IMAD R11, R0.reuse, 0x210, RZ ;  /* 0x00000210000b7824 */ /* 0x040fe400078e02ff */
[C---:B0-----:R-:W-:Y:S01]  /*0310*/  IMAD R7, R0.reuse, 0x108, RZ ;  /* 0x0000010800077824 */ /* 0x041fe200078e02ff */
[----:B-----5:R-:W-:Y:S01]  /*0320*/  IADD3 R4, P0, R9, R2, RZ ;  /* 0x0000000209047210 */ /* 0x020fe20007f1e0ff */
[----:B------:R-:W-:-:S03]  /*0330*/  IMAD R13, R0, 0x22, RZ ;  /* 0x00000022000d7824 */ /* 0x000fc600078e02ff */
[-C--:B------:R-:W-:Y:S01]  /*0340*/  IADD3 R8, P1, R7, R2.reuse, RZ ;  /* 0x0000000207087210 */ /* 0x080fe20007f3e0ff */
[----:B------:R-:W-:Y:S01]  /*0350*/  IMAD R12, R0, 0x44, RZ ;  /* 0x00000044000c7824 */ /* 0x000fe200078e02ff */
[-C--:B------:R-:W-:Y:S02]  /*0360*/  LEA.HI.X.SX32 R5, R10, R3.reuse, 0x1, P0 ;  /* 0x000000030a057211 */ /* 0x080fe400000f0eff */
[-C--:B------:R-:W-:Y:S01]  /*0370*/  IADD3 R10, P2, R11, R2.reuse, RZ ;  /* 0x000000020b0a7210 */ /* 0x080fe20007f5e0ff */
[----:B------:R-:W-:Y:S01]  /*0380*/  IMAD R14, R0, 0x11, RZ ;  /* 0x00000011000e7824 */ /* 0x000fe200078e02ff */
[-C--:B------:R-:W-:Y:S01]  /*0390*/  LEA.HI.X.SX32 R9, R9, R3.reuse, 0x1, P1 ;  /* 0x0000000309097211 */ /* 0x080fe200008f0eff */
[----:B------:R0:W5:Y:S01]  /*03a0*/  LDG.E.U16 R23, [R4.64] ;  /* 0x0000000404177981 */ /* 0x000162000c1e1500 */
[----:B------:R-:W-:Y:S02]  /*03b0*/  IADD3 R6, P0, R13, R2, RZ ;  /* 0x000000020d067210 */ /* 0x000fe40007f1e0ff */
[----:B------:R-:W-:-:S02]  /*03c0*/  LEA.HI.X.SX32 R11, R7, R3, 0x1, P2 ;  /* 0x00000003070b7211 */ /* 0x000fc400010f0eff */
[----:B------:R-:W-:Y:S02]  /*03d0*/  LEA.HI.X.SX32 R7, R14, R3, 0x1, P0 ;  /* 0x000000030e077211 */ /* 0x000fe400000f0eff */
[----:B0-----:R-:W-:-:S04]  /*03e0*/  IADD3 R4, P1, R12, R2, RZ ;  /* 0x000000020c047210 */ /* 0x001fc80007f3e0ff */
[----:B------:R-:W-:Y:S01]  /*03f0*/  LEA.HI.X.SX32 R5, R13, R3, 0x1, P1 ;  /* 0x000000030d057211 */ /* 0x000fe200008f0eff */
[C---:B------:R-:W-:Y:S02]  /*0400*/  IMAD R13, R0.reuse, 0x46, RZ ;  /* 0x00000046000d7824 */ /* 0x040fe400078e02ff */
[C---:B------:R-:W-:Y:S01]  /*0410*/  IMAD R14, R0.reuse, 0x23, RZ ;  /* 0x00000023000e7824 */ /* 0x040fe200078e02ff */
[----:B--2---:R0:W-:Y:S04]  /*0420*/  STL [R1+0x218], R22 ;  /* 0x0002181601007387 */ /* 0x0041e80000100800 */
[----:B---3--:R1:W-:Y:S04]  /*0430*/  STL [R1+0x214], R21 ;  /* 0x0002141501007387 */ /* 0x0083e80000100800 */
[----:B0-----:R0:W2:Y:S04]  /*0440*/  LDG.E.U16 R22, [R8.64] ;  /* 0x0000000408167981 */ /* 0x0010a8000c1e1500 */
[----:B-1----:R1:W3:Y:S01]  /*0450*/  LDG.E.U16 R21, [R10.64] ;  /* 0x000000040a157981 */ /* 0x0022e2000c1e1500 */
[----:B0-----:R-:W-:-:S03]  /*0460*/  IMAD R9, R0, 0x88, RZ ;  /* 0x0000008800097824 */ /* 0x001fc600078e02ff */
[----:B----4-:R0:W-:Y:S04]  /*0470*/  STL [R1+0x210], R20 ;  /* 0x0002101401007387 */ /* 0x0101e80000100800 */
[----:B------:R4:W-:Y:S01]  /*0480*/  STL [R1+0x208], R19 ;  /* 0x0002081301007387 */ /* 0x0009e20000100800 */
[----:B------:R-:W-:-:S03]  /*0490*/  IMAD R8, R0, 0x220, RZ ;  /* 0x0000022000087824 */ /* 0x000fc600078e02ff */
[----:B0-----:R0:W3:Y:S04]  /*04a0*/  LDG.E.U16 R20, [R6.64] ;  /* 0x0000000406147981 */ /* 0x0010e8000c1e1500 */
[----:B----4-:R4:W3:Y:S01]  /*04b0*/  LDG.E.U16 R19, [R4.64] ;  /* 0x0000000404137981 */ /* 0x0108e2000c1e1500 */
[----:B0-----:R-:W-:Y:S01]  /*04c0*/  IADD3 R6, P0, R9, R2, RZ ;  /* 0x0000000209067210 */ /* 0x001fe20007f1e0ff */
[----:B----4-:R-:W-:-:S03]  /*04d0*/  IMAD R5, R0, 0x110, RZ ;  /* 0x0000011000057824 */ /* 0x010fc600078e02ff */
[----:B------:R-:W-:Y:S01]  /*04e0*/  LEA.HI.X.SX32 R7, R12, R3, 0x1, P0 ;  /* 0x000000030c077211 */ /* 0x000fe200000f0eff */
[----:B------:R-:W-:Y:S01]  /*04f0*/  IMAD R12, R0, 0x8c, RZ ;  /* 0x0000008c000c7824 */ /* 0x000fe200078e02ff */
[----:B-1----:R-:W-:-:S03]  /*0500*/  IADD3 R10, P1, R5, R2, RZ ;  /* 0x00000002050a7210 */ /* 0x002fc60007f3e0ff */
[----:B------:R0:W4:Y:S01]  /*0510*/  LDG.E.U16 R24, [R6.64] ;  /* 0x0000000406187981 */ /* 0x000122000c1e1500 */
[-C--:B------:R-:W-:Y:S02]  /*0520*/  IADD3 R8, P2, R8, R2.reuse, RZ ;  /* 0x0000000208087210 */ /* 0x080fe40007f5e0ff */
[-C--:B------:R-:W-:Y:S02]  /*0530*/  IADD3 R4, P0, R13, R2.reuse, RZ ;  /* 0x000000020d047210 */ /* 0x080fe40007f1e0ff */
[-C--:B------:R-:W-:Y:S02]  /*0540*/  LEA.HI.X.SX32 R11, R9, R3.reuse, 0x1, P1 ;  /* 0x00000003090b7211 */ /* 0x080fe400008f0eff */
[-C--:B------:R-:W-:Y:S02]  /*0550*/  LEA.HI.X.SX32 R9, R5, R3.reuse, 0x1, P2 ;  /* 0x0000000305097211 */ /* 0x080fe400010f0eff */
[----:B0-----:R-:W-:Y:S02]  /*0560*/  IADD3 R6, P1, R12, R2, RZ ;  /* 0x000000020c067210 */ /* 0x001fe40007f3e0ff */
[-C--:B------:R-:W-:Y:S01]  /*0570*/  LEA.HI.X.SX32 R5, R14, R3.reuse, 0x1, P0 ;  /* 0x000000030e057211 */ /* 0x080fe200000f0eff */
[----:B------:R0:W-:Y:S01]  /*0580*/  STL [R1+0x1f4], R18 ;  /* 0x0001f41201007387 */ /* 0x0001e20000100800 */
[----:B------:R-:W-:-:S03]  /*0590*/  LEA.HI.X.SX32 R7, R13, R3, 0x1, P1 ;  /* 0x000000030d077211 */ /* 0x000fc600008f0eff */
[----:B------:R1:W-:Y:S04]  /*05a0*/  STL [R1+0x1e4], R17 ;  /* 0x0001e41101007387 */ /* 0x0003e80000100800 */
[----:B------:R5:W-:Y:S04]  /*05b0*/  STL [R1+0x1bc], R16 ;  /* 0x0001bc1001007387 */ /* 0x000be80000100800 */
[----:B0-----:R0:W4:Y:S04]  /*05c0*/  LDG.E.U16 R18, [R10.64] ;  /* 0x000000040a127981 */ /* 0x001128000c1e1500 */
[----:B-1----:R1:W4:Y:S04]  /*05d0*/  LDG.E.U16 R17, [R8.64] ;  /* 0x0000000408117981 */ /* 0x002328000c1e1500 */
[----:B------:R0:W-:Y:S04]  /*05e0*/  STL [R1+0x204], R15 ;  /* 0x0002040f01007387 */ /* 0x0001e80000100800 */
[----:B-----5:R5:W4:Y:S04]  /*05f0*/  LDG.E.U16 R16, [R4.64] ;  /* 0x0000000404107981 */ /* 0x020b28000c1e1500 */
[----:B0-----:R0:W4:Y:S01]  /*0600*/  LDG.E.U16 R15, [R6.64] ;  /* 0x00000004060f7981 */ /* 0x001122000c1e1500 */
[----:B-1----:R-:W-:-:S02]  /*0610*/  IMAD R9, R0, 0x118, RZ ;  /* 0x0000011800097824 */ /* 0x002fc400078e02ff */
[----:B------:R-:W-:-:S03]  /*0620*/  IMAD R10, R0, 0x230, RZ ;  /* 0x00000230000a7824 */ /* 0x000fc600078e02ff */
[-C--:B-----5:R-:W-:Y:S01]  /*0630*/  IADD3 R4, P0, R9, R2.reuse, RZ ;  /* 0x0000000209047210 */ /* 0x0a0fe20007f1e0ff */
[----:B0-----:R-:W-:Y:S01]  /*0640*/  IMAD R7, R0, 0x12, RZ ;  /* 0x0000001200077824 */ /* 0x001fe200078e02ff */
[-C--:B------:R-:W-:Y:S01]  /*0650*/  IADD3 R10, P2, R10, R2.reuse, RZ ;  /* 0x000000020a0a7210 */ /* 0x080fe20007f5e0ff */
[----:B------:R-:W-:Y:S01]  /*0660*/  IMAD R14, R0, 0x9, RZ ;  /* 0x00000009000e7824 */ /* 0x000fe200078e02ff */
[-C--:B------:R-:W-:Y:S01]  /*0670*/  LEA.HI.X.SX32 R5, R12, R3.reuse, 0x1, P0 ;  /* 0x000000030c057211 */ /* 0x080fe200000f0eff */
[C---:B------:R-:W-:Y:S01]  /*0680*/  IMAD R13, R0.reuse, 0x24, RZ ;  /* 0x00000024000d7824 */ /* 0x040fe200078e02ff */
[----:B------:R-:W-:Y:S01]  /*0690*/  IADD3 R8, P0, R7, R2, RZ ;  /* 0x0000000207087210 */ /* 0x000fe20007f1e0ff */
[----:B------:R-:W-:Y:S01]  /*06a0*/  IMAD R12, R0, 0x48, RZ ;  /* 0x00000048000c7824 */ /* 0x000fe200078e02ff */
[----:B------:R0:W-:Y:S01]  /*06b0*/  STL [R1+0x1f0], R23 ;  /* 0x0001f01701007387 */ /* 0x0001e20000100800 */
[-C--:B------:R-:W-:Y:S02]  /*06c0*/  LEA.HI.X.SX32 R11, R9, R3.reuse, 0x1, P2 ;  /* 0x00000003090b7211 */ /* 0x080fe400010f0eff */
[----:B------:R-:W-:-:S02]  /*06d0*/  LEA.HI.X.SX32 R9, R14, R3, 0x1, P0 ;  /* 0x000000030e097211 */ /* 0x000fc400000f0eff */
[-C--:B------:R-:W-:Y:S01]  /*06e0*/  IADD3 R6, P1, R13, R2.reuse, RZ ;  /* 0x000000020d067210 */ /* 0x080fe20007f3e0ff */
[----:B0-----:R0:W5:Y:S03]  /*06f0*/  LDG.E.U16 R23, [R4.64] ;  /* 0x0000000404177981 */ /* 0x001166000c1e1500 */
        /* <DEDUP_REMOVED lines=8> */
[----:B-1----:R1:W3:Y:S04]  /*0780*/  LDG.E.U16 R21, [R8.64] ;  /* 0x0000000408157981 */ /* 0x0022e8000c1e1500 */
[----:B------:R0:W-:Y:S01]  /*0790*/  STL [R1+0x20c], R20 ;  /* 0x00020c1401007387 */ /* 0x0001e20000100800 */
[----:B-1----:R-:W-:-:S03]  /*07a0*/  IMAD R9, R0, 0x90, RZ ;  /* 0x0000009000097824 */ /* 0x002fc600078e02ff */
[----:B------:R1:W-:Y:S04]  /*07b0*/  STL [R1+0x1f8], R19 ;  /* 0x0001f81301007387 */ /* 0x0003e80000100800 */
[----:B0-----:R0:W3:Y:S01]  /*07c0*/  LDG.E.U16 R20, [R6.64] ;  /* 0x0000000406147981 */ /* 0x0010e2000c1e1500 */
[----:B------:R-:W-:-:S03]  /*07d0*/  IMAD R8, R0, 0x240, RZ ;  /* 0x0000024000087824 */ /* 0x000fc600078e02ff */
[----:B-1----:R1:W3:Y:S01]  /*07e0*/  LDG.E.U16 R19, [R4.64] ;  /* 0x0000000404137981 */ /* 0x0022e2000c1e1500 */
[----:B0-----:R-:W-:Y:S01]  /*07f0*/  IADD3 R6, P0, R9, R2, RZ ;  /* 0x0000000209067210 */ /* 0x001fe20007f1e0ff */
[----:B-1----:R-:W-:-:S03]  /*0800*/  IMAD R5, R0, 0x120, RZ ;  /* 0x0000012000057824 */ /* 0x002fc600078e02ff */
[-C--:B------:R-:W-:Y:S01]  /*0810*/  LEA.HI.X.SX32 R7, R12, R3.reuse, 0x1, P0 ;  /* 0x000000030c077211 */ /* 0x080fe200000f0eff */
[----:B------:R-:W-:Y:S01]  /*0820*/  IMAD R12, R0, 0x94, RZ ;  /* 0x00000094000c7824 */ /* 0x000fe200078e02ff */
[-C--:B------:R-:W-:Y:S01]  /*0830*/  IADD3 R10, P1, R5, R2.reuse, RZ ;  /* 0x00000002050a7210 */ /* 0x080fe20007f3e0ff */
[----:B----4-:R0:W-:Y:S01]  /*0840*/  STL [R1+0x8ac], R24 ;  /* 0x0008ac1801007387 */ /* 0x0101e20000100800 */
[-C--:B------:R-:W-:Y:S02]  /*0850*/  IADD3 R8, P2, R8, R2.reuse, RZ ;  /* 0x0000000208087210 */ /* 0x080fe40007f5e0ff */
[----:B------:R-:W-:Y:S02]  /*0860*/  IADD3 R4, P0, R13, R2, RZ ;  /* 0x000000020d047210 */ /* 0x000fe40007f1e0ff */
[-C--:B------:R-:W-:Y:S02]  /*0870*/  LEA.HI.X.SX32 R11, R9, R3.reuse, 0x1, P1 ;  /* 0x00000003090b7211 */ /* 0x080fe400008f0eff */
[-C--:B------:R-:W-:Y:S01]  /*0880*/  LEA.HI.X.SX32 R9, R5, R3.reuse, 0x1, P2 ;  /* 0x0000000305097211 */ /* 0x080fe200010f0eff */
[----:B0-----:R0:W4:Y:S01]  /*0890*/  LDG.E.U16 R24, [R6.64] ;  /* 0x0000000406187981 */ /* 0x001122000c1e1500 */
[----:B------:R-:W-:-:S03]  /*08a0*/  LEA.HI.X.SX32 R5, R14, R3, 0x1, P0 ;  /* 0x000000030e057211 */ /* 0x000fc600000f0eff */
[----:B------:R1:W-:Y:S01]  /*08b0*/  STL [R1+0x1e0], R18 ;  /* 0x0001e01201007387 */ /* 0x0003e20000100800 */
[----:B0-----:R-:W-:-:S03]  /*08c0*/  IADD3 R6, P1, R12, R2, RZ ;  /* 0x000000020c067210 */ /* 0x001fc60007f3e0ff */
[----:B------:R0:W-:Y:S01]  /*08d0*/  STL [R1+0x1ac], R17 ;  /* 0x0001ac1101007387 */ /* 0x0001e20000100800 */
[----:B------:R-:W-:-:S03]  /*08e0*/  LEA.HI.X.SX32 R7, R13, R3, 0x1, P1 ;  /* 0x000000030d077211 */ /* 0x000fc600008f0eff */
[----:B-1----:R1:W4:Y:S04]  /*08f0*/  LDG.E.U16 R18, [R10.64] ;  /* 0x000000040a127981 */ /* 0x002328000c1e1500 */
[----:B------:R1:W-:Y:S04]  /*0900*/  STL [R1+0x82c], R16 ;  /* 0x00082c1001007387 */ /* 0x0003e80000100800 */
[----:B0-----:R0:W4:Y:S04]  /*0910*/  LDG.E.U16 R17, [R8.64] ;  /* 0x0000000408117981 */ /* 0x001128000c1e1500 */
[----:B------:R0:W-:Y:S04]  /*0920*/  STL [R1+0x8a8], R15 ;  /* 0x0008a80f01007387 */ /* 0x0001e80000100800 */
[----:B-1----:R1:W4:Y:S04]  /*0930*/  LDG.E.U16 R16, [R4.64] ;  /* 0x0000000404107981 */ /* 0x002328000c1e1500 */
[----:B0-----:R0:W4:Y:S01]  /*0940*/  LDG.E.U16 R15, [R6.64] ;  /* 0x00000004060f7981 */ /* 0x001122000c1e1500 */
[----:B-1----:R-:W-:-:S02]  /*0950*/  IMAD R5, R0, 0x128, RZ ;  /* 0x0000012800057824 */ /* 0x002fc400078e02ff */
[----:B------:R-:W-:-:S03]  /*0960*/  IMAD R10, R0, 0x250, RZ ;  /* 0x00000250000a7824 */ /* 0x000fc600078e02ff */
[-C--:B------:R-:W-:Y:S01]  /*0970*/  IADD3 R8, P0, R5, R2.reuse, RZ ;  /* 0x0000000205087210 */ /* 0x080fe20007f1e0ff */
[----:B0-----:R-:W-:Y:S01]  /*0980*/  IMAD R7, R0, 0x26, RZ ;  /* 0x0000002600077824 */ /* 0x001fe200078e02ff */
[-C--:B------:R-:W-:Y:S01]  /*0990*/  IADD3 R10, P2, R10, R2.reuse, RZ ;  /* 0x000000020a0a7210 */ /* 0x080fe20007f5e0ff */
[----:B------:R-:W-:Y:S01]  /*09a0*/  IMAD R14, R0, 0x13, RZ ;  /* 0x00000013000e7824 */ /* 0x000fe200078e02ff */
[-C--:B------:R-:W-:Y:S01]  /*09b0*/  LEA.HI.X.SX32 R9, R12, R3.reuse, 0x1, P0 ;  /* 0x000000030c097211 */ /* 0x080fe200000f0eff */
[C---:B------:R-:W-:Y:S01]  /*09c0*/  IMAD R13, R0.reuse, 0x4c, RZ ;  /* 0x0000004c000d7824 */ /* 0x040fe200078e02ff */
[----:B------:R-:W-:Y:S01]  /*09d0*/  IADD3 R4, P0, R7, R2, RZ ;  /* 0x0000000207047210 */ /* 0x000fe20007f1e0ff */
[----:B------:R-:W-:Y:S01]  /*09e0*/  IMAD R12, R0, 0x98, RZ ;  /* 0x00000098000c7824 */ /* 0x000fe200078e02ff */
[----:B-----5:R0:W-:Y:S01]  /*09f0*/  STL [R1+0x8a4], R23 ;  /* 0x0008a41701007387 */ /* 0x0201e20000100800 */
        /* <DEDUP_REMOVED lines=15> */
[----:B------:R1:W-:Y:S01]  /*0af0*/  STL [R1+0x8a0], R19 ;  /* 0x0008a01301007387 */ /* 0x0003e20000100800 */
[----:B0-----:R-:W-:-:S03]  /*0b00*/  IMAD R10, R0, 0x260, RZ ;  /* 0x00000260000a7824 */ /* 0x001fc600078e02ff */
[----:B------:R0:W3:Y:S04]  /*0b10*/  LDG.E.U16 R20, [R6.64] ;  /* 0x0000000406147981 */ /* 0x0000e8000c1e1500 */
[----:B-1----:R1:W3:Y:S01]  /*0b20*/  LDG.E.U16 R19, [R8.64] ;  /* 0x0000000408137981 */ /* 0x0022e2000c1e1500 */
[-C--:B------:R-:W-:Y:S01]  /*0b30*/  IADD3 R10, P2, R10, R2.reuse, RZ ;  /* 0x000000020a0a7210 */ /* 0x080fe20007f5e0ff */
[----:B0-----:R-:W-:Y:S01]  /*0b40*/  IMAD R7, R0, 0x4e, RZ ;  /* 0x0000004e00077824 */ /* 0x001fe200078e02ff */
[----:B-1----:R-:W-:-:S04]  /*0b50*/  IADD3 R8, P0, R5, R2, RZ ;  /* 0x0000000205087210 */ /* 0x002fc80007f1e0ff */
[-C--:B------:R-:W-:Y:S01]  /*0b60*/  LEA.HI.X.SX32 R9, R12, R3.reuse, 0x1, P0 ;  /* 0x000000030c097211 */ /* 0x080fe200000f0eff */
[----:B----4-:R0:W-:Y:S01]  /*0b70*/  STL [R1+0x1ec], R24 ;  /* 0x0001ec1801007387 */ /* 0x0101e20000100800 */
[----:B------:R-:W-:Y:S01]  /*0b80*/  IMAD R12, R0, 0x138, RZ ;  /* 0x00000138000c7824 */ /* 0x000fe200078e02ff */
[-C--:B------:R-:W-:Y:S02]  /*0b90*/  IADD3 R4, P0, R7, R2.reuse, RZ ;  /* 0x0000000207047210 */ /* 0x080fe40007f1e0ff */
[-C--:B------:R-:W-:Y:S02]  /*0ba0*/  IADD3 R6, P1, R13, R2.reuse, RZ ;  /* 0x000000020d067210 */ /* 0x080fe40007f3e0ff */
[-C--:B------:R-:W-:Y:S01]  /*0bb0*/  LEA.HI.X.SX32 R11, R5, R3.reuse, 0x1, P2 ;  /* 0x00000003050b7211 */ /* 0x080fe200010f0eff */
[----:B------:R1:W-:Y:S01]  /*0bc0*/  STL [R1+0x1dc], R18 ;  /* 0x0001dc1201007387 */ /* 0x0003e20000100800 */
[-C--:B------:R-:W-:Y:S02]  /*0bd0*/  LEA.HI.X.SX32 R5, R14, R3.reuse, 0x1, P0 ;  /* 0x000000030e057211 */ /* 0x080fe400000f0eff */
[----:B------:R-:W-:Y:S01]  /*0be0*/  LEA.HI.X.SX32 R7, R7, R3, 0x1, P1 ;  /* 0x0000000307077211 */ /* 0x000fe200008f0eff */
[----:B0-----:R0:W4:Y:S04]  /*0bf0*/  LDG.E.U16 R24, [R10.64] ;  /* 0x000000040a187981 */ /* 0x001128000c1e1500 */
[----:B------:R0:W-:Y:S04]  /*0c00*/  STL [R1+0x198], R17 ;  /* 0x0001981101007387 */ /* 0x0001e80000100800 */
[----:B-1----:R1:W4:Y:S04]  /*0c10*/  LDG.E.U16 R18, [R4.64] ;  /* 0x0000000404127981 */ /* 0x002328000c1e1500 */
[----:B------:R-:W-:Y:S04]  /*0c20*/  STL [R1+0x89c], R16 ;  /* 0x00089c1001007387 */ /* 0x000fe80000100800 */
[----:B0-----:R0:W4:Y:S04]  /*0c30*/  LDG.E.U16 R17, [R6.64] ;  /* 0x0000000406117981 */ /* 0x001128000c1e1500 */
[----:B------:R0:W-:Y:S04]  /*0c40*/  STL [R1+0x1e8], R15 ;  /* 0x0001e80f01007387 */ /* 0x0001e80000100800 */
[----:B0-----:R0:W4:Y:S02]  /*0c50*/  LDG.E.U16 R15, [R8.64] ;  /* 0x00000004080f7981 */ /* 0x001124000c1e1500 */
[----:B0-----:R-:W-:-:S04]  /*0c60*/  IADD3 R8, P2, R12, R2, RZ ;  /* 0x000000020c087210 */ /* 0x001fc80007f5e0ff */
[----:B------:R-:W-:-:S05]  /*0c70*/  LEA.HI.X.SX32 R9, R13, R3, 0x1, P2 ;  /* 0x000000030d097211 */ /* 0x000fca00010f0eff */
[----:B------:R0:W4:Y:S01]  /*0c80*/  LDG.E.U16 R16, [R8.64] ;  /* 0x0000000408107981 */ /* 0x000122000c1e1500 */
[C---:B------:R-:W-:Y:S02]  /*0c90*/  IMAD R6, R0.reuse, 0x270, RZ ;  /* 0x0000027000067824 */ /* 0x040fe400078e02ff */
[----:B-1----:R-:W-:-:S03]  /*0ca0*/  IMAD R5, R0, 0xa, RZ ;  /* 0x0000000a00057824 */ /* 0x002fc600078e02ff */
[-C--:B------:R-:W-:Y:S01]  /*0cb0*/  IADD3 R6, P1, R6, R2.reuse, RZ ;  /* 0x0000000206067210 */ /* 0x080fe20007f3e0ff */
[C---:B------:R-:W-:Y:S02]  /*0cc0*/  IMAD R13, R0.reuse, 0x14, RZ ;  /* 0x00000014000d7824 */ /* 0x040fe400078e02ff */
[----:B------:R-:W-:Y:S01]  /*0cd0*/  IMAD R14, R0, 0x28, RZ ;  /* 0x00000028000e7824 */ /* 0x000fe200078e02ff */
[-C--:B------:R-:W-:Y:S01]  /*0ce0*/  LEA.HI.X.SX32 R7, R12, R3.reuse, 0x1, P1 ;  /* 0x000000030c077211 */ /* 0x080fe200008f0eff */
[C---:B0-----:R-:W-:Y:S01]  /*0cf0*/  IMAD R9, R0.reuse, 0x5, RZ ;  /* 0x0000000500097824 */ /* 0x041fe200078e02ff */
[-C--:B------:R-:W-:Y:S01]  /*0d00*/  IADD3 R8, P0, R5, R2.reuse, RZ ;  /* 0x0000000205087210 */ /* 0x080fe20007f1e0ff */
[----:B------:R-:W-:Y:S01]  /*0d10*/  IMAD R12, R0, 0x50, RZ ;  /* 0x00000050000c7824 */ /* 0x000fe200078e02ff */
[----:B------:R-:W-:Y:S01]  /*0d20*/  IADD3 R10, P1, R13, R2, RZ ;  /* 0x000000020d0a7210 */ /* 0x000fe20007f3e0ff */
[----:B-----5:R0:W-:Y:S01]  /*0d30*/  STL [R1+0x898], R23 ;  /* 0x0008981701007387 */ /* 0x0201e20000100800 */
[----:B------:R-:W-:-:S02]  /*0d40*/  LEA.HI.X.SX32 R9, R9, R3, 0x1, P0 ;  /* 0x0000000309097211 */ /* 0x000fc400000f0eff */
[-C--:B------:R-:W-:Y:S02]  /*0d50*/  IADD3 R4, P2, R14, R2.reuse, RZ ;  /* 0x000000020e047210 */ /* 0x080fe40007f5e0ff */
[-C--:B------:R-:W-:Y:S01]  /*0d60*/  LEA.HI.X.SX32 R11, R5, R3.reuse, 0x1, P1 ;  /* 0x00000003050b7211 */ /* 0x080fe200008f0eff */
[----:B0-----:R0:W5:Y:S01]  /*0d70*/  LDG.E.U16 R23, [R6.64] ;  /* 0x0000000406177981 */ /* 0x001162000c1e1500 */
        /* <DEDUP_REMOVED lines=10> */
[----:B------:R0:W-:Y:S01]  /*0e20*/  STL [R1+0x894], R20 ;  /* 0x0008941401007387 */ /* 0x0001e20000100800 */
[----:B------:R-:W-:-:S03]  /*0e30*/  IMAD R8, R0, 0x280, RZ ;  /* 0x0000028000087824 */ /* 0x000fc600078e02ff */
[----:B------:R1:W-:Y:S04]  /*0e40*/  STL [R1+0x890], R19 ;  /* 0x0008901301007387 */ /* 0x0003e80000100800 */
[----:B0-----:R0:W3:Y:S04]  /*0e50*/  LDG.E.U16 R20, [R4.64] ;  /* 0x0000000404147981 */ /* 0x0010e8000c1e1500 */
[----:B-1----:R1:W3:Y:S01]  /*0e60*/  LDG.E.U16 R19, [R6.64] ;  /* 0x0000000406137981 */ /* 0x0022e2000c1e1500 */
[----:B0-----:R-:W-:Y:S01]  /*0e70*/  IADD3 R4, P0, R9, R2, RZ ;  /* 0x0000000209047210 */ /* 0x001fe20007f1e0ff */
[----:B-1----:R-:W-:-:S03]  /*0e80*/  IMAD R7, R0, 0x140, RZ ;  /* 0x0000014000077824 */ /* 0x002fc600078e02ff */
[----:B------:R-:W-:Y:S02]  /*0e90*/  LEA.HI.X.SX32 R5, R12, R3, 0x1, P0 ;  /* 0x000000030c057211 */ /* 0x000fe400000f0eff */
[----:B------:R-:W-:-:S03]  /*0ea0*/  IADD3 R10, P1, R7, R2, RZ ;  /* 0x00000002070a7210 */ /* 0x000fc60007f3e0ff */
[----:B------:R0:W3:Y:S01]  /*0eb0*/  LDG.E.U16 R25, [R4.64] ;  /* 0x0000000404197981 */ /* 0x0000e2000c1e1500 */
[-C--:B------:R-:W-:Y:S02]  /*0ec0*/  IADD3 R8, P2, R8, R2.reuse, RZ ;  /* 0x0000000208087210 */ /* 0x080fe40007f5e0ff */
[-C--:B------:R-:W-:Y:S02]  /*0ed0*/  IADD3 R6, P0, R13, R2.reuse, RZ ;  /* 0x000000020d067210 */ /* 0x080fe40007f1e0ff */
[-C--:B------:R-:W-:Y:S02]  /*0ee0*/  LEA.HI.X.SX32 R11, R9, R3.reuse, 0x1, P1 ;  /* 0x00000003090b7211 */ /* 0x080fe400008f0eff */
[----:B------:R-:W-:Y:S02]  /*0ef0*/  LEA.HI.X.SX32 R9, R7, R3, 0x1, P2 ;  /* 0x0000000307097211 */ /* 0x000fe400010f0eff */
[----:B0-----:R-:W-:-:S04]  /*0f00*/  IADD3 R4, P1, R14, R2, RZ ;  /* 0x000000020e047210 */ /* 0x001fc80007f3e0ff */
[-C--:B------:R-:W-:Y:S01]  /*0f10*/  LEA.HI.X.SX32 R5, R13, R3.reuse, 0x1, P1 ;  /* 0x000000030d057211 */ /* 0x080fe200008f0eff */
[----:B----4-:R0:W-:Y:S02]  /*0f20*/  STL [R1+0x1d8], R15 ;  /* 0x0001d80f01007387 */ /* 0x0101e40000100800 */
[C---:B0-----:R-:W-:Y:S02]  /*0f30*/  IMAD R15, R0.reuse, 0x29, RZ ;  /* 0x00000029000f7824 */ /* 0x041fe400078e02ff */
[----:B------:R0:W-:Y:S03]  /*0f40*/  STL [R1+0x18c], R24 ;  /* 0x00018c1801007387 */ /* 0x0001e60000100800 */
[----:B------:R-:W-:Y:S01]  /*0f50*/  LEA.HI.X.SX32 R7, R15, R3, 0x1, P0 ;  /* 0x000000030f077211 */ /* 0x000fe200000f0eff */
[----:B------:R1:W-:Y:S04]  /*0f60*/  STL [R1+0x88c], R18 ;  /* 0x00088c1201007387 */ /* 0x0003e80000100800 */
[----:B------:R4:W-:Y:S04]  /*0f70*/  STL [R1+0x888], R17 ;  /* 0x0008881101007387 */ /* 0x0009e80000100800 */
[----:B0-----:R0:W3:Y:S04]  /*0f80*/  LDG.E.U16 R24, [R10.64] ;  /* 0x000000040a187981 */ /* 0x0010e8000c1e1500 */
[----:B-1----:R1:W3:Y:S04]  /*0f90*/  LDG.E.U16 R18, [R8.64] ;  /* 0x0000000408127981 */ /* 0x0022e8000c1e1500 */
[----:B------:R0:W-:Y:S04]  /*0fa0*/  STL [R1+0x884], R16 ;  /* 0x0008841001007387 */ /* 0x0001e80000100800 */
[----:B----4-:R4:W3:Y:S04]  /*0fb0*/  LDG.E.U16 R17, [R6.64] ;  /* 0x0000000406117981 */ /* 0x0108e8000c1e1500 */
[----:B0-----:R0:W3:Y:S01]  /*0fc0*/  LDG.E.U16 R16, [R4.64] ;  /* 0x0000000404107981 */ /* 0x0010e2000c1e1500 */
[----:B------:R-:W-:-:S02]  /*0fd0*/  IMAD R10, R0, 0x290, RZ ;  /* 0x00000290000a7824 */ /* 0x000fc400078e02ff */
[C---:B----4-:R-:W-:Y:S02]  /*0fe0*/  IMAD R7, R0.reuse, 0x148, RZ ;  /* 0x0000014800077824 */ /* 0x050fe400078e02ff */
[----:B-1----:R-:W-:Y:S01]  /*0ff0*/  IMAD R9, R0, 0x2a, RZ ;  /* 0x0000002a00097824 */ /* 0x002fe200078e02ff */
[-C--:B------:R-:W-:Y:S02]  /*1000*/  IADD3 R10, P2, R10, R2.reuse, RZ ;  /* 0x000000020a0a7210 */ /* 0x080fe40007f5e0ff */
[-C--:B0-----:R-:W-:Y:S01]  /*1010*/  IADD3 R4, P0, R7, R2.reuse, RZ ;  /* 0x0000000207047210 */ /* 0x081fe20007f1e0ff */
[C---:B------:R-:W-:Y:S02]  /*1020*/  IMAD R12, R0.reuse, 0x54, RZ ;  /* 0x00000054000c7824 */ /* 0x040fe400078e02ff */
[----:B------:R-:W-:Y:S01]  /*1030*/  IMAD R15, R0, 0x15, RZ ;  /* 0x00000015000f7824 */ /* 0x000fe200078e02ff */
[-C--:B------:R-:W-:Y:S02]  /*1040*/  LEA.HI.X.SX32 R5, R14, R3.reuse, 0x1, P0 ;  /* 0x000000030e057211 */ /* 0x080fe400000f0eff */
[-C--:B------:R-:W-:Y:S01]  /*1050*/  IADD3 R6, P0, R9, R2.reuse, RZ ;  /* 0x0000000209067210 */ /* 0x080fe20007f1e0ff */
[----:B------:R-:W-:Y:S01]  /*1060*/  IMAD R13, R0, 0xa8, RZ ;  /* 0x000000a8000d7824 */ /* 0x000fe200078e02ff */
[----:B------:R-:W-:Y:S01]  /*1070*/  LEA.HI.X.SX32 R11, R7, R3, 0x1, P2 ;  /* 0x00000003070b7211 */ /* 0x000fe200010f0eff */
[----:B-----5:R0:W-:Y:S01]  /*1080*/  STL [R1+0x188], R23 ;  /* 0x0001881701007387 */ /* 0x0201e20000100800 */
[----:B------:R-:W-:-:S02]  /*1090*/  IADD3 R8, P1, R12, R2, RZ ;  /* 0x000000020c087210 */ /* 0x000fc40007f3e0ff */
[-C--:B------:R-:W-:Y:S02]  /*10a0*/  LEA.HI.X.SX32 R7, R15, R3.reuse, 0x1, P0 ;  /* 0x000000030f077211 */ /* 0x080fe400000f0eff */
[----:B------:R-:W-:Y:S01]  /*10b0*/  LEA.HI.X.SX32 R9, R9, R3, 0x1, P1 ;  /* 0x0000000309097211 */ /* 0x000fe200008f0eff */
[----:B0-----:R0:W4:Y:S02]  /*10c0*/  LDG.E.U16 R23, [R4.64] ;  /* 0x0000000404177981 */ /* 0x001124000c1e1500 */
[----:B0-----:R-:W-:-:S04]  /*10d0*/  IADD3 R4, P2, R13, R2, RZ ;  /* 0x000000020d047210 */ /* 0x001fc80007f5e0ff */
[----:B------:R-:W-:Y:S01]  /*10e0*/  LEA.HI.X.SX32 R5, R12, R3, 0x1, P2 ;  /* 0x000000030c057211 */ /* 0x000fe200010f0eff */
        /* <DEDUP_REMOVED lines=9> */
[----:B0-----:R0:W3:Y:S01]  /*1180*/  LDG.E.U16 R20, [R8.64] ;  /* 0x0000000408147981 */ /* 0x0010e2000c1e1500 */
[----:B-1----:R-:W-:Y:S01]  /*1190*/  IMAD R7, R0, 0x56, RZ ;  /* 0x0000005600077824 */ /* 0x002fe200078e02ff */
[-C--:B------:R-:W-:Y:S02]  /*11a0*/  IADD3 R10, P2, R10, R2.reuse, RZ ;  /* 0x000000020a0a7210 */ /* 0x080fe40007f5e0ff */
[----:B-----5:R1:W5:Y:S01]  /*11b0*/  LDG.E.U16 R19, [R4.64] ;  /* 0x0000000404137981 */ /* 0x020362000c1e1500 */
[----:B0-----:R-:W-:-:S04]  /*11c0*/  IADD3 R8, P0, R11, R2, RZ ;  /* 0x000000020b087210 */ /* 0x001fc80007f1e0ff */
[-C--:B------:R-:W-:Y:S01]  /*11d0*/  LEA.HI.X.SX32 R9, R13, R3.reuse, 0x1, P0 ;  /* 0x000000030d097211 */ /* 0x080fe200000f0eff */
[C---:B------:R-:W-:Y:S01]  /*11e0*/  IMAD R13, R0.reuse, 0x158, RZ ;  /* 0x00000158000d7824 */ /* 0x040fe200078e02ff */
[-C--:B-1----:R-:W-:Y:S01]  /*11f0*/  IADD3 R4, P0, R7, R2.reuse, RZ ;  /* 0x0000000207047210 */ /* 0x082fe20007f1e0ff */
[----:B------:R-:W-:Y:S01]  /*1200*/  IMAD R5, R0, 0x2b, RZ ;  /* 0x0000002b00057824 */ /* 0x000fe200078e02ff */
[----:B------:R-:W-:Y:S01]  /*1210*/  IADD3 R6, P1, R12, R2, RZ ;  /* 0x000000020c067210 */ /* 0x000fe20007f3e0ff */
[----:B------:R0:W5:Y:S01]  /*1220*/  LDG.E.U16 R14, [R8.64] ;  /* 0x00000004080e7981 */ /* 0x000162000c1e1500 */
[-C--:B------:R-:W-:Y:S02]  /*1230*/  LEA.HI.X.SX32 R11, R11, R3.reuse, 0x1, P2 ;  /* 0x000000030b0b7211 */ /* 0x080fe400010f0eff */
[-C--:B------:R-:W-:Y:S01]  /*1240*/  LEA.HI.X.SX32 R5, R5, R3.reuse, 0x1, P0 ;  /* 0x0000000305057211 */ /* 0x080fe200000f0eff */
[----:B------:R-:W-:Y:S01]  /*1250*/  STL [R1+0x1cc], R25 ;  /* 0x0001cc1901007387 */ /* 0x000fe20000100800 */
[----:B------:R-:W-:-:S02]  /*1260*/  LEA.HI.X.SX32 R7, R7, R3, 0x1, P1 ;  /* 0x0000000307077211 */ /* 0x000fc400008f0eff */
[----:B0-----:R-:W-:-:S04]  /*1270*/  IADD3 R8, P2, R13, R2, RZ ;  /* 0x000000020d087210 */ /* 0x001fc80007f5e0ff */
[----:B------:R-:W-:-:S05]  /*1280*/  LEA.HI.X.SX32 R9, R12, R3, 0x1, P2 ;  /* 0x000000030c097211 */ /* 0x000fca00010f0eff */
[----:B------:R0:W5:Y:S04]  /*1290*/  LDG.E.U16 R15, [R8.64] ;  /* 0x00000004080f7981 */ /* 0x000168000c1e1500 */
[----:B------:R-:W-:Y:S04]  /*12a0*/  STL [R1+0x1c0], R24 ;  /* 0x0001c01801007387 */ /* 0x000fe80000100800 */
[----:B------:R1:W-:Y:S04]  /*12b0*/  STL [R1+0x16c], R18 ;  /* 0x00016c1201007387 */ /* 0x0003e80000100800 */
[----:B------:R0:W-:Y:S04]  /*12c0*/  STL [R1+0x1c8], R17 ;  /* 0x0001c81101007387 */ /* 0x0001e80000100800 */
[----:B-1----:R1:W5:Y:S04]  /*12d0*/  LDG.E.U16 R18, [R10.64] ;  /* 0x000000040a127981 */ /* 0x002368000c1e1500 */
[----:B------:R1:W-:Y:S04]  /*12e0*/  STL [R1+0x1c4], R16 ;  /* 0x0001c41001007387 */ /* 0x0003e80000100800 */
[----:B0-----:R0:W5:Y:S04]  /*12f0*/  LDG.E.U16 R17, [R4.64] ;  /* 0x0000000404117981 */ /* 0x001168000c1e1500 */
[----:B-1----:R1:W5:Y:S01]  /*1300*/  LDG.E.U16 R16, [R6.64] ;  /* 0x0000000406107981 */ /* 0x002362000c1e1500 */
[----:B------:R-:W-:-:S02]  /*1310*/  IMAD R10, R0, 0x2b0, RZ ;  /* 0x000002b0000a7824 */ /* 0x000fc400078e02ff */
[----:B------:R-:W-:-:S03]  /*1320*/  IMAD R9, R0, 0x2c, RZ ;  /* 0x0000002c00097824 */ /* 0x000fc600078e02ff */
[----:B------:R-:W-:Y:S01]  /*1330*/  IADD3 R10, P1, R10, R2, RZ ;  /* 0x000000020a0a7210 */ /* 0x000fe20007f3e0ff */
[----:B-1----:R-:W-:-:S03]  /*1340*/  IMAD R7, R0, 0x16, RZ ;  /* 0x0000001600077824 */ /* 0x002fc600078e02ff */
[-C--:B------:R-:W-:Y:S01]  /*1350*/  LEA.HI.X.SX32 R11, R13, R3.reuse, 0x1, P1 ;  /* 0x000000030d0b7211 */ /* 0x080fe200008f0eff */
[C---:B0-----:R-:W-:Y:S01]  /*1360*/  IMAD R5, R0.reuse, 0xb, RZ ;  /* 0x0000000b00057824 */ /* 0x041fe200078e02ff */
[-C--:B------:R-:W-:Y:S01]  /*1370*/  IADD3 R6, P1, R9, R2.reuse, RZ ;  /* 0x0000000209067210 */ /* 0x080fe20007f3e0ff */
[C---:B------:R-:W-:Y:S01]  /*1380*/  IMAD R12, R0.reuse, 0x58, RZ ;  /* 0x00000058000c7824 */ /* 0x040fe200078e02ff */
[CC--:B------:R-:W-:Y:S01]  /*1390*/  IADD3 R4, P0, R7.reuse, R2.reuse, RZ ;  /* 0x0000000207047210 */ /* 0x0c0fe20007f1e0ff */
[----:B------:R-:W-:Y:S01]  /*13a0*/  IMAD R13, R0, 0xb0, RZ ;  /* 0x000000b0000d7824 */ /* 0x000fe200078e02ff */
[----:B----4-:R0:W-:Y:S01]  /*13b0*/  STL [R1+0x878], R23 ;  /* 0x0008781701007387 */ /* 0x0101e20000100800 */
[-C--:B------:R-:W-:Y:S02]  /*13c0*/  LEA.HI.X.SX32 R7, R7, R3.reuse, 0x1, P1 ;  /* 0x0000000307077211 */ /* 0x080fe400008f0eff */
[-C--:B------:R-:W-:Y:S02]  /*13d0*/  LEA.HI.X.SX32 R5, R5, R3.reuse, 0x1, P0 ;  /* 0x0000000305057211 */ /* 0x080fe400000f0eff */
[----:B------:R-:W-:Y:S01]  /*13e0*/  IADD3 R8, P2, R12, R2, RZ ;  /* 0x000000020c087210 */ /* 0x000fe20007f5e0ff */
[----:B0-----:R0:W4:Y:S03]  /*13f0*/  LDG.E.U16 R23, [R10.64] ;  /* 0x000000040a177981 */ /* 0x001126000c1e1500 */
[----:B------:R-:W-:-:S02]  /*1400*/  LEA.HI.X.SX32 R9, R9, R3, 0x1, P2 ;  /* 0x0000000309097211 */ /* 0x000fc400010f0eff */
[----:B0-----:R-:W-:-:S04]  /*1410*/  IADD3 R10, P0, R13, R2, RZ ;  /* 0x000000020d0a7210 */ /* 0x001fc80007f1e0ff */
[----:B------:R-:W-:Y:S01]  /*1420*/  LEA.HI.X.SX32 R11, R12, R3, 0x1, P0 ;  /* 0x000000030c0b7211 */ /* 0x000fe200000f0eff */
[C---:B------:R-:W-:Y:S01]  /*1430*/  IMAD R12, R0.reuse, 0xb4, RZ ;  /* 0x000000b4000c7824 */ /* 0x040fe200078e02ff */
[----:B--2---:R0:W-:Y:S04]  /*1440*/  STL [R1+0x160], R22 ;  /* 0x0001601601007387 */ /* 0x0041e80000100800 */
[----:B---3--:R1:W-:Y:S04]  /*1450*/  STL [R1+0x874], R21 ;  /* 0x0008741501007387 */ /* 0x0083e80000100800 */
[----:B0-----:R0:W2:Y:S04]  /*1460*/  LDG.E.U16 R22, [R4.64] ;  /* 0x0000000404167981 */ /* 0x0010a8000c1e1500 */
[----:B-1----:R1:W3:Y:S04]  /*1470*/  LDG.E.U16 R21, [R6.64] ;  /* 0x0000000406157981 */ /* 0x0022e8000c1e1500 */
[----:B------:R0:W-:Y:S01]  /*1480*/  STL [R1+0x1b8], R20 ;  /* 0x0001b81401007387 */ /* 0x0001e20000100800 */
[----:B-1----:R-:W-:-:S03]  /*1490*/  IMAD R7, R0, 0x160, RZ ;  /* 0x0000016000077824 */ /* 0x002fc600078e02ff */
[----:B-----5:R1:W-:Y:S04]  /*14a0*/  STL [R1+0x870], R19 ;  /* 0x0008701301007387 */ /* 0x0203e80000100800 */
[----:B0-----:R0:W5:Y:S01]  /*14b0*/  LDG.E.U16 R20, [R8.64] ;  /* 0x0000000408147981 */ /* 0x001162000c1e1500 */
[----:B------:R-:W-:-:S03]  /*14c0*/  IADD3 R4, P0, R7, R2, RZ ;  /* 0x0000000207047210 */ /* 0x000fc60007f1e0ff */
[----:B-1----:R1:W5:Y:S01]  /*14d0*/  LDG.E.U16 R19, [R10.64] ;  /* 0x000000040a137981 */ /* 0x002362000c1e1500 */
[----:B0-----:R-:W-:-:S03]  /*14e0*/  IMAD R9, R0, 0x5a, RZ ;  /* 0x0000005a00097824 */ /* 0x001fc600078e02ff */
[----:B------:R0:W-:Y:S01]  /*14f0*/  STL [R1+0x1b0], R14 ;  /* 0x0001b00e01007387 */ /* 0x0001e20000100800 */
[C---:B-1----:R-:W-:Y:S01]  /*1500*/  IMAD R10, R0.reuse, 0x2c0, RZ ;  /* 0x000002c0000a7824 */ /* 0x042fe200078e02ff */
[-C--:B------:R-:W-:Y:S02]  /*1510*/  LEA.HI.X.SX32 R5, R13, R3.reuse, 0x1, P0 ;  /* 0x000000030d057211 */ /* 0x080fe400000f0eff */
[-C--:B------:R-:W-:Y:S01]  /*1520*/  IADD3 R6, P0, R9, R2.reuse, RZ ;  /* 0x0000000209067210 */ /* 0x080fe20007f1e0ff */
[----:B0-----:R-:W-:Y:S01]  /*1530*/  IMAD R14, R0, 0x2d, RZ ;  /* 0x0000002d000e7824 */ /* 0x001fe200078e02ff */
[-C--:B------:R-:W-:Y:S02]  /*1540*/  IADD3 R10, P2, R10, R2.reuse, RZ ;  /* 0x000000020a0a7210 */ /* 0x080fe40007f5e0ff */
[----:B------:R-:W-:Y:S02]  /*1550*/  IADD3 R8, P1, R12, R2, RZ ;  /* 0x000000020c087210 */ /* 0x000fe40007f3e0ff */
[----:B------:R-:W-:-:S02]  /*1560*/  LEA.HI.X.SX32 R11, R7, R3, 0x1, P2 ;  /* 0x00000003070b7211 */ /* 0x000fc400010f0eff */
[-C--:B------:R-:W-:Y:S02]  /*1570*/  LEA.HI.X.SX32 R7, R14, R3.reuse, 0x1, P0 ;  /* 0x000000030e077211 */ /* 0x080fe400000f0eff */
[----:B------:R-:W-:Y:S01]  /*1580*/  LEA.HI.X.SX32 R9, R9, R3, 0x1, P1 ;  /* 0x0000000309097211 */ /* 0x000fe200008f0eff */
[----:B------:R-:W-:Y:S01]  /*1590*/  IMAD R13, R0, 0x168, RZ ;  /* 0x00000168000d7824 */ /* 0x000fe200078e02ff */
[----:B------:R0:W-:Y:S04]  /*15a0*/  STL [R1+0x158], R18 ;  /* 0x0001581201007387 */ /* 0x0001e80000100800 */
[----:B------:R1:W-:Y:S04]  /*15b0*/  STL [R1+0x7b0], R17 ;  /* 0x0007b01101007387 */ /* 0x0003e80000100800 */
[----:B0-----:R0:W5:Y:S04]  /*15c0*/  LDG.E.U16 R18, [R4.64] ;  /* 0x0000000404127981 */ /* 0x001168000c1e1500 */
[----:B------:R0:W-:Y:S04]  /*15d0*/  STL [R1+0x86c], R16 ;  /* 0x00086c1001007387 */ /* 0x0001e80000100800 */
[----:B-1----:R1:W5:Y:S04]  /*15e0*/  LDG.E.U16 R17, [R10.64] ;  /* 0x000000040a117981 */ /* 0x002368000c1e1500 */
[----:B------:R1:W-:Y:S04]  /*15f0*/  STL [R1+0x868], R15 ;  /* 0x0008680f01007387 */ /* 0x0003e80000100800 */
[----:B0-----:R0:W5:Y:S04]  /*1600*/  LDG.E.U16 R16, [R6.64] ;  /* 0x0000000406107981 */ /* 0x001168000c1e1500 */
[----:B-1----:R1:W5:Y:S01]  /*1610*/  LDG.E.U16 R15, [R8.64] ;  /* 0x00000004080f7981 */ /* 0x002362000c1e1500 */
[----:B------:R-:W-:-:S04]  /*1620*/  IADD3 R4, P2, R13, R2, RZ ;  /* 0x000000020d047210 */ /* 0x000fc80007f5e0ff */
[----:B------:R-:W-:-:S05]  /*1630*/  LEA.HI.X.SX32 R5, R12, R3, 0x1, P2 ;  /* 0x000000030c057211 */ /* 0x000fca00010f0eff */
[----:B------:R4:W5:Y:S01]  /*1640*/  LDG.E.U16 R14, [R4.64] ;  /* 0x00000004040e7981 */ /* 0x000962000c1e1500 */
[C---:B------:R-:W-:Y:S02]  /*1650*/  IMAD R10, R0.reuse, 0x2d0, RZ ;  /* 0x000002d0000a7824 */ /* 0x040fe400078e02ff */
[C---:B0-----:R-:W-:Y:S02]  /*1660*/  IMAD R7, R0.reuse, 0x2e, RZ ;  /* 0x0000002e00077824 */ /* 0x041fe400078e02ff */
[----:B-1----:R-:W-:Y:S01]  /*1670*/  IMAD R9, R0, 0x5c, RZ ;  /* 0x0000005c00097824 */ /* 0x002fe200078e02ff */
[-C--:B------:R-:W-:Y:S01]  /*1680*/  IADD3 R10, P1, R10, R2.reuse, RZ ;  /* 0x000000020a0a7210 */ /* 0x080fe20007f3e0ff */
[C---:B------:R-:W-:Y:S02]  /*1690*/  IMAD R12, R0.reuse, 0xb8, RZ ;  /* 0x000000b8000c7824 */ /* 0x040fe400078e02ff */
[----:B----4-:R-:W-:Y:S01]  /*16a0*/  IMAD R5, R0, 0x17, RZ ;  /* 0x0000001700057824 */ /* 0x010fe200078e02ff */
[----:B------:R-:W-:-:S02]  /*16b0*/  IADD3 R4, P0, R7, R2, RZ ;  /* 0x0000000207047210 */ /* 0x000fc40007f1e0ff */
[-C--:B------:R-:W-:Y:S02]  /*16c0*/  LEA.HI.X.SX32 R11, R13, R3.reuse, 0x1, P1 ;  /* 0x000000030d0b7211 */ /* 0x080fe400008f0eff */
[-C--:B------:R-:W-:Y:S01]  /*16d0*/  IADD3 R6, P1, R9, R2.reuse, RZ ;  /* 0x0000000209067210 */ /* 0x080fe20007f3e0ff */
[----:B------:R0:W-:Y:S01]  /*16e0*/  STL [R1+0x154], R23 ;  /* 0x0001541701007387 */ /* 0x0001e20000100800 */
[-C--:B------:R-:W-:Y:S02]  /*16f0*/  LEA.HI.X.SX32 R5, R5, R3.reuse, 0x1, P0 ;  /* 0x0000000305057211 */ /* 0x080fe400000f0eff */
[----:B------:R-:W-:Y:S02]  /*1700*/  LEA.HI.X.SX32 R7, R7, R3, 0x1, P1 ;  /* 0x0000000307077211 */ /* 0x000fe400008f0eff */
[----:B------:R-:W-:Y:S01]  /*1710*/  IADD3 R8, P2, R12, R2, RZ ;  /* 0x000000020c087210 */ /* 0x000fe20007f5e0ff */
[----:B0-----:R0:W4:Y:S01]  /*1720*/  LDG.E.U16 R23, [R10.64] ;  /* 0x000000040a177981 */ /* 0x001122000c1e1500 */
[----:B------:R-:W-:-:S02]  /*1730*/  IMAD R13, R0, 0x170, RZ ;  /* 0x00000170000d7824 */ /* 0x000fc400078e02ff */
[----:B------:R-:W-:-:S03]  /*1740*/  LEA.HI.X.SX32 R9, R9, R3, 0x1, P2 ;  /* 0x0000000309097211 */ /* 0x000fc600010f0eff */
[----:B0-----:R-:W-:-:S04]  /*1750*/  IADD3 R10, P0, R13, R2, RZ ;  /* 0x000000020d0a7210 */ /* 0x001fc80007f1e0ff */
[----:B------:R-:W-:Y:S01]  /*1760*/  LEA.HI.X.SX32 R11, R12, R3, 0x1, P0 ;  /* 0x000000030c0b7211 */ /* 0x000fe200000f0eff */
[C---:B------:R-:W-:Y:S01]  /*1770*/  IMAD R12, R0.reuse, 0x178, RZ ;  /* 0x00000178000c7824 */ /* 0x040fe200078e02ff */
[----:B--2---:R0:W-:Y:S04]  /*1780*/  STL [R1+0x7a4], R22 ;  /* 0x0007a41601007387 */ /* 0x0041e80000100800 */
[----:B---3--:R1:W-:Y:S04]  /*1790*/  STL [R1+0x864], R21 ;  /* 0x0008641501007387 */ /* 0x0083e80000100800 */
[----:B0-----:R0:W2:Y:S04]  /*17a0*/  LDG.E.U16 R22, [R4.64] ;  /* 0x0000000404167981 */ /* 0x0010a8000c1e1500 */
[----:B-1----:R1:W3:Y:S04]  /*17b0*/  LDG.E.U16 R21, [R6.64] ;  /* 0x0000000406157981 */ /* 0x0022e8000c1e1500 */
[----:B-----5:R5:W-:Y:S01]  /*17c0*/  STL [R1+0x860], R20 ;  /* 0x0008601401007387 */ /* 0x020be20000100800 */
[----:B0-----:R-:W-:-:S03]  /*17d0*/  IMAD R4, R0, 0x2e0, RZ ;  /* 0x000002e000047824 */ /* 0x001fc600078e02ff */
[----:B-----5:R0:W5:Y:S01]  /*17e0*/  LDG.E.U16 R20, [R8.64] ;  /* 0x0000000408147981 */ /* 0x020162000c1e1500 */
[----:B-1----:R-:W-:-:S03]  /*17f0*/  IMAD R7, R0, 0x5e, RZ ;  /* 0x0000005e00077824 */ /* 0x002fc600078e02ff */
[----:B------:R1:W-:Y:S01]  /*1800*/  STL [R1+0x1a4], R19 ;  /* 0x0001a41301007387 */ /* 0x0003e20000100800 */
[----:B------:R-:W-:-:S03]  /*1810*/  IMAD R5, R0, 0x2f, RZ ;  /* 0x0000002f00057824 */ /* 0x000fc600078e02ff */
[----:B-1----:R1:W5:Y:S01]  /*1820*/  LDG.E.U16 R19, [R10.64] ;  /* 0x000000040a137981 */ /* 0x002362000c1e1500 */
[----:B0-----:R-:W-:Y:S01]  /*1830*/  IMAD R9, R0, 0xbc, RZ ;  /* 0x000000bc00097824 */ /* 0x001fe200078e02ff */
[-C--:B-1----:R-:W-:Y:S02]  /*1840*/  IADD3 R10, P1, R4, R2.reuse, RZ ;  /* 0x00000002040a7210 */ /* 0x082fe40007f3e0ff */
[-C--:B------:R-:W-:Y:S02]  /*1850*/  IADD3 R4, P0, R7, R2.reuse, RZ ;  /* 0x0000000207047210 */ /* 0x080fe40007f1e0ff */
[-C--:B------:R-:W-:Y:S02]  /*1860*/  LEA.HI.X.SX32 R11, R13, R3.reuse, 0x1, P1 ;  /* 0x000000030d0b7211 */ /* 0x080fe400008f0eff */
[----:B------:R-:W-:Y:S01]  /*1870*/  LEA.HI.X.SX32 R5, R5, R3, 0x1, P0 ;  /* 0x0000000305057211 */ /* 0x000fe200000f0eff */
[----:B------:R-:W-:Y:S01]  /*1880*/  IMAD R13, R0, 0x2f0, RZ ;  /* 0x000002f0000d7824 */ /* 0x000fe200078e02ff */
[----:B------:R-:W-:-:S02]  /*1890*/  IADD3 R6, P1, R9, R2, RZ ;  /* 0x0000000209067210 */ /* 0x000fc40007f3e0ff */
[-C--:B------:R-:W-:Y:S02]  /*18a0*/  IADD3 R8, P2, R12, R2.reuse, RZ ;  /* 0x000000020c087210 */ /* 0x080fe40007f5e0ff */
[-C--:B------:R-:W-:Y:S02]  /*18b0*/  LEA.HI.X.SX32 R7, R7, R3.reuse, 0x1, P1 ;  /* 0x0000000307077211 */ /* 0x080fe400008f0eff */
[----:B------:R-:W-:Y:S01]  /*18c0*/  LEA.HI.X.SX32 R9, R9, R3, 0x1, P2 ;  /* 0x0000000309097211 */ /* 0x000fe200010f0eff */
[----:B------:R0:W-:Y:S04]  /*18d0*/  STL [R1+0x1a0], R18 ;  /* 0x0001a01201007387 */ /* 0x0001e80000100800 */
[----:B------:R1:W-:Y:S04]  /*18e0*/  STL [R1+0x140], R17 ;  /* 0x0001401101007387 */ /* 0x0003e80000100800 */
[----:B0-----:R0:W5:Y:S04]  /*18f0*/  LDG.E.U16 R18, [R4.64] ;  /* 0x0000000404127981 */ /* 0x001168000c1e1500 */
[----:B------:R-:W-:Y:S04]  /*1900*/  STL [R1+0x85c], R16 ;  /* 0x00085c1001007387 */ /* 0x000fe80000100800 */
[----:B-1----:R1:W5:Y:S04]  /*1910*/  LDG.E.U16 R17, [R6.64] ;  /* 0x0000000406117981 */ /* 0x002368000c1e1500 */
[----:B------:R0:W-:Y:S04]  /*1920*/  STL [R1+0x19c], R15 ;  /* 0x00019c0f01007387 */ /* 0x0001e80000100800 */
[----:B0-----:R0:W5:Y:S02]  /*1930*/  LDG.E.U16 R15, [R10.64] ;  /* 0x000000040a0f7981 */ /* 0x001164000c1e1500 */
[----:B0-----:R-:W-:-:S02]  /*1940*/  IADD3 R10, P0, R13, R2, RZ ;  /* 0x000000020d0a7210 */ /* 0x001fc40007f1e0ff */
[----:B------:R0:W-:Y:S02]  /*1950*/  STL [R1+0x858], R14 ;  /* 0x0008580e01007387 */ /* 0x0001e40000100800 */
[----:B------:R-:W-:-:S05]  /*1960*/  LEA.HI.X.SX32 R11, R12, R3, 0x1, P0 ;  /* 0x000000030c0b7211 */ /* 0x000fca00000f0eff */
[----:B------:R4:W5:Y:S04]  /*1970*/  LDG.E.U16 R16, [R10.64] ;  /* 0x000000040a107981 */ /* 0x000968000c1e1500 */
[----:B0-----:R0:W5:Y:S01]  /*1980*/  LDG.E.U16 R14, [R8.64] ;  /* 0x00000004080e7981 */ /* 0x001162000c1e1500 */
[C---:B-1----:R-:W-:Y:S02]  /*1990*/  IMAD R7, R0.reuse, 0x6, RZ ;  /* 0x0000000600077824 */ /* 0x042fe400078e02ff */
[C---:B------:R-:W-:Y:S02]  /*19a0*/  IMAD R5, R0.reuse, 0x3, RZ ;  /* 0x0000000300057824 */ /* 0x040fe400078e02ff */
[C---:B------:R-:W-:Y:S01]  /*19b0*/  IMAD R12, R0.reuse, 0x30, RZ ;  /* 0x00000030000c7824 */ /* 0x040fe200078e02ff */
[----:B------:R-:W-:Y:S01]  /*19c0*/  IADD3 R4, P0, R7, R2, RZ ;  /* 0x0000000207047210 */ /* 0x000fe20007f1e0ff */
[----:B0-----:R-:W-:-:S02]  /*19d0*/  IMAD R9, R0, 0xc, RZ ;  /* 0x0000000c00097824 */ /* 0x001fc400078e02ff */
[----:B----4-:R-:W-:-:S03]  /*19e0*/  IMAD R11, R0, 0x18, RZ ;  /* 0x00000018000b7824 */ /* 0x010fc600078e02ff */
[-C--:B------:R-:W-:Y:S02]  /*19f0*/  IADD3 R6, P1, R9, R2.reuse, RZ ;  /* 0x0000000209067210 */ /* 0x080fe40007f3e0ff */
[-C--:B------:R-:W-:Y:S01]  /*1a00*/  LEA.HI.X.SX32 R5, R5, R3.reuse, 0x1, P0 ;  /* 0x0000000305057211 */ /* 0x080fe200000f0eff */
[----:B------:R-:W-:Y:S01]  /*1a10*/  IMAD R13, R0, 0x60, RZ ;  /* 0x00000060000d7824 */ /* 0x000fe200078e02ff */
[-C--:B------:R-:W-:Y:S02]  /*1a20*/  IADD3 R8, P0, R11, R2.reuse, RZ ;  /* 0x000000020b087210 */ /* 0x080fe40007f1e0ff */
[-C--:B------:R-:W-:Y:S01]  /*1a30*/  LEA.HI.X.SX32 R7, R7, R3.reuse, 0x1, P1 ;  /* 0x0000000307077211 */ /* 0x080fe200008f0eff */
[----:B------:R0:W-:Y:S01]  /*1a40*/  STL [R1+0x13c], R23 ;  /* 0x00013c1701007387 */ /* 0x0001e20000100800 */
[----:B------:R-:W-:Y:S02]  /*1a50*/  IADD3 R10, P2, R12, R2, RZ ;  /* 0x000000020c0a7210 */ /* 0x000fe40007f5e0ff */
[-C--:B------:R-:W-:Y:S01]  /*1a60*/  LEA.HI.X.SX32 R9, R9, R3.reuse, 0x1, P0 ;  /* 0x0000000309097211 */ /* 0x080fe200000f0eff */
[----:B------:R1:W4:Y:S01]  /*1a70*/  LDG.E.U16 R24, [R4.64] ;  /* 0x0000000404187981 */ /* 0x000322000c1e1500 */
[----:B------:R-:W-:-:S03]  /*1a80*/  LEA.HI.X.SX32 R11, R11, R3, 0x1, P2 ;  /* 0x000000030b0b7211 */ /* 0x000fc600010f0eff */
[----:B0-----:R0:W4:Y:S01]  /*1a90*/  LDG.E.U16 R23, [R6.64] ;  /* 0x0000000406177981 */ /* 0x001122000c1e1500 */
[----:B-1----:R-:W-:-:S04]  /*1aa0*/  IADD3 R4, P1, R13, R2, RZ ;  /* 0x000000020d047210 */ /* 0x002fc80007f3e0ff */
[----:B------:R-:W-:Y:S01]  /*1ab0*/  LEA.HI.X.SX32 R5, R12, R3, 0x1, P1 ;  /* 0x000000030c057211 */ /* 0x000fe200008f0eff */
[C---:B0-----:R-:W-:Y:S02]  /*1ac0*/  IMAD R7, R0.reuse, 0xc0, RZ ;  /* 0x000000c000077824 */ /* 0x041fe400078e02ff */
[C---:B------:R-:W-:Y:S01]  /*1ad0*/  IMAD R12, R0.reuse, 0x62, RZ ;  /* 0x00000062000c7824 */ /* 0x040fe200078e02ff */
[----:B--2---:R0:W-:Y:S04]  /*1ae0*/  STL [R1+0x854], R22 ;  /* 0x0008541601007387 */ /* 0x0041e80000100800 */
[----:B---3--:R1:W-:Y:S04]  /*1af0*/  STL [R1+0x850], R21 ;  /* 0x0008501501007387 */ /* 0x0083e80000100800 */
[----:B0-----:R0:W2:Y:S04]  /*1b00*/  LDG.E.U16 R22, [R8.64] ;  /* 0x0000000408167981 */ /* 0x0010a8000c1e1500 */
[----:B-1----:R1:W3:Y:S04]  /*1b10*/  LDG.E.U16 R21, [R10.64] ;  /* 0x000000040a157981 */ /* 0x0022e8000c1e1500 */
[----:B-----5:R5:W-:Y:S01]  /*1b20*/  STL [R1+0x84c], R20 ;  /* 0x00084c1401007387 */ /* 0x020be20000100800 */
[----:B0-----:R-:W-:-:S03]  /*1b30*/  IMAD R9, R0, 0x180, RZ ;  /* 0x0000018000097824 */ /* 0x001fc600078e02ff */
[----:B-----5:R0:W5:Y:S02]  /*1b40*/  LDG.E.U16 R20, [R4.64] ;  /* 0x0000000404147981 */ /* 0x020164000c1e1500 */
[----:B0-----:R-:W-:-:S04]  /*1b50*/  IADD3 R4, P0, R7, R2, RZ ;  /* 0x0000000207047210 */ /* 0x001fc80007f1e0ff */
[----:B------:R-:W-:Y:S01]  /*1b60*/  LEA.HI.X.SX32 R5, R13, R3, 0x1, P0 ;  /* 0x000000030d057211 */ /* 0x000fe200000f0eff */
[----:B------:R0:W-:Y:S01]  /*1b70*/  STL [R1+0x190], R19 ;  /* 0x0001901301007387 */ /* 0x0001e20000100800 */
[----:B-1----:R-:W-:-:S04]  /*1b80*/  IADD3 R10, P1, R9, R2, RZ ;  /* 0x00000002090a7210 */ /* 0x002fc80007f3e0ff */
[----:B------:R-:W-:Y:S01]  /*1b90*/  LEA.HI.X.SX32 R11, R7, R3, 0x1, P1 ;  /* 0x00000003070b7211 */ /* 0x000fe200008f0eff */
[----:B0-----:R0:W5:Y:S01]  /*1ba0*/  LDG.E.U16 R19, [R4.64] ;  /* 0x0000000404137981 */ /* 0x001162000c1e1500 */
[----:B------:R-:W-:Y:S01]  /*1bb0*/  IMAD R8, R0, 0x300, RZ ;  /* 0x0000030000087824 */ /* 0x000fe200078e02ff */
[----:B------:R-:W-:-:S04]  /*1bc0*/  IADD3 R6, P0, R12, R2, RZ ;  /* 0x000000020c067210 */ /* 0x000fc80007f1e0ff */
[----:B------:R-:W-:-:S04]  /*1bd0*/  IADD3 R8, P2, R8, R2, RZ ;  /* 0x0000000208087210 */ /* 0x000fc80007f5e0ff */
[----:B------:R-:W-:Y:S01]  /*1be0*/  LEA.HI.X.SX32 R9, R9, R3, 0x1, P2 ;  /* 0x0000000309097211 */ /* 0x000fe200010f0eff */
[----:B------:R-:W-:Y:S04]  /*1bf0*/  STL [R1+0x134], R15 ;  /* 0x0001340f01007387 */ /* 0x000fe80000100800 */
[----:B------:R1:W-:Y:S04]  /*1c00*/  STL [R1+0x848], R18 ;  /* 0x0008481201007387 */ /* 0x0003e80000100800 */
[----:B-1----:R1:W5:Y:S01]  /*1c10*/  LDG.E.U16 R18, [R10.64] ;  /* 0x000000040a127981 */ /* 0x002362000c1e1500 */
[----:B------:R-:W-:-:S03]  /*1c20*/  IMAD R15, R0, 0x31, RZ ;  /* 0x00000031000f7824 */ /* 0x000fc600078e02ff */
[----:B------:R0:W-:Y:S02]  /*1c30*/  STL [R1+0x844], R17 ;  /* 0x0008441101007387 */ /* 0x0001e40000100800 */
[----:B------:R-:W-:Y:S02]  /*1c40*/  LEA.HI.X.SX32 R7, R15, R3, 0x1, P0 ;  /* 0x000000030f077211 */ /* 0x000fe400000f0eff */
[----:B------:R-:W-:Y:S04]  /*1c50*/  STL [R1+0x840], R14 ;  /* 0x0008400e01007387 */ /* 0x000fe80000100800 */
[----:B------:R1:W-:Y:S04]  /*1c60*/  STL [R1+0x130], R16 ;  /* 0x0001301001007387 */ /* 0x0003e80000100800 */
[----:B0-----:R0:W5:Y:S04]  /*1c70*/  LDG.E.U16 R17, [R8.64] ;  /* 0x0000000408117981 */ /* 0x001168000c1e1500 */
[----:B-1----:R1:W5:Y:S01]  /*1c80*/  LDG.E.U16 R16, [R6.64] ;  /* 0x0000000406107981 */ /* 0x002362000c1e1500 */
[----:B------:R-:W-:-:S05]  /*1c90*/  IMAD R14, R0, 0xc4, RZ ;  /* 0x000000c4000e7824 */ /* 0x000fca00078e02ff */
[----:B------:R-:W-:Y:S01]  /*1ca0*/  IADD3 R4, P1, R14, R2, RZ ;  /* 0x000000020e047210 */ /* 0x000fe20007f3e0ff */
[----:B------:R-:W-:-:S03]  /*1cb0*/  IMAD R10, R0, 0x310, RZ ;  /* 0x00000310000a7824 */ /* 0x000fc600078e02ff */
[-C--:B------:R-:W-:Y:S01]  /*1cc0*/  LEA.HI.X.SX32 R5, R12, R3.reuse, 0x1, P1 ;  /* 0x000000030c057211 */ /* 0x080fe200008f0eff */
[----:B-1----:R-:W-:Y:S01]  /*1cd0*/  IMAD R7, R0, 0x188, RZ ;  /* 0x0000018800077824 */ /* 0x002fe200078e02ff */
[-C--:B------:R-:W-:Y:S01]  /*1ce0*/  IADD3 R10, P2, R10, R2.reuse, RZ ;  /* 0x000000020a0a7210 */ /* 0x080fe20007f5e0ff */
[C---:B------:R-:W-:Y:S02]  /*1cf0*/  IMAD R12, R0.reuse, 0x32, RZ ;  /* 0x00000032000c7824 */ /* 0x040fe400078e02ff */
[----:B------:R1:W5:Y:S01]  /*1d00*/  LDG.E.U16 R15, [R4.64] ;  /* 0x00000004040f7981 */ /* 0x000362000c1e1500 */
[C---:B------:R-:W-:Y:S01]  /*1d10*/  IMAD R13, R0.reuse, 0x64, RZ ;  /* 0x00000064000d7824 */ /* 0x040fe200078e02ff */
[C---:B------:R-:W-:Y:S01]  /*1d20*/  LEA.HI.X.SX32 R11, R7.reuse, R3, 0x1, P2 ;  /* 0x00000003070b7211 */ /* 0x040fe200010f0eff */
[----:B0-----:R-:W-:Y:S01]  /*1d30*/  IMAD R9, R0, 0x19, RZ ;  /* 0x0000001900097824 */ /* 0x001fe200078e02ff */
[-C--:B-1----:R-:W-:Y:S02]  /*1d40*/  IADD3 R4, P0, R7, R2.reuse, RZ ;  /* 0x0000000207047210 */ /* 0x082fe40007f1e0ff */
[----:B------:R-:W-:-:S02]  /*1d50*/  IADD3 R6, P1, R13, R2, RZ ;  /* 0x000000020d067210 */ /* 0x000fc40007f3e0ff */
[-C--:B------:R-:W-:Y:S01]  /*1d60*/  LEA.HI.X.SX32 R5, R14, R3.reuse, 0x1, P0 ;  /* 0x000000030e057211 */ /* 0x080fe200000f0eff */
[----:B------:R-:W-:Y:S01]  /*1d70*/  IMAD R14, R0, 0xc8, RZ ;  /* 0x000000c8000e7824 */ /* 0x000fe200078e02ff */
[CC--:B------:R-:W-:Y:S01]  /*1d80*/  IADD3 R8, P0, R12.reuse, R2.reuse, RZ ;  /* 0x000000020c087210 */ /* 0x0c0fe20007f1e0ff */
[----:B----4-:R0:W-:Y:S01]  /*1d90*/  STL [R1+0x7a0], R24 ;  /* 0x0007a01801007387 */ /* 0x0101e20000100800 */
[-C--:B------:R-:W-:Y:S02]  /*1da0*/  LEA.HI.X.SX32 R7, R12, R3.reuse, 0x1, P1 ;  /* 0x000000030c077211 */ /* 0x080fe400008f0eff */
[----:B------:R-:W-:Y:S01]  /*1db0*/  LEA.HI.X.SX32 R9, R9, R3, 0x1, P0 ;  /* 0x0000000309097211 */ /* 0x000fe200000f0eff */
[----:B------:R1:W-:Y:S04]  /*1dc0*/  STL [R1+0x83c], R23 ;  /* 0x00083c1701007387 */ /* 0x0003e80000100800 */
[----:B0-----:R0:W4:Y:S04]  /*1dd0*/  LDG.E.U16 R24, [R4.64] ;  /* 0x0000000404187981 */ /* 0x001128000c1e1500 */
[----:B-1----:R1:W4:Y:S01]  /*1de0*/  LDG.E.U16 R23, [R10.64] ;  /* 0x000000040a177981 */ /* 0x002322000c1e1500 */
[----:B0-----:R-:W-:-:S04]  /*1df0*/  IADD3 R4, P2, R14, R2, RZ ;  /* 0x000000020e047210 */ /* 0x001fc80007f5e0ff */
[----:B------:R-:W-:Y:S01]  /*1e00*/  LEA.HI.X.SX32 R5, R13, R3, 0x1, P2 ;  /* 0x000000030d057211 */ /* 0x000fe200010f0eff */
[----:B-1----:R-:W-:-:S05]  /*1e10*/  IMAD R10, R0, 0x320, RZ ;  /* 0x00000320000a7824 */ /* 0x002fca00078e02ff */
[----:B------:R-:W-:Y:S01]  /*1e20*/  IADD3 R10, P2, R10, R2, RZ ;  /* 0x000000020a0a7210 */ /* 0x000fe20007f5e0ff */
[C---:B------:R-:W-:Y:S02]  /*1e30*/  IMAD R12, R0.reuse, 0x66, RZ ;  /* 0x00000066000c7824 */ /* 0x040fe400078e02ff */
[C---:B------:R-:W-:Y:S01]  /*1e40*/  IMAD R13, R0.reuse, 0xcc, RZ ;  /* 0x000000cc000d7824 */ /* 0x040fe200078e02ff */
[----:B--2---:R0:W-:Y:S04]  /*1e50*/  STL [R1+0x838], R22 ;  /* 0x0008381601007387 */ /* 0x0041e80000100800 */
[----:B---3--:R1:W-:Y:S04]  /*1e60*/  STL [R1+0x184], R21 ;  /* 0x0001841501007387 */ /* 0x0083e80000100800 */
[----:B0-----:R0:W2:Y:S04]  /*1e70*/  LDG.E.U16 R22, [R8.64] ;  /* 0x0000000408167981 */ /* 0x0010a8000c1e1500 */
[----:B-1----:R1:W3:Y:S04]  /*1e80*/  LDG.E.U16 R21, [R6.64] ;  /* 0x0000000406157981 */ /* 0x0022e8000c1e1500 */
[----:B-----5:R5:W-:Y:S01]  /*1e90*/  STL [R1+0x180], R20 ;  /* 0x0001801401007387 */ /* 0x020be20000100800 */
[----:B-1----:R-:W-:-:S03]  /*1ea0*/  IMAD R7, R0, 0x190, RZ ;  /* 0x0000019000077824 */ /* 0x002fc600078e02ff */
[----:B-----5:R1:W5:Y:S02]  /*1eb0*/  LDG.E.U16 R20, [R4.64] ;  /* 0x0000000404147981 */ /* 0x020364000c1e1500 */
[----:B0-----:R-:W-:-:S04]  /*1ec0*/  IADD3 R8, P0, R7, R2, RZ ;  /* 0x0000000207087210 */ /* 0x001fc80007f1e0ff */
[-C--:B------:R-:W-:Y:S02]  /*1ed0*/  LEA.HI.X.SX32 R9, R14, R3.reuse, 0x1, P0 ;  /* 0x000000030e097211 */ /* 0x080fe400000f0eff */
[----:B------:R-:W-:Y:S01]  /*1ee0*/  LEA.HI.X.SX32 R11, R7, R3, 0x1, P2 ;  /* 0x00000003070b7211 */ /* 0x000fe200010f0eff */
[----:B------:R0:W-:Y:S04]  /*1ef0*/  STL [R1+0x17c], R19 ;  /* 0x00017c1301007387 */ /* 0x0001e80000100800 */
[----:B0-----:R0:W5:Y:S01]  /*1f00*/  LDG.E.U16 R19, [R8.64] ;  /* 0x0000000408137981 */ /* 0x001162000c1e1500 */
[----:B-1----:R-:W-:Y:S01]  /*1f10*/  IMAD R5, R0, 0x33, RZ ;  /* 0x0000003300057824 */ /* 0x002fe200078e02ff */
[-C--:B------:R-:W-:Y:S02]  /*1f20*/  IADD3 R4, P0, R12, R2.reuse, RZ ;  /* 0x000000020c047210 */ /* 0x080fe40007f1e0ff */
[----:B------:R-:W-:-:S02]  /*1f30*/  IADD3 R6, P1, R13, R2, RZ ;  /* 0x000000020d067210 */ /* 0x000fc40007f3e0ff */
[-C--:B------:R-:W-:Y:S02]  /*1f40*/  LEA.HI.X.SX32 R5, R5, R3.reuse, 0x1, P0 ;  /* 0x0000000305057211 */ /* 0x080fe400000f0eff */
[----:B------:R-:W-:Y:S01]  /*1f50*/  LEA.HI.X.SX32 R7, R12, R3, 0x1, P1 ;  /* 0x000000030c077211 */ /* 0x000fe200008f0eff */
[----:B------:R1:W-:Y:S04]  /*1f60*/  STL [R1+0x170], R18 ;  /* 0x0001701201007387 */ /* 0x0003e80000100800 */
[----:B-1----:R1:W5:Y:S04]  /*1f70*/  LDG.E.U16 R18, [R10.64] ;  /* 0x000000040a127981 */ /* 0x002368000c1e1500 */
[----:B------:R0:W-:Y:S04]  /*1f80*/  STL [R1+0x11c], R17 ;  /* 0x00011c1101007387 */ /* 0x0001e80000100800 */
[----:B------:R1:W-:Y:S04]  /*1f90*/  STL [R1+0x178], R16 ;  /* 0x0001781001007387 */ /* 0x0003e80000100800 */
[----:B0-----:R0:W5:Y:S04]  /*1fa0*/  LDG.E.U16 R17, [R4.64] ;  /* 0x0000000404117981 */ /* 0x001168000c1e1500 */
[----:B-1----:R1:W5:Y:S01]  /*1fb0*/  LDG.E.U16 R16, [R6.64] ;  /* 0x0000000406107981 */ /* 0x002362000c1e1500 */
[----:B------:R-:W-:-:S05]  /*1fc0*/  IMAD R14, R0, 0x198, RZ ;  /* 0x00000198000e7824 */ /* 0x000fca00078e02ff */
[----:B------:R-:W-:Y:S01]  /*1fd0*/  IADD3 R8, P2, R14, R2, RZ ;  /* 0x000000020e087210 */ /* 0x000fe20007f5e0ff */
[----:B------:R-:W-:-:S03]  /*1fe0*/  IMAD R11, R0, 0x1a, RZ ;  /* 0x0000001a000b7824 */ /* 0x000fc600078e02ff */
[-C--:B------:R-:W-:Y:S01]  /*1ff0*/  LEA.HI.X.SX32 R9, R13, R3.reuse, 0x1, P2 ;  /* 0x000000030d097211 */ /* 0x080fe200010f0eff */
[C---:B-1----:R-:W-:Y:S01]  /*2000*/  IMAD R6, R0.reuse, 0x330, RZ ;  /* 0x0000033000067824 */ /* 0x042fe200078e02ff */
[----:B------:R1:W-:Y:S01]  /*2010*/  STL [R1+0x174], R15 ;  /* 0x0001740f01007387 */ /* 0x0003e20000100800 */
[C---:B0-----:R-:W-:Y:S02]  /*2020*/  IMAD R5, R0.reuse, 0x34, RZ ;  /* 0x0000003400057824 */ /* 0x041fe400078e02ff */
[----:B------:R-:W-:Y:S01]  /*2030*/  IMAD R12, R0, 0x68, RZ ;  /* 0x00000068000c7824 */ /* 0x000fe200078e02ff */
[-C--:B------:R-:W-:Y:S01]  /*2040*/  IADD3 R6, P1, R6, R2.reuse, RZ ;  /* 0x0000000206067210 */ /* 0x080fe20007f3e0ff */
[----:B-1----:R0:W5:Y:S03]  /*2050*/  LDG.E.U16 R15, [R8.64] ;  /* 0x00000004080f7981 */ /* 0x002166000c1e1500 */
[----:B------:R-:W-:Y:S01]  /*2060*/  LEA.HI.X.SX32 R7, R14, R3, 0x1, P1 ;  /* 0x000000030e077211 */ /* 0x000fe200008f0eff */
[C---:B------:R-:W-:Y:S01]  /*2070*/  IMAD R14, R0.reuse, 0xd0, RZ ;  /* 0x000000d0000e7824 */ /* 0x040fe200078e02ff */
[-C--:B------:R-:W-:Y:S01]  /*2080*/  IADD3 R10, P1, R5, R2.reuse, RZ ;  /* 0x00000002050a7210 */ /* 0x080fe20007f3e0ff */
[----:B0-----:R-:W-:Y:S01]  /*2090*/  IMAD R9, R0, 0xd, RZ ;  /* 0x0000000d00097824 */ /* 0x001fe200078e02ff */
[----:B------:R-:W-:-:S02]  /*20a0*/  IADD3 R8, P0, R11, R2, RZ ;  /* 0x000000020b087210 */ /* 0x000fc40007f1e0ff */
[-C--:B------:R-:W-:Y:S02]  /*20b0*/  IADD3 R4, P2, R12, R2.reuse, RZ ;  /* 0x000000020c047210 */ /* 0x080fe40007f5e0ff */
[-C--:B------:R-:W-:Y:S01]  /*20c0*/  LEA.HI.X.SX32 R9, R9, R3.reuse, 0x1, P0 ;  /* 0x0000000309097211 */ /* 0x080fe200000f0eff */
        /* <DEDUP_REMOVED lines=8> */
[C---:B-1----:R-:W-:Y:S02]  /*2150*/  IMAD R9, R0.reuse, 0x1a0, RZ ;  /* 0x000001a000097824 */ /* 0x042fe400078e02ff */
[C---:B------:R-:W-:Y:S02]  /*2160*/  IMAD R12, R0.reuse, 0x6a, RZ ;  /* 0x0000006a000c7824 */ /* 0x040fe400078e02ff */
[----:B------:R-:W-:-:S05]  /*2170*/  IMAD R13, R0, 0xd4, RZ ;  /* 0x000000d4000d7824 */ /* 0x000fca00078e02ff */
[-C--:B------:R-:W-:Y:S01]  /*2180*/  IADD3 R8, P1, R13, R2.reuse, RZ ;  /* 0x000000020d087210 */ /* 0x080fe20007f3e0ff */
[----:B--2---:R0:W-:Y:S04]  /*2190*/  STL [R1+0x168], R22 ;  /* 0x0001681601007387 */ /* 0x0041e80000100800 */
[----:B---3--:R1:W-:Y:S04]  /*21a0*/  STL [R1+0x164], R21 ;  /* 0x0001641501007387 */ /* 0x0083e80000100800 */
[----:B0-----:R0:W2:Y:S04]  /*21b0*/  LDG.E.U16 R22, [R10.64] ;  /* 0x000000040a167981 */ /* 0x0010a8000c1e1500 */
[----:B-1----:R1:W3:Y:S04]  /*21c0*/  LDG.E.U16 R21, [R4.64] ;  /* 0x0000000404157981 */ /* 0x0022e8000c1e1500 */
[----:B-----5:R5:W-:Y:S01]  /*21d0*/  STL [R1+0x830], R20 ;  /* 0x0008301401007387 */ /* 0x020be20000100800 */
[----:B-1----:R-:W-:-:S03]  /*21e0*/  IADD3 R4, P0, R9, R2, RZ ;  /* 0x0000000209047210 */ /* 0x002fc60007f1e0ff */
[----:B-----5:R1:W5:Y:S01]  /*21f0*/  LDG.E.U16 R20, [R6.64] ;  /* 0x0000000406147981 */ /* 0x020362000c1e1500 */
[----:B------:R-:W-:Y:S01]  /*2200*/  LEA.HI.X.SX32 R5, R14, R3, 0x1, P0 ;  /* 0x000000030e057211 */ /* 0x000fe200000f0eff */
[----:B0-----:R-:W-:-:S05]  /*2210*/  IMAD R10, R0, 0x340, RZ ;  /* 0x00000340000a7824 */ /* 0x001fca00078e02ff */
[-C--:B------:R-:W-:Y:S01]  /*2220*/  IADD3 R10, P2, R10, R2.reuse, RZ ;  /* 0x000000020a0a7210 */ /* 0x080fe20007f5e0ff */
[----:B------:R0:W-:Y:S03]  /*2230*/  STL [R1+0x15c], R19 ;  /* 0x00015c1301007387 */ /* 0x0001e60000100800 */
[-C--:B------:R-:W-:Y:S01]  /*2240*/  LEA.HI.X.SX32 R11, R9, R3.reuse, 0x1, P2 ;  /* 0x00000003090b7211 */ /* 0x080fe200010f0eff */
[----:B0-----:R0:W5:Y:S01]  /*2250*/  LDG.E.U16 R19, [R4.64] ;  /* 0x0000000404137981 */ /* 0x001162000c1e1500 */
[----:B-1----:R-:W-:Y:S01]  /*2260*/  IMAD R7, R0, 0x35, RZ ;  /* 0x0000003500077824 */ /* 0x002fe200078e02ff */
[C---:B------:R-:W-:Y:S02]  /*2270*/  IADD3 R6, P0, R12.reuse, R2, RZ ;  /* 0x000000020c067210 */ /* 0x040fe40007f1e0ff */
        /* <DEDUP_REMOVED lines=8> */
[----:B------:R-:W-:-:S02]  /*2300*/  IMAD R14, R0, 0x1a8, RZ ;  /* 0x000001a8000e7824 */ /* 0x000fc400078e02ff */
[----:B------:R-:W-:-:S03]  /*2310*/  IMAD R10, R0, 0x350, RZ ;  /* 0x00000350000a7824 */ /* 0x000fc600078e02ff */
[----:B------:R-:W-:Y:S01]  /*2320*/  IADD3 R4, P2, R14, R2, RZ ;  /* 0x000000020e047210 */ /* 0x000fe20007f5e0ff */
[----:B0-----:R-:W-:-:S03]  /*2330*/  IMAD R7, R0, 0x36, RZ ;  /* 0x0000003600077824 */ /* 0x001fc600078e02ff */
[-C--:B------:R-:W-:Y:S01]  /*2340*/  LEA.HI.X.SX32 R5, R13, R3.reuse, 0x1, P2 ;  /* 0x000000030d057211 */ /* 0x080fe200010f0eff */
[----:B-1----:R-:W-:Y:S01]  /*2350*/  IMAD R9, R0, 0x6c, RZ ;  /* 0x0000006c00097824 */ /* 0x002fe200078e02ff */
[-C--:B------:R-:W-:Y:S01]  /*2360*/  IADD3 R10, P1, R10, R2.reuse, RZ ;  /* 0x000000020a0a7210 */ /* 0x080fe20007f3e0ff */
[----:B------:R0:W-:Y:S01]  /*2370*/  STL [R1+0x824], R15 ;  /* 0x0008240f01007387 */ /* 0x0001e20000100800 */
[----:B------:R-:W-:Y:S02]  /*2380*/  IMAD R12, R0, 0xd8, RZ ;  /* 0x000000d8000c7824 */ /* 0x000fe400078e02ff */
[----:B------:R-:W-:Y:S01]  /*2390*/  LEA.HI.X.SX32 R11, R14, R3, 0x1, P1 ;  /* 0x000000030e0b7211 */ /* 0x000fe200008f0eff */
[----:B------:R-:W-:Y:S01]  /*23a0*/  IMAD R13, R0, 0x1b0, RZ ;  /* 0x000001b0000d7824 */ /* 0x000fe200078e02ff */
[-C--:B------:R-:W-:Y:S01]  /*23b0*/  IADD3 R6, P1, R9, R2.reuse, RZ ;  /* 0x0000000209067210 */ /* 0x080fe20007f3e0ff */
[----:B0-----:R0:W5:Y:S01]  /*23c0*/  LDG.E.U16 R15, [R4.64] ;  /* 0x00000004040f7981 */ /* 0x001162000c1e1500 */
[-C--:B------:R-:W-:Y:S01]  /*23d0*/  IADD3 R8, P2, R12, R2.reuse, RZ ;  /* 0x000000020c087210 */ /* 0x080fe20007f5e0ff */
[----:B0-----:R-:W-:Y:S01]  /*23e0*/  IMAD R5, R0, 0x1b, RZ ;  /* 0x0000001b00057824 */ /* 0x001fe200078e02ff */
[----:B------:R-:W-:-:S02]  /*23f0*/  IADD3 R4, P0, R7, R2, RZ ;  /* 0x0000000207047210 */ /* 0x000fc40007f1e0ff */
[-C--:B------:R-:W-:Y:S01]  /*2400*/  LEA.HI.X.SX32 R7, R7, R3.reuse, 0x1, P1 ;  /* 0x0000000307077211 */ /* 0x080fe200008f0eff */
[----:B----4-:R-:W-:Y:S01]  /*2410*/  STL [R1+0x104], R24 ;  /* 0x0001041801007387 */ /* 0x010fe20000100800 */
[----:B------:R-:W-:-:S03]  /*2420*/  LEA.HI.X.SX32 R5, R5, R3, 0x1, P0 ;  /* 0x0000000305057211 */ /* 0x000fc600000f0eff */
[----:B------:R0:W-:Y:S01]  /*2430*/  STL [R1+0x820], R23 ;  /* 0x0008201701007387 */ /* 0x0001e20000100800 */
[----:B------:R-:W-:-:S05]  /*2440*/  LEA.HI.X.SX32 R9, R9, R3, 0x1, P2 ;  /* 0x0000000309097211 */ /* 0x000fca00010f0eff */
[----:B------:R1:W4:Y:S04]  /*2450*/  LDG.E.U16 R14, [R8.64] ;  /* 0x00000004080e7981 */ /* 0x000328000c1e1500 */
[----:B0-----:R0:W4:Y:S02]  /*2460*/  LDG.E.U16 R23, [R10.64] ;  /* 0x000000040a177981 */ /* 0x001124000c1e1500 */
[----:B0-----:R-:W-:-:S04]  /*2470*/  IADD3 R10, P0, R13, R2, RZ ;  /* 0x000000020d0a7210 */ /* 0x001fc80007f1e0ff */
[----:B------:R-:W-:Y:S01]  /*2480*/  LEA.HI.X.SX32 R11, R12, R3, 0x1, P0 ;  /* 0x000000030c0b7211 */ /* 0x000fe200000f0eff */
[C---:B-1----:R-:W-:Y:S02]  /*2490*/  IMAD R9, R0.reuse, 0xdc, RZ ;  /* 0x000000dc00097824 */ /* 0x042fe400078e02ff */
[----:B------:R-:W-:-:S05]  /*24a0*/  IMAD R12, R0, 0x1b8, RZ ;  /* 0x000001b8000c7824 */ /* 0x000fca00078e02ff */
[----:B------:R-:W-:Y:S01]  /*24b0*/  IADD3 R8, P2, R12, R2, RZ ;  /* 0x000000020c087210 */ /* 0x000fe20007f5e0ff */
[----:B--2---:R0:W-:Y:S04]  /*24c0*/  STL [R1+0x150], R22 ;  /* 0x0001501601007387 */ /* 0x0041e80000100800 */
[----:B---3--:R1:W-:Y:S04]  /*24d0*/  STL [R1+0x81c], R21 ;  /* 0x00081c1501007387 */ /* 0x0083e80000100800 */
[----:B0-----:R0:W2:Y:S04]  /*24e0*/  LDG.E.U16 R22, [R4.64] ;  /* 0x0000000404167981 */ /* 0x0010a8000c1e1500 */
[----:B-1----:R1:W3:Y:S01]  /*24f0*/  LDG.E.U16 R21, [R6.64] ;  /* 0x0000000406157981 */ /* 0x0022e2000c1e1500 */
[----:B0-----:R-:W-:-:S03]  /*2500*/  IMAD R4, R0, 0x360, RZ ;  /* 0x0000036000047824 */ /* 0x001fc600078e02ff */
[----:B-----5:R0:W-:Y:S04]  /*2510*/  STL [R1+0x14c], R20 ;  /* 0x00014c1401007387 */ /* 0x0201e80000100800 */
[----:B0-----:R0:W5:Y:S01]  /*2520*/  LDG.E.U16 R20, [R10.64] ;  /* 0x000000040a147981 */ /* 0x001162000c1e1500 */
[----:B-1----:R-:W-:Y:S01]  /*2530*/  IMAD R7, R0, 0x6e, RZ ;  /* 0x0000006e00077824 */ /* 0x002fe200078e02ff */
[----:B0-----:R-:W-:-:S04]  /*2540*/  IADD3 R10, P1, R4, R2, RZ ;  /* 0x00000002040a7210 */ /* 0x001fc80007f3e0ff */
[-C--:B------:R-:W-:Y:S01]  /*2550*/  LEA.HI.X.SX32 R11, R13, R3.reuse, 0x1, P1 ;  /* 0x000000030d0b7211 */ /* 0x080fe200008f0eff */
[----:B------:R0:W-:Y:S01]  /*2560*/  STL [R1+0x148], R19 ;  /* 0x0001481301007387 */ /* 0x0001e20000100800 */
[----:B------:R-:W-:Y:S01]  /*2570*/  IMAD R5, R0, 0x37, RZ ;  /* 0x0000003700057824 */ /* 0x000fe200078e02ff */
[-C--:B------:R-:W-:Y:S02]  /*2580*/  IADD3 R4, P0, R7, R2.reuse, RZ ;  /* 0x0000000207047210 */ /* 0x080fe40007f1e0ff */
[----:B0-----:R0:W5:Y:S02]  /*2590*/  LDG.E.U16 R19, [R10.64] ;  /* 0x000000040a137981 */ /* 0x001164000c1e1500 */
[-C--:B------:R-:W-:Y:S02]  /*25a0*/  LEA.HI.X.SX32 R5, R5, R3.reuse, 0x1, P0 ;  /* 0x0000000305057211 */ /* 0x080fe400000f0eff */
[C---:B------:R-:W-:Y:S02]  /*25b0*/  IADD3 R6, P1, R9.reuse, R2, RZ ;  /* 0x0000000209067210 */ /* 0x040fe40007f3e0ff */
[----:B------:R-:W-:-:S02]  /*25c0*/  LEA.HI.X.SX32 R9, R9, R3, 0x1, P2 ;  /* 0x0000000309097211 */ /* 0x000fc400010f0eff */
        /* <DEDUP_REMOVED lines=10> */
[----:B------:R-:W-:Y:S01]  /*2670*/  LEA.HI.X.SX32 R11, R12, R3, 0x1, P0 ;  /* 0x000000030c0b7211 */ /* 0x000fe200000f0eff */
[C---:B0-----:R-:W-:Y:S01]  /*2680*/  IMAD R6, R0.reuse, 0x1ff, RZ ;  /* 0x000001ff00067824 */ /* 0x041fe200078e02ff */
[----:B------:R0:W-:Y:S01]  /*2690*/  STL [R1+0x814], R15 ;  /* 0x0008140f01007387 */ /* 0x0001e20000100800 */
[C---:B------:R-:W-:Y:S02]  /*26a0*/  IMAD R5, R0.reuse, 0xe, RZ ;  /* 0x0000000e00057824 */ /* 0x040fe400078e02ff */
[C---:B------:R-:W-:Y:S02]  /*26b0*/  IMAD R12, R0.reuse, 0x1c, RZ ;  /* 0x0000001c000c7824 */ /* 0x040fe400078e02ff */
[C---:B------:R-:W-:Y:S01]  /*26c0*/  IMAD R13, R0.reuse, 0x38, RZ ;  /* 0x00000038000d7824 */ /* 0x040fe200078e02ff */
[----:B0-----:R0:W5:Y:S01]  /*26d0*/  LDG.E.U16 R15, [R10.64] ;  /* 0x000000040a0f7981 */ /* 0x001162000c1e1500 */
[----:B------:R-:W-:Y:S01]  /*26e0*/  IMAD R7, R0, 0x7, RZ ;  /* 0x0000000700077824 */ /* 0x000fe200078e02ff */
[----:B-1----:R-:W-:-:S02]  /*26f0*/  IADD3 R8, P0, R5, R2, RZ ;  /* 0x0000000205087210 */ /* 0x002fc40007f1e0ff */
[-C--:B0-----:R-:W-:Y:S02]  /*2700*/  IADD3 R10, P1, R4, R2.reuse, RZ ;  /* 0x00000002040a7210 */ /* 0x081fe40007f3e0ff */
[-C--:B------:R-:W-:Y:S02]  /*2710*/  IADD3 R4, P2, R13, R2.reuse, RZ ;  /* 0x000000020d047210 */ /* 0x080fe40007f5e0ff */
[-C--:B------:R-:W-:Y:S02]  /*2720*/  LEA.HI.X.SX32 R11, R6, R3.reuse, 0x1, P1 ;  /* 0x00000003060b7211 */ /* 0x080fe400008f0eff */
[----:B------:R-:W-:Y:S01]  /*2730*/  IADD3 R6, P1, R12, R2, RZ ;  /* 0x000000020c067210 */ /* 0x000fe20007f3e0ff */
[----:B----4-:R0:W-:Y:S01]  /*2740*/  STL [R1+0xf0], R23 ;  /* 0x0000f01701007387 */ /* 0x0101e20000100800 */
[-C--:B------:R-:W-:Y:S02]  /*2750*/  LEA.HI.X.SX32 R9, R7, R3.reuse, 0x1, P0 ;  /* 0x0000000307097211 */ /* 0x080fe400000f0eff */
[----:B------:R-:W-:-:S02]  /*2760*/  LEA.HI.X.SX32 R7, R5, R3, 0x1, P1 ;  /* 0x0000000305077211 */ /* 0x000fc400008f0eff */
[----:B------:R-:W-:Y:S01]  /*2770*/  LEA.HI.X.SX32 R5, R12, R3, 0x1, P2 ;  /* 0x000000030c057211 */ /* 0x000fe200010f0eff */
[----:B0-----:R0:W4:Y:S04]  /*2780*/  LDG.E.U16 R23, [R10.64] ;  /* 0x000000040a177981 */ /* 0x001128000c1e1500 */
[----:B--2---:R1:W-:Y:S04]  /*2790*/  STL [R1+0x790], R22 ;  /* 0x0007901601007387 */ /* 0x0043e80000100800 */
[----:B---3--:R2:W-:Y:S04]  /*27a0*/  STL [R1+0x810], R21 ;  /* 0x0008101501007387 */ /* 0x0085e80000100800 */
[----:B------:R3:W-:Y:S04]  /*27b0*/  STL [R1+0x80c], R14 ;  /* 0x00080c0e01007387 */ /* 0x0007e80000100800 */
[----:B-1----:R1:W4:Y:S04]  /*27c0*/  LDG.E.U16 R22, [R8.64] ;  /* 0x0000000408167981 */ /* 0x002328000c1e1500 */
[----:B--2---:R2:W4:Y:S01]  /*27d0*/  LDG.E.U16 R21, [R6.64] ;  /* 0x0000000406157981 */ /* 0x004522000c1e1500 */
[----:B---3--:R-:W-:-:S03]  /*27e0*/  IMAD R14, R0, 0x70, RZ ;  /* 0x00000070000e7824 */ /* 0x008fc600078e02ff */
[----:B-----5:R3:W-:Y:S02]  /*27f0*/  STL [R1+0x138], R20 ;  /* 0x0001381401007387 */ /* 0x0207e40000100800 */
[----:B0-----:R-:W-:Y:S01]  /*2800*/  IADD3 R10, P0, R14, R2, RZ ;  /* 0x000000020e0a7210 */ /* 0x001fe20007f1e0ff */
[----:B--2---:R-:W-:-:S03]  /*2810*/  IMAD R7, R0, 0xe0, RZ ;  /* 0x000000e000077824 */ /* 0x004fc600078e02ff */
[----:B------:R-:W-:Y:S01]  /*2820*/  LEA.HI.X.SX32 R11, R13, R3, 0x1, P0 ;  /* 0x000000030d0b7211 */ /* 0x000fe200000f0eff */
[----:B---3--:R0:W2:Y:S01]  /*2830*/  LDG.E.U16 R20, [R4.64] ;  /* 0x0000000404147981 */ /* 0x0080a2000c1e1500 */
[----:B------:R-:W-:-:S03]  /*2840*/  IMAD R6, R0, 0x380, RZ ;  /* 0x0000038000067824 */ /* 0x000fc600078e02ff */
[----:B------:R3:W-:Y:S04]  /*2850*/  STL [R1+0xe8], R19 ;  /* 0x0000e81301007387 */ /* 0x0007e80000100800 */
[----:B---3--:R3:W5:Y:S01]  /*2860*/  LDG.E.U16 R19, [R10.64] ;  /* 0x000000040a137981 */ /* 0x008762000c1e1500 */
[----:B0-----:R-:W-:Y:S01]  /*2870*/  IMAD R5, R0, 0x1c0, RZ ;  /* 0x000001c000057824 */ /* 0x001fe200078e02ff */
[----:B---3--:R-:W-:-:S04]  /*2880*/  IADD3 R10, P0, R7, R2, RZ ;  /* 0x00000002070a7210 */ /* 0x008fc80007f1e0ff */
[-C--:B------:R-:W-:Y:S02]  /*2890*/  LEA.HI.X.SX32 R11, R14, R3.reuse, 0x1, P0 ;  /* 0x000000030e0b7211 */ /* 0x080fe400000f0eff */
[-C--:B-1----:R-:W-:Y:S02]  /*28a0*/  IADD3 R8, P1, R5, R2.reuse, RZ ;  /* 0x0000000205087210 */ /* 0x082fe40007f3e0ff */
[----:B------:R-:W-:Y:S02]  /*28b0*/  IADD3 R6, P2, R6, R2, RZ ;  /* 0x0000000206067210 */ /* 0x000fe40007f5e0ff */
[-C--:B------:R-:W-:Y:S02]  /*28c0*/  LEA.HI.X.SX32 R9, R7, R3.reuse, 0x1, P1 ;  /* 0x0000000307097211 */ /* 0x080fe400008f0eff */
[----:B------:R-:W-:Y:S01]  /*28d0*/  LEA.HI.X.SX32 R7, R5, R3, 0x1, P2 ;  /* 0x0000000305077211 */ /* 0x000fe200010f0eff */
[----:B------:R0:W-:Y:S04]  /*28e0*/  STL [R1+0x808], R18 ;  /* 0x0008081201007387 */ /* 0x0001e80000100800 */
[----:B0-----:R0:W3:Y:S04]  /*28f0*/  LDG.E.U16 R18, [R10.64] ;  /* 0x000000040a127981 */ /* 0x0010e8000c1e1500 */
[----:B------:R1:W-:Y:S04]  /*2900*/  STL [R1+0x804], R17 ;  /* 0x0008041101007387 */ /* 0x0003e80000100800 */
[----:B------:R0:W-:Y:S04]  /*2910*/  STL [R1+0x800], R16 ;  /* 0x0008001001007387 */ /* 0x0001e80000100800 */
[----:B-1----:R1:W3:Y:S04]  /*2920*/  LDG.E.U16 R17, [R8.64] ;  /* 0x0000000408117981 */ /* 0x0022e8000c1e1500 */
[----:B0-----:R0:W3:Y:S01]  /*2930*/  LDG.E.U16 R16, [R6.64] ;  /* 0x0000000406107981 */ /* 0x0010e2000c1e1500 */
[----:B------:R-:W-:-:S02]  /*2940*/  IMAD R13, R0, 0x72, RZ ;  /* 0x00000072000d7824 */ /* 0x000fc400078e02ff */
[----:B------:R-:W-:-:S03]  /*2950*/  IMAD R12, R0, 0x39, RZ ;  /* 0x00000039000c7824 */ /* 0x000fc600078e02ff */
[----:B------:R-:W-:Y:S01]  /*2960*/  IADD3 R4, P0, R13, R2, RZ ;  /* 0x000000020d047210 */ /* 0x000fe20007f1e0ff */
[----:B-1----:R-:W-:-:S03]  /*2970*/  IMAD R9, R0, 0xe4, RZ ;  /* 0x000000e400097824 */ /* 0x002fc600078e02ff */
[-C--:B------:R-:W-:Y:S01]  /*2980*/  LEA.HI.X.SX32 R5, R12, R3.reuse, 0x1, P0 ;  /* 0x000000030c057211 */ /* 0x080fe200000f0eff */
[----:B------:R1:W-:Y:S01]  /*2990*/  STL [R1+0xe0], R15 ;  /* 0x0000e00f01007387 */ /* 0x0003e20000100800 */
[C---:B------:R-:W-:Y:S01]  /*29a0*/  IMAD R8, R0.reuse, 0x390, RZ ;  /* 0x0000039000087824 */ /* 0x040fe200078e02ff */
[-C--:B0-----:R-:W-:Y:S01]  /*29b0*/  IADD3 R6, P0, R9, R2.reuse, RZ ;  /* 0x0000000209067210 */ /* 0x081fe20007f1e0ff */
[C---:B------:R-:W-:Y:S01]  /*29c0*/  IMAD R12, R0.reuse, 0x3a, RZ ;  /* 0x0000003a000c7824 */ /* 0x040fe200078e02ff */
[----:B-1----:R0:W3:Y:S01]  /*29d0*/  LDG.E.U16 R15, [R4.64] ;  /* 0x00000004040f7981 */ /* 0x0020e2000c1e1500 */
[C---:B------:R-:W-:Y:S01]  /*29e0*/  IMAD R14, R0.reuse, 0x1d, RZ ;  /* 0x0000001d000e7824 */ /* 0x040fe200078e02ff */
[----:B------:R-:W-:Y:S01]  /*29f0*/  LEA.HI.X.SX32 R7, R13, R3, 0x1, P0 ;  /* 0x000000030d077211 */ /* 0x000fe200000f0eff */
[----:B------:R-:W-:Y:S01]  /*2a00*/  IMAD R13, R0, 0x74, RZ ;  /* 0x00000074000d7824 */ /* 0x000fe200078e02ff */
[----:B------:R-:W-:-:S03]  /*2a10*/  IADD3 R8, P2, R8, R2, RZ ;  /* 0x0000000208087210 */ /* 0x000fc60007f5e0ff */
[----:B------:R1:W3:Y:S01]  /*2a20*/  LDG.E.U16 R24, [R6.64] ;  /* 0x0000000406187981 */ /* 0x0002e2000c1e1500 */
[----:B0-----:R-:W-:Y:S01]  /*2a30*/  IMAD R5, R0, 0x1c8, RZ ;  /* 0x000001c800057824 */ /* 0x001fe200078e02ff */
[----:B------:R-:W-:-:S04]  /*2a40*/  IADD3 R4, P0, R12, R2, RZ ;  /* 0x000000020c047210 */ /* 0x000fc80007f1e0ff */
[----:B------:R-:W-:-:S04]  /*2a50*/  IADD3 R10, P1, R5, R2, RZ ;  /* 0x00000002050a7210 */ /* 0x000fc80007f3e0ff */
[-C--:B------:R-:W-:Y:S02]  /*2a60*/  LEA.HI.X.SX32 R11, R9, R3.reuse, 0x1, P1 ;  /* 0x00000003090b7211 */ /* 0x080fe400008f0eff */
[-C--:B------:R-:W-:Y:S01]  /*2a70*/  LEA.HI.X.SX32 R9, R5, R3.reuse, 0x1, P2 ;  /* 0x0000000305097211 */ /* 0x080fe200010f0eff */
[----:B----4-:R0:W-:Y:S01]  /*2a80*/  STL [R1+0x7fc], R23 ;  /* 0x0007fc1701007387 */ /* 0x0101e20000100800 */
[----:B------:R-:W-:Y:S02]  /*2a90*/  LEA.HI.X.SX32 R5, R14, R3, 0x1, P0 ;  /* 0x000000030e057211 */ /* 0x000fe400000f0eff */
[----:B-1----:R-:W-:-:S04]  /*2aa0*/  IADD3 R6, P1, R13, R2, RZ ;  /* 0x000000020d067210 */ /* 0x002fc80007f3e0ff */
[----:B------:R-:W-:Y:S01]  /*2ab0*/  LEA.HI.X.SX32 R7, R12, R3, 0x1, P1 ;  /* 0x000000030c077211 */ /* 0x000fe200008f0eff */
[----:B0-----:R0:W4:Y:S01]  /*2ac0*/  LDG.E.U16 R23, [R10.64] ;  /* 0x000000040a177981 */ /* 0x001122000c1e1500 */
[C---:B------:R-:W-:Y:S02]  /*2ad0*/  IMAD R12, R0.reuse, 0x76, RZ ;  /* 0x00000076000c7824 */ /* 0x040fe400078e02ff */
[C---:B------:R-:W-:Y:S01]  /*2ae0*/  IMAD R14, R0.reuse, 0x3b, RZ ;  /* 0x0000003b000e7824 */ /* 0x040fe200078e02ff */
[----:B------:R1:W-:Y:S04]  /*2af0*/  STL [R1+0x7f4], R22 ;  /* 0x0007f41601007387 */ /* 0x0003e80000100800 */
[----:B------:R-:W-:Y:S04]  /*2b00*/  STL [R1+0x7f0], R21 ;  /* 0x0007f01501007387 */ /* 0x000fe80000100800 */
[----:B-1----:R1:W4:Y:S04]  /*2b10*/  LDG.E.U16 R22, [R8.64] ;  /* 0x0000000408167981 */ /* 0x002328000c1e1500 */
[----:B--2---:R2:W-:Y:S04]  /*2b20*/  STL [R1+0x7ec], R20 ;  /* 0x0007ec1401007387 */ /* 0x0045e80000100800 */
[----:B--2---:R2:W4:Y:S01]  /*2b30*/  LDG.E.U16 R20, [R4.64] ;  /* 0x0000000404147981 */ /* 0x004522000c1e1500 */
[----:B-1----:R-:W-:-:S02]  /*2b40*/  IMAD R9, R0, 0x1d0, RZ ;  /* 0x000001d000097824 */ /* 0x002fc400078e02ff */
[C---:B--2---:R-:W-:Y:S01]  /*2b50*/  IMAD R5, R0.reuse, 0xe8, RZ ;  /* 0x000000e800057824 */ /* 0x044fe200078e02ff */
[----:B-----5:R1:W-:Y:S04]  /*2b60*/  STL [R1+0x12c], R19 ;  /* 0x00012c1301007387 */ /* 0x0203e80000100800 */
[----:B-1----:R1:W2:Y:S01]  /*2b70*/  LDG.E.U16 R19, [R6.64] ;  /* 0x0000000406137981 */ /* 0x0022a2000c1e1500 */
[----:B------:R-:W-:Y:S01]  /*2b80*/  IMAD R8, R0, 0x3a0, RZ ;  /* 0x000003a000087824 */ /* 0x000fe200078e02ff */
[----:B-1----:R-:W-:-:S04]  /*2b90*/  IADD3 R6, P0, R5, R2, RZ ;  /* 0x0000000205067210 */ /* 0x002fc80007f1e0ff */
[-C--:B------:R-:W-:Y:S02]  /*2ba0*/  LEA.HI.X.SX32 R7, R13, R3.reuse, 0x1, P0 ;  /* 0x000000030d077211 */ /* 0x080fe400000f0eff */
[-C--:B0-----:R-:W-:Y:S02]  /*2bb0*/  IADD3 R10, P1, R9, R2.reuse, RZ ;  /* 0x00000002090a7210 */ /* 0x081fe40007f3e0ff */
[-C--:B------:R-:W-:Y:S02]  /*2bc0*/  IADD3 R8, P2, R8, R2.reuse, RZ ;  /* 0x0000000208087210 */ /* 0x080fe40007f5e0ff */
[-C--:B------:R-:W-:Y:S02]  /*2bd0*/  LEA.HI.X.SX32 R11, R5, R3.reuse, 0x1, P1 ;  /* 0x00000003050b7211 */ /* 0x080fe400008f0eff */
[----:B------:R-:W-:Y:S02]  /*2be0*/  IADD3 R4, P0, R12, R2, RZ ;  /* 0x000000020c047210 */ /* 0x000fe40007f1e0ff */
[-C--:B------:R-:W-:Y:S01]  /*2bf0*/  LEA.HI.X.SX32 R9, R9, R3.reuse, 0x1, P2 ;  /* 0x0000000309097211 */ /* 0x080fe200010f0eff */
[----:B------:R0:W5:Y:S01]  /*2c00*/  LDG.E.U16 R21, [R10.64] ;  /* 0x000000040a157981 */ /* 0x000162000c1e1500 */
[----:B------:R-:W-:-:S03]  /*2c10*/  LEA.HI.X.SX32 R5, R14, R3, 0x1, P0 ;  /* 0x000000030e057211 */ /* 0x000fc600000f0eff */
[----:B---3--:R1:W-:Y:S04]  /*2c20*/  STL [R1+0x124], R18 ;  /* 0x0001241201007387 */ /* 0x0083e80000100800 */
[----:B-1----:R1:W3:Y:S04]  /*2c30*/  LDG.E.U16 R18, [R6.64] ;  /* 0x0000000406127981 */ /* 0x0022e8000c1e1500 */
[----:B------:R0:W-:Y:S04]  /*2c40*/  STL [R1+0x120], R17 ;  /* 0x0001201101007387 */ /* 0x0001e80000100800 */
[----:B------:R1:W-:Y:S04]  /*2c50*/  STL [R1+0x80], R16 ;  /* 0x0000801001007387 */ /* 0x0003e80000100800 */
[----:B0-----:R0:W5:Y:S04]  /*2c60*/  LDG.E.U16 R17, [R8.64] ;  /* 0x0000000408117981 */ /* 0x001168000c1e1500 */
[----:B-1----:R1:W5:Y:S01]  /*2c70*/  LDG.E.U16 R16, [R4.64] ;  /* 0x0000000404107981 */ /* 0x002362000c1e1500 */
[----:B------:R-:W-:-:S05]  /*2c80*/  IMAD R13, R0, 0xec, RZ ;  /* 0x000000ec000d7824 */ /* 0x000fca00078e02ff */
[----:B------:R-:W-:-:S04]  /*2c90*/  IADD3 R6, P1, R13, R2, RZ ;  /* 0x000000020d067210 */ /* 0x000fc80007f3e0ff */
[----:B------:R-:W-:Y:S01]  /*2ca0*/  LEA.HI.X.SX32 R7, R12, R3, 0x1, P1 ;  /* 0x000000030c077211 */ /* 0x000fe200008f0eff */
[C---:B-1----:R-:W-:Y:S01]  /*2cb0*/  IMAD R5, R0.reuse, 0x1d8, RZ ;  /* 0x000001d800057824 */ /* 0x042fe200078e02ff */
[----:B------:R1:W-:Y:S01]  /*2cc0*/  STL [R1+0x128], R15 ;  /* 0x0001280f01007387 */ /* 0x0003e20000100800 */
[----:B------:R-:W-:-:S03]  /*2cd0*/  IMAD R10, R0, 0x3b0, RZ ;  /* 0x000003b0000a7824 */ /* 0x000fc600078e02ff */
[-C--:B0-----:R-:W-:Y:S01]  /*2ce0*/  IADD3 R8, P0, R5, R2.reuse, RZ ;  /* 0x0000000205087210 */ /* 0x081fe20007f1e0ff */
[C---:B------:R-:W-:Y:S01]  /*2cf0*/  IMAD R12, R0.reuse, 0x3c, RZ ;  /* 0x0000003c000c7824 */ /* 0x040fe200078e02ff */
[----:B-1----:R0:W5:Y:S01]  /*2d00*/  LDG.E.U16 R15, [R6.64] ;  /* 0x00000004060f7981 */ /* 0x002162000c1e1500 */
[----:B------:R-:W-:Y:S01]  /*2d10*/  IMAD R14, R0, 0xf, RZ ;  /* 0x0000000f000e7824 */ /* 0x000fe200078e02ff */
[-C--:B------:R-:W-:Y:S02]  /*2d20*/  IADD3 R10, P2, R10, R2.reuse, RZ ;  /* 0x000000020a0a7210 */ /* 0x080fe40007f5e0ff */
[----:B------:R-:W-:Y:S01]  /*2d30*/  LEA.HI.X.SX32 R9, R13, R3, 0x1, P0 ;  /* 0x000000030d097211 */ /* 0x000fe200000f0eff */
[C---:B------:R-:W-:Y:S02]  /*2d40*/  IMAD R13, R0.reuse, 0x78, RZ ;  /* 0x00000078000d7824 */ /* 0x040fe400078e02ff */
[----:B0-----:R-:W-:Y:S01]  /*2d50*/  IMAD R7, R0, 0x1e, RZ ;  /* 0x0000001e00077824 */ /* 0x001fe200078e02ff */
[-C--:B------:R-:W-:Y:S01]  /*2d60*/  IADD3 R6, P1, R12, R2.reuse, RZ ;  /* 0x000000020c067210 */ /* 0x080fe20007f3e0ff */
[----:B------:R0:W-:Y:S03]  /*2d70*/  STL [R1+0x118], R24 ;  /* 0x0001181801007387 */ /* 0x0001e60000100800 */
[----:B------:R-:W-:-:S02]  /*2d80*/  IADD3 R4, P0, R7, R2, RZ ;  /* 0x0000000207047210 */ /* 0x000fc40007f1e0ff */
[-C--:B------:R-:W-:Y:S02]  /*2d90*/  LEA.HI.X.SX32 R11, R5, R3.reuse, 0x1, P2 ;  /* 0x00000003050b7211 */ /* 0x080fe400010f0eff */
[-C--:B------:R-:W-:Y:S02]  /*2da0*/  LEA.HI.X.SX32 R5, R14, R3.reuse, 0x1, P0 ;  /* 0x000000030e057211 */ /* 0x080fe400000f0eff */
[----:B------:R-:W-:Y:S01]  /*2db0*/  LEA.HI.X.SX32 R7, R7, R3, 0x1, P1 ;  /* 0x0000000307077211 */ /* 0x000fe200008f0eff */
[----:B0-----:R0:W5:Y:S04]  /*2dc0*/  LDG.E.U16 R24, [R8.64] ;  /* 0x0000000408187981 */ /* 0x001168000c1e1500 */
[----:B----4-:R1:W-:Y:S01]  /*2dd0*/  STL [R1+0x7e8], R23 ;  /* 0x0007e81701007387 */ /* 0x0103e20000100800 */
[----:B0-----:R-:W-:-:S04]  /*2de0*/  IADD3 R8, P0, R13, R2, RZ ;  /* 0x000000020d087210 */ /* 0x001fc80007f1e0ff */
[----:B------:R-:W-:Y:S01]  /*2df0*/  LEA.HI.X.SX32 R9, R12, R3, 0x1, P0 ;  /* 0x000000030c097211 */ /* 0x000fe200000f0eff */
[----:B-1----:R0:W4:Y:S02]  /*2e00*/  LDG.E.U16 R23, [R10.64] ;  /* 0x000000040a177981 */ /* 0x002124000c1e1500 */
[C---:B0-----:R-:W-:Y:S02]  /*2e10*/  IMAD R11, R0.reuse, 0x7a, RZ ;  /* 0x0000007a000b7824 */ /* 0x041fe400078e02ff */
[C---:B------:R-:W-:Y:S01]  /*2e20*/  IMAD R10, R0.reuse, 0x3d, RZ ;  /* 0x0000003d000a7824 */ /* 0x040fe200078e02ff */
[----:B------:R0:W-:Y:S04]  /*2e30*/  STL [R1+0x78], R22 ;  /* 0x0000781601007387 */ /* 0x0001e80000100800 */
[----:B0-----:R0:W4:Y:S04]  /*2e40*/  LDG.E.U16 R22, [R4.64] ;  /* 0x0000000404167981 */ /* 0x001128000c1e1500 */
[----:B------:R1:W-:Y:S01]  /*2e50*/  STL [R1+0x7e4], R20 ;  /* 0x0007e41401007387 */ /* 0x0003e20000100800 */
[----:B0-----:R-:W-:-:S02]  /*2e60*/  IMAD R5, R0, 0x1e0, RZ ;  /* 0x000001e000057824 */ /* 0x001fc400078e02ff */
[----:B-1----:R-:W-:Y:S01]  /*2e70*/  IMAD R20, R0, 0x3c0, RZ ;  /* 0x000003c000147824 */ /* 0x002fe200078e02ff */
[----:B--2---:R0:W-:Y:S04]  /*2e80*/  STL [R1+0x114], R19 ;  /* 0x0001141301007387 */ /* 0x0041e80000100800 */
[----:B0-----:R0:W2:Y:S01]  /*2e90*/  LDG.E.U16 R19, [R6.64] ;  /* 0x0000000406137981 */ /* 0x0010a2000c1e1500 */
[-C--:B------:R-:W-:Y:S01]  /*2ea0*/  IADD3 R20, P2, R20, R2.reuse, RZ ;  /* 0x0000000214147210 */ /* 0x080fe20007f5e0ff */
[----:B0-----:R-:W-:Y:S01]  /*2eb0*/  IMAD R7, R0, 0xf0, RZ ;  /* 0x000000f000077824 */ /* 0x001fe200078e02ff */
[-C--:B------:R-:W-:Y:S01]  /*2ec0*/  IADD3 R6, P1, R5, R2.reuse, RZ ;  /* 0x0000000205067210 */ /* 0x080fe20007f3e0ff */
[----:B---3--:R0:W-:Y:S04]  /*2ed0*/  STL [R1+0x7e0], R18 ;  /* 0x0007e01201007387 */ /* 0x0081e80000100800 */
[----:B0-----:R0:W3:Y:S02]  /*2ee0*/  LDG.E.U16 R18, [R8.64] ;  /* 0x0000000408127981 */ /* 0x0010e4000c1e1500 */
[----:B0-----:R-:W-:-:S02]  /*2ef0*/  IADD3 R8, P0, R7, R2, RZ ;  /* 0x0000000207087210 */ /* 0x001fc40007f1e0ff */
[----:B-----5:R0:W-:Y:S02]  /*2f00*/  STL [R1+0x10c], R21 ;  /* 0x00010c1501007387 */ /* 0x0201e40000100800 */
[-C--:B------:R-:W-:Y:S02]  /*2f10*/  LEA.HI.X.SX32 R9, R13, R3.reuse, 0x1, P0 ;  /* 0x000000030d097211 */ /* 0x080fe400000f0eff */
[----:B------:R-:W-:Y:S01]  /*2f20*/  IADD3 R4, P0, R11, R2, RZ ;  /* 0x000000020b047210 */ /* 0x000fe20007f1e0ff */
[----:B------:R1:W-:Y:S01]  /*2f30*/  STL [R1+0x70], R17 ;  /* 0x0000701101007387 */ /* 0x0003e20000100800 */
[-C--:B0-----:R-:W-:Y:S02]  /*2f40*/  LEA.HI.X.SX32 R21, R5, R3.reuse, 0x1, P2 ;  /* 0x0000000305157211 */ /* 0x081fe400010f0eff */
[-C--:B------:R-:W-:Y:S01]  /*2f50*/  LEA.HI.X.SX32 R5, R10, R3.reuse, 0x1, P0 ;  /* 0x000000030a057211 */ /* 0x080fe200000f0eff */
[----:B------:R0:W-:Y:S01]  /*2f60*/  STL [R1+0x76c], R16 ;  /* 0x00076c1001007387 */ /* 0x0001e20000100800 */
[----:B------:R-:W-:-:S03]  /*2f70*/  LEA.HI.X.SX32 R7, R7, R3, 0x1, P1 ;  /* 0x0000000307077211 */ /* 0x000fc600008f0eff */
[----:B------:R5:W2:Y:S04]  /*2f80*/  LDG.E.U16 R20, [R20.64] ;  /* 0x0000000414147981 */ /* 0x000aa8000c1e1500 */
[----:B-1----:R1:W3:Y:S04]  /*2f90*/  LDG.E.U16 R17, [R6.64] ;  /* 0x0000000406117981 */ /* 0x0022e8000c1e1500 */
[----:B0-----:R0:W3:Y:S02]  /*2fa0*/  LDG.E.U16 R16, [R4.64] ;  /* 0x0000000404107981 */ /* 0x0010e4000c1e1500 */
[----:B0-----:R-:W-:-:S02]  /*2fb0*/  IMAD R4, R0, 0x3d0, RZ ;  /* 0x000003d000047824 */ /* 0x001fc400078e02ff */
[----:B------:R-:W-:-:S03]  /*2fc0*/  IMAD R5, R0, 0x1e8, RZ ;  /* 0x000001e800057824 */ /* 0x000fc600078e02ff */
[-C--:B------:R-:W-:Y:S02]  /*2fd0*/  IADD3 R4, P2, R4, R2.reuse, RZ ;  /* 0x0000000204047210 */ /* 0x080fe40007f5e0ff */
[C---:B------:R-:W-:Y:S02]  /*2fe0*/  IADD3 R10, P1, R5.reuse, R2, RZ ;  /* 0x00000002050a7210 */ /* 0x040fe40007f3e0ff */
[----:B------:R-:W-:-:S05]  /*2ff0*/  LEA.HI.X.SX32 R5, R5, R3, 0x1, P2 ;  /* 0x0000000305057211 */ /* 0x000fca00010f0eff */
[----:B------:R0:W3:Y:S01]  /*3000*/  LDG.E.U16 R4, [R4.64] ;  /* 0x0000000404047981 */ /* 0x0000e2000c1e1500 */
[----:B-1----:R-:W-:-:S03]  /*3010*/  IMAD R7, R0, 0xf4, RZ ;  /* 0x000000f400077824 */ /* 0x002fc600078e02ff */
[----:B------:R1:W-:Y:S01]  /*3020*/  STL [R1+0x7dc], R15 ;  /* 0x0007dc0f01007387 */ /* 0x0003e20000100800 */
[----:B------:R-:W-:-:S03]  /*3030*/  IMAD R12, R0, 0x3e, RZ ;  /* 0x0000003e000c7824 */ /* 0x000fc600078e02ff */
[----:B-1----:R1:W3:Y:S01]  /*3040*/  LDG.E.U16 R15, [R8.64] ;  /* 0x00000004080f7981 */ /* 0x0022e2000c1e1500 */
[C---:B------:R-:W-:Y:S02]  /*3050*/  IMAD R14, R0.reuse, 0x1f, RZ ;  /* 0x0000001f000e7824 */ /* 0x040fe400078e02ff */
[----:B------:R-:W-:Y:S01]  /*3060*/  IMAD R13, R0, 0x7c, RZ ;  /* 0x0000007c000d7824 */ /* 0x000fe200078e02ff */
[----:B-1----:R-:W-:-:S04]  /*3070*/  IADD3 R8, P0, R7, R2, RZ ;  /* 0x0000000207087210 */ /* 0x002fc80007f1e0ff */
[-C--:B------:R-:W-:Y:S02]  /*3080*/  LEA.HI.X.SX32 R9, R11, R3.reuse, 0x1, P0 ;  /* 0x000000030b097211 */ /* 0x080fe400000f0eff */
[-C--:B------:R-:W-:Y:S02]  /*3090*/  IADD3 R6, P0, R12, R2.reuse, RZ ;  /* 0x000000020c067210 */ /* 0x080fe40007f1e0ff */
[-C--:B------:R-:W-:Y:S01]  /*30a0*/  LEA.HI.X.SX32 R11, R7, R3.reuse, 0x1, P1 ;  /* 0x00000003070b7211 */ /* 0x080fe200008f0eff */
[----:B-----5:R1:W5:Y:S01]  /*30b0*/  LDG.E.U16 R21, [R8.64] ;  /* 0x0000000408157981 */ /* 0x020362000c1e1500 */
[----:B------:R-:W-:Y:S01]  /*30c0*/  LEA.HI.X.SX32 R7, R14, R3, 0x1, P0 ;  /* 0x000000030e077211 */ /* 0x000fe200000f0eff */
[----:B0-----:R-:W-:Y:S01]  /*30d0*/  IMAD R5, R0, 0xf8, RZ ;  /* 0x000000f800057824 */ /* 0x001fe200078e02ff */
[----:B-1----:R-:W-:-:S04]  /*30e0*/  IADD3 R8, P1, R13, R2, RZ ;  /* 0x000000020d087210 */ /* 0x002fc80007f3e0ff */
[----:B------:R-:W-:Y:S01]  /*30f0*/  LEA.HI.X.SX32 R9, R12, R3, 0x1, P1 ;  /* 0x000000030c097211 */ /* 0x000fe200008f0eff */
[----:B--2---:R0:W-:Y:S04]  /*3100*/  STL [R1+0x2730], R20 ;  /* 0x0027301401007387 */ /* 0x0041e80000100800 */
[----:B------:R-:W-:Y:S04]  /*3110*/  STL [R1+0x7d8], R24 ;  /* 0x0007d81801007387 */ /* 0x000fe80000100800 */
[----:B----4-:R-:W-:Y:S04]  /*3120*/  STL [R1+0x64], R23 ;  /* 0x0000641701007387 */ /* 0x010fe80000100800 */
[----:B------:R-:W-:Y:S04]  /*3130*/  STL [R1+0x7d4], R22 ;  /* 0x0007d41601007387 */ /* 0x000fe80000100800 */
[----:B------:R1:W-:Y:S04]  /*3140*/  STL [R1+0x7d0], R19 ;  /* 0x0007d01301007387 */ /* 0x0003e80000100800 */
[----:B---3--:R-:W-:Y:S04]  /*3150*/  STL [R1+0x7cc], R18 ;  /* 0x0007cc1201007387 */ /* 0x008fe80000100800 */
[----:B0-----:R0:W2:Y:S04]  /*3160*/  LDG.E.U16 R20, [R10.64] ;  /* 0x000000040a147981 */ /* 0x0010a8000c1e1500 */
[----:B-1----:R1:W3:Y:S04]  /*3170*/  LDG.E.U16 R19, [R6.64] ;  /* 0x0000000406137981 */ /* 0x0022e8000c1e1500 */
[----:B------:R4:W-:Y:S01]  /*3180*/  STL [R1+0x2734], R4 ;  /* 0x0027340401007387 */ /* 0x0009e20000100800 */
[----:B0-----:R-:W-:Y:S01]  /*3190*/  IADD3 R10, P0, R5, R2, RZ ;  /* 0x00000002050a7210 */ /* 0x001fe20007f1e0ff */
[----:B-1----:R-:W-:-:S02]  /*31a0*/  IMAD R6, R0, 0x3e0, RZ ;  /* 0x000003e000067824 */ /* 0x002fc400078e02ff */
[----:B------:R-:W-:Y:S01]  /*31b0*/  IMAD R7, R0, 0x1f0, RZ ;  /* 0x000001f000077824 */ /* 0x000fe200078e02ff */
[----:B----4-:R0:W4:Y:S01]  /*31c0*/  LDG.E.U16 R4, [R8.64] ;  /* 0x0000000408047981 */ /* 0x010122000c1e1500 */
[----:B------:R-:W-:-:S05]  /*31d0*/  LEA.HI.X.SX32 R11, R13, R3, 0x1, P0 ;  /* 0x000000030d0b7211 */ /* 0x000fca00000f0eff */
[----:B------:R1:W2:Y:S01]  /*31e0*/  LDG.E.U16 R18, [R10.64] ;  /* 0x000000040a127981 */ /* 0x0002a2000c1e1500 */
[----:B0-----:R-:W-:-:S04]  /*31f0*/  IADD3 R8, P2, R6, R2, RZ ;  /* 0x0000000206087210 */ /* 0x001fc80007f5e0ff */
[----:B------:R-:W-:-:S05]  /*3200*/  LEA.HI.X.SX32 R9, R7, R3, 0x1, P2 ;  /* 0x0000000307097211 */ /* 0x000fca00010f0eff */
[----:B-1----:R0:W2:Y:S01]  /*3210*/  LDG.E.U16 R11, [R8.64] ;  /* 0x00000004080b7981 */ /* 0x0020a2000c1e1500 */
[----:B------:R-:W-:-:S04]  /*3220*/  IADD3 R12, P1, R7, R2, RZ ;  /* 0x00000002070c7210 */ /* 0x000fc80007f3e0ff */
[----:B------:R-:W-:Y:S01]  /*3230*/  LEA.HI.X.SX32 R13, R5, R3, 0x1, P1 ;  /* 0x00000003050d7211 */ /* 0x000fe200008f0eff */
[----:B------:R1:W-:Y:S04]  /*3240*/  STL [R1+0x100], R15 ;  /* 0x0001000f01007387 */ /* 0x0003e80000100800 */
[----:B------:R0:W-:Y:S01]  /*3250*/  STL [R1+0xfc], R17 ;  /* 0x0000fc1101007387 */ /* 0x0001e20000100800 */
[C---:B------:R-:W-:Y:S02]  /*3260*/  IMAD R14, R0.reuse, 0x3f, RZ ;  /* 0x0000003f000e7824 */ /* 0x040fe400078e02ff */
[C---:B-1----:R-:W-:Y:S01]  /*3270*/  IMAD R15, R0.reuse, 0x7e, RZ ;  /* 0x0000007e000f7824 */ /* 0x042fe200078e02ff */
[----:B0-----:R0:W4:Y:S04]  /*3280*/  LDG.E.U16 R17, [R12.64] ;  /* 0x000000040c117981 */ /* 0x001128000c1e1500 */
[----:B------:R-:W-:Y:S01]  /*3290*/  IADD3 R6, P0, R15, R2, RZ ;  /* 0x000000020f067210 */ /* 0x000fe20007f1e0ff */
[----:B------:R-:W-:-:S02]  /*32a0*/  IMAD R10, R0, 0xfc, RZ ;  /* 0x000000fc000a7824 */ /* 0x000fc400078e02ff */
[C---:B------:R-:W-:Y:S02]  /*32b0*/  IMAD R5, R0.reuse, 0x1f8, RZ ;  /* 0x000001f800057824 */ /* 0x040fe400078e02ff */
[----:B0-----:R-:W-:Y:S01]  /*32c0*/  IMAD R12, R0, 0x3f0, RZ ;  /* 0x000003f0000c7824 */ /* 0x001fe200078e02ff */
[----:B------:R-:W-:-:S04]  /*32d0*/  LEA.HI.X.SX32 R7, R14, R3, 0x1, P0 ;  /* 0x000000030e077211 */ /* 0x000fc800000f0eff */
[-C--:B------:R-:W-:Y:S02]  /*32e0*/  IADD3 R12, P2, R12, R2.reuse, RZ ;  /* 0x000000020c0c7210 */ /* 0x080fe40007f5e0ff */
[CC--:B------:R-:W-:Y:S02]  /*32f0*/  IADD3 R8, P0, R10.reuse, R2.reuse, RZ ;  /* 0x000000020a087210 */ /* 0x0c0fe40007f1e0ff */
[C---:B------:R-:W-:Y:S02]  /*3300*/  IADD3 R14, P1, R5.reuse, R2, RZ ;  /* 0x00000002050e7210 */ /* 0x040fe40007f3e0ff */
[-C--:B------:R-:W-:Y:S02]  /*3310*/  LEA.HI.X.SX32 R13, R5, R3.reuse, 0x1, P2 ;  /* 0x00000003050d7211 */ /* 0x080fe400010f0eff */
[-C--:B------:R-:W-:Y:S02]  /*3320*/  LEA.HI.X.SX32 R9, R15, R3.reuse, 0x1, P0 ;  /* 0x000000030f097211 */ /* 0x080fe400000f0eff */
[----:B------:R-:W-:-:S02]  /*3330*/  LEA.HI.X.SX32 R15, R10, R3, 0x1, P1 ;  /* 0x000000030a0f7211 */ /* 0x000fc400008f0eff */
[----:B------:R0:W4:Y:S04]  /*3340*/  LDG.E.U16 R10, [R12.64] ;  /* 0x000000040c0a7981 */ /* 0x000128000c1e1500 */
[----:B------:R1:W-:Y:S04]  /*3350*/  STL [R1+0x7c8], R16 ;  /* 0x0007c81001007387 */ /* 0x0003e80000100800 */
[----:B-1----:R1:W4:Y:S02]  /*3360*/  LDG.E.U16 R16, [R6.64] ;  /* 0x0000000406107981 */ /* 0x002324000c1e1500 */
[----:B-1----:R-:W-:-:S02]  /*3370*/  IMAD R6, R0, 0x202, RZ ;  /* 0x0000020200067824 */ /* 0x002fc400078e02ff */
[----:B------:R-:W-:-:S03]  /*3380*/  IMAD R7, R0, 0x101, RZ ;  /* 0x0000010100077824 */ /* 0x000fc600078e02ff */
[----:B------:R-:W-:-:S04]  /*3390*/  IADD3 R6, P0, R6, R2, RZ ;  /* 0x0000000206067210 */ /* 0x000fc80007f1e0ff */
[----:B------:R-:W-:Y:S01]  /*33a0*/  LEA.HI.X.SX32 R7, R7, R3, 0x1, P0 ;  /* 0x0000000307077211 */ /* 0x000fe200000f0eff */
[----:B--2---:R1:W-:Y:S04]  /*33b0*/  STL [R1+0x2738], R11 ;  /* 0x0027380b01007387 */ /* 0x0043e80000100800 */
[----:B-----5:R-:W-:Y:S04]  /*33c0*/  STL [R1+0xf4], R21 ;  /* 0x0000f41501007387 */ /* 0x020fe80000100800 */
[----:B------:R-:W-:Y:S04]  /*33d0*/  STL [R1+0x7c4], R20 ;  /* 0x0007c41401007387 */ /* 0x000fe80000100800 */
[----:B---3--:R2:W-:Y:S04]  /*33e0*/  STL [R1+0x7c0], R19 ;  /* 0x0007c01301007387 */ /* 0x0085e80000100800 */
[----:B-1----:R1:W3:Y:S04]  /*33f0*/  LDG.E.U16 R11, [R14.64] ;  /* 0x000000040e0b7981 */ /* 0x0022e8000c1e1500 */
[----:B----4-:R4:W-:Y:S04]  /*3400*/  STL [R1+0x7bc], R4 ;  /* 0x0007bc0401007387 */ /* 0x0109e80000100800 */
[----:B--2---:R2:W5:Y:S04]  /*3410*/  LDG.E.U16 R19, [R8.64] ;  /* 0x0000000408137981 */ /* 0x004568000c1e1500 */
[----:B----4-:R4:W3:Y:S01]  /*3420*/  LDG.E.U16 R4, [R6.64] ;  /* 0x0000000406047981 */ /* 0x0108e2000c1e1500 */
[----:B-1----:R-:W-:-:S02]  /*3430*/  IMAD R14, R0, 0x212, RZ ;  /* 0x00000212000e7824 */ /* 0x002fc400078e02ff */
[C---:B0-----:R-:W-:Y:S02]  /*3440*/  IMAD R12, R0.reuse, 0x222, RZ ;  /* 0x00000222000c7824 */ /* 0x041fe400078e02ff */
[----:B------:R-:W-:Y:S01]  /*3450*/  IMAD R5, R0, 0x109, RZ ;  /* 0x0000010900057824 */ /* 0x000fe200078e02ff */
[-C--:B------:R-:W-:Y:S01]  /*3460*/  IADD3 R14, P0, R14, R2.reuse, RZ ;  /* 0x000000020e0e7210 */ /* 0x080fe20007f1e0ff */
[----:B--2---:R-:W-:Y:S01]  /*3470*/  IMAD R9, R0, 0x111, RZ ;  /* 0x0000011100097824 */ /* 0x004fe200078e02ff */
[-C--:B------:R-:W-:Y:S01]  /*3480*/  IADD3 R12, P1, R12, R2.reuse, RZ ;  /* 0x000000020c0c7210 */ /* 0x080fe20007f3e0ff */
[C---:B------:R-:W-:Y:S01]  /*3490*/  IMAD R8, R0.reuse, 0x232, RZ ;  /* 0x0000023200087824 */ /* 0x040fe200078e02ff */
[-C--:B------:R-:W-:Y:S01]  /*34a0*/  LEA.HI.X.SX32 R15, R5, R3.reuse, 0x1, P0 ;  /* 0x00000003050f7211 */ /* 0x080fe200000f0eff */
[C---:B----4-:R-:W-:Y:S01]  /*34b0*/  IMAD R6, R0.reuse, 0x242, RZ ;  /* 0x0000024200067824 */ /* 0x050fe200078e02ff */
[-C--:B------:R-:W-:Y:S01]  /*34c0*/  LEA.HI.X.SX32 R13, R9, R3.reuse, 0x1, P1 ;  /* 0x00000003090d7211 */ /* 0x080fe200008f0eff */
[----:B------:R-:W-:Y:S01]  /*34d0*/  IMAD R7, R0, 0x119, RZ ;  /* 0x0000011900077824 */ /* 0x000fe200078e02ff */
[-C--:B------:R-:W-:Y:S01]  /*34e0*/  IADD3 R8, P2, R8, R2.reuse, RZ ;  /* 0x0000000208087210 */ /* 0x080fe20007f5e0ff */
[----:B------:R-:W-:Y:S01]  /*34f0*/  IMAD R5, R0, 0x121, RZ ;  /* 0x0000012100057824 */ /* 0x000fe200078e02ff */
[----:B------:R-:W-:Y:S01]  /*3500*/  IADD3 R6, P0, R6, R2, RZ ;  /* 0x0000000206067210 */ /* 0x000fe20007f1e0ff */
[----:B------:R-:W-:Y:S01]  /*3510*/  STL [R1+0x273c], R10 ;  /* 0x00273c0a01007387 */ /* 0x000fe20000100800 */
[----:B------:R-:W-:-:S03]  /*3520*/  LEA.HI.X.SX32 R9, R7, R3, 0x1, P2 ;  /* 0x0000000307097211 */ /* 0x000fc600010f0eff */
[----:B------:R0:W-:Y:S04]  /*3530*/  STL [R1+0x7b8], R18 ;  /* 0x0007b81201007387 */ /* 0x0001e80000100800 */
[----:B------:R1:W2:Y:S01]  /*3540*/  LDG.E.U16 R20, [R14.64] ;  /* 0x000000040e147981 */ /* 0x0002a2000c1e1500 */
[----:B------:R-:W-:-:S03]  /*3550*/  LEA.HI.X.SX32 R7, R5, R3, 0x1, P0 ;  /* 0x0000000305077211 */ /* 0x000fc600000f0eff */
[----:B0-----:R0:W2:Y:S01]  /*3560*/  LDG.E.U16 R18, [R12.64] ;  /* 0x000000040c127981 */ /* 0x0010a2000c1e1500 */
[----:B-1----:R-:W-:-:S03]  /*3570*/  IMAD R14, R0, 0x252, RZ ;  /* 0x00000252000e7824 */ /* 0x002fc600078e02ff */
[----:B------:R1:W-:Y:S01]  /*3580*/  STL [R1+0xec], R17 ;  /* 0x0000ec1101007387 */ /* 0x0003e20000100800 */
[----:B------:R-:W-:-:S03]  /*3590*/  IMAD R5, R0, 0x129, RZ ;  /* 0x0000012900057824 */ /* 0x000fc600078e02ff */
[----:B------:R1:W-:Y:S01]  /*35a0*/  STL [R1+0x7b4], R16 ;  /* 0x0007b41001007387 */ /* 0x0003e20000100800 */
[----:B0-----:R-:W-:Y:S01]  /*35b0*/  IMAD R12, R0, 0x262, RZ ;  /* 0x00000262000c7824 */ /* 0x001fe200078e02ff */
[-C--:B------:R-:W-:Y:S02]  /*35c0*/  IADD3 R14, P0, R14, R2.reuse, RZ ;  /* 0x000000020e0e7210 */ /* 0x080fe40007f1e0ff */
[----:B-1----:R0:W2:Y:S04]  /*35d0*/  LDG.E.U16 R17, [R8.64] ;  /* 0x0000000408117981 */ /* 0x0020a8000c1e1500 */
[----:B------:R1:W2:Y:S01]  /*35e0*/  LDG.E.U16 R16, [R6.64] ;  /* 0x0000000406107981 */ /* 0x0002a2000c1e1500 */
[----:B------:R-:W-:Y:S01]  /*35f0*/  IADD3 R12, P1, R12, R2, RZ ;  /* 0x000000020c0c7210 */ /* 0x000fe20007f3e0ff */
[C---:B0-----:R-:W-:Y:S01]  /*3600*/  IMAD R8, R0.reuse, 0x272, RZ ;  /* 0x0000027200087824 */ /* 0x041fe200078e02ff */
[----:B------:R-:W-:Y:S01]  /*3610*/  LEA.HI.X.SX32 R15, R5, R3, 0x1, P0 ;  /* 0x00000003050f7211 */ /* 0x000fe200000f0eff */
[----:B------:R-:W-:-:S02]  /*3620*/  IMAD R9, R0, 0x131, RZ ;  /* 0x0000013100097824 */ /* 0x000fc400078e02ff */
[----:B-1----:R-:W-:Y:S01]  /*3630*/  IMAD R6, R0, 0x282, RZ ;  /* 0x0000028200067824 */ /* 0x002fe200078e02ff */
[-C--:B------:R-:W-:Y:S01]  /*3640*/  IADD3 R8, P2, R8, R2.reuse, RZ ;  /* 0x0000000208087210 */ /* 0x080fe20007f5e0ff */
[C---:B------:R-:W-:Y:S02]  /*3650*/  IMAD R7, R0.reuse, 0x139, RZ ;  /* 0x0000013900077824 */ /* 0x040fe400078e02ff */
[----:B------:R-:W-:Y:S01]  /*3660*/  IMAD R5, R0, 0x141, RZ ;  /* 0x0000014100057824 */ /* 0x000fe200078e02ff */
[----:B------:R-:W-:Y:S02]  /*3670*/  IADD3 R6, P0, R6, R2, RZ ;  /* 0x0000000206067210 */ /* 0x000fe40007f1e0ff */
[-C--:B------:R-:W-:Y:S02]  /*3680*/  LEA.HI.X.SX32 R13, R9, R3.reuse, 0x1, P1 ;  /* 0x00000003090d7211 */ /* 0x080fe400008f0eff */
[-C--:B------:R-:W-:Y:S02]  /*3690*/  LEA.HI.X.SX32 R9, R7, R3.reuse, 0x1, P2 ;  /* 0x0000000307097211 */ /* 0x080fe400010f0eff */
[----:B------:R-:W-:-:S03]  /*36a0*/  LEA.HI.X.SX32 R7, R5, R3, 0x1, P0 ;  /* 0x0000000305077211 */ /* 0x000fc600000f0eff */
[----:B------:R0:W2:Y:S04]  /*36b0*/  LDG.E.U16 R10, [R8.64] ;  /* 0x00000004080a7981 */ /* 0x0000a8000c1e1500 */
[----:B-----5:R1:W-:Y:S04]  /*36c0*/  STL [R1+0x7ac], R19 ;  /* 0x0007ac1301007387 */ /* 0x0203e80000100800 */
[----:B---3--:R3:W-:Y:S04]  /*36d0*/  STL [R1+0x7a8], R11 ;  /* 0x0007a80b01007387 */ /* 0x0087e80000100800 */
[----:B------:R5:W-:Y:S04]  /*36e0*/  STL [R1+0xe4], R4 ;  /* 0x0000e40401007387 */ /* 0x000be80000100800 */
[----:B-1----:R1:W4:Y:S04]  /*36f0*/  LDG.E.U16 R19, [R14.64] ;  /* 0x000000040e137981 */ /* 0x002328000c1e1500 */
[----:B---3--:R3:W4:Y:S04]  /*3700*/  LDG.E.U16 R11, [R12.64] ;  /* 0x000000040c0b7981 */ /* 0x008728000c1e1500 */
[----:B-----5:R5:W4:Y:S01]  /*3710*/  LDG.E.U16 R4, [R6.64] ;  /* 0x0000000406047981 */ /* 0x020b22000c1e1500 */
[----:B-1----:R-:W-:-:S02]  /*3720*/  IMAD R14, R0, 0x292, RZ ;  /* 0x00000292000e7824 */ /* 0x002fc400078e02ff */
[----:B---3--:R-:W-:-:S03]  /*3730*/  IMAD R12, R0, 0x2a2, RZ ;  /* 0x000002a2000c7824 */ /* 0x008fc600078e02ff */
[-C--:B------:R-:W-:Y:S01]  /*3740*/  IADD3 R14, P0, R14, R2.reuse, RZ ;  /* 0x000000020e0e7210 */ /* 0x080fe20007f1e0ff */
[C---:B------:R-:W-:Y:S02]  /*3750*/  IMAD R5, R0.reuse, 0x149, RZ ;  /* 0x0000014900057824 */ /* 0x040fe400078e02ff */
[----:B0-----:R-:W-:Y:S01]  /*3760*/  IMAD R9, R0, 0x151, RZ ;  /* 0x0000015100097824 */ /* 0x001fe200078e02ff */
[-C--:B------:R-:W-:Y:S01]  /*3770*/  IADD3 R12, P1, R12, R2.reuse, RZ ;  /* 0x000000020c0c7210 */ /* 0x080fe20007f3e0ff */
[C---:B------:R-:W-:Y:S01]  /*3780*/  IMAD R8, R0.reuse, 0x2b2, RZ ;  /* 0x000002b200087824 */ /* 0x040fe200078e02ff */
[-C--:B------:R-:W-:Y:S01]  /*3790*/  LEA.HI.X.SX32 R15, R5, R3.reuse, 0x1, P0 ;  /* 0x00000003050f7211 */ /* 0x080fe200000f0eff */
[C---:B-----5:R-:W-:Y:S01]  /*37a0*/  IMAD R6, R0.reuse, 0x2c2, RZ ;  /* 0x000002c200067824 */ /* 0x060fe200078e02ff */
[-C--:B------:R-:W-:Y:S01]  /*37b0*/  LEA.HI.X.SX32 R13, R9, R3.reuse, 0x1, P1 ;  /* 0x00000003090d7211 */ /* 0x080fe200008f0eff */
[----:B------:R-:W-:Y:S01]  /*37c0*/  IMAD R7, R0, 0x159, RZ ;  /* 0x0000015900077824 */ /* 0x000fe200078e02ff */
[----:B--2---:R0:W-:Y:S01]  /*37d0*/  STL [R1+0xdc], R20 ;  /* 0x0000dc1401007387 */ /* 0x0041e20000100800 */
[-C--:B------:R-:W-:Y:S01]  /*37e0*/  IADD3 R8, P2, R8, R2.reuse, RZ ;  /* 0x0000000208087210 */ /* 0x080fe20007f5e0ff */
[----:B------:R-:W-:Y:S01]  /*37f0*/  IMAD R5, R0, 0x161, RZ ;  /* 0x0000016100057824 */ /* 0x000fe200078e02ff */
[----:B------:R-:W-:Y:S01]  /*3800*/  IADD3 R6, P0, R6, R2, RZ ;  /* 0x0000000206067210 */ /* 0x000fe20007f1e0ff */
[----:B------:R1:W-:Y:S01]  /*3810*/  STL [R1+0xd8], R18 ;  /* 0x0000d81201007387 */ /* 0x0003e20000100800 */
[----:B------:R-:W-:-:S03]  /*3820*/  LEA.HI.X.SX32 R9, R7, R3, 0x1, P2 ;  /* 0x0000000307097211 */ /* 0x000fc600010f0eff */
[----:B0-----:R0:W2:Y:S01]  /*3830*/  LDG.E.U16 R20, [R14.64] ;  /* 0x000000040e147981 */ /* 0x0010a2000c1e1500 */
[----:B------:R-:W-:-:S03]  /*3840*/  LEA.HI.X.SX32 R7, R5, R3, 0x1, P0 ;  /* 0x0000000305077211 */ /* 0x000fc600000f0eff */
[----:B-1----:R1:W3:Y:S01]  /*3850*/  LDG.E.U16 R18, [R12.64] ;  /* 0x000000040c127981 */ /* 0x0022e2000c1e1500 */
[C---:B------:R-:W-:Y:S02]  /*3860*/  IMAD R5, R0.reuse, 0x169, RZ ;  /* 0x0000016900057824 */ /* 0x040fe400078e02ff */
[C---:B0-----:R-:W-:Y:S01]  /*3870*/  IMAD R14, R0.reuse, 0x2d2, RZ ;  /* 0x000002d2000e7824 */ /* 0x041fe200078e02ff */
[----:B------:R0:W-:Y:S01]  /*3880*/  STL [R1+0xd4], R17 ;  /* 0x0000d41101007387 */ /* 0x0001e20000100800 */
[----:B-1----:R-:W-:-:S03]  /*3890*/  IMAD R12, R0, 0x2e2, RZ ;  /* 0x000002e2000c7824 */ /* 0x002fc600078e02ff */
[----:B------:R1:W-:Y:S01]  /*38a0*/  STL [R1+0xd0], R16 ;  /* 0x0000d01001007387 */ /* 0x0003e20000100800 */
[----:B------:R-:W-:-:S03]  /*38b0*/  IADD3 R14, P0, R14, R2, RZ ;  /* 0x000000020e0e7210 */ /* 0x000fc60007f1e0ff */
[----:B0-----:R0:W3:Y:S04]  /*38c0*/  LDG.E.U16 R17, [R8.64] ;  /* 0x0000000408117981 */ /* 0x0010e8000c1e1500 */
[----:B-1----:R1:W3:Y:S01]  /*38d0*/  LDG.E.U16 R16, [R6.64] ;  /* 0x0000000406107981 */ /* 0x0022e2000c1e1500 */
[-C--:B------:R-:W-:Y:S01]  /*38e0*/  IADD3 R12, P1, R12, R2.reuse, RZ ;  /* 0x000000020c0c7210 */ /* 0x080fe20007f3e0ff */
[C---:B0-----:R-:W-:Y:S01]  /*38f0*/  IMAD R8, R0.reuse, 0x2f2, RZ ;  /* 0x000002f200087824 */ /* 0x041fe200078e02ff */
[----:B------:R-:W-:Y:S01]  /*3900*/  LEA.HI.X.SX32 R15, R5, R3, 0x1, P0 ;  /* 0x00000003050f7211 */ /* 0x000fe200000f0eff */
[C---:B------:R-:W-:Y:S02]  /*3910*/  IMAD R9, R0.reuse, 0x171, RZ ;  /* 0x0000017100097824 */ /* 0x040fe400078e02ff */
[----:B-1----:R-:W-:Y:S01]  /*3920*/  IMAD R6, R0, 0x302, RZ ;  /* 0x0000030200067824 */ /* 0x002fe200078e02ff */
[----:B------:R-:W-:Y:S01]  /*3930*/  IADD3 R8, P2, R8, R2, RZ ;  /* 0x0000000208087210 */ /* 0x000fe20007f5e0ff */
[----:B------:R-:W-:-:S02]  /*3940*/  IMAD R7, R0, 0x179, RZ ;  /* 0x0000017900077824 */ /* 0x000fc400078e02ff */
[----:B------:R-:W-:Y:S01]  /*3950*/  IMAD R5, R0, 0x181, RZ ;  /* 0x0000018100057824 */ /* 0x000fe200078e02ff */
[----:B------:R-:W-:Y:S02]  /*3960*/  IADD3 R6, P0, R6, R2, RZ ;  /* 0x0000000206067210 */ /* 0x000fe40007f1e0ff */
[-C--:B------:R-:W-:Y:S02]  /*3970*/  LEA.HI.X.SX32 R13, R9, R3.reuse, 0x1, P1 ;  /* 0x00000003090d7211 */ /* 0x080fe400008f0eff */
[-C--:B------:R-:W-:Y:S02]  /*3980*/  LEA.HI.X.SX32 R9, R7, R3.reuse, 0x1, P2 ;  /* 0x0000000307097211 */ /* 0x080fe400010f0eff */
[----:B------:R-:W-:Y:S01]  /*3990*/  LEA.HI.X.SX32 R7, R5, R3, 0x1, P0 ;  /* 0x0000000305077211 */ /* 0x000fe200000f0eff */
[----:B----4-:R0:W-:Y:S04]  /*39a0*/  STL [R1+0xcc], R19 ;  /* 0x0000cc1301007387 */ /* 0x0101e80000100800 */
[----:B------:R1:W-:Y:S04]  /*39b0*/  STL [R1+0xc8], R11 ;  /* 0x0000c80b01007387 */ /* 0x0003e80000100800 */
[----:B------:R4:W-:Y:S04]  /*39c0*/  STL [R1+0xc4], R10 ;  /* 0x0000c40a01007387 */ /* 0x0009e80000100800 */
[----:B0-----:R0:W5:Y:S04]  /*39d0*/  LDG.E.U16 R19, [R14.64] ;  /* 0x000000040e137981 */ /* 0x001168000c1e1500 */
[----:B-1----:R1:W5:Y:S04]  /*39e0*/  LDG.E.U16 R11, [R12.64] ;  /* 0x000000040c0b7981 */ /* 0x002368000c1e1500 */
[----:B------:R0:W-:Y:S04]  /*39f0*/  STL [R1+0xc0], R4 ;  /* 0x0000c00401007387 */ /* 0x0001e80000100800 */
[----:B----4-:R4:W5:Y:S04]  /*3a00*/  LDG.E.U16 R10, [R8.64] ;  /* 0x00000004080a7981 */ /* 0x010968000c1e1500 */
[----:B0-----:R0:W5:Y:S01]  /*3a10*/  LDG.E.U16 R4, [R6.64] ;  /* 0x0000000406047981 */ /* 0x001162000c1e1500 */
[----:B------:R-:W-:-:S02]  /*3a20*/  IMAD R14, R0, 0x312, RZ ;  /* 0x00000312000e7824 */ /* 0x000fc400078e02ff */
[C---:B-1----:R-:W-:Y:S02]  /*3a30*/  IMAD R12, R0.reuse, 0x322, RZ ;  /* 0x00000322000c7824 */ /* 0x042fe400078e02ff */
[----:B------:R-:W-:Y:S01]  /*3a40*/  IMAD R5, R0, 0x189, RZ ;  /* 0x0000018900057824 */ /* 0x000fe200078e02ff */
[-C--:B------:R-:W-:Y:S01]  /*3a50*/  IADD3 R14, P0, R14, R2.reuse, RZ ;  /* 0x000000020e0e7210 */ /* 0x080fe20007f1e0ff */
[----:B----4-:R-:W-:Y:S01]  /*3a60*/  IMAD R9, R0, 0x191, RZ ;  /* 0x0000019100097824 */ /* 0x010fe200078e02ff */
[----:B------:R-:W-:Y:S02]  /*3a70*/  IADD3 R12, P1, R12, R2, RZ ;  /* 0x000000020c0c7210 */ /* 0x000fe40007f3e0ff */
[-C--:B------:R-:W-:Y:S02]  /*3a80*/  LEA.HI.X.SX32 R15, R5, R3.reuse, 0x1, P0 ;  /* 0x00000003050f7211 */ /* 0x080fe400000f0eff */
[----:B------:R-:W-:Y:S01]  /*3a90*/  LEA.HI.X.SX32 R13, R9, R3, 0x1, P1 ;  /* 0x00000003090d7211 */ /* 0x000fe200008f0eff */
[----:B--2---:R1:W-:Y:S01]  /*3aa0*/  STL [R1+0xbc], R20 ;  /* 0x0000bc1401007387 */ /* 0x0043e20000100800 */
[----:B------:R-:W-:-:S03]  /*3ab0*/  IMAD R8, R0, 0x332, RZ ;  /* 0x0000033200087824 */ /* 0x000fc600078e02ff */
[----:B---3--:R2:W-:Y:S01]  /*3ac0*/  STL [R1+0xb8], R18 ;  /* 0x0000b81201007387 */ /* 0x0085e20000100800 */
[----:B0-----:R-:W-:-:S03]  /*3ad0*/  IMAD R6, R0, 0x342, RZ ;  /* 0x0000034200067824 */ /* 0x001fc600078e02ff */
[----:B-1----:R0:W3:Y:S04]  /*3ae0*/  LDG.E.U16 R20, [R14.64] ;  /* 0x000000040e147981 */ /* 0x0020e8000c1e1500 */
[----:B--2---:R1:W3:Y:S01]  /*3af0*/  LDG.E.U16 R18, [R12.64] ;  /* 0x000000040c127981 */ /* 0x0042e2000c1e1500 */
[----:B------:R-:W-:Y:S01]  /*3b00*/  IMAD R7, R0, 0x199, RZ ;  /* 0x0000019900077824 */ /* 0x000fe200078e02ff */
[-C--:B------:R-:W-:Y:S01]  /*3b10*/  IADD3 R8, P2, R8, R2.reuse, RZ ;  /* 0x0000000208087210 */ /* 0x080fe20007f5e0ff */
[----:B------:R-:W-:Y:S01]  /*3b20*/  IMAD R5, R0, 0x1a1, RZ ;  /* 0x000001a100057824 */ /* 0x000fe200078e02ff */
[----:B------:R-:W-:Y:S01]  /*3b30*/  IADD3 R6, P0, R6, R2, RZ ;  /* 0x0000000206067210 */ /* 0x000fe20007f1e0ff */
[----:B0-----:R-:W-:Y:S01]  /*3b40*/  IMAD R14, R0, 0x352, RZ ;  /* 0x00000352000e7824 */ /* 0x001fe200078e02ff */
[----:B------:R-:W-:-:S02]  /*3b50*/  LEA.HI.X.SX32 R9, R7, R3, 0x1, P2 ;  /* 0x0000000307097211 */ /* 0x000fc400010f0eff */
[-C--:B------:R-:W-:Y:S01]  /*3b60*/  LEA.HI.X.SX32 R7, R5, R3.reuse, 0x1, P0 ;  /* 0x0000000305077211 */ /* 0x080fe200000f0eff */
[----:B------:R-:W-:Y:S01]  /*3b70*/  IMAD R5, R0, 0x1a9, RZ ;  /* 0x000001a900057824 */ /* 0x000fe200078e02ff */
[----:B------:R-:W-:Y:S01]  /*3b80*/  IADD3 R14, P0, R14, R2, RZ ;  /* 0x000000020e0e7210 */ /* 0x000fe20007f1e0ff */
[----:B------:R0:W-:Y:S04]  /*3b90*/  STL [R1+0xb4], R17 ;  /* 0x0000b41101007387 */ /* 0x0001e80000100800 */
[----:B------:R4:W-:Y:S01]  /*3ba0*/  STL [R1+0xb0], R16 ;  /* 0x0000b01001007387 */ /* 0x0009e20000100800 */
[----:B------:R-:W-:-:S03]  /*3bb0*/  LEA.HI.X.SX32 R15, R5, R3, 0x1, P0 ;  /* 0x00000003050f7211 */ /* 0x000fc600000f0eff */
[----:B0-----:R0:W3:Y:S04]  /*3bc0*/  LDG.E.U16 R17, [R8.64] ;  /* 0x0000000408117981 */ /* 0x0010e8000c1e1500 */
[----:B----4-:R4:W3:Y:S04]  /*3bd0*/  LDG.E.U16 R16, [R6.64] ;  /* 0x0000000406107981 */ /* 0x0108e8000c1e1500 */
[----:B-----5:R-:W-:Y:S04]  /*3be0*/  STL [R1+0xac], R19 ;  /* 0x0000ac1301007387 */ /* 0x020fe80000100800 */
[----:B------:R-:W-:Y:S04]  /*3bf0*/  STL [R1+0xa8], R11 ;  /* 0x0000a80b01007387 */ /* 0x000fe80000100800 */
[----:B------:R-:W-:Y:S04]  /*3c00*/  STL [R1+0xa4], R10 ;  /* 0x0000a40a01007387 */ /* 0x000fe80000100800 */
[----:B------:R5:W-:Y:S04]  /*3c10*/  STL [R1+0xa0], R4 ;  /* 0x0000a00401007387 */ /* 0x000be80000100800 */
[----:B-----5:R5:W2:Y:S01]  /*3c20*/  LDG.E.U16 R4, [R14.64] ;  /* 0x000000040e047981 */ /* 0x020aa2000c1e1500 */
[----:B-1----:R-:W-:-:S02]  /*3c30*/  IMAD R12, R0, 0x362, RZ ;  /* 0x00000362000c7824 */ /* 0x002fc400078e02ff */
[C---:B0-----:R-:W-:Y:S02]  /*3c40*/  IMAD R8, R0.reuse, 0x372, RZ ;  /* 0x0000037200087824 */ /* 0x041fe400078e02ff */
[----:B----4-:R-:W-:Y:S01]  /*3c50*/  IMAD R6, R0, 0x382, RZ ;  /* 0x0000038200067824 */ /* 0x010fe200078e02ff */
[-C--:B------:R-:W-:Y:S01]  /*3c60*/  IADD3 R12, P1, R12, R2.reuse, RZ ;  /* 0x000000020c0c7210 */ /* 0x080fe20007f3e0ff */
[----:B------:R-:W-:Y:S01]  /*3c70*/  IMAD R9, R0, 0x1b1, RZ ;  /* 0x000001b100097824 */ /* 0x000fe200078e02ff */
[-C--:B------:R-:W-:Y:S01]  /*3c80*/  IADD3 R8, P2, R8, R2.reuse, RZ ;  /* 0x0000000208087210 */ /* 0x080fe20007f5e0ff */
[----:B------:R-:W-:Y:S01]  /*3c90*/  IMAD R7, R0, 0x1b9, RZ ;  /* 0x000001b900077824 */ /* 0x000fe200078e02ff */
[----:B------:R-:W-:Y:S01]  /*3ca0*/  IADD3 R6, P0, R6, R2, RZ ;  /* 0x0000000206067210 */ /* 0x000fe20007f1e0ff */
[C---:B------:R-:W-:Y:S01]  /*3cb0*/  IMAD R5, R0.reuse, 0x1c1, RZ ;  /* 0x000001c100057824 */ /* 0x040fe200078e02ff */
[-C--:B------:R-:W-:Y:S01]  /*3cc0*/  LEA.HI.X.SX32 R13, R9, R3.reuse, 0x1, P1 ;  /* 0x00000003090d7211 */ /* 0x080fe200008f0eff */
[----:B-----5:R-:W-:Y:S01]  /*3cd0*/  IMAD R14, R0, 0x392, RZ ;  /* 0x00000392000e7824 */ /* 0x020fe200078e02ff */
[----:B------:R-:W-:-:S02]  /*3ce0*/  LEA.HI.X.SX32 R9, R7, R3, 0x1, P2 ;  /* 0x0000000307097211 */ /* 0x000fc400010f0eff */
[-C--:B------:R-:W-:Y:S01]  /*3cf0*/  LEA.HI.X.SX32 R7, R5, R3.reuse, 0x1, P0 ;  /* 0x0000000305077211 */ /* 0x080fe200000f0eff */
[----:B------:R-:W-:Y:S01]  /*3d00*/  IMAD R5, R0, 0x1c9, RZ ;  /* 0x000001c900057824 */ /* 0x000fe200078e02ff */
[----:B------:R-:W-:Y:S01]  /*3d10*/  IADD3 R14, P0, R14, R2, RZ ;  /* 0x000000020e0e7210 */ /* 0x000fe20007f1e0ff */
[----:B------:R0:W4:Y:S03]  /*3d20*/  LDG.E.U16 R19, [R12.64] ;  /* 0x000000040c137981 */ /* 0x000126000c1e1500 */
[----:B------:R-:W-:Y:S01]  /*3d30*/  LEA.HI.X.SX32 R15, R5, R3, 0x1, P0 ;  /* 0x00000003050f7211 */ /* 0x000fe200000f0eff */
[----:B------:R1:W5:Y:S04]  /*3d40*/  LDG.E.U16 R11, [R8.64] ;  /* 0x00000004080b7981 */ /* 0x000368000c1e1500 */
[----:B------:R3:W4:Y:S01]  /*3d50*/  LDG.E.U16 R10, [R6.64] ;  /* 0x00000004060a7981 */ /* 0x000722000c1e1500 */
[----:B0-----:R-:W-:-:S03]  /*3d60*/  IMAD R12, R0, 0x3a2, RZ ;  /* 0x000003a2000c7824 */ /* 0x001fc600078e02ff */
[----:B---3--:R-:W-:Y:S01]  /*3d70*/  STL [R1+0x9c], R20 ;  /* 0x00009c1401007387 */ /* 0x008fe20000100800 */
[----:B-1----:R-:W-:Y:S01]  /*3d80*/  IMAD R8, R0, 0x3b2, RZ ;  /* 0x000003b200087824 */ /* 0x002fe200078e02ff */
[-C--:B------:R-:W-:Y:S01]  /*3d90*/  IADD3 R12, P1, R12, R2.reuse, RZ ;  /* 0x000000020c0c7210 */ /* 0x080fe20007f3e0ff */
[C---:B------:R-:W-:Y:S01]  /*3da0*/  IMAD R9, R0.reuse, 0x1d1, RZ ;  /* 0x000001d100097824 */ /* 0x040fe200078e02ff */
[----:B------:R0:W-:Y:S01]  /*3db0*/  STL [R1+0x98], R18 ;  /* 0x0000981201007387 */ /* 0x0001e20000100800 */
[----:B------:R-:W-:Y:S01]  /*3dc0*/  IMAD R7, R0, 0x1d9, RZ ;  /* 0x000001d900077824 */ /* 0x000fe200078e02ff */
[----:B------:R-:W-:Y:S02]  /*3dd0*/  IADD3 R8, P2, R8, R2, RZ ;  /* 0x0000000208087210 */ /* 0x000fe40007f5e0ff */
[-C--:B------:R-:W-:Y:S01]  /*3de0*/  LEA.HI.X.SX32 R13, R9, R3.reuse, 0x1, P1 ;  /* 0x00000003090d7211 */ /* 0x080fe200008f0eff */
[----:B0-----:R0:W3:Y:S01]  /*3df0*/  LDG.E.U16 R18, [R14.64] ;  /* 0x000000040e127981 */ /* 0x0010e2000c1e1500 */
[----:B------:R-:W-:Y:S01]  /*3e00*/  LEA.HI.X.SX32 R9, R7, R3, 0x1, P2 ;  /* 0x0000000307097211 */ /* 0x000fe200010f0eff */
[----:B------:R-:W-:-:S02]  /*3e10*/  IMAD R6, R0, 0x3c2, RZ ;  /* 0x000003c200067824 */ /* 0x000fc400078e02ff */
[----:B------:R1:W3:Y:S04]  /*3e20*/  LDG.E.U16 R21, [R12.64] ;  /* 0x000000040c157981 */ /* 0x0002e8000c1e1500 */
[----:B------:R0:W3:Y:S01]  /*3e30*/  LDG.E.U16 R20, [R8.64] ;  /* 0x0000000408147981 */ /* 0x0000e2000c1e1500 */
[----:B------:R-:W-:Y:S01]  /*3e40*/  IMAD R5, R0, 0x1e1, RZ ;  /* 0x000001e100057824 */ /* 0x000fe200078e02ff */
[----:B------:R-:W-:Y:S02]  /*3e50*/  IADD3 R6, P0, R6, R2, RZ ;  /* 0x0000000206067210 */ /* 0x000fe40007f1e0ff */
[----:B------:R-:W-:Y:S04]  /*3e60*/  STL [R1+0x94], R17 ;  /* 0x0000941101007387 */ /* 0x000fe80000100800 */
[----:B------:R1:W-:Y:S01]  /*3e70*/  STL [R1+0x90], R16 ;  /* 0x0000901001007387 */ /* 0x0003e20000100800 */
[----:B------:R-:W-:Y:S01]  /*3e80*/  LEA.HI.X.SX32 R7, R5, R3, 0x1, P0 ;  /* 0x0000000305077211 */ /* 0x000fe200000f0eff */
[----:B------:R-:W-:-:S04]  /*3e90*/  IMAD R5, R0, 0x1e9, RZ ;  /* 0x000001e900057824 */ /* 0x000fc800078e02ff */
[----:B0-----:R0:W3:Y:S01]  /*3ea0*/  LDG.E.U16 R9, [R6.64] ;  /* 0x0000000406097981 */ /* 0x0010e2000c1e1500 */
[----:B-1----:R-:W-:-:S05]  /*3eb0*/  IMAD R16, R0, 0x3d2, RZ ;  /* 0x000003d200107824 */ /* 0x002fca00078e02ff */
[----:B------:R-:W-:-:S04]  /*3ec0*/  IADD3 R16, P0, R16, R2, RZ ;  /* 0x0000000210107210 */ /* 0x000fc80007f1e0ff */
[----:B------:R-:W-:Y:S01]  /*3ed0*/  LEA.HI.X.SX32 R17, R5, R3, 0x1, P0 ;  /* 0x0000000305117211 */ /* 0x000fe200000f0eff */
[C---:B------:R-:W-:Y:S01]  /*3ee0*/  IMAD R5, R0.reuse, 0x41, RZ ;  /* 0x0000004100057824 */ /* 0x040fe200078e02ff */
[----:B--2---:R1:W-:Y:S02]  /*3ef0*/  STL [R1+0x8c], R4 ;  /* 0x00008c0401007387 */ /* 0x0043e40000100800 */
[----:B-1----:R-:W-:-:S05]  /*3f00*/  IMAD R4, R0, 0x82, RZ ;  /* 0x0000008200047824 */ /* 0x002fca00078e02ff */
[----:B------:R-:W-:-:S04]  /*3f10*/  IADD3 R12, P0, R4, R2, RZ ;  /* 0x00000002040c7210 */ /* 0x000fc80007f1e0ff */
[----:B------:R-:W-:-:S05]  /*3f20*/  LEA.HI.X.SX32 R13, R5, R3, 0x1, P0 ;  /* 0x00000003050d7211 */ /* 0x000fca00000f0eff */
[----:B------:R1:W2:Y:S01]  /*3f30*/  LDG.E.U16 R25, [R12.64] ;  /* 0x000000040c197981 */ /* 0x0002a2000c1e1500 */
[C---:B0-----:R-:W-:Y:S02]  /*3f40*/  IMAD R6, R0.reuse, 0x3e2, RZ ;  /* 0x000003e200067824 */ /* 0x041fe400078e02ff */
[C---:B------:R-:W-:Y:S02]  /*3f50*/  IMAD R14, R0.reuse, 0x3f2, RZ ;  /* 0x000003f2000e7824 */ /* 0x040fe400078e02ff */
[----:B------:R-:W-:Y:S01]  /*3f60*/  IMAD R7, R0, 0x1f1, RZ ;  /* 0x000001f100077824 */ /* 0x000fe200078e02ff */
[-C--:B------:R-:W-:Y:S01]  /*3f70*/  IADD3 R6, P1, R6, R2.reuse, RZ ;  /* 0x0000000206067210 */ /* 0x080fe20007f3e0ff */
[----:B------:R-:W-:Y:S01]  /*3f80*/  IMAD R8, R0, 0x1f9, RZ ;  /* 0x000001f900087824 */ /* 0x000fe200078e02ff */
[----:B------:R-:W-:Y:S01]  /*3f90*/  IADD3 R14, P2, R14, R2, RZ ;  /* 0x000000020e0e7210 */ /* 0x000fe20007f5e0ff */
[----:B----4-:R-:W-:Y:S01]  /*3fa0*/  STL [R1+0x88], R19 ;  /* 0x0000881301007387 */ /* 0x010fe20000100800 */
[----:B------:R-:W-:-:S02]  /*3fb0*/  LEA.HI.X.SX32 R7, R7, R3, 0x1, P1 ;  /* 0x0000000307077211 */ /* 0x000fc400008f0eff */
[----:B------:R-:W-:Y:S01]  /*3fc0*/  LEA.HI.X.SX32 R15, R8, R3, 0x1, P2 ;  /* 0x00000003080f7211 */ /* 0x000fe200010f0eff */
[----:B-----5:R0:W-:Y:S04]  /*3fd0*/  STL [R1+0x84], R11 ;  /* 0x0000840b01007387 */ /* 0x0201e80000100800 */
[----:B------:R4:W-:Y:S01]  /*3fe0*/  STL [R1+0x7c], R10 ;  /* 0x00007c0a01007387 */ /* 0x0009e20000100800 */
[----:B------:R-:W-:-:S03]  /*3ff0*/  IMAD R5, R0, 0x49, RZ ;  /* 0x0000004900057824 */ /* 0x000fc600078e02ff */
[----:B------:R5:W2:Y:S01]  /*4000*/  LDG.E.U16 R7, [R6.64] ;  /* 0x0000000406077981 */ /* 0x000aa2000c1e1500 */
[----:B0-----:R-:W-:-:S03]  /*4010*/  IMAD R11, R0, 0x92, RZ ;  /* 0x00000092000b7824 */ /* 0x001fc600078e02ff */
[----:B------:R0:W2:Y:S01]  /*4020*/  LDG.E.U16 R8, [R16.64] ;  /* 0x0000000410087981 */ /* 0x0000a2000c1e1500 */
[----:B----4-:R-:W-:-:S03]  /*4030*/  IMAD R10, R0, 0xa2, RZ ;  /* 0x000000a2000a7824 */ /* 0x010fc600078e02ff */
[----:B---3--:R3:W-:Y:S04]  /*4040*/  STL [R1+0x74], R18 ;  /* 0x0000741201007387 */ /* 0x0087e80000100800 */
[----:B-----5:R4:W5:Y:S01]  /*4050*/  LDG.E.U16 R6, [R14.64] ;  /* 0x000000040e067981 */ /* 0x020962000c1e1500 */
[-C--:B0-----:R-:W-:Y:S01]  /*4060*/  IADD3 R16, P1, R10, R2.reuse, RZ ;  /* 0x000000020a107210 */ /* 0x081fe20007f3e0ff */
[C---:B------:R-:W-:Y:S01]  /*4070*/  IMAD R4, R0.reuse, 0xb2, RZ ;  /* 0x000000b200047824 */ /* 0x040fe200078e02ff */
[----:B---3--:R-:W-:Y:S01]  /*4080*/  IADD3 R18, P0, R11, R2, RZ ;  /* 0x000000020b127210 */ /* 0x008fe20007f1e0ff */
[----:B----4-:R-:W-:-:S03]  /*4090*/  IMAD R15, R0, 0x51, RZ ;  /* 0x00000051000f7824 */ /* 0x010fc600078e02ff */
[-C--:B------:R-:W-:Y:S01]  /*40a0*/  LEA.HI.X.SX32 R19, R5, R3.reuse, 0x1, P0 ;  /* 0x0000000305137211 */ /* 0x080fe200000f0eff */
[C---:B------:R-:W-:Y:S01]  /*40b0*/  IMAD R11, R0.reuse, 0xc2, RZ ;  /* 0x000000c2000b7824 */ /* 0x040fe200078e02ff */
[-C--:B------:R-:W-:Y:S01]  /*40c0*/  LEA.HI.X.SX32 R17, R15, R3.reuse, 0x1, P1 ;  /* 0x000000030f117211 */ /* 0x080fe200008f0eff */
[----:B-1----:R-:W-:Y:S01]  /*40d0*/  IMAD R13, R0, 0x59, RZ ;  /* 0x00000059000d7824 */ /* 0x002fe200078e02ff */
[----:B------:R-:W-:Y:S01]  /*40e0*/  STL [R1+0x68], R21 ;  /* 0x0000681501007387 */ /* 0x000fe20000100800 */
[-C--:B------:R-:W-:Y:S01]  /*40f0*/  IADD3 R14, P2, R4, R2.reuse, RZ ;  /* 0x00000002040e7210 */ /* 0x080fe20007f5e0ff */
[----:B------:R-:W-:Y:S01]  /*4100*/  IMAD R5, R0, 0x61, RZ ;  /* 0x0000006100057824 */ /* 0x000fe200078e02ff */
[----:B------:R-:W-:Y:S01]  /*4110*/  IADD3 R12, P0, R11, R2, RZ ;  /* 0x000000020b0c7210 */ /* 0x000fe20007f1e0ff */
[----:B------:R0:W-:Y:S01]  /*4120*/  STL [R1+0x60], R20 ;  /* 0x0000601401007387 */ /* 0x0001e20000100800 */
[----:B------:R-:W-:-:S03]  /*4130*/  LEA.HI.X.SX32 R15, R13, R3, 0x1, P2 ;  /* 0x000000030d0f7211 */ /* 0x000fc600010f0eff */
[----:B------:R1:W3:Y:S01]  /*4140*/  LDG.E.U16 R22, [R18.64] ;  /* 0x0000000412167981 */ /* 0x0002e2000c1e1500 */
[----:B------:R-:W-:-:S03]  /*4150*/  LEA.HI.X.SX32 R13, R5, R3, 0x1, P0 ;  /* 0x00000003050d7211 */ /* 0x000fc600000f0eff */
[----:B------:R4:W5:Y:S01]  /*4160*/  LDG.E.U16 R23, [R16.64] ;  /* 0x0000000410177981 */ /* 0x000962000c1e1500 */
[C---:B0-----:R-:W-:Y:S02]  /*4170*/  IMAD R20, R0.reuse, 0xd2, RZ ;  /* 0x000000d200147824 */ /* 0x041fe400078e02ff */
[----:B------:R-:W-:Y:S01]  /*4180*/  IMAD R5, R0, 0x69, RZ ;  /* 0x0000006900057824 */ /* 0x000fe200078e02ff */
[----:B------:R0:W5:Y:S02]  /*4190*/  LDG.E.U16 R24, [R14.64] ;  /* 0x000000040e187981 */ /* 0x000164000c1e1500 */
[----:B-1----:R-:W-:Y:S01]  /*41a0*/  IADD3 R18, P0, R20, R2, RZ ;  /* 0x0000000214127210 */ /* 0x002fe20007f1e0ff */
[C---:B------:R-:W-:Y:S01]  /*41b0*/  IMAD R10, R0.reuse, 0xe2, RZ ;  /* 0x000000e2000a7824 */ /* 0x040fe200078e02ff */
[----:B------:R1:W5:Y:S02]  /*41c0*/  LDG.E.U16 R27, [R12.64] ;  /* 0x000000040c1b7981 */ /* 0x000364000c1e1500 */
[----:B------:R-:W-:Y:S01]  /*41d0*/  LEA.HI.X.SX32 R19, R5, R3, 0x1, P0 ;  /* 0x0000000305137211 */ /* 0x000fe200000f0eff */
[----:B------:R-:W-:-:S02]  /*41e0*/  IMAD R4, R0, 0xf2, RZ ;  /* 0x000000f200047824 */ /* 0x000fc400078e02ff */
[C---:B------:R-:W-:Y:S02]  /*41f0*/  IMAD R21, R0.reuse, 0x102, RZ ;  /* 0x0000010200157824 */ /* 0x040fe400078e02ff */
[----:B------:R2:W5:Y:S01]  /*4200*/  LDG.E.U16 R26, [R18.64] ;  /* 0x00000004121a7981 */ /* 0x000562000c1e1500 */
[----:B0-----:R-:W-:Y:S01]  /*4210*/  IMAD R15, R0, 0x71, RZ ;  /* 0x00000071000f7824 */ /* 0x001fe200078e02ff */
[-C--:B----4-:R-:W-:Y:S01]  /*4220*/  IADD3 R16, P1, R10, R2.reuse, RZ ;  /* 0x000000020a107210 */ /* 0x090fe20007f3e0ff */
[----:B-1----:R-:W-:Y:S01]  /*4230*/  IMAD R13, R0, 0x79, RZ ;  /* 0x00000079000d7824 */ /* 0x002fe200078e02ff */
[-C--:B------:R-:W-:Y:S01]  /*4240*/  IADD3 R14, P2, R4, R2.reuse, RZ ;  /* 0x00000002040e7210 */ /* 0x080fe20007f5e0ff */
[----:B------:R-:W-:Y:S01]  /*4250*/  IMAD R5, R0, 0x81, RZ ;  /* 0x0000008100057824 */ /* 0x000fe200078e02ff */
[----:B------:R-:W-:Y:S02]  /*4260*/  IADD3 R12, P0, R21, R2, RZ ;  /* 0x00000002150c7210 */ /* 0x000fe40007f1e0ff */
[----:B------:R-:W-:-:S02]  /*4270*/  LEA.HI.X.SX32 R17, R15, R3, 0x1, P1 ;  /* 0x000000030f117211 */ /* 0x000fc400008f0eff */
[-C--:B------:R-:W-:Y:S02]  /*4280*/  LEA.HI.X.SX32 R15, R13, R3.reuse, 0x1, P2 ;  /* 0x000000030d0f7211 */ /* 0x080fe400010f0eff */
[----:B------:R-:W-:-:S03]  /*4290*/  LEA.HI.X.SX32 R13, R5, R3, 0x1, P0 ;  /* 0x00000003050d7211 */ /* 0x000fc600000f0eff */
[----:B------:R0:W4:Y:S04]  /*42a0*/  LDG.E.U16 R29, [R14.64] ;  /* 0x000000040e1d7981 */ /* 0x000128000c1e1500 */
[----:B------:R1:W4:Y:S04]  /*42b0*/  LDG.E.U16 R28, [R12.64] ;  /* 0x000000040c1c7981 */ /* 0x000328000c1e1500 */
[----:B--2---:R2:W-:Y:S04]  /*42c0*/  STL [R1+0x6c], R25 ;  /* 0x00006c1901007387 */ /* 0x0045e80000100800 */
[----:B--2---:R2:W4:Y:S01]  /*42d0*/  LDG.E.U16 R25, [R16.64] ;  /* 0x0000000410197981 */ /* 0x004522000c1e1500 */
[----:B------:R-:W-:-:S02]  /*42e0*/  IMAD R5, R0, 0x89, RZ ;  /* 0x0000008900057824 */ /* 0x000fc400078e02ff */
[C---:B0-----:R-:W-:Y:S02]  /*42f0*/  IMAD R15, R0.reuse, 0x91, RZ ;  /* 0x00000091000f7824 */ /* 0x041fe400078e02ff */
[C---:B------:R-:W-:Y:S02]  /*4300*/  IMAD R14, R0.reuse, 0x132, RZ ;  /* 0x00000132000e7824 */ /* 0x040fe400078e02ff */
[----:B-1----:R-:W-:-:S03]  /*4310*/  IMAD R13, R0, 0x99, RZ ;  /* 0x00000099000d7824 */ /* 0x002fc600078e02ff */
[----:B------:R-:W-:Y:S01]  /*4320*/  IADD3 R14, P2, R14, R2, RZ ;  /* 0x000000020e0e7210 */ /* 0x000fe20007f5e0ff */
[----:B---3--:R0:W-:Y:S04]  /*4330*/  STL [R1+0x5c], R22 ;  /* 0x00005c1601007387 */ /* 0x0081e80000100800 */
[----:B-----5:R1:W-:Y:S01]  /*4340*/  STL [R1+0x58], R23 ;  /* 0x0000581701007387 */ /* 0x0203e20000100800 */
[C---:B0-----:R-:W-:Y:S02]  /*4350*/  IMAD R22, R0.reuse, 0x112, RZ ;  /* 0x0000011200167824 */ /* 0x041fe400078e02ff */
[----:B-1----:R-:W-:-:S03]  /*4360*/  IMAD R23, R0, 0x122, RZ ;  /* 0x0000012200177824 */ /* 0x002fc600078e02ff */
[-C--:B------:R-:W-:Y:S01]  /*4370*/  IADD3 R18, P0, R22, R2.reuse, RZ ;  /* 0x0000000216127210 */ /* 0x080fe20007f1e0ff */
[----:B------:R0:W-:Y:S01]  /*4380*/  STL [R1+0x54], R24 ;  /* 0x0000541801007387 */ /* 0x0001e20000100800 */
[----:B--2---:R-:W-:Y:S02]  /*4390*/  IADD3 R16, P1, R23, R2, RZ ;  /* 0x0000000217107210 */ /* 0x004fe40007f3e0ff */
[-C--:B------:R-:W-:Y:S02]  /*43a0*/  LEA.HI.X.SX32 R19, R5, R3.reuse, 0x1, P0 ;  /* 0x0000000305137211 */ /* 0x080fe400000f0eff */
[----:B------:R-:W-:Y:S01]  /*43b0*/  LEA.HI.X.SX32 R17, R15, R3, 0x1, P1 ;  /* 0x000000030f117211 */ /* 0x000fe200008f0eff */
[C---:B0-----:R-:W-:Y:S01]  /*43c0*/  IMAD R24, R0.reuse, 0x142, RZ ;  /* 0x0000014200187824 */ /* 0x041fe200078e02ff */
[----:B------:R0:W-:Y:S01]  /*43d0*/  STL [R1+0x50], R27 ;  /* 0x0000501b01007387 */ /* 0x0001e20000100800 */
[----:B------:R-:W-:-:S03]  /*43e0*/  IMAD R5, R0, 0xa1, RZ ;  /* 0x000000a100057824 */ /* 0x000fc600078e02ff */
[----:B------:R1:W-:Y:S01]  /*43f0*/  STL [R1+0x4c], R26 ;  /* 0x00004c1a01007387 */ /* 0x0003e20000100800 */
[----:B------:R-:W-:Y:S02]  /*4400*/  IADD3 R12, P0, R24, R2, RZ ;  /* 0x00000002180c7210 */ /* 0x000fe40007f1e0ff */
[-C--:B------:R-:W-:Y:S01]  /*4410*/  LEA.HI.X.SX32 R15, R13, R3.reuse, 0x1, P2 ;  /* 0x000000030d0f7211 */ /* 0x080fe200010f0eff */
[----:B0-----:R0:W2:Y:S04]  /*4420*/  LDG.E.U16 R27, [R18.64] ;  /* 0x00000004121b7981 */ /* 0x0010a8000c1e1500 */
[----:B-1----:R1:W3:Y:S01]  /*4430*/  LDG.E.U16 R26, [R16.64] ;  /* 0x00000004101a7981 */ /* 0x0022e2000c1e1500 */
[----:B------:R-:W-:Y:S01]  /*4440*/  LEA.HI.X.SX32 R13, R5, R3, 0x1, P0 ;  /* 0x00000003050d7211 */ /* 0x000fe200000f0eff */
[----:B------:R-:W-:-:S04]  /*4450*/  IMAD R5, R0, 0xa9, RZ ;  /* 0x000000a900057824 */ /* 0x000fc800078e02ff */
[----:B------:R5:W3:Y:S01]  /*4460*/  LDG.E.U16 R24, [R12.64] ;  /* 0x000000040c187981 */ /* 0x000ae2000c1e1500 */
[----:B-1----:R-:W-:-:S05]  /*4470*/  IMAD R17, R0, 0x152, RZ ;  /* 0x0000015200117824 */ /* 0x002fca00078e02ff */
[----:B0-----:R-:W-:-:S04]  /*4480*/  IADD3 R18, P0, R17, R2, RZ ;  /* 0x0000000211127210 */ /* 0x001fc80007f1e0ff */
[----:B------:R-:W-:Y:S01]  /*4490*/  LEA.HI.X.SX32 R19, R5, R3, 0x1, P0 ;  /* 0x0000000305137211 */ /* 0x000fe200000f0eff */
[----:B------:R-:W-:-:S05]  /*44a0*/  IMAD R16, R0, 0x162, RZ ;  /* 0x0000016200107824 */ /* 0x000fca00078e02ff */
[----:B------:R-:W-:Y:S01]  /*44b0*/  IADD3 R16, P1, R16, R2, RZ ;  /* 0x0000000210107210 */ /* 0x000fe20007f3e0ff */
[----:B----4-:R0:W-:Y:S04]  /*44c0*/  STL [R1+0x48], R25 ;  /* 0x0000481901007387 */ /* 0x0101e80000100800 */
[----:B------:R-:W-:Y:S04]  /*44d0*/  STL [R1+0x44], R29 ;  /* 0x0000441d01007387 */ /* 0x000fe80000100800 */
[----:B------:R1:W-:Y:S04]  /*44e0*/  STL [R1+0x40], R28 ;  /* 0x0000401c01007387 */ /* 0x0003e80000100800 */
[----:B0-----:R0:W4:Y:S04]  /*44f0*/  LDG.E.U16 R25, [R14.64] ;  /* 0x000000040e197981 */ /* 0x001128000c1e1500 */
[----:B-1----:R1:W4:Y:S01]  /*4500*/  LDG.E.U16 R28, [R18.64] ;  /* 0x00000004121c7981 */ /* 0x002322000c1e1500 */
[----:B0-----:R-:W-:-:S05]  /*4510*/  IMAD R15, R0, 0xb1, RZ ;  /* 0x000000b1000f7824 */ /* 0x001fca00078e02ff */
[----:B------:R-:W-:-:S05]  /*4520*/  LEA.HI.X.SX32 R17, R15, R3, 0x1, P1 ;  /* 0x000000030f117211 */ /* 0x000fca00008f0eff */
[----:B------:R0:W4:Y:S01]  /*4530*/  LDG.E.U16 R29, [R16.64] ;  /* 0x00000004101d7981 */ /* 0x000122000c1e1500 */
[C---:B------:R-:W-:Y:S02]  /*4540*/  IMAD R14, R0.reuse, 0x172, RZ ;  /* 0x00000172000e7824 */ /* 0x040fe400078e02ff */
[C---:B-----5:R-:W-:Y:S02]  /*4550*/  IMAD R13, R0.reuse, 0xb9, RZ ;  /* 0x000000b9000d7824 */ /* 0x060fe400078e02ff */
[----:B------:R-:W-:Y:S01]  /*4560*/  IMAD R12, R0, 0x182, RZ ;  /* 0x00000182000c7824 */ /* 0x000fe200078e02ff */
[----:B------:R-:W-:Y:S01]  /*4570*/  IADD3 R14, P2, R14, R2, RZ ;  /* 0x000000020e0e7210 */ /* 0x000fe20007f5e0ff */
[----:B------:R-:W-:-:S03]  /*4580*/  IMAD R5, R0, 0xc1, RZ ;  /* 0x000000c100057824 */ /* 0x000fc600078e02ff */
[-C--:B------:R-:W-:Y:S02]  /*4590*/  IADD3 R12, P0, R12, R2.reuse, RZ ;  /* 0x000000020c0c7210 */ /* 0x080fe40007f1e0ff */
[-C--:B------:R-:W-:Y:S01]  /*45a0*/  LEA.HI.X.SX32 R15, R13, R3.reuse, 0x1, P2 ;  /* 0x000000030d0f7211 */ /* 0x080fe200010f0eff */
[C---:B0-----:R-:W-:Y:S01]  /*45b0*/  IMAD R16, R0.reuse, 0x1a2, RZ ;  /* 0x000001a200107824 */ /* 0x041fe200078e02ff */
[----:B------:R-:W-:Y:S01]  /*45c0*/  LEA.HI.X.SX32 R13, R5, R3, 0x1, P0 ;  /* 0x00000003050d7211 */ /* 0x000fe200000f0eff */
[C---:B------:R-:W-:Y:S02]  /*45d0*/  IMAD R17, R0.reuse, 0x192, RZ ;  /* 0x0000019200117824 */ /* 0x040fe400078e02ff */
[----:B------:R-:W-:Y:S01]  /*45e0*/  IMAD R5, R0, 0xc9, RZ ;  /* 0x000000c900057824 */ /* 0x000fe200078e02ff */
[-C--:B------:R-:W-:Y:S02]  /*45f0*/  IADD3 R16, P1, R16, R2.reuse, RZ ;  /* 0x0000000210107210 */ /* 0x080fe40007f3e0ff */
[----:B-1----:R-:W-:-:S04]  /*4600*/  IADD3 R18, P0, R17, R2, RZ ;  /* 0x0000000211127210 */ /* 0x002fc80007f1e0ff */
[----:B------:R-:W-:Y:S01]  /*4610*/  LEA.HI.X.SX32 R19, R5, R3, 0x1, P0 ;  /* 0x0000000305137211 */ /* 0x000fe200000f0eff */
[C---:B------:R-:W-:Y:S01]  /*4620*/  IMAD R5, R0.reuse, 0xe1, RZ ;  /* 0x000000e100057824 */ /* 0x040fe200078e02ff */
[----:B--2---:R0:W-:Y:S04]  /*4630*/  STL [R1+0x3c], R27 ;  /* 0x00003c1b01007387 */ /* 0x0041e80000100800 */
[----:B---3--:R1:W-:Y:S04]  /*4640*/  STL [R1+0x38], R26 ;  /* 0x0000381a01007387 */ /* 0x0083e80000100800 */
[----:B0-----:R0:W2:Y:S04]  /*4650*/  LDG.E.U16 R27, [R14.64] ;  /* 0x000000040e1b7981 */ /* 0x0010a8000c1e1500 */
[----:B-1----:R1:W3:Y:S01]  /*4660*/  LDG.E.U16 R26, [R12.64] ;  /* 0x000000040c1a7981 */ /* 0x0022e2000c1e1500 */
[----:B0-----:R-:W-:-:S02]  /*4670*/  IMAD R14, R0, 0x1b2, RZ ;  /* 0x000001b2000e7824 */ /* 0x001fc400078e02ff */
[C---:B------:R-:W-:Y:S02]  /*4680*/  IMAD R15, R0.reuse, 0xd1, RZ ;  /* 0x000000d1000f7824 */ /* 0x040fe400078e02ff */
[----:B-1----:R-:W-:Y:S01]  /*4690*/  IMAD R13, R0, 0xd9, RZ ;  /* 0x000000d9000d7824 */ /* 0x002fe200078e02ff */
[-C--:B------:R-:W-:Y:S01]  /*46a0*/  IADD3 R14, P2, R14, R2.reuse, RZ ;  /* 0x000000020e0e7210 */ /* 0x080fe20007f5e0ff */
[----:B------:R-:W-:Y:S01]  /*46b0*/  IMAD R12, R0, 0x1c2, RZ ;  /* 0x000001c2000c7824 */ /* 0x000fe200078e02ff */
[-C--:B------:R-:W-:Y:S02]  /*46c0*/  LEA.HI.X.SX32 R17, R15, R3.reuse, 0x1, P1 ;  /* 0x000000030f117211 */ /* 0x080fe400008f0eff */
[----:B------:R-:W-:Y:S02]  /*46d0*/  LEA.HI.X.SX32 R15, R13, R3, 0x1, P2 ;  /* 0x000000030d0f7211 */ /* 0x000fe400010f0eff */
[----:B------:R-:W-:-:S04]  /*46e0*/  IADD3 R12, P0, R12, R2, RZ ;  /* 0x000000020c0c7210 */ /* 0x000fc80007f1e0ff */
[----:B------:R-:W-:Y:S01]  /*46f0*/  LEA.HI.X.SX32 R13, R5, R3, 0x1, P0 ;  /* 0x00000003050d7211 */ /* 0x000fe200000f0eff */
[----:B----4-:R0:W-:Y:S04]  /*4700*/  STL [R1+0x34], R25 ;  /* 0x0000341901007387 */ /* 0x0101e80000100800 */
[----:B------:R1:W-:Y:S04]  /*4710*/  STL [R1+0x30], R24 ;  /* 0x0000301801007387 */ /* 0x0003e80000100800 */
[----:B------:R4:W-:Y:S04]  /*4720*/  STL [R1+0x2c], R28 ;  /* 0x00002c1c01007387 */ /* 0x0009e80000100800 */
[----:B0-----:R0:W5:Y:S04]  /*4730*/  LDG.E.U16 R25, [R18.64] ;  /* 0x0000000412197981 */ /* 0x001168000c1e1500 */
[----:B-1----:R1:W5:Y:S04]  /*4740*/  LDG.E.U16 R24, [R16.64] ;  /* 0x0000000410187981 */ /* 0x002368000c1e1500 */
[----:B----4-:R4:W5:Y:S04]  /*4750*/  LDG.E.U16 R28, [R14.64] ;  /* 0x000000040e1c7981 */ /* 0x010968000c1e1500 */
[----:B0-----:R0:W5:Y:S01]  /*4760*/  LDG.E.U16 R19, [R12.64] ;  /* 0x000000040c137981 */ /* 0x001162000c1e1500 */
[----:B-1----:R-:W-:-:S02]  /*4770*/  IMAD R16, R0, 0x1e2, RZ ;  /* 0x000001e200107824 */ /* 0x002fc400078e02ff */
[C---:B------:R-:W-:Y:S02]  /*4780*/  IMAD R17, R0.reuse, 0x1d2, RZ ;  /* 0x000001d200117824 */ /* 0x040fe400078e02ff */
[----:B----4-:R-:W-:Y:S01]  /*4790*/  IMAD R14, R0, 0x1f2, RZ ;  /* 0x000001f2000e7824 */ /* 0x010fe200078e02ff */
[-C--:B------:R-:W-:Y:S01]  /*47a0*/  IADD3 R16, P1, R16, R2.reuse, RZ ;  /* 0x0000000210107210 */ /* 0x080fe20007f3e0ff */
[C---:B------:R-:W-:Y:S02]  /*47b0*/  IMAD R15, R0.reuse, 0xf1, RZ ;  /* 0x000000f1000f7824 */ /* 0x040fe400078e02ff */
[----:B------:R-:W-:Y:S01]  /*47c0*/  IMAD R18, R0, 0xf9, RZ ;  /* 0x000000f900127824 */ /* 0x000fe200078e02ff */
[-C--:B------:R-:W-:Y:S02]  /*47d0*/  IADD3 R14, P2, R14, R2.reuse, RZ ;  /* 0x000000020e0e7210 */ /* 0x080fe40007f5e0ff */
[----:B0-----:R-:W-:Y:S02]  /*47e0*/  IADD3 R12, P0, R17, R2, RZ ;  /* 0x00000002110c7210 */ /* 0x001fe40007f1e0ff */
[----:B------:R-:W-:-:S02]  /*47f0*/  LEA.HI.X.SX32 R17, R15, R3, 0x1, P1 ;  /* 0x000000030f117211 */ /* 0x000fc400008f0eff */
[----:B------:R-:W-:Y:S01]  /*4800*/  LEA.HI.X.SX32 R15, R18, R3, 0x1, P2 ;  /* 0x00000003120f7211 */ /* 0x000fe200010f0eff */
[----:B------:R0:W-:Y:S04]  /*4810*/  STL [R1+0x28], R29 ;  /* 0x0000281d01007387 */ /* 0x0001e80000100800 */
[----:B0-----:R0:W4:Y:S01]  /*4820*/  LDG.E.U16 R29, [R14.64] ;  /* 0x000000040e1d7981 */ /* 0x001122000c1e1500 */
[----:B------:R-:W-:-:S05]  /*4830*/  IMAD R5, R0, 0xe9, RZ ;  /* 0x000000e900057824 */ /* 0x000fca00078e02ff */
[----:B------:R-:W-:Y:S01]  /*4840*/  LEA.HI.X.SX32 R13, R5, R3, 0x1, P0 ;  /* 0x00000003050d7211 */ /* 0x000fe200000f0eff */
[----:B--2---:R1:W-:Y:S04]  /*4850*/  STL [R1+0x24], R27 ;  /* 0x0000241b01007387 */ /* 0x0043e80000100800 */
[----:B---3--:R2:W-:Y:S04]  /*4860*/  STL [R1+0x20], R26 ;  /* 0x0000201a01007387 */ /* 0x0085e80000100800 */
[----:B-1----:R1:W3:Y:S04]  /*4870*/  LDG.E.U16 R27, [R12.64] ;  /* 0x000000040c1b7981 */ /* 0x0022e8000c1e1500 */
[----:B--2---:R2:W3:Y:S02]  /*4880*/  LDG.E.U16 R26, [R16.64] ;  /* 0x00000004101a7981 */ /* 0x0044e4000c1e1500 */
[----:B--2---:R-:W-:-:S05]  /*4890*/  IMAD R17, R0, 0x204, RZ ;  /* 0x0000020400117824 */ /* 0x004fca00078e02ff */
[----:B0-----:R-:W-:-:S04]  /*48a0*/  IADD3 R14, P2, R17, R2, RZ ;  /* 0x00000002110e7210 */ /* 0x001fc80007f5e0ff */
[----:B------:R-:W-:Y:S01]  /*48b0*/  LEA.HI.X.SX32 R15, R21, R3, 0x1, P2 ;  /* 0x00000003150f7211 */ /* 0x000fe200010f0eff */
[----:B----4-:R-:W-:Y:S04]  /*48c0*/  STL [R1+0x2704], R29 ;  /* 0x0027041d01007387 */ /* 0x010fe80000100800 */
[----:B-----5:R-:W-:Y:S04]  /*48d0*/  STL [R1+0x1c], R25 ;  /* 0x00001c1901007387 */ /* 0x020fe80000100800 */
[----:B------:R-:W-:Y:S04]  /*48e0*/  STL [R1+0x18], R24 ;  /* 0x0000181801007387 */ /* 0x000fe80000100800 */
[----:B------:R0:W-:Y:S04]  /*48f0*/  STL [R1+0x14], R28 ;  /* 0x0000141c01007387 */ /* 0x0001e80000100800 */
[----:B0-----:R0:W2:Y:S01]  /*4900*/  LDG.E.U16 R28, [R14.64] ;  /* 0x000000040e1c7981 */ /* 0x0010a2000c1e1500 */
[C---:B------:R-:W-:Y:S01]  /*4910*/  IMAD.SHL.U32 R5, R0.reuse, 0x2, RZ ;  /* 0x0000000200057824 */ /* 0x040fe200078e00ff */
[----:B------:R-:W-:-:S04]  /*4920*/  LEA R16, P1, R0, R2, 0x2 ;  /* 0x0000000200107211 */ /* 0x000fc800078210ff */
[CC--:B-1----:R-:W-:Y:S01]  /*4930*/  IADD3 R12, P0, R5.reuse, R2.reuse, RZ ;  /* 0x00000002050c7210 */ /* 0x0c2fe20007f1e0ff */
[C---:B------:R-:W-:Y:S01]  /*4940*/  IMAD R18, R0.reuse, 0x10a, RZ ;  /* 0x0000010a00127824 */ /* 0x040fe200078e02ff */
[-C--:B------:R-:W-:Y:S02]  /*4950*/  LEA.HI.X.SX32 R17, R5, R3.reuse, 0x1, P1 ;  /* 0x0000000305117211 */ /* 0x080fe400008f0eff */
[C---:B------:R-:W-:Y:S01]  /*4960*/  LEA.HI.X.SX32 R13, R0.reuse, R3, 0x1, P0 ;  /* 0x00000003000d7211 */ /* 0x040fe200000f0eff */
[C---:B------:R-:W-:Y:S02]  /*4970*/  IMAD R5, R0.reuse, 0x85, RZ ;  /* 0x0000008500057824 */ /* 0x040fe400078e02ff */
[----:B------:R1:W4:Y:S04]  /*4980*/  LDG.E.U16 R24, [R16.64] ;  /* 0x0000000410187981 */ /* 0x000328000c1e1500 */
[----:B------:R5:W4:Y:S01]  /*4990*/  LDG.E.U16 R25, [R12.64] ;  /* 0x000000040c197981 */ /* 0x000b22000c1e1500 */
[----:B-1----:R-:W-:Y:S01]  /*49a0*/  IMAD R16, R0, 0x214, RZ ;  /* 0x0000021400107824 */ /* 0x002fe200078e02ff */
[----:B-----5:R-:W-:-:S04]  /*49b0*/  IADD3 R12, P0, R18, R2, RZ ;  /* 0x00000002120c7210 */ /* 0x020fc80007f1e0ff */
[-C--:B------:R-:W-:Y:S02]  /*49c0*/  LEA.HI.X.SX32 R13, R5, R3.reuse, 0x1, P0 ;  /* 0x00000003050d7211 */ /* 0x080fe400000f0eff */
[-C--:B------:R-:W-:Y:S01]  /*49d0*/  IADD3 R16, P0, R16, R2.reuse, RZ ;  /* 0x0000000210107210 */ /* 0x080fe20007f1e0ff */
[----:B------:R1:W-:Y:S03]  /*49e0*/  STL [R1+0x10], R19 ;  /* 0x0000101301007387 */ /* 0x0003e60000100800 */
[----:B------:R-:W-:Y:S01]  /*49f0*/  LEA.HI.X.SX32 R17, R18, R3, 0x1, P0 ;  /* 0x0000000312117211 */ /* 0x000fe200000f0eff */
[----:B0-----:R-:W-:Y:S01]  /*4a00*/  IMAD R14, R0, 0x224, RZ ;  /* 0x00000224000e7824 */ /* 0x001fe200078e02ff */
[----:B-1----:R0:W5:Y:S04]  /*4a10*/  LDG.E.U16 R19, [R12.64] ;  /* 0x000000040c137981 */ /* 0x002168000c1e1500 */
[----:B--2---:R-:W-:Y:S04]  /*4a20*/  STL [R1+0x2700], R28 ;  /* 0x0027001c01007387 */ /* 0x004fe80000100800 */
[----:B---3--:R1:W-:Y:S04]  /*4a30*/  STL [R1+0xc], R27 ;  /* 0x00000c1b01007387 */ /* 0x0083e80000100800 */
[----:B-1----:R-:W2:Y:S01]  /*4a40*/  LDG.E.U16 R27, [R16.64] ;  /* 0x00000004101b7981 */ /* 0x002ea2000c1e1500 */
[----:B------:R-:W-:-:S04]  /*4a50*/  IADD3 R14, P1, R14, R2, RZ ;  /* 0x000000020e0e7210 */ /* 0x000fc80007f3e0ff */
[----:B------:R-:W-:Y:S01]  /*4a60*/  LEA.HI.X.SX32 R15, R22, R3, 0x1, P1 ;  /* 0x00000003160f7211 */ /* 0x000fe200008f0eff */
[C---:B0-----:R-:W-:Y:S01]  /*4a70*/  IMAD R13, R0.reuse, 0x234, RZ ;  /* 0x00000234000d7824 */ /* 0x041fe200078e02ff */
[----:B--2---:R-:W-:Y:S04]  /*4a80*/  STL [R1+0x2708], R27 ;  /* 0x0027081b01007387 */ /* 0x004fe80000100800 */
[----:B------:R0:W-:Y:S04]  /*4a90*/  STL [R1+0x8], R26 ;  /* 0x0000081a01007387 */ /* 0x0001e80000100800 */
[----:B0-----:R0:W2:Y:S01]  /*4aa0*/  LDG.E.U16 R26, [R14.64] ;  /* 0x000000040e1a7981 */ /* 0x0010a2000c1e1500 */
[C---:B------:R-:W-:Y:S01]  /*4ab0*/  IMAD R17, R0.reuse, 0x244, RZ ;  /* 0x0000024400117824 */ /* 0x040fe200078e02ff */
[----:B------:R-:W-:Y:S01]  /*4ac0*/  IADD3 R16, P1, R13, R2, RZ ;  /* 0x000000020d107210 */ /* 0x000fe20007f3e0ff */
[----:B------:R-:W-:-:S03]  /*4ad0*/  IMAD R5, R0, 0x11a, RZ ;  /* 0x0000011a00057824 */ /* 0x000fc600078e02ff */
[-C--:B0-----:R-:W-:Y:S02]  /*4ae0*/  IADD3 R14, P2, R17, R2.reuse, RZ ;  /* 0x00000002110e7210 */ /* 0x081fe40007f5e0ff */
[-C--:B------:R-:W-:Y:S01]  /*4af0*/  LEA.HI.X.SX32 R17, R5, R3.reuse, 0x1, P1 ;  /* 0x0000000305117211 */ /* 0x080fe200008f0eff */
[----:B--2---:R-:W-:Y:S04]  /*4b00*/  STL [R1+0x270c], R26 ;  /* 0x00270c1a01007387 */ /* 0x004fe80000100800 */
[----:B----4-:R0:W-:Y:S04]  /*4b10*/  STL [R1+0x4], R25 ;  /* 0x0000041901007387 */ /* 0x0101e80000100800 */
[----:B0-----:R-:W2:Y:S01]  /*4b20*/  LDG.E.U16 R25, [R16.64] ;  /* 0x0000000410197981 */ /* 0x001ea2000c1e1500 */
[----:B------:R-:W-:Y:S01]  /*4b30*/  LEA.HI.X.SX32 R15, R23, R3, 0x1, P2 ;  /* 0x00000003170f7211 */ /* 0x000fe200010f0eff */
[----:B------:R-:W-:Y:S01]  /*4b40*/  IMAD R18, R0, 0x8d, RZ ;  /* 0x0000008d00127824 */ /* 0x000fe200078e02ff */
[----:B------:R-:W-:-:S04]  /*4b50*/  IADD3 R12, P0, R5, R2, RZ ;  /* 0x00000002050c7210 */ /* 0x000fc80007f1e0ff */
[----:B------:R-:W-:Y:S01]  /*4b60*/  LEA.HI.X.SX32 R13, R18, R3, 0x1, P0 ;  /* 0x00000003120d7211 */ /* 0x000fe200000f0eff */
[C---:B------:R-:W-:Y:S01]  /*4b70*/  IMAD R18, R0.reuse, 0x12a, RZ ;  /* 0x0000012a00127824 */ /* 0x040fe200078e02ff */
[----:B--2---:R-:W-:Y:S04]  /*4b80*/  STL [R1+0x2710], R25 ;  /* 0x0027101901007387 */ /* 0x004fe80000100800 */
[----:B------:R0:W-:Y:S01]  /*4b90*/  STL [R1], R24 ;  /* 0x0000001801007387 */ /* 0x0001e20000100800 */
[----:B------:R-:W-:-:S03]  /*4ba0*/  IMAD R5, R0, 0x95, RZ ;  /* 0x0000009500057824 */ /* 0x000fc600078e02ff */
[----:B------:R1:W2:Y:S04]  /*4bb0*/  LDG.E.U16 R21, [R12.64] ;  /* 0x000000040c157981 */ /* 0x0002a8000c1e1500 */
[----:B0-----:R0:W3:Y:S01]  /*4bc0*/  LDG.E.U16 R24, [R14.64] ;  /* 0x000000040e187981 */ /* 0x0010e2000c1e1500 */
[----:B-1----:R-:W-:Y:S01]  /*4bd0*/  IADD3 R12, P0, R18, R2, RZ ;  /* 0x00000002120c7210 */ /* 0x002fe20007f1e0ff */
[----:B------:R-:W-:-:S03]  /*4be0*/  IMAD R16, R0, 0x254, RZ ;  /* 0x0000025400107824 */ /* 0x000fc600078e02ff */
[----:B------:R-:W-:Y:S01]  /*4bf0*/  LEA.HI.X.SX32 R13, R5, R3, 0x1, P0 ;  /* 0x00000003050d7211 */ /* 0x000fe200000f0eff */
[----:B0-----:R-:W-:Y:S01]  /*4c00*/  IMAD R14, R0, 0x264, RZ ;  /* 0x00000264000e7824 */ /* 0x001fe200078e02ff */
[----:B------:R-:W-:-:S03]  /*4c10*/  IADD3 R16, P0, R16, R2, RZ ;  /* 0x0000000210107210 */ /* 0x000fc60007f1e0ff */
[----:B------:R0:W4:Y:S01]  /*4c20*/  LDG.E.U16 R25, [R12.64] ;  /* 0x000000040c197981 */ /* 0x000122000c1e1500 */
[----:B------:R-:W-:-:S05]  /*4c30*/  LEA.HI.X.SX32 R17, R18, R3, 0x1, P0 ;  /* 0x0000000312117211 */ /* 0x000fca00000f0eff */
[----:B------:R1:W2:Y:S01]  /*4c40*/  LDG.E.U16 R23, [R16.64] ;  /* 0x0000000410177981 */ /* 0x0002a2000c1e1500 */
[----:B0-----:R-:W-:-:S03]  /*4c50*/  IADD3 R12, P1, R14, R2, RZ ;  /* 0x000000020e0c7210 */ /* 0x001fc60007f3e0ff */
[----:B---3--:R-:W-:Y:S04]  /*4c60*/  STL [R1+0x2714], R24 ;  /* 0x0027141801007387 */ /* 0x008fe80000100800 */
[----:B-----5:R0:W-:Y:S02]  /*4c70*/  STL [R1+0x798], R19 ;  /* 0x0007981301007387 */ /* 0x0201e40000100800 */
[----:B0-----:R-:W-:-:S05]  /*4c80*/  IMAD R19, R0, 0x132, RZ ;  /* 0x0000013200137824 */ /* 0x001fca00078e02ff */
[----:B------:R-:W-:-:S05]  /*4c90*/  LEA.HI.X.SX32 R13, R19, R3, 0x1, P1 ;  /* 0x00000003130d7211 */ /* 0x000fca00008f0eff */
[----:B------:R0:W3:Y:S01]  /*4ca0*/  LDG.E.U16 R22, [R12.64] ;  /* 0x000000040c167981 */ /* 0x0000e2000c1e1500 */
[C---:B------:R-:W-:Y:S02]  /*4cb0*/  IMAD R5, R0.reuse, 0x13a, RZ ;  /* 0x0000013a00057824 */ /* 0x040fe400078e02ff */
[C---:B------:R-:W-:Y:S02]  /*4cc0*/  IMAD R15, R0.reuse, 0x274, RZ ;  /* 0x00000274000f7824 */ /* 0x040fe400078e02ff */
[C---:B------:R-:W-:Y:S01]  /*4cd0*/  IMAD R18, R0.reuse, 0x9d, RZ ;  /* 0x0000009d00127824 */ /* 0x040fe200078e02ff */
[-C--:B------:R-:W-:Y:S01]  /*4ce0*/  IADD3 R14, P0, R5, R2.reuse, RZ ;  /* 0x00000002050e7210 */ /* 0x080fe20007f1e0ff */
[C---:B-1----:R-:W-:Y:S01]  /*4cf0*/  IMAD R17, R0.reuse, 0x284, RZ ;  /* 0x0000028400117824 */ /* 0x042fe200078e02ff */
[-C--:B------:R-:W-:Y:S01]  /*4d00*/  IADD3 R16, P1, R15, R2.reuse, RZ ;  /* 0x000000020f107210 */ /* 0x080fe20007f3e0ff */
[----:B------:R-:W-:Y:S01]  /*4d10*/  IMAD R19, R0, 0x14a, RZ ;  /* 0x0000014a00137824 */ /* 0x000fe200078e02ff */
[----:B------:R-:W-:Y:S01]  /*4d20*/  LEA.HI.X.SX32 R15, R18, R3, 0x1, P0 ;  /* 0x00000003120f7211 */ /* 0x000fe200000f0eff */
[----:B------:R-:W-:Y:S01]  /*4d30*/  IMAD R29, R0, 0x142, RZ ;  /* 0x00000142001d7824 */ /* 0x000fe200078e02ff */
[----:B0-----:R-:W-:-:S02]  /*4d40*/  IADD3 R12, P2, R17, R2, RZ ;  /* 0x00000002110c7210 */ /* 0x001fc40007f5e0ff */
[-C--:B------:R-:W-:Y:S01]  /*4d50*/  LEA.HI.X.SX32 R17, R5, R3.reuse, 0x1, P1 ;  /* 0x0000000305117211 */ /* 0x080fe200008f0eff */
[----:B--2---:R-:W-:Y:S01]  /*4d60*/  STL [R1+0x2718], R23 ;  /* 0x0027181701007387 */ /* 0x004fe20000100800 */
[----:B------:R-:W-:Y:S01]  /*4d70*/  IMAD R5, R0, 0xa5, RZ ;  /* 0x000000a500057824 */ /* 0x000fe200078e02ff */
[----:B------:R-:W-:Y:S02]  /*4d80*/  LEA.HI.X.SX32 R13, R29, R3, 0x1, P2 ;  /* 0x000000031d0d7211 */ /* 0x000fe400010f0eff */
[----:B------:R0:W2:Y:S02]  /*4d90*/  LDG.E.U16 R24, [R14.64] ;  /* 0x000000040e187981 */ /* 0x0000a4000c1e1500 */
[----:B0-----:R-:W-:-:S04]  /*4da0*/  IADD3 R14, P0, R19, R2, RZ ;  /* 0x00000002130e7210 */ /* 0x001fc80007f1e0ff */
[----:B------:R-:W-:Y:S02]  /*4db0*/  LEA.HI.X.SX32 R15, R5, R3, 0x1, P0 ;  /* 0x00000003050f7211 */ /* 0x000fe400000f0eff */
[----:B------:R0:W5:Y:S04]  /*4dc0*/  LDG.E.U16 R5, [R12.64] ;  /* 0x000000040c057981 */ /* 0x000168000c1e1500 */
[----:B---3--:R1:W-:Y:S04]  /*4dd0*/  STL [R1+0x271c], R22 ;  /* 0x00271c1601007387 */ /* 0x0083e80000100800 */
[----:B------:R3:W-:Y:S04]  /*4de0*/  STL [R1+0x794], R21 ;  /* 0x0007941501007387 */ /* 0x0007e80000100800 */
[----:B-1----:R1:W2:Y:S04]  /*4df0*/  LDG.E.U16 R22, [R14.64] ;  /* 0x000000040e167981 */ /* 0x0022a8000c1e1500 */
[----:B---3--:R3:W2:Y:S01]  /*4e00*/  LDG.E.U16 R21, [R16.64] ;  /* 0x0000000410157981 */ /* 0x0086a2000c1e1500 */
[----:B------:R-:W-:-:S02]  /*4e10*/  IMAD R29, R0, 0x152, RZ ;  /* 0x00000152001d7824 */ /* 0x000fc400078e02ff */
[C---:B---3--:R-:W-:Y:S02]  /*4e20*/  IMAD R16, R0.reuse, 0x294, RZ ;  /* 0x0000029400107824 */ /* 0x048fe400078e02ff */
[----:B------:R-:W-:-:S03]  /*4e30*/  IMAD R17, R0, 0x2a4, RZ ;  /* 0x000002a400117824 */ /* 0x000fc600078e02ff */
[-C--:B0-----:R-:W-:Y:S01]  /*4e40*/  IADD3 R12, P0, R16, R2.reuse, RZ ;  /* 0x00000002100c7210 */ /* 0x081fe20007f1e0ff */
[C---:B------:R-:W-:Y:S01]  /*4e50*/  IMAD R18, R0.reuse, 0x15a, RZ ;  /* 0x0000015a00127824 */ /* 0x040fe200078e02ff */
[-C--:B------:R-:W-:Y:S02]  /*4e60*/  IADD3 R16, P1, R17, R2.reuse, RZ ;  /* 0x0000000211107210 */ /* 0x080fe40007f3e0ff */
[-C--:B------:R-:W-:Y:S01]  /*4e70*/  LEA.HI.X.SX32 R13, R19, R3.reuse, 0x1, P0 ;  /* 0x00000003130d7211 */ /* 0x080fe200000f0eff */
[C---:B-1----:R-:W-:Y:S01]  /*4e80*/  IMAD R15, R0.reuse, 0x2b4, RZ ;  /* 0x000002b4000f7824 */ /* 0x042fe200078e02ff */
[----:B------:R-:W-:Y:S01]  /*4e90*/  LEA.HI.X.SX32 R17, R29, R3, 0x1, P1 ;  /* 0x000000031d117211 */ /* 0x000fe200008f0eff */
[----:B------:R-:W-:Y:S01]  /*4ea0*/  IMAD R19, R0, 0xad, RZ ;  /* 0x000000ad00137824 */ /* 0x000fe200078e02ff */
[----:B------:R-:W-:Y:S01]  /*4eb0*/  IADD3 R14, P0, R18, R2, RZ ;  /* 0x00000002120e7210 */ /* 0x000fe20007f1e0ff */
[----:B------:R0:W3:Y:S01]  /*4ec0*/  LDG.E.U16 R23, [R12.64] ;  /* 0x000000040c177981 */ /* 0x0000e2000c1e1500 */
[----:B------:R-:W-:-:S02]  /*4ed0*/  IMAD R29, R0, 0x162, RZ ;  /* 0x00000162001d7824 */ /* 0x000fc400078e02ff */
[C---:B0-----:R-:W-:Y:S01]  /*4ee0*/  IMAD R13, R0.reuse, 0x2c4, RZ ;  /* 0x000002c4000d7824 */ /* 0x041fe200078e02ff */
[-C--:B------:R-:W-:Y:S02]  /*4ef0*/  IADD3 R12, P1, R15, R2.reuse, RZ ;  /* 0x000000020f0c7210 */ /* 0x080fe40007f3e0ff */
[----:B------:R-:W-:Y:S01]  /*4f00*/  LEA.HI.X.SX32 R15, R19, R3, 0x1, P0 ;  /* 0x00000003130f7211 */ /* 0x000fe200000f0eff */
[----:B------:R-:W-:Y:S01]  /*4f10*/  IMAD R19, R0, 0x16a, RZ ;  /* 0x0000016a00137824 */ /* 0x000fe200078e02ff */
[----:B--2---:R0:W-:Y:S04]  /*4f20*/  STL [R1+0x2720], R21 ;  /* 0x0027201501007387 */ /* 0x0041e80000100800 */
[----:B-----5:R1:W-:Y:S04]  /*4f30*/  STL [R1+0x2724], R5 ;  /* 0x0027240501007387 */ /* 0x0203e80000100800 */
[----:B0-----:R0:W2:Y:S04]  /*4f40*/  LDG.E.U16 R21, [R16.64] ;  /* 0x0000000410157981 */ /* 0x0010a8000c1e1500 */
[----:B-1----:R1:W5:Y:S01]  /*4f50*/  LDG.E.U16 R5, [R14.64] ;  /* 0x000000040e057981 */ /* 0x002362000c1e1500 */
[----:B0-----:R-:W-:-:S02]  /*4f60*/  IADD3 R16, P2, R13, R2, RZ ;  /* 0x000000020d107210 */ /* 0x001fc40007f5e0ff */
[----:B------:R-:W-:Y:S01]  /*4f70*/  LEA.HI.X.SX32 R13, R18, R3, 0x1, P1 ;  /* 0x00000003120d7211 */ /* 0x000fe200008f0eff */
[----:B-1----:R-:W-:Y:S01]  /*4f80*/  IMAD R15, R0, 0xb5, RZ ;  /* 0x000000b5000f7824 */ /* 0x002fe200078e02ff */
[----:B------:R-:W-:-:S03]  /*4f90*/  IADD3 R14, P0, R19, R2, RZ ;  /* 0x00000002130e7210 */ /* 0x000fc60007f1e0ff */
[----:B------:R0:W5:Y:S01]  /*4fa0*/  LDG.E.U16 R26, [R12.64] ;  /* 0x000000040c1a7981 */ /* 0x000162000c1e1500 */
[-C--:B------:R-:W-:Y:S02]  /*4fb0*/  LEA.HI.X.SX32 R17, R29, R3.reuse, 0x1, P2 ;  /* 0x000000031d117211 */ /* 0x080fe400010f0eff */
[----:B------:R-:W-:Y:S01]  /*4fc0*/  LEA.HI.X.SX32 R15, R15, R3, 0x1, P0 ;  /* 0x000000030f0f7211 */ /* 0x000fe200000f0eff */
[----:B----4-:R1:W-:Y:S01]  /*4fd0*/  STL [R1+0x78c], R25 ;  /* 0x00078c1901007387 */ /* 0x0103e20000100800 */
[----:B0-----:R-:W-:-:S03]  /*4fe0*/  IMAD R12, R0, 0x2d4, RZ ;  /* 0x000002d4000c7824 */ /* 0x001fc600078e02ff */
[----:B------:R0:W-:Y:S02]  /*4ff0*/  STL [R1+0x788], R24 ;  /* 0x0007881801007387 */ /* 0x0001e40000100800 */
[----:B------:R-:W-:Y:S02]  /*5000*/  IADD3 R12, P0, R12, R2, RZ ;  /* 0x000000020c0c7210 */ /* 0x000fe40007f1e0ff */
[----:B-1----:R1:W4:Y:S02]  /*5010*/  LDG.E.U16 R25, [R14.64] ;  /* 0x000000040e197981 */ /* 0x002324000c1e1500 */
[----:B------:R-:W-:Y:S02]  /*5020*/  LEA.HI.X.SX32 R13, R19, R3, 0x1, P0 ;  /* 0x00000003130d7211 */ /* 0x000fe400000f0eff */
[----:B0-----:R0:W4:Y:S04]  /*5030*/  LDG.E.U16 R24, [R16.64] ;  /* 0x0000000410187981 */ /* 0x001128000c1e1500 */
[----:B------:R0:W-:Y:S04]  /*5040*/  STL [R1+0x784], R22 ;  /* 0x0007841601007387 */ /* 0x0001e80000100800 */
[----:B0-----:R0:W4:Y:S01]  /*5050*/  LDG.E.U16 R22, [R12.64] ;  /* 0x000000040c167981 */ /* 0x001122000c1e1500 */
[----:B------:R-:W-:-:S02]  /*5060*/  IMAD R16, R0, 0x2e4, RZ ;  /* 0x000002e400107824 */ /* 0x000fc400078e02ff */
[C---:B------:R-:W-:Y:S02]  /*5070*/  IMAD R29, R0.reuse, 0x172, RZ ;  /* 0x00000172001d7824 */ /* 0x040fe400078e02ff */
[----:B------:R-:W-:Y:S01]  /*5080*/  IMAD R18, R0, 0x17a, RZ ;  /* 0x0000017a00127824 */ /* 0x000fe200078e02ff */
[-C--:B------:R-:W-:Y:S01]  /*5090*/  IADD3 R16, P1, R16, R2.reuse, RZ ;  /* 0x0000000210107210 */ /* 0x080fe20007f3e0ff */
[C---:B-1----:R-:W-:Y:S02]  /*50a0*/  IMAD R15, R0.reuse, 0x2f4, RZ ;  /* 0x000002f4000f7824 */ /* 0x042fe400078e02ff */
[----:B------:R-:W-:Y:S01]  /*50b0*/  IMAD R19, R0, 0xbd, RZ ;  /* 0x000000bd00137824 */ /* 0x000fe200078e02ff */
[-C--:B------:R-:W-:Y:S02]  /*50c0*/  LEA.HI.X.SX32 R17, R29, R3.reuse, 0x1, P1 ;  /* 0x000000031d117211 */ /* 0x080fe400008f0eff */
[-C--:B------:R-:W-:Y:S01]  /*50d0*/  IADD3 R14, P0, R18, R2.reuse, RZ ;  /* 0x00000002120e7210 */ /* 0x080fe20007f1e0ff */
[C---:B0-----:R-:W-:Y:S01]  /*50e0*/  IMAD R13, R0.reuse, 0x304, RZ ;  /* 0x00000304000d7824 */ /* 0x041fe200078e02ff */
[----:B------:R-:W-:Y:S01]  /*50f0*/  IADD3 R12, P1, R15, R2, RZ ;  /* 0x000000020f0c7210 */ /* 0x000fe20007f3e0ff */
[----:B---3--:R0:W-:Y:S01]  /*5100*/  STL [R1+0x730], R23 ;  /* 0x0007301701007387 */ /* 0x0081e20000100800 */
[----:B------:R-:W-:Y:S01]  /*5110*/  LEA.HI.X.SX32 R15, R19, R3, 0x1, P0 ;  /* 0x00000003130f7211 */ /* 0x000fe200000f0eff */
[----:B------:R-:W-:-:S02]  /*5120*/  IMAD R29, R0, 0x182, RZ ;  /* 0x00000182001d7824 */ /* 0x000fc400078e02ff */
[----:B------:R-:W-:Y:S01]  /*5130*/  IMAD R19, R0, 0x18a, RZ ;  /* 0x0000018a00137824 */ /* 0x000fe200078e02ff */
[----:B0-----:R0:W3:Y:S02]  /*5140*/  LDG.E.U16 R23, [R16.64] ;  /* 0x0000000410177981 */ /* 0x0010e4000c1e1500 */
[-C--:B0-----:R-:W-:Y:S02]  /*5150*/  IADD3 R16, P2, R13, R2.reuse, RZ ;  /* 0x000000020d107210 */ /* 0x081fe40007f5e0ff */
[-C--:B------:R-:W-:Y:S02]  /*5160*/  LEA.HI.X.SX32 R13, R18, R3.reuse, 0x1, P1 ;  /* 0x00000003120d7211 */ /* 0x080fe400008f0eff */
[----:B------:R-:W-:Y:S01]  /*5170*/  LEA.HI.X.SX32 R17, R29, R3, 0x1, P2 ;  /* 0x000000031d117211 */ /* 0x000fe200010f0eff */
[C---:B------:R-:W-:Y:S01]  /*5180*/  IMAD R29, R0.reuse, 0x192, RZ ;  /* 0x00000192001d7824 */ /* 0x040fe200078e02ff */
[----:B--2---:R0:W-:Y:S04]  /*5190*/  STL [R1+0x72c], R21 ;  /* 0x00072c1501007387 */ /* 0x0041e80000100800 */
[----:B-----5:R1:W-:Y:S04]  /*51a0*/  STL [R1+0x780], R5 ;  /* 0x0007800501007387 */ /* 0x0203e80000100800 */
[----:B0-----:R0:W2:Y:S04]  /*51b0*/  LDG.E.U16 R21, [R14.64] ;  /* 0x000000040e157981 */ /* 0x0010a8000c1e1500 */
[----:B-1----:R1:W5:Y:S04]  /*51c0*/  LDG.E.U16 R5, [R12.64] ;  /* 0x000000040c057981 */ /* 0x002368000c1e1500 */
[----:B------:R1:W-:Y:S01]  /*51d0*/  STL [R1+0x728], R26 ;  /* 0x0007281a01007387 */ /* 0x0003e20000100800 */
[C---:B0-----:R-:W-:Y:S01]  /*51e0*/  IMAD R15, R0.reuse, 0xc5, RZ ;  /* 0x000000c5000f7824 */ /* 0x041fe200078e02ff */
[----:B------:R-:W-:Y:S01]  /*51f0*/  IADD3 R14, P0, R19, R2, RZ ;  /* 0x00000002130e7210 */ /* 0x000fe20007f1e0ff */
[----:B-1----:R-:W-:-:S03]  /*5200*/  IMAD R12, R0, 0x314, RZ ;  /* 0x00000314000c7824 */ /* 0x002fc600078e02ff */
[-C--:B------:R-:W-:Y:S01]  /*5210*/  LEA.HI.X.SX32 R15, R15, R3.reuse, 0x1, P0 ;  /* 0x000000030f0f7211 */ /* 0x080fe200000f0eff */
[----:B------:R0:W5:Y:S01]  /*5220*/  LDG.E.U16 R26, [R16.64] ;  /* 0x00000004101a7981 */ /* 0x000162000c1e1500 */
[-C--:B------:R-:W-:Y:S01]  /*5230*/  IADD3 R12, P0, R12, R2.reuse, RZ ;  /* 0x000000020c0c7210 */ /* 0x080fe20007f1e0ff */
[----:B0-----:R-:W-:Y:S02]  /*5240*/  IMAD R16, R0, 0x324, RZ ;  /* 0x0000032400107824 */ /* 0x001fe400078e02ff */
[----:B----4-:R0:W-:Y:S01]  /*5250*/  STL [R1+0x724], R24 ;  /* 0x0007241801007387 */ /* 0x0101e20000100800 */
[-C--:B------:R-:W-:Y:S02]  /*5260*/  LEA.HI.X.SX32 R13, R19, R3.reuse, 0x1, P0 ;  /* 0x00000003130d7211 */ /* 0x080fe400000f0eff */
[----:B------:R-:W-:Y:S01]  /*5270*/  IADD3 R16, P1, R16, R2, RZ ;  /* 0x0000000210107210 */ /* 0x000fe20007f3e0ff */
[----:B------:R1:W-:Y:S03]  /*5280*/  STL [R1+0x77c], R25 ;  /* 0x00077c1901007387 */ /* 0x0003e60000100800 */
[----:B------:R-:W-:Y:S01]  /*5290*/  LEA.HI.X.SX32 R17, R29, R3, 0x1, P1 ;  /* 0x000000031d117211 */ /* 0x000fe200008f0eff */
[----:B0-----:R0:W4:Y:S04]  /*52a0*/  LDG.E.U16 R24, [R14.64] ;  /* 0x000000040e187981 */ /* 0x001128000c1e1500 */
[----:B------:R0:W-:Y:S04]  /*52b0*/  STL [R1+0x720], R22 ;  /* 0x0007201601007387 */ /* 0x0001e80000100800 */
[----:B-1----:R1:W4:Y:S04]  /*52c0*/  LDG.E.U16 R25, [R12.64] ;  /* 0x000000040c197981 */ /* 0x002328000c1e1500 */
[----:B0-----:R0:W4:Y:S01]  /*52d0*/  LDG.E.U16 R22, [R16.64] ;  /* 0x0000000410167981 */ /* 0x001122000c1e1500 */
[----:B------:R-:W-:-:S02]  /*52e0*/  IMAD R18, R0, 0x19a, RZ ;  /* 0x0000019a00127824 */ /* 0x000fc400078e02ff */
[C---:B------:R-:W-:Y:S02]  /*52f0*/  IMAD R15, R0.reuse, 0x334, RZ ;  /* 0x00000334000f7824 */ /* 0x040fe400078e02ff */
[----:B------:R-:W-:Y:S01]  /*5300*/  IMAD R19, R0, 0xcd, RZ ;  /* 0x000000cd00137824 */ /* 0x000fe200078e02ff */
[-C--:B------:R-:W-:Y:S01]  /*5310*/  IADD3 R14, P0, R18, R2.reuse, RZ ;  /* 0x00000002120e7210 */ /* 0x080fe20007f1e0ff */
[C---:B-1----:R-:W-:Y:S01]  /*5320*/  IMAD R13, R0.reuse, 0x344, RZ ;  /* 0x00000344000d7824 */ /* 0x042fe200078e02ff */
[-C--:B------:R-:W-:Y:S02]  /*5330*/  IADD3 R12, P1, R15, R2.reuse, RZ ;  /* 0x000000020f0c7210 */ /* 0x080fe40007f3e0ff */
[-C--:B------:R-:W-:Y:S01]  /*5340*/  LEA.HI.X.SX32 R15, R19, R3.reuse, 0x1, P0 ;  /* 0x00000003130f7211 */ /* 0x080fe200000f0eff */
[----:B------:R-:W-:Y:S01]  /*5350*/  IMAD R29, R0, 0x1a2, RZ ;  /* 0x000001a2001d7824 */ /* 0x000fe200078e02ff */
[----:B0-----:R-:W-:Y:S01]  /*5360*/  IADD3 R16, P2, R13, R2, RZ ;  /* 0x000000020d107210 */ /* 0x001fe20007f5e0ff */
[----:B---3--:R0:W-:Y:S01]  /*5370*/  STL [R1+0x71c], R23 ;  /* 0x00071c1701007387 */ /* 0x0081e20000100800 */
[-C--:B------:R-:W-:Y:S01]  /*5380*/  LEA.HI.X.SX32 R13, R18, R3.reuse, 0x1, P1 ;  /* 0x00000003120d7211 */ /* 0x080fe200008f0eff */
[C---:B------:R-:W-:Y:S01]  /*5390*/  IMAD R19, R0.reuse, 0x1aa, RZ ;  /* 0x000001aa00137824 */ /* 0x040fe200078e02ff */
[----:B------:R-:W-:Y:S01]  /*53a0*/  LEA.HI.X.SX32 R17, R29, R3, 0x1, P2 ;  /* 0x000000031d117211 */ /* 0x000fe200010f0eff */
[----:B0-----:R0:W3:Y:S01]  /*53b0*/  LDG.E.U16 R23, [R14.64] ;  /* 0x000000040e177981 */ /* 0x0010e2000c1e1500 */
[----:B------:R-:W-:-:S02]  /*53c0*/  IMAD R18, R0, 0x1ba, RZ ;  /* 0x000001ba00127824 */ /* 0x000fc400078e02ff */
[----:B0-----:R-:W-:Y:S01]  /*53d0*/  IMAD R15, R0, 0xd5, RZ ;  /* 0x000000d5000f7824 */ /* 0x001fe200078e02ff */
[----:B------:R-:W-:-:S04]  /*53e0*/  IADD3 R14, P0, R19, R2, RZ ;  /* 0x00000002130e7210 */ /* 0x000fc80007f1e0ff */
[----:B------:R-:W-:Y:S01]  /*53f0*/  LEA.HI.X.SX32 R15, R15, R3, 0x1, P0 ;  /* 0x000000030f0f7211 */ /* 0x000fe200000f0eff */
[C---:B------:R-:W-:Y:S01]  /*5400*/  IMAD R29, R0.reuse, 0x1b2, RZ ;  /* 0x000001b2001d7824 */ /* 0x040fe200078e02ff */
[----:B--2---:R0:W-:Y:S04]  /*5410*/  STL [R1+0x778], R21 ;  /* 0x0007781501007387 */ /* 0x0041e80000100800 */
[----:B-----5:R1:W-:Y:S04]  /*5420*/  STL [R1+0x718], R5 ;  /* 0x0007180501007387 */ /* 0x0203e80000100800 */
[----:B0-----:R0:W2:Y:S04]  /*5430*/  LDG.E.U16 R21, [R12.64] ;  /* 0x000000040c157981 */ /* 0x0010a8000c1e1500 */
[----:B-1----:R1:W5:Y:S01]  /*5440*/  LDG.E.U16 R5, [R16.64] ;  /* 0x0000000410057981 */ /* 0x002362000c1e1500 */
[----:B0-----:R-:W-:-:S03]  /*5450*/  IMAD R12, R0, 0x354, RZ ;  /* 0x00000354000c7824 */ /* 0x001fc600078e02ff */
[----:B------:R0:W-:Y:S01]  /*5460*/  STL [R1+0x714], R26 ;  /* 0x0007141a01007387 */ /* 0x0001e20000100800 */
[----:B-1----:R-:W-:Y:S01]  /*5470*/  IMAD R16, R0, 0x364, RZ ;  /* 0x0000036400107824 */ /* 0x002fe200078e02ff */
[----:B------:R-:W-:-:S04]  /*5480*/  IADD3 R12, P0, R12, R2, RZ ;  /* 0x000000020c0c7210 */ /* 0x000fc80007f1e0ff */
[----:B------:R-:W-:Y:S01]  /*5490*/  LEA.HI.X.SX32 R13, R19, R3, 0x1, P0 ;  /* 0x00000003130d7211 */ /* 0x000fe200000f0eff */
[----:B0-----:R0:W5:Y:S01]  /*54a0*/  LDG.E.U16 R26, [R14.64] ;  /* 0x000000040e1a7981 */ /* 0x001162000c1e1500 */
[----:B------:R-:W-:Y:S01]  /*54b0*/  IADD3 R16, P1, R16, R2, RZ ;  /* 0x0000000210107210 */ /* 0x000fe20007f3e0ff */
[----:B------:R-:W-:-:S03]  /*54c0*/  IMAD R19, R0, 0xdd, RZ ;  /* 0x000000dd00137824 */ /* 0x000fc600078e02ff */
[----:B------:R-:W-:Y:S01]  /*54d0*/  LEA.HI.X.SX32 R17, R29, R3, 0x1, P1 ;  /* 0x000000031d117211 */ /* 0x000fe200008f0eff */
[----:B0-----:R-:W-:Y:S01]  /*54e0*/  IMAD R15, R0, 0x374, RZ ;  /* 0x00000374000f7824 */ /* 0x001fe200078e02ff */
[-C--:B------:R-:W-:Y:S01]  /*54f0*/  IADD3 R14, P0, R18, R2.reuse, RZ ;  /* 0x00000002120e7210 */ /* 0x080fe20007f1e0ff */
[----:B----4-:R0:W-:Y:S04]  /*5500*/  STL [R1+0x774], R24 ;  /* 0x0007741801007387 */ /* 0x0101e80000100800 */
[----:B------:R1:W-:Y:S04]  /*5510*/  STL [R1+0x710], R25 ;  /* 0x0007101901007387 */ /* 0x0003e80000100800 */
[----:B0-----:R0:W4:Y:S04]  /*5520*/  LDG.E.U16 R24, [R12.64] ;  /* 0x000000040c187981 */ /* 0x001128000c1e1500 */
[----:B-1----:R1:W4:Y:S01]  /*5530*/  LDG.E.U16 R25, [R16.64] ;  /* 0x0000000410197981 */ /* 0x002322000c1e1500 */
[----:B0-----:R-:W-:-:S02]  /*5540*/  IADD3 R12, P1, R15, R2, RZ ;  /* 0x000000020f0c7210 */ /* 0x001fc40007f3e0ff */
[----:B------:R-:W-:Y:S01]  /*5550*/  LEA.HI.X.SX32 R15, R19, R3, 0x1, P0 ;  /* 0x00000003130f7211 */ /* 0x000fe200000f0eff */
[----:B------:R0:W-:Y:S04]  /*5560*/  STL [R1+0x70c], R22 ;  /* 0x00070c1601007387 */ /* 0x0001e80000100800 */
[----:B0-----:R0:W4:Y:S01]  /*5570*/  LDG.E.U16 R22, [R14.64] ;  /* 0x000000040e167981 */ /* 0x001122000c1e1500 */
[C---:B------:R-:W-:Y:S02]  /*5580*/  IMAD R13, R0.reuse, 0x384, RZ ;  /* 0x00000384000d7824 */ /* 0x040fe400078e02ff */
[----:B------:R-:W-:-:S03]  /*5590*/  IMAD R29, R0, 0x1c2, RZ ;  /* 0x000001c2001d7824 */ /* 0x000fc600078e02ff */
[-C--:B-1----:R-:W-:Y:S01]  /*55a0*/  IADD3 R16, P2, R13, R2.reuse, RZ ;  /* 0x000000020d107210 */ /* 0x082fe20007f5e0ff */
[----:B------:R-:W-:Y:S01]  /*55b0*/  IMAD R19, R0, 0x1ca, RZ ;  /* 0x000001ca00137824 */ /* 0x000fe200078e02ff */
[-C--:B------:R-:W-:Y:S01]  /*55c0*/  LEA.HI.X.SX32 R13, R18, R3.reuse, 0x1, P1 ;  /* 0x00000003120d7211 */ /* 0x080fe200008f0eff */
[----:B---3--:R1:W-:Y:S01]  /*55d0*/  STL [R1+0x770], R23 ;  /* 0x0007701701007387 */ /* 0x0083e20000100800 */
[C---:B0-----:R-:W-:Y:S01]  /*55e0*/  IMAD R15, R0.reuse, 0xe5, RZ ;  /* 0x000000e5000f7824 */ /* 0x041fe200078e02ff */
[-C--:B------:R-:W-:Y:S02]  /*55f0*/  LEA.HI.X.SX32 R17, R29, R3.reuse, 0x1, P2 ;  /* 0x000000031d117211 */ /* 0x080fe400010f0eff */
[----:B------:R-:W-:Y:S01]  /*5600*/  IADD3 R14, P0, R19, R2, RZ ;  /* 0x00000002130e7210 */ /* 0x000fe20007f1e0ff */
[----:B-1----:R0:W3:Y:S03]  /*5610*/  LDG.E.U16 R23, [R12.64] ;  /* 0x000000040c177981 */ /* 0x0020e6000c1e1500 */
[----:B------:R-:W-:Y:S01]  /*5620*/  LEA.HI.X.SX32 R15, R15, R3, 0x1, P0 ;  /* 0x000000030f0f7211 */ /* 0x000fe200000f0eff */
[----:B0-----:R-:W-:-:S05]  /*5630*/  IMAD R12, R0, 0x394, RZ ;  /* 0x00000394000c7824 */ /* 0x001fca00078e02ff */
[----:B------:R-:W-:Y:S01]  /*5640*/  IADD3 R12, P0, R12, R2, RZ ;  /* 0x000000020c0c7210 */ /* 0x000fe20007f1e0ff */
[----:B------:R-:W-:-:S03]  /*5650*/  IMAD R29, R0, 0x1d2, RZ ;  /* 0x000001d2001d7824 */ /* 0x000fc600078e02ff */
[----:B------:R-:W-:Y:S01]  /*5660*/  LEA.HI.X.SX32 R13, R19, R3, 0x1, P0 ;  /* 0x00000003130d7211 */ /* 0x000fe200000f0eff */
[C---:B------:R-:W-:Y:S02]  /*5670*/  IMAD R18, R0.reuse, 0x1da, RZ ;  /* 0x000001da00127824 */ /* 0x040fe400078e02ff */
[C---:B------:R-:W-:Y:S01]  /*5680*/  IMAD R19, R0.reuse, 0xed, RZ ;  /* 0x000000ed00137824 */ /* 0x040fe200078e02ff */
[----:B--2---:R0:W-:Y:S04]  /*5690*/  STL [R1+0x708], R21 ;  /* 0x0007081501007387 */ /* 0x0041e80000100800 */
[----:B-----5:R1:W-:Y:S04]  /*56a0*/  STL [R1+0x704], R5 ;  /* 0x0007040501007387 */ /* 0x0203e80000100800 */
[----:B0-----:R0:W2:Y:S04]  /*56b0*/  LDG.E.U16 R21, [R16.64] ;  /* 0x0000000410157981 */ /* 0x0010a8000c1e1500 */
[----:B-1----:R1:W5:Y:S01]  /*56c0*/  LDG.E.U16 R5, [R14.64] ;  /* 0x000000040e057981 */ /* 0x002362000c1e1500 */
[----:B0-----:R-:W-:-:S03]  /*56d0*/  IMAD R16, R0, 0x3a4, RZ ;  /* 0x000003a400107824 */ /* 0x001fc600078e02ff */
[----:B------:R0:W-:Y:S02]  /*56e0*/  STL [R1+0x768], R26 ;  /* 0x0007681a01007387 */ /* 0x0001e40000100800 */
[-C--:B------:R-:W-:Y:S01]  /*56f0*/  IADD3 R16, P1, R16, R2.reuse, RZ ;  /* 0x0000000210107210 */ /* 0x080fe20007f3e0ff */
[----:B-1----:R-:W-:Y:S01]  /*5700*/  IMAD R15, R0, 0x3b4, RZ ;  /* 0x000003b4000f7824 */ /* 0x002fe200078e02ff */
[-C--:B------:R-:W-:Y:S02]  /*5710*/  IADD3 R14, P0, R18, R2.reuse, RZ ;  /* 0x00000002120e7210 */ /* 0x080fe40007f1e0ff */
[-C--:B------:R-:W-:Y:S01]  /*5720*/  LEA.HI.X.SX32 R17, R29, R3.reuse, 0x1, P1 ;  /* 0x000000031d117211 */ /* 0x080fe200008f0eff */
[----:B0-----:R0:W5:Y:S02]  /*5730*/  LDG.E.U16 R26, [R12.64] ;  /* 0x000000040c1a7981 */ /* 0x001164000c1e1500 */
[----:B0-----:R-:W-:Y:S01]  /*5740*/  IMAD R13, R0, 0x3c4, RZ ;  /* 0x000003c4000d7824 */ /* 0x001fe200078e02ff */
[----:B------:R-:W-:Y:S01]  /*5750*/  IADD3 R12, P1, R15, R2, RZ ;  /* 0x000000020f0c7210 */ /* 0x000fe20007f3e0ff */
[----:B----4-:R0:W-:Y:S01]  /*5760*/  STL [R1+0x700], R24 ;  /* 0x0007001801007387 */ /* 0x0101e20000100800 */
[----:B------:R-:W-:-:S03]  /*5770*/  LEA.HI.X.SX32 R15, R19, R3, 0x1, P0 ;  /* 0x00000003130f7211 */ /* 0x000fc600000f0eff */
[----:B------:R1:W-:Y:S04]  /*5780*/  STL [R1+0x6fc], R25 ;  /* 0x0006fc1901007387 */ /* 0x0003e80000100800 */
[----:B0-----:R0:W4:Y:S04]  /*5790*/  LDG.E.U16 R24, [R16.64] ;  /* 0x0000000410187981 */ /* 0x001128000c1e1500 */
[----:B-1----:R1:W4:Y:S01]  /*57a0*/  LDG.E.U16 R25, [R14.64] ;  /* 0x000000040e197981 */ /* 0x002322000c1e1500 */
[----:B0-----:R-:W-:Y:S02]  /*57b0*/  IADD3 R16, P2, R13, R2, RZ ;  /* 0x000000020d107210 */ /* 0x001fe40007f5e0ff */
[----:B------:R-:W-:Y:S01]  /*57c0*/  LEA.HI.X.SX32 R13, R18, R3, 0x1, P1 ;  /* 0x00000003120d7211 */ /* 0x000fe200008f0eff */
[----:B------:R0:W-:Y:S04]  /*57d0*/  STL [R1+0x764], R22 ;  /* 0x0007641601007387 */ /* 0x0001e80000100800 */
[----:B0-----:R0:W4:Y:S01]  /*57e0*/  LDG.E.U16 R22, [R12.64] ;  /* 0x000000040c167981 */ /* 0x001122000c1e1500 */
[----:B------:R-:W-:-:S02]  /*57f0*/  IMAD R29, R0, 0x1e2, RZ ;  /* 0x000001e2001d7824 */ /* 0x000fc400078e02ff */
[C---:B------:R-:W-:Y:S02]  /*5800*/  IMAD R19, R0.reuse, 0x1ea, RZ ;  /* 0x000001ea00137824 */ /* 0x040fe400078e02ff */
[C---:B-1----:R-:W-:Y:S01]  /*5810*/  IMAD R15, R0.reuse, 0xf5, RZ ;  /* 0x000000f5000f7824 */ /* 0x042fe200078e02ff */
[-C--:B------:R-:W-:Y:S02]  /*5820*/  LEA.HI.X.SX32 R17, R29, R3.reuse, 0x1, P2 ;  /* 0x000000031d117211 */ /* 0x080fe400010f0eff */
[-C--:B------:R-:W-:Y:S01]  /*5830*/  IADD3 R14, P0, R19, R2.reuse, RZ ;  /* 0x00000002130e7210 */ /* 0x080fe20007f1e0ff */
[----:B0-----:R-:W-:Y:S02]  /*5840*/  IMAD R12, R0, 0x3d4, RZ ;  /* 0x000003d4000c7824 */ /* 0x001fe400078e02ff */
[----:B------:R0:W4:Y:S01]  /*5850*/  LDG.E.U16 R27, [R16.64] ;  /* 0x00000004101b7981 */ /* 0x000122000c1e1500 */
[----:B------:R-:W-:Y:S02]  /*5860*/  LEA.HI.X.SX32 R15, R15, R3, 0x1, P0 ;  /* 0x000000030f0f7211 */ /* 0x000fe400000f0eff */
[----:B------:R-:W-:Y:S01]  /*5870*/  IADD3 R12, P0, R12, R2, RZ ;  /* 0x000000020c0c7210 */ /* 0x000fe20007f1e0ff */
[----:B------:R-:W-:-:S02]  /*5880*/  IMAD R29, R0, 0x1f2, RZ ;  /* 0x000001f2001d7824 */ /* 0x000fc400078e02ff */
[----:B0-----:R-:W-:Y:S01]  /*5890*/  IMAD R16, R0, 0x3e4, RZ ;  /* 0x000003e400107824 */ /* 0x001fe200078e02ff */
[----:B------:R-:W-:Y:S01]  /*58a0*/  LEA.HI.X.SX32 R13, R19, R3, 0x1, P0 ;  /* 0x00000003130d7211 */ /* 0x000fe200000f0eff */
[----:B---3--:R0:W-:Y:S03]  /*58b0*/  STL [R1+0x6f8], R23 ;  /* 0x0006f81701007387 */ /* 0x0081e60000100800 */
[----:B------:R-:W-:Y:S01]  /*58c0*/  IADD3 R16, P1, R16, R2, RZ ;  /* 0x0000000210107210 */ /* 0x000fe20007f3e0ff */
[----:B------:R-:W-:-:S03]  /*58d0*/  IMAD R18, R0, 0x1fa, RZ ;  /* 0x000001fa00127824 */ /* 0x000fc600078e02ff */
[----:B------:R-:W-:Y:S01]  /*58e0*/  LEA.HI.X.SX32 R17, R29, R3, 0x1, P1 ;  /* 0x000000031d117211 */ /* 0x000fe200008f0eff */
[----:B0-----:R0:W3:Y:S01]  /*58f0*/  LDG.E.U16 R23, [R12.64] ;  /* 0x000000040c177981 */ /* 0x0010e2000c1e1500 */
[C---:B------:R-:W-:Y:S02]  /*5900*/  IMAD R19, R0.reuse, 0xfd, RZ ;  /* 0x000000fd00137824 */ /* 0x040fe400078e02ff */
[C---:B------:R-:W-:Y:S01]  /*5910*/  IMAD R29, R0.reuse, 0x82, RZ ;  /* 0x00000082001d7824 */ /* 0x040fe200078e02ff */
[----:B--2---:R1:W-:Y:S04]  /*5920*/  STL [R1+0x6f4], R21 ;  /* 0x0006f41501007387 */ /* 0x0043e80000100800 */
[----:B-----5:R2:W-:Y:S04]  /*5930*/  STL [R1+0x760], R5 ;  /* 0x0007600501007387 */ /* 0x0205e80000100800 */
[----:B-1----:R1:W5:Y:S01]  /*5940*/  LDG.E.U16 R21, [R14.64] ;  /* 0x000000040e157981 */ /* 0x002362000c1e1500 */
[----:B--2---:R-:W-:-:S02]  /*5950*/  IMAD R5, R0, 0x104, RZ ;  /* 0x0000010400057824 */ /* 0x004fc400078e02ff */
[----:B-1----:R-:W-:Y:S01]  /*5960*/  IMAD R15, R0, 0x3f4, RZ ;  /* 0x000003f4000f7824 */ /* 0x002fe200078e02ff */
[CC--:B------:R-:W-:Y:S01]  /*5970*/  IADD3 R14, P0, R18.reuse, R2.reuse, RZ ;  /* 0x00000002120e7210 */ /* 0x0c0fe20007f1e0ff */
[----:B------:R1:W-:Y:S03]  /*5980*/  STL [R1+0x6f0], R26 ;  /* 0x0006f01a01007387 */ /* 0x0003e60000100800 */
[-C--:B0-----:R-:W-:Y:S02]  /*5990*/  IADD3 R12, P2, R15, R2.reuse, RZ ;  /* 0x000000020f0c7210 */ /* 0x081fe40007f5e0ff */
[-C--:B------:R-:W-:Y:S01]  /*59a0*/  LEA.HI.X.SX32 R15, R19, R3.reuse, 0x1, P0 ;  /* 0x00000003130f7211 */ /* 0x080fe200000f0eff */
[----:B-1----:R0:W2:Y:S01]  /*59b0*/  LDG.E.U16 R26, [R16.64] ;  /* 0x00000004101a7981 */ /* 0x0020a2000c1e1500 */
[-C--:B------:R-:W-:Y:S02]  /*59c0*/  LEA.HI.X.SX32 R13, R18, R3.reuse, 0x1, P2 ;  /* 0x00000003120d7211 */ /* 0x080fe400010f0eff */
[----:B0-----:R-:W-:Y:S01]  /*59d0*/  IADD3 R16, P1, R5, R2, RZ ;  /* 0x0000000205107210 */ /* 0x001fe20007f3e0ff */
[----:B----4-:R0:W-:Y:S03]  /*59e0*/  STL [R1+0x6ec], R24 ;  /* 0x0006ec1801007387 */ /* 0x0101e60000100800 */
[----:B------:R-:W-:Y:S01]  /*59f0*/  LEA.HI.X.SX32 R17, R29, R3, 0x1, P1 ;  /* 0x000000031d117211 */ /* 0x000fe200008f0eff */
[----:B------:R1:W-:Y:S04]  /*5a00*/  STL [R1+0x75c], R25 ;  /* 0x00075c1901007387 */ /* 0x0003e80000100800 */
[----:B0-----:R0:W4:Y:S04]  /*5a10*/  LDG.E.U16 R24, [R14.64] ;  /* 0x000000040e187981 */ /* 0x001128000c1e1500 */
[----:B-1----:R1:W4:Y:S04]  /*5a20*/  LDG.E.U16 R25, [R12.64] ;  /* 0x000000040c197981 */ /* 0x002328000c1e1500 */
[----:B------:R0:W-:Y:S04]  /*5a30*/  STL [R1+0x6e8], R22 ;  /* 0x0006e81601007387 */ /* 0x0001e80000100800 */
[----:B0-----:R0:W4:Y:S01]  /*5a40*/  LDG.E.U16 R22, [R16.64] ;  /* 0x0000000410167981 */ /* 0x001122000c1e1500 */
[----:B------:R-:W-:-:S02]  /*5a50*/  IMAD R19, R0, 0x8a, RZ ;  /* 0x0000008a00137824 */ /* 0x000fc400078e02ff */
[C---:B------:R-:W-:Y:S02]  /*5a60*/  IMAD R15, R0.reuse, 0x45, RZ ;  /* 0x00000045000f7824 */ /* 0x040fe400078e02ff */
[C---:B------:R-:W-:Y:S01]  /*5a70*/  IMAD R18, R0.reuse, 0x114, RZ ;  /* 0x0000011400127824 */ /* 0x040fe200078e02ff */
[----:B------:R-:W-:Y:S01]  /*5a80*/  IADD3 R14, P0, R19, R2, RZ ;  /* 0x00000002130e7210 */ /* 0x000fe20007f1e0ff */
[----:B------:R-:W-:-:S03]  /*5a90*/  IMAD R5, R0, 0x124, RZ ;  /* 0x0000012400057824 */ /* 0x000fc600078e02ff */
[-C--:B------:R-:W-:Y:S02]  /*5aa0*/  LEA.HI.X.SX32 R15, R15, R3.reuse, 0x1, P0 ;  /* 0x000000030f0f7211 */ /* 0x080fe400000f0eff */
[-C--:B-1----:R-:W-:Y:S01]  /*5ab0*/  IADD3 R12, P0, R18, R2.reuse, RZ ;  /* 0x00000002120c7210 */ /* 0x082fe20007f1e0ff */
[C---:B------:R-:W-:Y:S01]  /*5ac0*/  IMAD R29, R0.reuse, 0x92, RZ ;  /* 0x00000092001d7824 */ /* 0x040fe200078e02ff */
[----:B0-----:R-:W-:Y:S01]  /*5ad0*/  IADD3 R16, P1, R5, R2, RZ ;  /* 0x0000000205107210 */ /* 0x001fe20007f3e0ff */
[----:B------:R-:W-:Y:S01]  /*5ae0*/  IMAD R18, R0, 0x9a, RZ ;  /* 0x0000009a00127824 */ /* 0x000fe200078e02ff */
[-C--:B------:R-:W-:Y:S01]  /*5af0*/  LEA.HI.X.SX32 R13, R19, R3.reuse, 0x1, P0 ;  /* 0x00000003130d7211 */ /* 0x080fe200000f0eff */
[----:B------:R0:W4:Y:S01]  /*5b00*/  LDG.E.U16 R28, [R14.64] ;  /* 0x000000040e1c7981 */ /* 0x000122000c1e1500 */
[----:B------:R-:W-:-:S03]  /*5b10*/  LEA.HI.X.SX32 R17, R29, R3, 0x1, P1 ;  /* 0x000000031d117211 */ /* 0x000fc600008f0eff */
[----:B------:R1:W-:Y:S01]  /*5b20*/  STL [R1+0x6e4], R27 ;  /* 0x0006e41b01007387 */ /* 0x0003e20000100800 */
[----:B0-----:R-:W-:Y:S01]  /*5b30*/  IMAD R15, R0, 0x4d, RZ ;  /* 0x0000004d000f7824 */ /* 0x001fe200078e02ff */
[----:B------:R-:W-:Y:S02]  /*5b40*/  IADD3 R14, P0, R18, R2, RZ ;  /* 0x00000002120e7210 */ /* 0x000fe40007f1e0ff */
[----:B-1----:R0:W4:Y:S02]  /*5b50*/  LDG.E.U16 R27, [R12.64] ;  /* 0x000000040c1b7981 */ /* 0x002124000c1e1500 */
[----:B------:R-:W-:Y:S01]  /*5b60*/  LEA.HI.X.SX32 R15, R15, R3, 0x1, P0 ;  /* 0x000000030f0f7211 */ /* 0x000fe200000f0eff */
[C---:B------:R-:W-:Y:S02]  /*5b70*/  IMAD R5, R0.reuse, 0x144, RZ ;  /* 0x0000014400057824 */ /* 0x040fe400078e02ff */
[C---:B------:R-:W-:Y:S02]  /*5b80*/  IMAD R19, R0.reuse, 0xaa, RZ ;  /* 0x000000aa00137824 */ /* 0x040fe400078e02ff */
[C---:B------:R-:W-:Y:S01]  /*5b90*/  IMAD R29, R0.reuse, 0xa2, RZ ;  /* 0x000000a2001d7824 */ /* 0x040fe200078e02ff */
[----:B-----5:R1:W-:Y:S04]  /*5ba0*/  STL [R1+0x758], R21 ;  /* 0x0007581501007387 */ /* 0x0203e80000100800 */
[----:B---3--:R3:W-:Y:S01]  /*5bb0*/  STL [R1+0x6e0], R23 ;  /* 0x0006e01701007387 */ /* 0x0087e20000100800 */
[----:B-1----:R-:W-:-:S03]  /*5bc0*/  IMAD R21, R0, 0x134, RZ ;  /* 0x0000013400157824 */ /* 0x002fc600078e02ff */
[----:B---3--:R1:W3:Y:S02]  /*5bd0*/  LDG.E.U16 R23, [R16.64] ;  /* 0x0000000410177981 */ /* 0x0082e4000c1e1500 */
[-C--:B0-----:R-:W-:Y:S02]  /*5be0*/  IADD3 R12, P1, R21, R2.reuse, RZ ;  /* 0x00000002150c7210 */ /* 0x081fe40007f3e0ff */
[----:B--2---:R0:W-:Y:S01]  /*5bf0*/  STL [R1+0x6dc], R26 ;  /* 0x0006dc1a01007387 */ /* 0x0041e20000100800 */
[-C--:B-1----:R-:W-:Y:S02]  /*5c00*/  IADD3 R16, P2, R5, R2.reuse, RZ ;  /* 0x0000000205107210 */ /* 0x082fe40007f5e0ff */
[-C--:B------:R-:W-:Y:S01]  /*5c10*/  LEA.HI.X.SX32 R13, R18, R3.reuse, 0x1, P1 ;  /* 0x00000003120d7211 */ /* 0x080fe200008f0eff */
[----:B0-----:R0:W2:Y:S01]  /*5c20*/  LDG.E.U16 R26, [R14.64] ;  /* 0x000000040e1a7981 */ /* 0x0010a2000c1e1500 */
[-C--:B------:R-:W-:Y:S01]  /*5c30*/  LEA.HI.X.SX32 R17, R29, R3.reuse, 0x1, P2 ;  /* 0x000000031d117211 */ /* 0x080fe200010f0eff */
[C---:B0-----:R-:W-:Y:S01]  /*5c40*/  IMAD R15, R0.reuse, 0x55, RZ ;  /* 0x00000055000f7824 */ /* 0x041fe200078e02ff */
[----:B------:R-:W-:Y:S01]  /*5c50*/  IADD3 R14, P0, R19, R2, RZ ;  /* 0x00000002130e7210 */ /* 0x000fe20007f1e0ff */
[----:B----4-:R0:W-:Y:S03]  /*5c60*/  STL [R1+0x754], R24 ;  /* 0x0007541801007387 */ /* 0x0101e60000100800 */
[----:B------:R-:W-:Y:S01]  /*5c70*/  LEA.HI.X.SX32 R15, R15, R3, 0x1, P0 ;  /* 0x000000030f0f7211 */ /* 0x000fe200000f0eff */
[----:B------:R1:W-:Y:S04]  /*5c80*/  STL [R1+0x6d8], R25 ;  /* 0x0006d81901007387 */ /* 0x0003e80000100800 */
[----:B0-----:R0:W4:Y:S04]  /*5c90*/  LDG.E.U16 R24, [R12.64] ;  /* 0x000000040c187981 */ /* 0x001128000c1e1500 */
[----:B-1----:R1:W5:Y:S04]  /*5ca0*/  LDG.E.U16 R25, [R16.64] ;  /* 0x0000000410197981 */ /* 0x002368000c1e1500 */
[----:B------:R0:W-:Y:S04]  /*5cb0*/  STL [R1+0x6d4], R22 ;  /* 0x0006d41601007387 */ /* 0x0001e80000100800 */
[----:B0-----:R0:W5:Y:S01]  /*5cc0*/  LDG.E.U16 R22, [R14.64] ;  /* 0x000000040e167981 */ /* 0x001162000c1e1500 */
[----:B------:R-:W-:-:S02]  /*5cd0*/  IMAD R18, R0, 0x154, RZ ;  /* 0x0000015400127824 */ /* 0x000fc400078e02ff */
[C---:B------:R-:W-:Y:S02]  /*5ce0*/  IMAD R5, R0.reuse, 0x164, RZ ;  /* 0x0000016400057824 */ /* 0x040fe400078e02ff */
[----:B------:R-:W-:Y:S01]  /*5cf0*/  IMAD R29, R0, 0xb2, RZ ;  /* 0x000000b2001d7824 */ /* 0x000fe200078e02ff */
[-C--:B------:R-:W-:Y:S01]  /*5d00*/  IADD3 R12, P0, R18, R2.reuse, RZ ;  /* 0x00000002120c7210 */ /* 0x080fe20007f1e0ff */
[C---:B------:R-:W-:Y:S01]  /*5d10*/  IMAD R18, R0.reuse, 0xba, RZ ;  /* 0x000000ba00127824 */ /* 0x040fe200078e02ff */
[-C--:B-1----:R-:W-:Y:S02]  /*5d20*/  IADD3 R16, P1, R5, R2.reuse, RZ ;  /* 0x0000000205107210 */ /* 0x082fe40007f3e0ff */
[-C--:B------:R-:W-:Y:S01]  /*5d30*/  LEA.HI.X.SX32 R13, R19, R3.reuse, 0x1, P0 ;  /* 0x00000003130d7211 */ /* 0x080fe200000f0eff */
[----:B0-----:R-:W-:Y:S01]  /*5d40*/  IMAD R15, R0, 0x5d, RZ ;  /* 0x0000005d000f7824 */ /* 0x001fe200078e02ff */
[----:B------:R-:W-:Y:S01]  /*5d50*/  IADD3 R14, P0, R18, R2, RZ ;  /* 0x00000002120e7210 */ /* 0x000fe20007f1e0ff */
[C---:B------:R-:W-:Y:S01]  /*5d60*/  IMAD R21, R0.reuse, 0x174, RZ ;  /* 0x0000017400157824 */ /* 0x040fe200078e02ff */
[-C--:B------:R-:W-:Y:S01]  /*5d70*/  LEA.HI.X.SX32 R17, R29, R3.reuse, 0x1, P1 ;  /* 0x000000031d117211 */ /* 0x080fe200008f0eff */
[C---:B------:R-:W-:Y:S01]  /*5d80*/  IMAD R5, R0.reuse, 0x184, RZ ;  /* 0x0000018400057824 */ /* 0x040fe200078e02ff */
[----:B------:R0:W-:Y:S01]  /*5d90*/  STL [R1+0x750], R28 ;  /* 0x0007501c01007387 */ /* 0x0001e20000100800 */
[----:B------:R-:W-:Y:S01]  /*5da0*/  LEA.HI.X.SX32 R15, R15, R3, 0x1, P0 ;  /* 0x000000030f0f7211 */ /* 0x000fe200000f0eff */
[----:B------:R-:W-:-:S02]  /*5db0*/  IMAD R19, R0, 0xca, RZ ;  /* 0x000000ca00137824 */ /* 0x000fc400078e02ff */
[----:B------:R1:W-:Y:S04]  /*5dc0*/  STL [R1+0x6d0], R27 ;  /* 0x0006d01b01007387 */ /* 0x0003e80000100800 */
[----:B0-----:R0:W5:Y:S04]  /*5dd0*/  LDG.E.U16 R28, [R12.64] ;  /* 0x000000040c1c7981 */ /* 0x001168000c1e1500 */
[----:B-1----:R1:W5:Y:S01]  /*5de0*/  LDG.E.U16 R27, [R16.64] ;  /* 0x00000004101b7981 */ /* 0x002362000c1e1500 */
[-C--:B0-----:R-:W-:Y:S02]  /*5df0*/  IADD3 R12, P1, R21, R2.reuse, RZ ;  /* 0x00000002150c7210 */ /* 0x081fe40007f3e0ff */
[----:B-1----:R-:W-:-:S02]  /*5e00*/  IADD3 R16, P2, R5, R2, RZ ;  /* 0x0000000205107210 */ /* 0x002fc40007f5e0ff */
[-C--:B------:R-:W-:Y:S02]  /*5e10*/  LEA.HI.X.SX32 R13, R18, R3.reuse, 0x1, P1 ;  /* 0x00000003120d7211 */ /* 0x080fe400008f0eff */
[----:B------:R-:W-:Y:S01]  /*5e20*/  LEA.HI.X.SX32 R17, R11, R3, 0x1, P2 ;  /* 0x000000030b117211 */ /* 0x000fe200010f0eff */
[C---:B------:R-:W-:Y:S02]  /*5e30*/  IMAD R11, R0.reuse, 0x194, RZ ;  /* 0x00000194000b7824 */ /* 0x040fe400078e02ff */
[----:B------:R0:W5:Y:S04]  /*5e40*/  LDG.E.U16 R21, [R12.64] ;  /* 0x000000040c157981 */ /* 0x000168000c1e1500 */
[----:B---3--:R1:W-:Y:S04]  /*5e50*/  STL [R1+0x6cc], R23 ;  /* 0x0006cc1701007387 */ /* 0x0083e80000100800 */
[----:B-1----:R1:W3:Y:S02]  /*5e60*/  LDG.E.U16 R23, [R14.64] ;  /* 0x000000040e177981 */ /* 0x0022e4000c1e1500 */
[----:B-1----:R-:W-:Y:S01]  /*5e70*/  IMAD R15, R0, 0x65, RZ ;  /* 0x00000065000f7824 */ /* 0x002fe200078e02ff */
[----:B------:R-:W-:-:S04]  /*5e80*/  IADD3 R14, P0, R19, R2, RZ ;  /* 0x00000002130e7210 */ /* 0x000fc80007f1e0ff */
[-C--:B------:R-:W-:Y:S02]  /*5e90*/  LEA.HI.X.SX32 R15, R15, R3.reuse, 0x1, P0 ;  /* 0x000000030f0f7211 */ /* 0x080fe400000f0eff */
[----:B0-----:R-:W-:Y:S01]  /*5ea0*/  IADD3 R12, P0, R11, R2, RZ ;  /* 0x000000020b0c7210 */ /* 0x001fe20007f1e0ff */
[----:B--2---:R0:W-:Y:S03]  /*5eb0*/  STL [R1+0x74c], R26 ;  /* 0x00074c1a01007387 */ /* 0x0041e60000100800 */
[----:B------:R-:W-:Y:S01]  /*5ec0*/  LEA.HI.X.SX32 R13, R19, R3, 0x1, P0 ;  /* 0x00000003130d7211 */ /* 0x000fe200000f0eff */
[----:B0-----:R0:W2:Y:S04]  /*5ed0*/  LDG.E.U16 R26, [R16.64] ;  /* 0x00000004101a7981 */ /* 0x0010a8000c1e1500 */
[----:B----4-:R1:W-:Y:S04]  /*5ee0*/  STL [R1+0x6c8], R24 ;  /* 0x0006c81801007387 */ /* 0x0103e80000100800 */
[----:B-----5:R-:W-:Y:S04]  /*5ef0*/  STL [R1+0x6c4], R25 ;  /* 0x0006c41901007387 */ /* 0x020fe80000100800 */
[----:B-1----:R1:W4:Y:S04]  /*5f00*/  LDG.E.U16 R24, [R14.64] ;  /* 0x000000040e187981 */ /* 0x002328000c1e1500 */
[----:B------:R5:W-:Y:S04]  /*5f10*/  STL [R1+0x748], R22 ;  /* 0x0007481601007387 */ /* 0x000be80000100800 */
[----:B-----5:R5:W4:Y:S01]  /*5f20*/  LDG.E.U16 R22, [R12.64] ;  /* 0x000000040c167981 */ /* 0x020b22000c1e1500 */
[----:B------:R-:W-:-:S02]  /*5f30*/  IMAD R5, R0, 0x1a4, RZ ;  /* 0x000001a400057824 */ /* 0x000fc400078e02ff */
[----:B------:R-:W-:-:S03]  /*5f40*/  IMAD R18, R0, 0xda, RZ ;  /* 0x000000da00127824 */ /* 0x000fc600078e02ff */
[-C--:B0-----:R-:W-:Y:S01]  /*5f50*/  IADD3 R16, P1, R5, R2.reuse, RZ ;  /* 0x0000000205107210 */ /* 0x081fe20007f3e0ff */
[----:B------:R-:W-:Y:S01]  /*5f60*/  IMAD R11, R0, 0x1b4, RZ ;  /* 0x000001b4000b7824 */ /* 0x000fe200078e02ff */
[-C--:B-1----:R-:W-:Y:S01]  /*5f70*/  IADD3 R14, P0, R18, R2.reuse, RZ ;  /* 0x00000002120e7210 */ /* 0x082fe20007f1e0ff */
[----:B------:R-:W-:Y:S01]  /*5f80*/  IMAD R15, R0, 0x6d, RZ ;  /* 0x0000006d000f7824 */ /* 0x000fe200078e02ff */
[-C--:B------:R-:W-:Y:S01]  /*5f90*/  LEA.HI.X.SX32 R17, R20, R3.reuse, 0x1, P1 ;  /* 0x0000000314117211 */ /* 0x080fe200008f0eff */
[C---:B------:R-:W-:Y:S01]  /*5fa0*/  IMAD R5, R0.reuse, 0x1c4, RZ ;  /* 0x000001c400057824 */ /* 0x040fe200078e02ff */
[----:B-----5:R-:W-:Y:S02]  /*5fb0*/  IADD3 R12, P1, R11, R2, RZ ;  /* 0x000000020b0c7210 */ /* 0x020fe40007f3e0ff */
[----:B------:R-:W-:Y:S01]  /*5fc0*/  LEA.HI.X.SX32 R15, R15, R3, 0x1, P0 ;  /* 0x000000030f0f7211 */ /* 0x000fe200000f0eff */
[----:B------:R0:W4:Y:S01]  /*5fd0*/  LDG.E.U16 R25, [R16.64] ;  /* 0x0000000410197981 */ /* 0x000122000c1e1500 */
[----:B------:R-:W-:-:S03]  /*5fe0*/  IMAD R19, R0, 0xea, RZ ;  /* 0x000000ea00137824 */ /* 0x000fc600078e02ff */
[----:B------:R-:W1:Y:S01]  /*5ff0*/  S2R R11, SR_TID.X ;  /* 0x00000000000b7919 */ /* 0x000e620000002100 */
[----:B------:R-:W-:-:S03]  /*6000*/  LEA.HI.X.SX32 R13, R18, R3, 0x1, P1 ;  /* 0x00000003120d7211 */ /* 0x000fc600008f0eff */
[----:B------:R0:W-:Y:S02]  /*6010*/  STL [R1+0x6c0], R28 ;  /* 0x0006c01c01007387 */ /* 0x0001e40000100800 */
[----:B0-----:R-:W-:Y:S01]  /*6020*/  IADD3 R16, P2, R5, R2, RZ ;  /* 0x0000000205107210 */ /* 0x001fe20007f5e0ff */
[----:B------:R-:W-:Y:S01]  /*6030*/  IMAD R5, R0, 0x1d4, RZ ;  /* 0x000001d400057824 */ /* 0x000fe200078e02ff */
[----:B------:R0:W-:Y:S02]  /*6040*/  STL [R1+0x6bc], R27 ;  /* 0x0006bc1b01007387 */ /* 0x0001e40000100800 */
[----:B------:R-:W-:Y:S02]  /*6050*/  LEA.HI.X.SX32 R17, R10, R3, 0x1, P2 ;  /* 0x000000030a117211 */ /* 0x000fe400010f0eff */
[----:B------:R1:W4:Y:S01]  /*6060*/  LDG.E.U16 R28, [R14.64] ;  /* 0x000000040e1c7981 */ /* 0x000322000c1e1500 */
[----:B------:R-:W-:-:S03]  /*6070*/  IMAD R10, R0, 0x1e4, RZ ;  /* 0x000001e4000a7824 */ /* 0x000fc600078e02ff */
[----:B0-----:R0:W4:Y:S01]  /*6080*/  LDG.E.U16 R27, [R12.64] ;  /* 0x000000040c1b7981 */ /* 0x001122000c1e1500 */
[----:B-1----:R-:W-:Y:S01]  /*6090*/  IMAD R15, R0, 0x75, RZ ;  /* 0x00000075000f7824 */ /* 0x002fe200078e02ff */
[----:B------:R-:W-:-:S04]  /*60a0*/  IADD3 R14, P0, R19, R2, RZ ;  /* 0x00000002130e7210 */ /* 0x000fc80007f1e0ff */
[----:B------:R-:W-:Y:S02]  /*60b0*/  LEA.HI.X.SX32 R15, R15, R3, 0x1, P0 ;  /* 0x000000030f0f7211 */ /* 0x000fe400000f0eff */
[-C--:B------:R-:W-:Y:S01]  /*60c0*/  IADD3 R18, P1, R10, R2.reuse, RZ ;  /* 0x000000020a127210 */ /* 0x080fe20007f3e0ff */
[----:B---3--:R1:W-:Y:S04]  /*60d0*/  STL [R1+0x744], R23 ;  /* 0x0007441701007387 */ /* 0x0083e80000100800 */
[----:B------:R3:W-:Y:S04]  /*60e0*/  STL [R1+0x6b8], R21 ;  /* 0x0006b81501007387 */ /* 0x0007e80000100800 */
[----:B-1----:R1:W5:Y:S04]  /*60f0*/  LDG.E.U16 R23, [R16.64] ;  /* 0x0000000410177981 */ /* 0x002368000c1e1500 */
[----:B---3--:R3:W5:Y:S01]  /*6100*/  LDG.E.U16 R21, [R14.64] ;  /* 0x000000040e157981 */ /* 0x008762000c1e1500 */
[----:B-1----:R-:W-:-:S04]  /*6110*/  IADD3 R16, P0, R5, R2, RZ ;  /* 0x0000000205107210 */ /* 0x002fc80007f1e0ff */
[-C--:B------:R-:W-:Y:S02]  /*6120*/  LEA.HI.X.SX32 R17, R19, R3.reuse, 0x1, P0 ;  /* 0x0000000313117211 */ /* 0x080fe400000f0eff */
[----:B------:R-:W-:Y:S01]  /*6130*/  LEA.HI.X.SX32 R19, R4, R3, 0x1, P1 ;  /* 0x0000000304137211 */ /* 0x000fe200008f0eff */
[----:B--2---:R-:W-:Y:S04]  /*6140*/  STL [R1+0x6b4], R26 ;  /* 0x0006b41a01007387 */ /* 0x004fe80000100800 */
[----:B------:R1:W2:Y:S04]  /*6150*/  LDG.E.U16 R10, [R16.64] ;  /* 0x00000004100a7981 */ /* 0x0002a8000c1e1500 */
[----:B----4-:R4:W-:Y:S04]  /*6160*/  STL [R1+0x740], R24 ;  /* 0x0007401801007387 */ /* 0x0109e80000100800 */
[----:B------:R-:W2:Y:S04]  /*6170*/  LDL.LU R4, [R1+0x218] ;  /* 0x0002180001047983 */ /* 0x000ea80000300800 */
[----:B------:R-:W2:Y:S04]  /*6180*/  LDL.LU R20, [R1+0x214] ;  /* 0x0002140001147983 */ /* 0x000ea80000300800 */
[----:B------:R0:W-:Y:S01]  /*6190*/  STL [R1+0x6b0], R22 ;  /* 0x0006b01601007387 */ /* 0x0001e20000100800 */
[----:B---3--:R-:W-:-:S02]  /*61a0*/  IMAD R15, R0, 0xfa, RZ ;  /* 0x000000fa000f7824 */ /* 0x008fc400078e02ff */
[----:B------:R-:W-:Y:S01]  /*61b0*/  IMAD R5, R0, 0x1f4, RZ ;  /* 0x000001f400057824 */ /* 0x000fe200078e02ff */
[----:B----4-:R-:W3:Y:S01]  /*61c0*/  LDL.LU R24, [R1+0x1b4] ;  /* 0x0001b40001187983 */ /* 0x010ee20000300800 */
[----:B0-----:R-:W-:-:S03]  /*61d0*/  LOP3.LUT R22, R11, 0xff, RZ, 0xc0, !PT ;  /* 0x000000ff0b167812 */ /* 0x001fc600078ec0ff */
[----:B------:R0:W4:Y:S01]  /*61e0*/  LDG.E.U16 R11, [R18.64] ;  /* 0x00000004120b7981 */ /* 0x000122000c1e1500 */
[----:B------:R-:W-:-:S03]  /*61f0*/  IMAD R13, R0, 0x7d, RZ ;  /* 0x0000007d000d7824 */ /* 0x000fc600078e02ff */
[----:B------:R0:W-:Y:S01]  /*6200*/  STL [R1+0x6ac], R25 ;  /* 0x0006ac1901007387 */ /* 0x0001e20000100800 */
[-C--:B------:R-:W-:Y:S02]  /*6210*/  IADD3 R12, P0, R15, R2.reuse, RZ ;  /* 0x000000020f0c7210 */ /* 0x080fe40007f1e0ff */
[----:B------:R-:W-:Y:S01]  /*6220*/  IADD3 R14, P2, R5, R2, RZ ;  /* 0x00000002050e7210 */ /* 0x000fe20007f5e0ff */
[----:B0-----:R-:W3:Y:S04]  /*6230*/  LDL.LU R25, [R1+0x1e0] ;  /* 0x0001e00001197983 */ /* 0x001ee80000300800 */
[----:B------:R-:W3:Y:S04]  /*6240*/  LDL.LU R26, [R1+0x1ac] ;  /* 0x0001ac00011a7983 */ /* 0x000ee80000300800 */
[----:B------:R-:W-:Y:S01]  /*6250*/  STL [R1+0x272c], R2 ;  /* 0x00272c0201007387 */ /* 0x000fe20000100800 */
[----:B------:R-:W-:-:S03]  /*6260*/  LEA.HI.X.SX32 R13, R13, R3, 0x1, P0 ;  /* 0x000000030d0d7211 */ /* 0x000fc600000f0eff */
[----:B------:R0:W-:Y:S01]  /*6270*/  STL [R1+0x2728], R3 ;  /* 0x0027280301007387 */ /* 0x0001e20000100800 */
[----:B------:R-:W-:-:S03]  /*6280*/  LEA.HI.X.SX32 R15, R15, R3, 0x1, P2 ;  /* 0x000000030f0f7211 */ /* 0x000fc600010f0eff */
[----:B------:R-:W-:Y:S04]  /*6290*/  STL [R1+0x73c], R28 ;  /* 0x00073c1c01007387 */ /* 0x000fe80000100800 */
[----:B------:R-:W3:Y:S04]  /*62a0*/  LDL.LU R18, [R1+0x1bc] ;  /* 0x0001bc0001127983 */ /* 0x000ee80000300800 */
[----:B------:R-:W3:Y:S04]  /*62b0*/  LDL.LU R19, [R1+0x1a8] ;  /* 0x0001a80001137983 */ /* 0x000ee80000300800 */
[----:B0-----:R-:W3:Y:S04]  /*62c0*/  LDL.LU R3, [R1+0x1ec] ;  /* 0x0001ec0001037983 */ /* 0x001ee80000300800 */
[----:B------:R0:W-:Y:S04]  /*62d0*/  STL [R1+0x6a8], R27 ;  /* 0x0006a81b01007387 */ /* 0x0001e80000100800 */
[----:B------:R-:W3:Y:S04]  /*62e0*/  LDL.LU R2, [R1+0x1dc] ;  /* 0x0001dc0001027983 */ /* 0x000ee80000300800 */
[----:B0-----:R-:W3:Y:S04]  /*62f0*/  LDL.LU R27, [R1+0x198] ;  /* 0x00019800011b7983 */ /* 0x001ee80000300800 */
[----:B-1----:R-:W3:Y:S04]  /*6300*/  LDL.LU R16, [R1+0x194] ;  /* 0x0001940001107983 */ /* 0x002ee80000300800 */
[----:B-----5:R-:W-:Y:S04]  /*6310*/  STL [R1+0x6a4], R23 ;  /* 0x0006a41701007387 */ /* 0x020fe80000100800 */
[----:B------:R-:W5:Y:S04]  /*6320*/  LDL.LU R17, [R1+0x1d8] ;  /* 0x0001d80001117983 */ /* 0x000f680000300800 */
[----:B------:R-:W3:Y:S04]  /*6330*/  LDL.LU R0, [R1+0x18c] ;  /* 0x00018c0001007983 */ /* 0x000ee80000300800 */
[----:B------:R0:W-:Y:S04]  /*6340*/  STL [R1+0x738], R21 ;  /* 0x0007381501007387 */ /* 0x0001e80000100800 */
[----:B0-----:R-:W3:Y:S04]  /*6350*/  LDL.LU R21, [R1+0x188] ;  /* 0x0001880001157983 */ /* 0x001ee80000300800 */
[----:B------:R-:W3:Y:S04]  /*6360*/  LDL.LU R23, [R1+0x1d0] ;  /* 0x0001d00001177983 */ /* 0x000ee80000300800 */
[----:B------:R-:W3:Y:S04]  /*6370*/  LDL.LU R28, [R1+0x1cc] ;  /* 0x0001cc00011c7983 */ /* 0x000ee80000300800 */
[----:B------:R-:W3:Y:S04]  /*6380*/  LDL.LU R29, [R1+0x1c0] ;  /* 0x0001c000011d7983 */ /* 0x000ee80000300800 */
[----:B--2---:R0:W-:Y:S04]  /*6390*/  STL [R1+0x6a0], R10 ;  /* 0x0006a00a01007387 */ /* 0x0041e80000100800 */
[----:B0-----:R0:W2:Y:S04]  /*63a0*/  LDG.E.U16 R10, [R12.64] ;  /* 0x000000040c0a7981 */ /* 0x0010a8000c1e1500 */
[----:B0-----:R-:W3:Y:S04]  /*63b0*/  LDL.LU R12, [R1+0x1f4] ;  /* 0x0001f400010c7983 */ /* 0x001ee80000300800 */
[----:B------:R-:W3:Y:S04]  /*63c0*/  LDL.LU R13, [R1+0x1e4] ;  /* 0x0001e400010d7983 */ /* 0x000ee80000300800 */
[----:B----4-:R0:W-:Y:S04]  /*63d0*/  STL [R1+0x69c], R11 ;  /* 0x00069c0b01007387 */ /* 0x0101e80000100800 */
[----:B0-----:R0:W4:Y:S04]  /*63e0*/  LDG.E.U16 R11, [R14.64] ;  /* 0x000000040e0b7981 */ /* 0x001128000c1e1500 */
[----:B0-----:R-:W3:Y:S04]  /*63f0*/  LDL.LU R14, [R1+0x210] ;  /* 0x00021000010e7983 */ /* 0x001ee80000300800 */
[----:B------:R-:W3:Y:S01]  /*6400*/  LDL.LU R15, [R1+0x208] ;  /* 0x00020800010f7983 */ /* 0x000ee20000300800 */
[----:B------:R-:W-:-:S05]  /*6410*/  SHF.L.U32 R5, R22, 0x1, RZ ;  /* 0x0000000116057819 */ /* 0x000fca00000006ff */
[----:B------:R-:W-:Y:S04]  /*6420*/  STS.U16 [R5], R4 ;  /* 0x0000000405007388 */ /* 0x000fe80000000400 */
[----:B------:R-:W-:Y:S04]  /*6430*/  STS.U16 [R5+0x1000], R20 ;  /* 0x0010001405007388 */ /* 0x000fe80000000400 */
[----:B--2---:R0:W-:Y:S04]  /*6440*/  STL [R1+0x734], R10 ;  /* 0x0007340a01007387 */ /* 0x0041e80000100800 */
[----:B0-----:R-:W2:Y:S04]  /*6450*/  LDL.LU R10, [R1+0x16c] ;  /* 0x00016c00010a7983 */ /* 0x001ea80000300800 */
[----:B----4-:R0:W-:Y:S04]  /*6460*/  STL [R1+0x698], R11 ;  /* 0x0006980b01007387 */ /* 0x0101e80000100800 */
[----:B0-----:R-:W4:Y:S04]  /*6470*/  LDL.LU R11, [R1+0x160] ;  /* 0x00016000010b7983 */ /* 0x001f280000300800 */
[----:B------:R-:W4:Y:S04]  /*6480*/  LDL.LU R4, [R1+0x1b0] ;  /* 0x0001b00001047983 */ /* 0x000f280000300800 */
[----:B------:R-:W4:Y:S04]  /*6490*/  LDL.LU R20, [R1+0x158] ;  /* 0x0001580001147983 */ /* 0x000f280000300800 */
[----:B---3--:R-:W-:Y:S04]  /*64a0*/  STS.U16 [R5+0x2000], R14 ;  /* 0x0020000e05007388 */ /* 0x008fe80000000400 */
[----:B------:R-:W-:Y:S04]  /*64b0*/  STS.U16 [R5+0x4000], R15 ;  /* 0x0040000f05007388 */ /* 0x000fe80000000400 */
[----:B------:R-:W-:Y:S04]  /*64c0*/  STS.U16 [R5+0x8000], R12 ;  /* 0x0080000c05007388 */ /* 0x000fe80000000400 */
[----:B------:R-:W-:Y:S04]  /*64d0*/  STS.U16 [R5+0x10000], R13 ;  /* 0x0100000d05007388 */ /* 0x000fe80000000400 */
[----:B------:R-:W-:Y:S04]  /*64e0*/  STS.U16 [R5+0x20000], R18 ;  /* 0x0200001205007388 */ /* 0x000fe80000000400 */
[----:B------:R0:W-:Y:S04]  /*64f0*/  STS.U16 [R5+0x21000], R24 ;  /* 0x0210001805007388 */ /* 0x0001e80000000400 */
[----:B------:R1:W-:Y:S04]  /*6500*/  STS.U16 [R5+0x11000], R25 ;  /* 0x0110001905007388 */ /* 0x0003e80000000400 */
[----:B------:R3:W-:Y:S04]  /*6510*/  STS.U16 [R5+0x22000], R26 ;  /* 0x0220001a05007388 */ /* 0x0007e80000000400 */
[----:B------:R-:W-:Y:S04]  /*6520*/  STS.U16 [R5+0x23000], R19 ;  /* 0x0230001305007388 */ /* 0x000fe80000000400 */
[----:B0-----:R-:W4:Y:S04]  /*6530*/  LDL.LU R24, [R1+0x154] ;  /* 0x0001540001187983 */ /* 0x001f280000300800 */
[----:B------:R-:W-:Y:S04]  /*6540*/  STS.U16 [R5+0x9000], R3 ;  /* 0x0090000305007388 */ /* 0x000fe80000000400 */
[----:B-1----:R-:W4:Y:S04]  /*6550*/  LDL.LU R25, [R1+0x1a4] ;  /* 0x0001a40001197983 */ /* 0x002f280000300800 */
[----:B------:R-:W-:Y:S04]  /*6560*/  STS.U16 [R5+0x12000], R2 ;  /* 0x0120000205007388 */ /* 0x000fe80000000400 */
[----:B---3--:R-:W3:Y:S04]  /*6570*/  LDL.LU R26, [R1+0x1a0] ;  /* 0x0001a000011a7983 */ /* 0x008ee80000300800 */
[----:B------:R0:W-:Y:S04]  /*6580*/  STS.U16 [R5+0x24000], R27 ;  /* 0x0240001b05007388 */ /* 0x0001e80000000400 */
[----:B------:R1:W-:Y:S04]  /*6590*/  STS.U16 [R5+0x25000], R16 ;  /* 0x0250001005007388 */ /* 0x0003e80000000400 */
[----:B0-----:R-:W3:Y:S04]  /*65a0*/  LDL.LU R27, [R1+0x140] ;  /* 0x00014000011b7983 */ /* 0x001ee80000300800 */
[----:B-----5:R0:W-:Y:S04]  /*65b0*/  STS.U16 [R5+0x13000], R17 ;  /* 0x0130001105007388 */ /* 0x0201e80000000400 */
[----:B------:R5:W-:Y:S04]  /*65c0*/  STS.U16 [R5+0x26000], R0 ;  /* 0x0260000005007388 */ /* 0x000be80000000400 */
[----:B------:R-:W-:Y:S04]  /*65d0*/  STS.U16 [R5+0x27000], R21 ;  /* 0x0270001505007388 */ /* 0x000fe80000000400 */
[----:B------:R-:W-:Y:S04]  /*65e0*/  STS.U16 [R5+0x5000], R23 ;  /* 0x0050001705007388 */ /* 0x000fe80000000400 */
[----:B-1----:R-:W3:Y:S04]  /*65f0*/  LDL.LU R16, [R1+0x13c] ;  /* 0x00013c0001107983 */ /* 0x002ee80000300800 */
[----:B------:R-:W-:Y:S04]  /*6600*/  STS.U16 [R5+0xa000], R28 ;  /* 0x00a0001c05007388 */ /* 0x000fe80000000400 */
[----:B0-----:R-:W3:Y:S04]  /*6610*/  LDL.LU R17, [R1+0x190] ;  /* 0x0001900001117983 */ /* 0x001ee80000300800 */
[----:B------:R0:W-:Y:S04]  /*6620*/  STS.U16 [R5+0x14000], R29 ;  /* 0x0140001d05007388 */ /* 0x0001e80000000400 */
[----:B-----5:R-:W5:Y:S04]  /*6630*/  LDL.LU R0, [R1+0x134] ;  /* 0x0001340001007983 */ /* 0x020f680000300800 */
[----:B0-----:R-:W5:Y:S04]  /*6640*/  LDL.LU R29, [R1+0x130] ;  /* 0x00013000011d7983 */ /* 0x001f680000300800 */
[----:B--2---:R0:W-:Y:S04]  /*6650*/  STS.U16 [R5+0x28000], R10 ;  /* 0x0280000a05007388 */ /* 0x0041e80000000400 */
[----:B0-----:R-:W2:Y:S04]  /*6660*/  LDL.LU R10, [R1+0x184] ;  /* 0x00018400010a7983 */ /* 0x001ea80000300800 */
[----:B----4-:R0:W-:Y:S04]  /*6670*/  STS.U16 [R5+0x29000], R11 ;  /* 0x0290000b05007388 */ /* 0x0101e80000000400 */
[----:B------:R1:W-:Y:S04]  /*6680*/  STS.U16 [R5+0x15000], R4 ;  /* 0x0150000405007388 */ /* 0x0003e80000000400 */
[----:B------:R4:W-:Y:S04]  /*6690*/  STS.U16 [R5+0x2a000], R20 ;  /* 0x02a0001405007388 */ /* 0x0009e80000000400 */
[----:B0-----:R-:W2:Y:S04]  /*66a0*/  LDL.LU R11, [R1+0x180] ;  /* 0x00018000010b7983 */ /* 0x001ea80000300800 */
[----:B-1----:R-:W2:Y:S04]  /*66b0*/  LDL.LU R4, [R1+0x17c] ;  /* 0x00017c0001047983 */ /* 0x002ea80000300800 */
[----:B----4-:R-:W4:Y:S04]  /*66c0*/  LDL.LU R20, [R1+0x170] ;  /* 0x0001700001147983 */ /* 0x010f280000300800 */
[----:B------:R-:W4:Y:S04]  /*66d0*/  LDL.LU R14, [R1+0x11c] ;  /* 0x00011c00010e7983 */ /* 0x000f280000300800 */
        /* <DEDUP_REMOVED lines=9> */
[----:B------:R0:W-:Y:S04]  /*6770*/  STS.U16 [R5+0x2b000], R24 ;  /* 0x02b0001805007388 */ /* 0x0001e80000000400 */
[----:B------:R-:W4:Y:S04]  /*6780*/  LDL.LU R2, [R1+0xe8] ;  /* 0x0000e80001027983 */ /* 0x000f280000300800 */
[----:B------:R1:W-:Y:S04]  /*6790*/  STS.U16 [R5+0xb000], R25 ;  /* 0x00b0001905007388 */ /* 0x0003e80000000400 */
[----:B0-----:R-:W4:Y:S04]  /*67a0*/  LDL.LU R24, [R1+0xe0] ;  /* 0x0000e00001187983 */ /* 0x001f280000300800 */
[----:B---3--:R0:W-:Y:S04]  /*67b0*/  STS.U16 [R5+0x16000], R26 ;  /* 0x0160001a05007388 */ /* 0x0081e80000000400 */
[----:B-1----:R-:W3:Y:S04]  /*67c0*/  LDL.LU R25, [R1+0x12c] ;  /* 0x00012c0001197983 */ /* 0x002ee80000300800 */
[----:B------:R1:W-:Y:S04]  /*67d0*/  STS.U16 [R5+0x2c000], R27 ;  /* 0x02c0001b05007388 */ /* 0x0003e80000000400 */
[----:B0-----:R-:W3:Y:S04]  /*67e0*/  LDL.LU R26, [R1+0x124] ;  /* 0x00012400011a7983 */ /* 0x001ee80000300800 */
[----:B-1----:R-:W3:Y:S04]  /*67f0*/  LDL.LU R27, [R1+0x120] ;  /* 0x00012000011b7983 */ /* 0x002ee80000300800 */
[----:B------:R0:W-:Y:S04]  /*6800*/  STS.U16 [R5+0x2d000], R16 ;  /* 0x02d0001005007388 */ /* 0x0001e80000000400 */
[----:B------:R1:W-:Y:S04]  /*6810*/  STS.U16 [R5+0x17000], R17 ;  /* 0x0170001105007388 */ /* 0x0003e80000000400 */
[----:B0-----:R-:W3:Y:S04]  /*6820*/  LDL.LU R16, [R1+0x80] ;  /* 0x0000800001107983 */ /* 0x001ee80000300800 */
[----:B-----5:R0:W-:Y:S04]  /*6830*/  STS.U16 [R5+0x2e000], R0 ;  /* 0x02e0000005007388 */ /* 0x0201e80000000400 */
[----:B-1----:R-:W5:Y:S04]  /*6840*/  LDL.LU R17, [R1+0x78] ;  /* 0x0000780001117983 */ /* 0x002f680000300800 */
[----:B------:R1:W-:Y:S04]  /*6850*/  STS.U16 [R5+0x2f000], R29 ;  /* 0x02f0001d05007388 */ /* 0x0003e80000000400 */
[----:B0-----:R-:W5:Y:S04]  /*6860*/  LDL.LU R0, [R1+0x10c] ;  /* 0x00010c0001007983 */ /* 0x001f680000300800 */
[----:B-1----:R-:W5:Y:S04]  /*6870*/  LDL.LU R29, [R1+0x70] ;  /* 0x00007000011d7983 */ /* 0x002f680000300800 */
[----:B--2---:R0:W-:Y:S04]  /*6880*/  STS.U16 [R5+0x3000], R10 ;  /* 0x0030000a05007388 */ /* 0x0041e80000000400 */
[----:B0-----:R-:W2:Y:S04]  /*6890*/  LDL.LU R10, [R1+0x273c] ;  /* 0x00273c00010a7983 */ /* 0x001ea80000300800 */
[----:B------:R0:W-:Y:S04]  /*68a0*/  STS.U16 [R5+0x6000], R11 ;  /* 0x0060000b05007388 */ /* 0x0001e80000000400 */
[----:B------:R1:W-:Y:S04]  /*68b0*/  STS.U16 [R5+0xc000], R4 ;  /* 0x00c0000405007388 */ /* 0x0003e80000000400 */
[----:B----4-:R4:W-:Y:S04]  /*68c0*/  STS.U16 [R5+0x18000], R20 ;  /* 0x0180001405007388 */ /* 0x0109e80000000400 */
[----:B0-----:R-:W2:Y:S04]  /*68d0*/  LDL.LU R11, [R1+0x2738] ;  /* 0x00273800010b7983 */ /* 0x001ea80000300800 */
[----:B-1----:R-:W2:Y:S04]  /*68e0*/  LDL.LU R4, [R1+0x2734] ;  /* 0x0027340001047983 */ /* 0x002ea80000300800 */
[----:B------:R-:W-:Y:S04]  /*68f0*/  STS.U16 [R5+0x30000], R14 ;  /* 0x0300000e05007388 */ /* 0x000fe80000000400 */
[----:B----4-:R-:W4:Y:S04]  /*6900*/  LDL.LU R20, [R1+0x2730] ;  /* 0x0027300001147983 */ /* 0x010f280000300800 */
[----:B------:R0:W-:Y:S04]  /*6910*/  STS.U16 [R5+0x31000], R13 ;  /* 0x0310000d05007388 */ /* 0x0001e80000000400 */
[----:B------:R1:W-:Y:S04]  /*6920*/  STS.U16 [R5+0x19000], R21 ;  /* 0x0190001505007388 */ /* 0x0003e80000000400 */
[----:B------:R1:W-:Y:S04]  /*6930*/  STS.U16 [R5+0x32000], R28 ;  /* 0x0320001c05007388 */ /* 0x0003e80000000400 */
[----:B0-----:R-:W2:Y:S04]  /*6940*/  LDL.LU R13, [R1+0x64] ;  /* 0x00006400010d7983 */ /* 0x001ea80000300800 */
[----:B-1----:R-:W4:Y:S04]  /*6950*/  LDL.LU R21, [R1+0x100] ;  /* 0x0001000001157983 */ /* 0x002f280000300800 */
[----:B------:R-:W4:Y:S04]  /*6960*/  LDL.LU R28, [R1+0xfc] ;  /* 0x0000fc00011c7983 */ /* 0x000f280000300800 */
[----:B------:R-:W-:Y:S04]  /*6970*/  STS.U16 [R5+0x33000], R15 ;  /* 0x0330000f05007388 */ /* 0x000fe80000000400 */
[----:B------:R-:W-:Y:S04]  /*6980*/  STS.U16 [R5+0xd000], R12 ;  /* 0x00d0000c05007388 */ /* 0x000fe80000000400 */
[----:B------:R-:W-:Y:S04]  /*6990*/  STS.U16 [R5+0x1a000], R18 ;  /* 0x01a0001205007388 */ /* 0x000fe80000000400 */
[----:B------:R0:W-:Y:S04]  /*69a0*/  STS.U16 [R5+0x34000], R23 ;  /* 0x0340001705007388 */ /* 0x0001e80000000400 */
[----:B------:R-:W-:Y:S04]  /*69b0*/  STS.U16 [R5+0x35000], R19 ;  /* 0x0350001305007388 */ /* 0x000fe80000000400 */
[----:B------:R-:W-:Y:S04]  /*69c0*/  STS.U16 [R5+0x1b000], R3 ;  /* 0x01b0000305007388 */ /* 0x000fe80000000400 */
[----:B0-----:R-:W4:Y:S04]  /*69d0*/  LDL.LU R23, [R1+0xec] ;  /* 0x0000ec0001177983 */ /* 0x001f280000300800 */
[----:B------:R-:W-:Y:S04]  /*69e0*/  STS.U16 [R5+0x36000], R2 ;  /* 0x0360000205007388 */ /* 0x000fe80000000400 */
[----:B------:R0:W-:Y:S04]  /*69f0*/  STS.U16 [R5+0x37000], R24 ;  /* 0x0370001805007388 */ /* 0x0001e80000000400 */
[----:B---3--:R1:W-:Y:S04]  /*6a00*/  STS.U16 [R5+0x7000], R25 ;  /* 0x0070001905007388 */ /* 0x0083e80000000400 */
[----:B------:R3:W-:Y:S04]  /*6a10*/  STS.U16 [R5+0xe000], R26 ;  /* 0x00e0001a05007388 */ /* 0x0007e80000000400 */
[----:B0-----:R-:W4:Y:S04]  /*6a20*/  LDL.LU R24, [R1+0x200] ;  /* 0x0002000001187983 */ /* 0x001f280000300800 */
[----:B-1----:R-:W4:Y:S04]  /*6a30*/  LDL.LU R25, [R1+0x20c] ;  /* 0x00020c0001197983 */ /* 0x002f280000300800 */
[----:B------:R0:W-:Y:S04]  /*6a40*/  STS.U16 [R5+0x1c000], R27 ;  /* 0x01c0001b05007388 */ /* 0x0001e80000000400 */
[----:B---3--:R-:W3:Y:S04]  /*6a50*/  LDL.LU R26, [R1+0x168] ;  /* 0x00016800011a7983 */ /* 0x008ee80000300800 */
[----:B0-----:R-:W3:Y:S04]  /*6a60*/  LDL.LU R27, [R1+0x204] ;  /* 0x00020400011b7983 */ /* 0x001ee80000300800 */
[----:B------:R-:W3:Y:S04]  /*6a70*/  LDL.LU R18, [R1+0x1c8] ;  /* 0x0001c80001127983 */ /* 0x000ee80000300800 */
[----:B------:R-:W3:Y:S04]  /*6a80*/  LDL.LU R19, [R1+0x178] ;  /* 0x0001780001137983 */ /* 0x000ee80000300800 */
[----:B------:R-:W3:Y:S04]  /*6a90*/  LDL.LU R3, [R1+0x128] ;  /* 0x0001280001037983 */ /* 0x000ee80000300800 */
[----:B------:R0:W-:Y:S04]  /*6aa0*/  STS.U16 [R5+0x38000], R16 ;  /* 0x0380001005007388 */ /* 0x0001e80000000400 */
[----:B------:R-:W3:Y:S04]  /*6ab0*/  LDL.LU R2, [R1+0xe4] ;  /* 0x0000e40001027983 */ /* 0x000ee80000300800 */
[----:B-----5:R1:W-:Y:S04]  /*6ac0*/  STS.U16 [R5+0x39000], R17 ;  /* 0x0390001105007388 */ /* 0x0203e80000000400 */
[----:B0-----:R-:W5:Y:S04]  /*6ad0*/  LDL.LU R16, [R1+0xdc] ;  /* 0x0000dc0001107983 */ /* 0x001f680000300800 */
[----:B------:R0:W-:Y:S04]  /*6ae0*/  STS.U16 [R5+0x1d000], R0 ;  /* 0x01d0000005007388 */ /* 0x0001e80000000400 */
[----:B-1----:R-:W5:Y:S04]  /*6af0*/  LDL.LU R17, [R1+0xd8] ;  /* 0x0000d80001117983 */ /* 0x002f680000300800 */
[----:B------:R1:W-:Y:S04]  /*6b00*/  STS.U16 [R5+0x3a000], R29 ;  /* 0x03a0001d05007388 */ /* 0x0003e80000000400 */
[----:B0-----:R-:W5:Y:S04]  /*6b10*/  LDL.LU R0, [R1+0xd4] ;  /* 0x0000d40001007983 */ /* 0x001f680000300800 */
[----:B-1----:R-:W5:Y:S04]  /*6b20*/  LDL.LU R29, [R1+0xd0] ;  /* 0x0000d000011d7983 */ /* 0x002f680000300800 */
[----:B--2---:R-:W-:Y:S04]  /*6b30*/  STS.U16 [R5+0x3b000], R13 ;  /* 0x03b0000d05007388 */ /* 0x004fe80000000400 */
[----:B----4-:R-:W-:Y:S04]  /*6b40*/  STS.U16 [R5+0xf000], R21 ;  /* 0x00f0001505007388 */ /* 0x010fe80000000400 */
[----:B------:R0:W-:Y:S04]  /*6b50*/  STS.U16 [R5+0x1e000], R28 ;  /* 0x01e0001c05007388 */ /* 0x0001e80000000400 */
[----:B------:R-:W-:Y:S04]  /*6b60*/  STS.U16 [R5+0x3c000], R20 ;  /* 0x03c0001405007388 */ /* 0x000fe80000000400 */
[----:B------:R1:W-:Y:S01]  /*6b70*/  STS.U16 [R5+0x3d000], R4 ;  /* 0x03d0000405007388 */ /* 0x0003e20000000400 */
[----:B0-----:R-:W-:-:S02]  /*6b80*/  LOP3.LUT R28, R5, 0x10, RZ, 0x3c, !PT ;  /* 0x00000010051c7812 */ /* 0x001fc400078e3cff */
[----:B-1----:R-:W-:Y:S01]  /*6b90*/  SHF.L.U32 R4, R22, 0x1, RZ ;  /* 0x0000000116047819 */ /* 0x002fe200000006ff */
[----:B------:R-:W2:Y:S04]  /*6ba0*/  LDL.LU R5, [R1+0xcc] ;  /* 0x0000cc0001057983 */ /* 0x000ea80000300800 */
[----:B------:R-:W4:Y:S04]  /*6bb0*/  LDL.LU R21, [R1+0xc8] ;  /* 0x0000c80001157983 */ /* 0x000f280000300800 */
[----:B------:R-:W4:Y:S04]  /*6bc0*/  LDL.LU R22, [R1+0xc4] ;  /* 0x0000c40001167983 */ /* 0x000f280000300800 */
[----:B------:R0:W-:Y:S04]  /*6bd0*/  STS.U16 [R4+0x1f000], R23 ;  /* 0x01f0001704007388 */ /* 0x0001e80000000400 */
[----:B------:R-:W-:Y:S04]  /*6be0*/  STS.U16 [R4+0x3e000], R11 ;  /* 0x03e0000b04007388 */ /* 0x000fe80000000400 */
[----:B------:R-:W-:Y:S04]  /*6bf0*/  STS.U16 [R4+0x3f000], R10 ;  /* 0x03f0000a04007388 */ /* 0x000fe80000000400 */
[----:B0-----:R-:W4:Y:S04]  /*6c00*/  LDL.LU R23, [R1+0xc0] ;  /* 0x0000c00001177983 */ /* 0x001f280000300800 */
[----:B------:R0:W-:Y:S04]  /*6c10*/  STS.U16 [R28+0x1200], R24 ;  /* 0x001200181c007388 */ /* 0x0001e80000000400 */
[----:B------:R1:W-:Y:S04]  /*6c20*/  STS.U16 [R28+0x2200], R25 ;  /* 0x002200191c007388 */ /* 0x0003e80000000400 */
[----:B0-----:R-:W4:Y:S04]  /*6c30*/  LDL.LU R24, [R1+0xbc] ;  /* 0x0000bc0001187983 */ /* 0x001f280000300800 */
[----:B---3--:R0:W-:Y:S04]  /*6c40*/  STS.U16 [R28+0x3200], R26 ;  /* 0x0032001a1c007388 */ /* 0x0081e80000000400 */
[----:B-1----:R-:W3:Y:S04]  /*6c50*/  LDL.LU R25, [R1+0xb8] ;  /* 0x0000b80001197983 */ /* 0x002ee80000300800 */
[----:B------:R1:W-:Y:S04]  /*6c60*/  STS.U16 [R28+0x4200], R27 ;  /* 0x0042001b1c007388 */ /* 0x0003e80000000400 */
[----:B0-----:R-:W3:Y:S04]  /*6c70*/  LDL.LU R26, [R1+0xb4] ;  /* 0x0000b400011a7983 */ /* 0x001ee80000300800 */
[----:B------:R-:W-:Y:S04]  /*6c80*/  STS.U16 [R28+0x5200], R18 ;  /* 0x005200121c007388 */ /* 0x000fe80000000400 */
[----:B-1----:R-:W3:Y:S04]  /*6c90*/  LDL.LU R27, [R1+0xb0] ;  /* 0x0000b000011b7983 */ /* 0x002ee80000300800 */
[----:B------:R-:W3:Y:S04]  /*6ca0*/  LDL.LU R10, [R1+0xac] ;  /* 0x0000ac00010a7983 */ /* 0x000ee80000300800 */
[----:B------:R-:W-:Y:S04]  /*6cb0*/  STS.U16 [R28+0x6200], R19 ;  /* 0x006200131c007388 */ /* 0x000fe80000000400 */
[----:B------:R-:W3:Y:S04]  /*6cc0*/  LDL.LU R11, [R1+0xa8] ;  /* 0x0000a800010b7983 */ /* 0x000ee80000300800 */
[----:B------:R-:W-:Y:S04]  /*6cd0*/  STS.U16 [R28+0x7200], R3 ;  /* 0x007200031c007388 */ /* 0x000fe80000000400 */
[----:B------:R-:W3:Y:S04]  /*6ce0*/  LDL.LU R20, [R1+0xa4] ;  /* 0x0000a40001147983 */ /* 0x000ee80000300800 */
[----:B------:R-:W-:Y:S04]  /*6cf0*/  STS.U16 [R28+0x20200], R2 ;  /* 0x020200021c007388 */ /* 0x000fe80000000400 */
[----:B------:R-:W3:Y:S04]  /*6d00*/  LDL.LU R14, [R1+0xa0] ;  /* 0x0000a000010e7983 */ /* 0x000ee80000300800 */
[----:B-----5:R0:W-:Y:S04]  /*6d10*/  STS.U16 [R28+0x21200], R16 ;  /* 0x021200101c007388 */ /* 0x0201e80000000400 */
[----:B------:R-:W5:Y:S04]  /*6d20*/  LDL.LU R15, [R1+0x9c] ;  /* 0x00009c00010f7983 */ /* 0x000f680000300800 */
[----:B------:R-:W-:Y:S04]  /*6d30*/  STS.U16 [R28+0x22200], R17 ;  /* 0x022200111c007388 */ /* 0x000fe80000000400 */
[----:B------:R-:W5:Y:S04]  /*6d40*/  LDL.LU R12, [R1+0x98] ;  /* 0x00009800010c7983 */ /* 0x000f680000300800 */
[----:B------:R-:W-:Y:S04]  /*6d50*/  STS.U16 [R28+0x23200], R0 ;  /* 0x023200001c007388 */ /* 0x000fe80000000400 */
[----:B------:R-:W5:Y:S04]  /*6d60*/  LDL.LU R13, [R1+0x94] ;  /* 0x00009400010d7983 */ /* 0x000f680000300800 */
[----:B------:R1:W-:Y:S04]  /*6d70*/  STS.U16 [R28+0x24200], R29 ;  /* 0x0242001d1c007388 */ /* 0x0003e80000000400 */
[----:B0-----:R-:W5:Y:S04]  /*6d80*/  LDL.LU R16, [R1+0x90] ;  /* 0x0000900001107983 */ /* 0x001f680000300800 */
[----:B-1----:R-:W5:Y:S04]  /*6d90*/  LDL.LU R29, [R1+0x8c] ;  /* 0x00008c00011d7983 */ /* 0x002f680000300800 */
[----:B------:R-:W5:Y:S04]  /*6da0*/  LDL.LU R17, [R1+0x88] ;  /* 0x0000880001117983 */ /* 0x000f680000300800 */
[----:B------:R-:W5:Y:S04]  /*6db0*/  LDL.LU R0, [R1+0x84] ;  /* 0x0000840001007983 */ /* 0x000f680000300800 */
[----:B------:R-:W5:Y:S04]  /*6dc0*/  LDL.LU R18, [R1+0x7c] ;  /* 0x00007c0001127983 */ /* 0x000f680000300800 */
[----:B------:R-:W5:Y:S04]  /*6dd0*/  LDL.LU R19, [R1+0x74] ;  /* 0x0000740001137983 */ /* 0x000f680000300800 */
[----:B------:R-:W5:Y:S04]  /*6de0*/  LDL.LU R3, [R1+0x68] ;  /* 0x0000680001037983 */ /* 0x000f680000300800 */
[----:B------:R-:W5:Y:S04]  /*6df0*/  LDL.LU R2, [R1+0x60] ;  /* 0x0000600001027983 */ /* 0x000f680000300800 */
[----:B--2---:R0:W-:Y:S04]  /*6e00*/  STS.U16 [R28+0x25200], R5 ;  /* 0x025200051c007388 */ /* 0x0041e80000000400 */
[----:B----4-:R1:W-:Y:S04]  /*6e10*/  STS.U16 [R28+0x26200], R21 ;  /* 0x026200151c007388 */ /* 0x0103e80000000400 */
[----:B------:R2:W-:Y:S04]  /*6e20*/  STS.U16 [R28+0x27200], R22 ;  /* 0x027200161c007388 */ /* 0x0005e80000000400 */
[----:B0-----:R-:W4:Y:S04]  /*6e30*/  LDL.LU R5, [R1+0x6c] ;  /* 0x00006c0001057983 */ /* 0x001f280000300800 */
[----:B-1----:R-:W4:Y:S04]  /*6e40*/  LDL.LU R21, [R1+0x5c] ;  /* 0x00005c0001157983 */ /* 0x002f280000300800 */
[----:B--2---:R-:W2:Y:S04]  /*6e50*/  LDL.LU R22, [R1+0x58] ;  /* 0x0000580001167983 */ /* 0x004ea80000300800 */
[----:B------:R0:W-:Y:S04]  /*6e60*/  STS.U16 [R28+0x28200], R23 ;  /* 0x028200171c007388 */ /* 0x0001e80000000400 */
[----:B0-----:R-:W2:Y:S04]  /*6e70*/  LDL.LU R23, [R1+0x54] ;  /* 0x0000540001177983 */ /* 0x001ea80000300800 */
[----:B------:R0:W-:Y:S04]  /*6e80*/  STS.U16 [R28+0x29200], R24 ;  /* 0x029200181c007388 */ /* 0x0001e80000000400 */
[----:B---3--:R1:W-:Y:S04]  /*6e90*/  STS.U16 [R28+0x2a200], R25 ;  /* 0x02a200191c007388 */ /* 0x0083e80000000400 */
[----:B0-----:R-:W3:Y:S04]  /*6ea0*/  LDL.LU R24, [R1+0x50] ;  /* 0x0000500001187983 */ /* 0x001ee80000300800 */
[----:B------:R0:W-:Y:S04]  /*6eb0*/  STS.U16 [R28+0x2b200], R26 ;  /* 0x02b2001a1c007388 */ /* 0x0001e80000000400 */
[----:B-1----:R-:W3:Y:S04]  /*6ec0*/  LDL.LU R25, [R1+0x4c] ;  /* 0x00004c0001197983 */ /* 0x002ee80000300800 */
[----:B------:R1:W-:Y:S04]  /*6ed0*/  STS.U16 [R28+0x2c200], R27 ;  /* 0x02c2001b1c007388 */ /* 0x0003e80000000400 */
[----:B------:R-:W-:Y:S04]  /*6ee0*/  STS.U16 [R28+0x2d200], R10 ;  /* 0x02d2000a1c007388 */ /* 0x000fe80000000400 */
[----:B0-----:R-:W3:Y:S04]  /*6ef0*/  LDL.LU R26, [R1+0x48] ;  /* 0x00004800011a7983 */ /* 0x001ee80000300800 */
[----:B------:R-:W-:Y:S04]  /*6f00*/  STS.U16 [R28+0x2e200], R11 ;  /* 0x02e2000b1c007388 */ /* 0x000fe80000000400 */
[----:B-1----:R-:W3:Y:S04]  /*6f10*/  LDL.LU R27, [R1+0x44] ;  /* 0x00004400011b7983 */ /* 0x002ee80000300800 */
[----:B------:R-:W-:Y:S04]  /*6f20*/  STS.U16 [R28+0x2f200], R20 ;  /* 0x02f200141c007388 */ /* 0x000fe80000000400 */
[----:B------:R-:W-:Y:S04]  /*6f30*/  STS.U16 [R28+0x30200], R14 ;  /* 0x0302000e1c007388 */ /* 0x000fe80000000400 */
[----:B-----5:R-:W-:Y:S04]  /*6f40*/  STS.U16 [R28+0x31200], R15 ;  /* 0x0312000f1c007388 */ /* 0x020fe80000000400 */
[----:B------:R-:W-:Y:S04]  /*6f50*/  STS.U16 [R28+0x32200], R12 ;  /* 0x0322000c1c007388 */ /* 0x000fe80000000400 */
[----:B------:R-:W-:Y:S04]  /*6f60*/  STS.U16 [R28+0x33200], R13 ;  /* 0x0332000d1c007388 */ /* 0x000fe80000000400 */
[----:B------:R-:W-:Y:S04]  /*6f70*/  STS.U16 [R28+0x34200], R16 ;  /* 0x034200101c007388 */ /* 0x000fe80000000400 */
[----:B------:R0:W-:Y:S04]  /*6f80*/  STS.U16 [R28+0x35200], R29 ;  /* 0x0352001d1c007388 */ /* 0x0001e80000000400 */
[----:B0-----:R-:W5:Y:S04]  /*6f90*/  LDL.LU R29, [R1+0x40] ;  /* 0x00004000011d7983 */ /* 0x001f680000300800 */
[----:B------:R0:W-:Y:S04]  /*6fa0*/  STS.U16 [R28+0x36200], R17 ;  /* 0x036200111c007388 */ /* 0x0001e80000000400 */
[----:B------:R-:W5:Y:S04]  /*6fb0*/  LDL.LU R16, [R1+0x3c] ;  /* 0x00003c0001107983 */ /* 0x000f680000300800 */
[----:B------:R1:W-:Y:S04]  /*6fc0*/  STS.U16 [R28+0x37200], R0 ;  /* 0x037200001c007388 */ /* 0x0003e80000000400 */
[----:B0-----:R-:W5:Y:S04]  /*6fd0*/  LDL.LU R17, [R1+0x38] ;  /* 0x0000380001117983 */ /* 0x001f680000300800 */
[----:B-1----:R-:W5:Y:S04]  /*6fe0*/  LDL.LU R0, [R1+0x34] ;  /* 0x0000340001007983 */ /* 0x002f680000300800 */
[----:B------:R-:W-:Y:S04]  /*6ff0*/  STS.U16 [R28+0x38200], R18 ;  /* 0x038200121c007388 */ /* 0x000fe80000000400 */
[----:B------:R-:W-:Y:S04]  /*7000*/  STS.U16 [R28+0x39200], R19 ;  /* 0x039200131c007388 */ /* 0x000fe80000000400 */
[----:B------:R-:W-:Y:S04]  /*7010*/  STS.U16 [R28+0x3a200], R3 ;  /* 0x03a200031c007388 */ /* 0x000fe80000000400 */
[----:B------:R0:W-:Y:S04]  /*7020*/  STS.U16 [R28+0x3b200], R2 ;  /* 0x03b200021c007388 */ /* 0x0001e80000000400 */
[----:B------:R-:W-:Y:S04]  /*7030*/  STS.U16 [R28+0x3c200], R9 ;  /* 0x03c200091c007388 */ /* 0x000fe80000000400 */
[----:B------:R-:W-:Y:S04]  /*7040*/  STS.U16 [R28+0x3d200], R8 ;  /* 0x03d200081c007388 */ /* 0x000fe80000000400 */
[----:B------:R-:W-:Y:S04]  /*7050*/  STS.U16 [R28+0x3e200], R7 ;  /* 0x03e200071c007388 */ /* 0x000fe80000000400 */
[----:B------:R-:W-:Y:S04]  /*7060*/  STS.U16 [R28+0x3f200], R6 ;  /* 0x03f200061c007388 */ /* 0x000fe80000000400 */
[----:B0-----:R-:W5:Y:S04]  /*7070*/  LDL.LU R2, [R1+0x30] ;  /* 0x0000300001027983 */ /* 0x001f680000300800 */
[----:B------:R-:W5:Y:S04]  /*7080*/  LDL.LU R3, [R1+0x2c] ;  /* 0x00002c0001037983 */ /* 0x000f680000300800 */
[----:B----4-:R0:W-:Y:S04]  /*7090*/  STS.U16 [R28+0x8200], R5 ;  /* 0x008200051c007388 */ /* 0x0101e80000000400 */
[----:B------:R1:W-:Y:S04]  /*70a0*/  STS.U16 [R28+0x9200], R21 ;  /* 0x009200151c007388 */ /* 0x0003e80000000400 */
[----:B--2---:R2:W-:Y:S04]  /*70b0*/  STS.U16 [R28+0xa200], R22 ;  /* 0x00a200161c007388 */ /* 0x0045e80000000400 */
[----:B0-----:R-:W4:Y:S04]  /*70c0*/  LDL.LU R5, [R1+0x28] ;  /* 0x0000280001057983 */ /* 0x001f280000300800 */
[----:B-1----:R-:W4:Y:S04]  /*70d0*/  LDL.LU R21, [R1+0x24] ;  /* 0x0000240001157983 */ /* 0x002f280000300800 */
[----:B--2---:R-:W2:Y:S04]  /*70e0*/  LDL.LU R22, [R1+0x20] ;  /* 0x0000200001167983 */ /* 0x004ea80000300800 */
[----:B------:R0:W-:Y:S04]  /*70f0*/  STS.U16 [R28+0xb200], R23 ;  /* 0x00b200171c007388 */ /* 0x0001e80000000400 */
[----:B0-----:R-:W2:Y:S04]  /*7100*/  LDL.LU R23, [R1+0x1c] ;  /* 0x00001c0001177983 */ /* 0x001ea80000300800 */
[----:B---3--:R0:W-:Y:S04]  /*7110*/  STS.U16 [R28+0xc200], R24 ;  /* 0x00c200181c007388 */ /* 0x0081e80000000400 */
[----:B------:R1:W-:Y:S04]  /*7120*/  STS.U16 [R28+0xd200], R25 ;  /* 0x00d200191c007388 */ /* 0x0003e80000000400 */
[----:B0-----:R-:W3:Y:S04]  /*7130*/  LDL.LU R24, [R1+0x18] ;  /* 0x0000180001187983 */ /* 0x001ee80000300800 */
[----:B-1----:R-:W3:Y:S04]  /*7140*/  LDL.LU R25, [R1+0x14] ;  /* 0x0000140001197983 */ /* 0x002ee80000300800 */
[----:B------:R0:W-:Y:S04]  /*7150*/  STS.U16 [R28+0xe200], R26 ;  /* 0x00e2001a1c007388 */ /* 0x0001e80000000400 */
[----:B------:R1:W-:Y:S04]  /*7160*/  STS.U16 [R28+0xf200], R27 ;  /* 0x00f2001b1c007388 */ /* 0x0003e80000000400 */
[----:B0-----:R-:W3:Y:S04]  /*7170*/  LDL.LU R26, [R1+0x10] ;  /* 0x00001000011a7983 */ /* 0x001ee80000300800 */
[----:B-1----:R-:W3:Y:S04]  /*7180*/  LDL.LU R27, [R1+0xc] ;  /* 0x00000c00011b7983 */ /* 0x002ee80000300800 */
[----:B-----5:R0:W-:Y:S04]  /*7190*/  STS.U16 [R28+0x10200], R29 ;  /* 0x0102001d1c007388 */ /* 0x0201e80000000400 */
[----:B0-----:R-:W5:Y:S04]  /*71a0*/  LDL.LU R29, [R1+0x8] ;  /* 0x00000800011d7983 */ /* 0x001f680000300800 */
[----:B------:R-:W-:Y:S04]  /*71b0*/  STS.U16 [R28+0x11200], R16 ;  /* 0x011200101c007388 */ /* 0x000fe80000000400 */
[----:B------:R-:W-:Y:S04]  /*71c0*/  STS.U16 [R28+0x12200], R17 ;  /* 0x012200111c007388 */ /* 0x000fe80000000400 */
[----:B------:R0:W-:Y:S04]  /*71d0*/  STS.U16 [R28+0x13200], R0 ;  /* 0x013200001c007388 */ /* 0x0001e80000000400 */
[----:B0-----:R-:W5:Y:S04]  /*71e0*/  LDL.LU R0, [R1+0x4] ;  /* 0x0000040001007983 */ /* 0x001f680000300800 */
[----:B------:R-:W5:Y:S04]  /*71f0*/  LDL.LU R6, [R1+0x1fc] ;  /* 0x0001fc0001067983 */ /* 0x000f680000300800 */
        /* <DEDUP_REMOVED lines=13> */
[----:B------:R-:W5:Y:S04]  /*72d0*/  LDL.LU R17, [R1] ;  /* 0x0000000001117983 */ /* 0x000f680000300800 */
[----:B------:R0:W-:Y:S04]  /*72e0*/  STS.U16 [R28+0x14200], R2 ;  /* 0x014200021c007388 */ /* 0x0001e80000000400 */
[----:B------:R1:W-:Y:S04]  /*72f0*/  STS.U16 [R28+0x15200], R3 ;  /* 0x015200031c007388 */ /* 0x0003e80000000400 */
[----:B0-----:R-:W5:Y:S04]  /*7300*/  LDL.LU R2, [R1+0x272c] ;  /* 0x00272c0001027983 */ /* 0x001f680000300800 */
[----:B-1----:R-:W5:Y:S04]  /*7310*/  LDL.LU R3, [R1+0x2728] ;  /* 0x0027280001037983 */ /* 0x002f680000300800 */
        /* <DEDUP_REMOVED lines=11> */
[----:B-1----:R-:W2:Y:S04]  /*73d0*/  LDL.LU R25, [R1+0x2710] ;  /* 0x0027100001197983 */ /* 0x002ea80000300800 */
[----:B------:R0:W-:Y:S04]  /*73e0*/  STS.U16 [R28+0x1c200], R26 ;  /* 0x01c2001a1c007388 */ /* 0x0001e80000000400 */
[----:B------:R1:W-:Y:S04]  /*73f0*/  STS.U16 [R28+0x1d200], R27 ;  /* 0x01d2001b1c007388 */ /* 0x0003e80000000400 */
[----:B0-----:R-:W2:Y:S04]  /*7400*/  LDL.LU R26, [R1+0x270c] ;  /* 0x00270c00011a7983 */ /* 0x001ea80000300800 */
[----:B-1----:R-:W2:Y:S04]  /*7410*/  LDL.LU R27, [R1+0x2708] ;  /* 0x00270800011b7983 */ /* 0x002ea80000300800 */
[----:B-----5:R0:W-:Y:S04]  /*7420*/  STS.U16 [R28+0x1e200], R29 ;  /* 0x01e2001d1c007388 */ /* 0x0201e80000000400 */
[----:B0-----:R-:W5:Y:S01]  /*7430*/  LDL.LU R29, [R1+0x2704] ;  /* 0x00270400011d7983 */ /* 0x001f620000300800 */
[----:B------:R-:W-:-:S03]  /*7440*/  LOP3.LUT R4, R4, 0x20, RZ, 0x3c, !PT ;  /* 0x0000002004047812 */ /* 0x000fc600078e3cff */
[----:B-----5:R0:W-:Y:S04]  /*7450*/  STS.U16 [R28+0x1f200], R29 ;  /* 0x01f2001d1c007388 */ /* 0x0201e80000000400 */
[----:B0-----:R-:W5:Y:S04]  /*7460*/  LDL.LU R29, [R1+0x1d4] ;  /* 0x0001d400011d7983 */ /* 0x001f680000300800 */
[----:B------:R0:W-:Y:S04]  /*7470*/  STS.U16 [R28+0x200], R0 ;  /* 0x000200001c007388 */ /* 0x0001e80000000400 */
[----:B0-----:R-:W2:Y:S01]  /*7480*/  LDL.LU R28, [R1+0x2700] ;  /* 0x00270000011c7983 */ /* 0x001ea20000300800 */
[----:B------:R-:W-:-:S03]  /*7490*/  IMAD.MOV.U32 R0, RZ, RZ, c[0x0][0x198] ;  /* 0x00006600ff007624 */ /* 0x000fc600078e00ff */
[----:B-----5:R-:W-:Y:S04]  /*74a0*/  STS.U16 [R4+0x1400], R29 ;  /* 0x0014001d04007388 */ /* 0x020fe80000000400 */
[----:B------:R-:W-:Y:S04]  /*74b0*/  STS.U16 [R4+0x2400], R6 ;  /* 0x0024000604007388 */ /* 0x000fe80000000400 */
        /* <DEDUP_REMOVED lines=14> */
[----:B--2---:R-:W-:Y:S04]  /*75a0*/  STS.U16 [R4+0x20400], R28 ;  /* 0x0204001c04007388 */ /* 0x004fe80000000400 */
[----:B------:R-:W-:Y:S04]  /*75b0*/  STS.U16 [R4+0x21400], R27 ;  /* 0x0214001b04007388 */ /* 0x000fe80000000400 */
[----:B------:R-:W-:Y:S04]  /*75c0*/  STS.U16 [R4+0x22400], R26 ;  /* 0x0224001a04007388 */ /* 0x000fe80000000400 */
[----:B------:R-:W-:Y:S04]  /*75d0*/  STS.U16 [R4+0x23400], R25 ;  /* 0x0234001904007388 */ /* 0x000fe80000000400 */
[----:B---3--:R-:W-:Y:S04]  /*75e0*/  STS.U16 [R4+0x24400], R24 ;  /* 0x0244001804007388 */ /* 0x008fe80000000400 */
[----:B------:R0:W-:Y:S04]  /*75f0*/  STS.U16 [R4+0x25400], R23 ;  /* 0x0254001704007388 */ /* 0x0001e80000000400 */
[----:B------:R-:W-:Y:S04]  /*7600*/  STS.U16 [R4+0x26400], R22 ;  /* 0x0264001604007388 */ /* 0x000fe80000000400 */
[----:B----4-:R-:W-:Y:S01]  /*7610*/  STS.U16 [R4+0x27400], R21 ;  /* 0x0274001504007388 */ /* 0x010fe20000000400 */
[----:B0-----:R-:W-:-:S03]  /*7620*/  IMAD R23, R0, 0x206, RZ ;  /* 0x0000020600177824 */ /* 0x001fc600078e02ff */
[----:B------:R0:W-:Y:S01]  /*7630*/  STS.U16 [R4+0x28400], R5 ;  /* 0x0284000504007388 */ /* 0x0001e20000000400 */
[C---:B------:R-:W-:Y:S02]  /*7640*/  IMAD R10, R0.reuse, 0xb6, RZ ;  /* 0x000000b6000a7824 */ /* 0x040fe400078e02ff */
[C---:B------:R-:W-:Y:S02]  /*7650*/  IMAD R11, R0.reuse, 0xbe, RZ ;  /* 0x000000be000b7824 */ /* 0x040fe400078e02ff */
[C---:B------:R-:W-:Y:S02]  /*7660*/  IMAD R14, R0.reuse, 0xd6, RZ ;  /* 0x000000d6000e7824 */ /* 0x040fe400078e02ff */
[C---:B0-----:R-:W-:Y:S02]  /*7670*/  IMAD R4, R0.reuse, 0x86, RZ ;  /* 0x0000008600047824 */ /* 0x041fe400078e02ff */
[C---:B------:R-:W-:Y:S02]  /*7680*/  IMAD R5, R0.reuse, 0x8e, RZ ;  /* 0x0000008e00057824 */ /* 0x040fe400078e02ff */
[----:B------:R-:W-:-:S02]  /*7690*/  IMAD R15, R0, 0xde, RZ ;  /* 0x000000de000f7824 */ /* 0x000fc400078e02ff */
[C---:B------:R-:W-:Y:S01]  /*76a0*/  IMAD R18, R0.reuse, 0xf6, RZ ;  /* 0x000000f600127824 */ /* 0x040fe200078e02ff */
[----:B------:R0:W-:Y:S01]  /*76b0*/  STL.64 [R1+0x26f8], R4 ;  /* 0x0026f80401007387 */ /* 0x0001e20000100a00 */
[----:B------:R-:W-:-:S03]  /*76c0*/  IMAD R19, R0, 0xfe, RZ ;  /* 0x000000fe00137824 */ /* 0x000fc600078e02ff */
[----:B------:R-:W-:Y:S04]  /*76d0*/  STL.64 [R1+0x26f0], R10 ;  /* 0x0026f00a01007387 */ /* 0x000fe80000100a00 */
[----:B------:R-:W-:Y:S01]  /*76e0*/  STL.64 [R1+0x26e8], R14 ;  /* 0x0026e80e01007387 */ /* 0x000fe20000100a00 */
[----:B0-----:R-:W-:-:S03]  /*76f0*/  IADD3 R4, P0, R23, R2, RZ ;  /* 0x0000000217047210 */ /* 0x001fc60007f1e0ff */
[----:B------:R-:W-:Y:S04]  /*7700*/  STL.64 [R1+0x26e0], R18 ;  /* 0x0026e01201007387 */ /* 0x000fe80000100a00 */
[----:B------:R0:W-:Y:S04]  /*7710*/  STL [R1+0x290], R4 ;  /* 0x0002900401007387 */ /* 0x0001e80000100800 */
[----:B0-----:R-:W2:Y:S01]  /*7720*/  LDL.LU.64 R4, [R1+0x26f8] ;  /* 0x0026f80001047983 */ /* 0x001ea20000300a00 */
[C---:B------:R-:W-:Y:S02]  /*7730*/  IMAD R24, R0.reuse, 0x208, RZ ;  /* 0x0000020800187824 */ /* 0x040fe400078e02ff */
[----:B------:R-:W-:-:S02]  /*7740*/  IMAD R26, R0, 0x20a, RZ ;  /* 0x0000020a001a7824 */ /* 0x000fc400078e02ff */
[----:B------:R-:W-:Y:S01]  /*7750*/  IMAD R29, R0, 0x20c, RZ ;  /* 0x0000020c001d7824 */ /* 0x000fe200078e02ff */
[-C--:B------:R-:W-:Y:S02]  /*7760*/  IADD3 R14, P6, R24, R2.reuse, RZ ;  /* 0x00000002180e7210 */ /* 0x080fe40007fde0ff */
[-C--:B------:R-:W-:Y:S01]  /*7770*/  IADD3 R10, P5, R26, R2.reuse, RZ ;  /* 0x000000021a0a7210 */ /* 0x080fe20007fbe0ff */
[C---:B------:R-:W-:Y:S01]  /*7780*/  IMAD R23, R0.reuse, 0x43, RZ ;  /* 0x0000004300177824 */ /* 0x040fe200078e02ff */
[----:B------:R-:W-:Y:S01]  /*7790*/  IADD3 R18, P4, R29, R2, RZ ;  /* 0x000000021d127210 */ /* 0x000fe20007f9e0ff */
[----:B------:R0:W-:Y:S01]  /*77a0*/  STL [R1+0x288], R14 ;  /* 0x0002880e01007387 */ /* 0x0001e20000100800 */
[----:B------:R-:W-:-:S03]  /*77b0*/  SHF.L.U32 R24, R0, 0x2, RZ ;  /* 0x0000000200187819 */ /* 0x000fc600000006ff */
[----:B------:R-:W-:Y:S01]  /*77c0*/  STL [R1+0x280], R10 ;  /* 0x0002800a01007387 */ /* 0x000fe20000100800 */
[C---:B------:R-:W-:Y:S01]  /*77d0*/  IMAD R6, R0.reuse, 0x96, RZ ;  /* 0x0000009600067824 */ /* 0x040fe200078e02ff */
[----:B0-----:R-:W-:Y:S02]  /*77e0*/  LEA R14, P2, R0, R2, 0x3 ;  /* 0x00000002000e7211 */ /* 0x001fe400078418ff */
[----:B------:R-:W-:Y:S02]  /*77f0*/  STL [R1+0x278], R18 ;  /* 0x0002781201007387 */ /* 0x000fe40000100800 */
[----:B------:R-:W-:Y:S01]  /*7800*/  LEA.HI.X.SX32 R15, R24, R3, 0x1, P2 ;  /* 0x00000003180f7211 */ /* 0x000fe200010f0eff */
[C---:B------:R-:W-:Y:S02]  /*7810*/  IMAD R24, R0.reuse, 0x47, RZ ;  /* 0x0000004700187824 */ /* 0x040fe400078e02ff */
[C---:B------:R-:W-:Y:S02]  /*7820*/  IMAD R7, R0.reuse, 0x9e, RZ ;  /* 0x0000009e00077824 */ /* 0x040fe400078e02ff */
[----:B------:R0:W-:Y:S01]  /*7830*/  STL.64 [R1+0x498], R14 ;  /* 0x0004980e01007387 */ /* 0x0001e20000100a00 */
[----:B------:R-:W-:-:S02]  /*7840*/  IMAD R8, R0, 0xa6, RZ ;  /* 0x000000a600087824 */ /* 0x000fc400078e02ff */
[----:B------:R-:W-:Y:S01]  /*7850*/  IMAD R9, R0, 0xae, RZ ;  /* 0x000000ae00097824 */ /* 0x000fe200078e02ff */
[-C--:B0-----:R-:W-:Y:S02]  /*7860*/  IADD3 R14, P2, R6, R2.reuse, RZ ;  /* 0x00000002060e7210 */ /* 0x081fe40007f5e0ff */
[-C--:B--2---:R-:W-:Y:S02]  /*7870*/  IADD3 R10, P1, R4, R2.reuse, RZ ;  /* 0x00000002040a7210 */ /* 0x084fe40007f3e0ff */
[----:B------:R-:W-:Y:S02]  /*7880*/  IADD3 R18, P3, R5, R2, RZ ;  /* 0x0000000205127210 */ /* 0x000fe40007f7e0ff */
[-C--:B------:R-:W-:Y:S01]  /*7890*/  LEA.HI.X.SX32 R11, R23, R3.reuse, 0x1, P1 ;  /* 0x00000003170b7211 */ /* 0x080fe200008f0eff */
[----:B------:R-:W-:Y:S01]  /*78a0*/  IMAD R23, R0, 0x4b, RZ ;  /* 0x0000004b00177824 */ /* 0x000fe200078e02ff */
[----:B------:R-:W-:Y:S01]  /*78b0*/  LEA.HI.X.SX32 R19, R24, R3, 0x1, P3 ;  /* 0x0000000318137211 */ /* 0x000fe200018f0eff */
[----:B------:R-:W-:-:S02]  /*78c0*/  IMAD R24, R0, 0x4f, RZ ;  /* 0x0000004f00187824 */ /* 0x000fc400078e02ff */
[----:B------:R0:W-:Y:S01]  /*78d0*/  STL.64 [R1+0x490], R10 ;  /* 0x0004900a01007387 */ /* 0x0001e20000100a00 */
[----:B------:R-:W-:-:S03]  /*78e0*/  LEA.HI.X.SX32 R15, R23, R3, 0x1, P2 ;  /* 0x00000003170f7211 */ /* 0x000fc600010f0eff */
[----:B------:R-:W-:Y:S01]  /*78f0*/  STL.64 [R1+0x488], R18 ;  /* 0x0004881201007387 */ /* 0x000fe20000100a00 */
[----:B0-----:R-:W-:-:S03]  /*7900*/  IADD3 R10, P1, R7, R2, RZ ;  /* 0x00000002070a7210 */ /* 0x001fc60007f3e0ff */
[----:B------:R-:W-:Y:S01]  /*7910*/  STL.64 [R1+0x480], R14 ;  /* 0x0004800e01007387 */ /* 0x000fe20000100a00 */
[----:B------:R-:W-:-:S03]  /*7920*/  LEA.HI.X.SX32 R11, R24, R3, 0x1, P1 ;  /* 0x00000003180b7211 */ /* 0x000fc600008f0eff */
[----:B------:R-:W-:Y:S04]  /*7930*/  STL.64 [R1+0x26d0], R8 ;  /* 0x0026d00801007387 */ /* 0x000fe80000100a00 */
[----:B------:R0:W-:Y:S04]  /*7940*/  STL.64 [R1+0x478], R10 ;  /* 0x0004780a01007387 */ /* 0x0001e80000100a00 */
[----:B0-----:R-:W2:Y:S01]  /*7950*/  LDL.LU.64 R10, [R1+0x26f0] ;  /* 0x0026f000010a7983 */ /* 0x001ea20000300a00 */
[----:B------:R-:W-:Y:S01]  /*7960*/  IMAD R23, R0, 0x53, RZ ;  /* 0x0000005300177824 */ /* 0x000fe200078e02ff */
[-C--:B------:R-:W-:Y:S01]  /*7970*/  IADD3 R18, P3, R8, R2.reuse, RZ ;  /* 0x0000000208127210 */ /* 0x080fe20007f7e0ff */
[----:B------:R-:W-:Y:S01]  /*7980*/  IMAD R24, R0, 0x57, RZ ;  /* 0x0000005700187824 */ /* 0x000fe200078e02ff */
[----:B------:R-:W-:-:S02]  /*7990*/  IADD3 R14, P2, R9, R2, RZ ;  /* 0x00000002090e7210 */ /* 0x000fc40007f5e0ff */
[-C--:B------:R-:W-:Y:S02]  /*79a0*/  LEA.HI.X.SX32 R19, R23, R3.reuse, 0x1, P3 ;  /* 0x0000000317137211 */ /* 0x080fe400018f0eff */
[----:B------:R-:W-:-:S03]  /*79b0*/  LEA.HI.X.SX32 R15, R24, R3, 0x1, P2 ;  /* 0x00000003180f7211 */ /* 0x000fc600010f0eff */
[----:B------:R0:W-:Y:S01]  /*79c0*/  STL.64 [R1+0x470], R18 ;  /* 0x0004701201007387 */ /* 0x0001e20000100a00 */
[C---:B------:R-:W-:Y:S02]  /*79d0*/  IMAD R23, R0.reuse, 0x5b, RZ ;  /* 0x0000005b00177824 */ /* 0x040fe400078e02ff */
[C---:B------:R-:W-:Y:S02]  /*79e0*/  IMAD R24, R0.reuse, 0x5f, RZ ;  /* 0x0000005f00187824 */ /* 0x040fe400078e02ff */
[C---:B------:R-:W-:Y:S02]  /*79f0*/  IMAD R12, R0.reuse, 0xc6, RZ ;  /* 0x000000c6000c7824 */ /* 0x040fe400078e02ff */
[----:B------:R-:W-:Y:S01]  /*7a00*/  IMAD R13, R0, 0xce, RZ ;  /* 0x000000ce000d7824 */ /* 0x000fe200078e02ff */
[-C--:B--2---:R-:W-:Y:S01]  /*7a10*/  IADD3 R8, P1, R10, R2.reuse, RZ ;  /* 0x000000020a087210 */ /* 0x084fe20007f3e0ff */
[----:B------:R-:W-:Y:S04]  /*7a20*/  STL.64 [R1+0x26c0], R10 ;  /* 0x0026c00a01007387 */ /* 0x000fe80000100a00 */
[----:B------:R-:W-:Y:S04]  /*7a30*/  STL [R1+0x460], R8 ;  /* 0x0004600801007387 */ /* 0x000fe80000100800 */
[----:B------:R1:W-:Y:S04]  /*7a40*/  STL [R1+0x26d8], R11 ;  /* 0x0026d80b01007387 */ /* 0x0003e80000100800 */
[----:B------:R2:W-:Y:S01]  /*7a50*/  STL.64 [R1+0x468], R14 ;  /* 0x0004680e01007387 */ /* 0x0005e20000100a00 */
[----:B0-----:R-:W-:Y:S01]  /*7a60*/  IADD3 R18, P3, R11, R2, RZ ;  /* 0x000000020b127210 */ /* 0x001fe20007f7e0ff */
[----:B-1----:R-:W-:-:S02]  /*7a70*/  IMAD.MOV.U32 R11, RZ, RZ, R9 ;  /* 0x000000ffff0b7224 */ /* 0x002fc400078e0009 */
[----:B--2---:R-:W2:Y:S01]  /*7a80*/  LDL.LU.64 R14, [R1+0x26e8] ;  /* 0x0026e800010e7983 */ /* 0x004ea20000300a00 */
[-C--:B------:R-:W-:Y:S02]  /*7a90*/  LEA.HI.X.SX32 R11, R23, R3.reuse, 0x1, P1 ;  /* 0x00000003170b7211 */ /* 0x080fe400008f0eff */
[----:B------:R-:W-:-:S03]  /*7aa0*/  LEA.HI.X.SX32 R19, R24, R3, 0x1, P3 ;  /* 0x0000000318137211 */ /* 0x000fc600018f0eff */
[----:B------:R-:W-:Y:S04]  /*7ab0*/  STL [R1+0x464], R11 ;  /* 0x0004640b01007387 */ /* 0x000fe80000100800 */
[----:B------:R-:W-:Y:S04]  /*7ac0*/  STL.64 [R1+0x26c8], R12 ;  /* 0x0026c80c01007387 */ /* 0x000fe80000100a00 */
[----:B------:R0:W-:Y:S04]  /*7ad0*/  STL.64 [R1+0x458], R18 ;  /* 0x0004581201007387 */ /* 0x0001e80000100a00 */
[----:B0-----:R-:W3:Y:S01]  /*7ae0*/  LDL.LU.64 R18, [R1+0x26e0] ;  /* 0x0026e00001127983 */ /* 0x001ee20000300a00 */
[----:B------:R-:W-:Y:S01]  /*7af0*/  MOV R10, R8 ;  /* 0x00000008000a7202 */ /* 0x000fe20000000f00 */
[----:B------:R-:W-:Y:S01]  /*7b00*/  IMAD R23, R0, 0x63, RZ ;  /* 0x0000006300177824 */ /* 0x000fe200078e02ff */
[-C--:B------:R-:W-:Y:S01]  /*7b10*/  IADD3 R8, P2, R12, R2.reuse, RZ ;  /* 0x000000020c087210 */ /* 0x080fe20007f5e0ff */
[----:B------:R-:W-:Y:S01]  /*7b20*/  IMAD R24, R0, 0x67, RZ ;  /* 0x0000006700187824 */ /* 0x000fe200078e02ff */
[----:B------:R-:W-:-:S02]  /*7b30*/  IADD3 R10, P1, R13, R2, RZ ;  /* 0x000000020d0a7210 */ /* 0x000fc40007f3e0ff */
[-C--:B------:R-:W-:Y:S01]  /*7b40*/  LEA.HI.X.SX32 R9, R23, R3.reuse, 0x1, P2 ;  /* 0x0000000317097211 */ /* 0x080fe200010f0eff */
[----:B------:R-:W-:Y:S01]  /*7b50*/  IMAD R23, R0, 0x6b, RZ ;  /* 0x0000006b00177824 */ /* 0x000fe200078e02ff */
[----:B------:R-:W-:Y:S01]  /*7b60*/  LEA.HI.X.SX32 R11, R24, R3, 0x1, P1 ;  /* 0x00000003180b7211 */ /* 0x000fe200008f0eff */
[C---:B------:R-:W-:Y:S02]  /*7b70*/  IMAD R16, R0.reuse, 0xe6, RZ ;  /* 0x000000e600107824 */ /* 0x040fe400078e02ff */
[----:B------:R-:W-:Y:S01]  /*7b80*/  STL.64 [R1+0x450], R8 ;  /* 0x0004500801007387 */ /* 0x000fe20000100a00 */
[C---:B------:R-:W-:Y:S02]  /*7b90*/  IMAD R24, R0.reuse, 0x6f, RZ ;  /* 0x0000006f00187824 */ /* 0x040fe400078e02ff */
[C---:B------:R-:W-:Y:S01]  /*7ba0*/  IMAD R17, R0.reuse, 0xee, RZ ;  /* 0x000000ee00117824 */ /* 0x040fe200078e02ff */
[----:B------:R0:W-:Y:S01]  /*7bb0*/  STL.64 [R1+0x448], R10 ;  /* 0x0004480a01007387 */ /* 0x0001e20000100a00 */
[----:B------:R-:W-:Y:S01]  /*7bc0*/  IMAD R20, R0, 0x106, RZ ;  /* 0x0000010600147824 */ /* 0x000fe200078e02ff */
[----:B0-----:R-:W-:Y:S01]  /*7bd0*/  IADD3 R10, P1, R16, R2, RZ ;  /* 0x00000002100a7210 */ /* 0x001fe20007f3e0ff */
[----:B------:R-:W-:-:S02]  /*7be0*/  IMAD R21, R0, 0x10c, RZ ;  /* 0x0000010c00157824 */ /* 0x000fc400078e02ff */
[C---:B------:R-:W-:Y:S02]  /*7bf0*/  IMAD R22, R0.reuse, 0x10e, RZ ;  /* 0x0000010e00167824 */ /* 0x040fe400078e02ff */
[C---:B------:R-:W-:Y:S02]  /*7c00*/  IMAD R25, R0.reuse, 0x116, RZ ;  /* 0x0000011600197824 */ /* 0x040fe400078e02ff */
[C---:B------:R-:W-:Y:S02]  /*7c10*/  IMAD R27, R0.reuse, 0x11c, RZ ;  /* 0x0000011c001b7824 */ /* 0x040fe400078e02ff */
[C---:B------:R-:W-:Y:S02]  /*7c20*/  IMAD R28, R0.reuse, 0x11e, RZ ;  /* 0x0000011e001c7824 */ /* 0x040fe400078e02ff */
[C---:B------:R-:W-:Y:S02]  /*7c30*/  IMAD R26, R0.reuse, 0x93, RZ ;  /* 0x00000093001a7824 */ /* 0x040fe400078e02ff */
[----:B------:R-:W-:Y:S01]  /*7c40*/  IMAD R29, R0, 0x97, RZ ;  /* 0x00000097001d7824 */ /* 0x000fe200078e02ff */
[----:B--2---:R-:W-:-:S02]  /*7c50*/  IADD3 R12, P3, R14, R2, RZ ;  /* 0x000000020e0c7210 */ /* 0x004fc40007f7e0ff */
[-C--:B------:R-:W-:Y:S02]  /*7c60*/  IADD3 R8, P2, R15, R2.reuse, RZ ;  /* 0x000000020f087210 */ /* 0x080fe40007f5e0ff */
[-C--:B------:R-:W-:Y:S01]  /*7c70*/  LEA.HI.X.SX32 R13, R23, R3.reuse, 0x1, P3 ;  /* 0x00000003170d7211 */ /* 0x080fe200018f0eff */
[----:B------:R-:W-:Y:S01]  /*7c80*/  IMAD R23, R0, 0x73, RZ ;  /* 0x0000007300177824 */ /* 0x000fe200078e02ff */
[-C--:B------:R-:W-:Y:S01]  /*7c90*/  LEA.HI.X.SX32 R9, R24, R3.reuse, 0x1, P2 ;  /* 0x0000000318097211 */ /* 0x080fe200010f0eff */
[C---:B------:R-:W-:Y:S02]  /*7ca0*/  IMAD R24, R0.reuse, 0x77, RZ ;  /* 0x0000007700187824 */ /* 0x040fe400078e02ff */
[----:B------:R0:W-:Y:S01]  /*7cb0*/  STL.64 [R1+0x440], R12 ;  /* 0x0004400c01007387 */ /* 0x0001e20000100a00 */
[----:B------:R-:W-:Y:S01]  /*7cc0*/  LEA.HI.X.SX32 R11, R23, R3, 0x1, P1 ;  /* 0x00000003170b7211 */ /* 0x000fe200008f0eff */
[----:B------:R-:W-:Y:S02]  /*7cd0*/  IMAD R23, R0, 0x7b, RZ ;  /* 0x0000007b00177824 */ /* 0x000fe400078e02ff */
[----:B------:R-:W-:Y:S04]  /*7ce0*/  STL.64 [R1+0x26b8], R16 ;  /* 0x0026b81001007387 */ /* 0x000fe80000100a00 */
[----:B------:R3:W-:Y:S01]  /*7cf0*/  STL.64 [R1+0x438], R8 ;  /* 0x0004380801007387 */ /* 0x0007e20000100a00 */
[----:B0-----:R-:W-:-:S04]  /*7d00*/  IADD3 R12, P3, R17, R2, RZ ;  /* 0x00000002110c7210 */ /* 0x001fc80007f7e0ff */
[-C--:B------:R-:W-:Y:S02]  /*7d10*/  LEA.HI.X.SX32 R13, R24, R3.reuse, 0x1, P3 ;  /* 0x00000003180d7211 */ /* 0x080fe400018f0eff */
[-C--:B---3--:R-:W-:Y:S01]  /*7d20*/  IADD3 R8, P2, R18, R2.reuse, RZ ;  /* 0x0000000212087210 */ /* 0x088fe20007f5e0ff */
[----:B------:R0:W-:Y:S01]  /*7d30*/  STL.64 [R1+0x430], R10 ;  /* 0x0004300a01007387 */ /* 0x0001e20000100a00 */
[C---:B------:R-:W-:Y:S02]  /*7d40*/  IMAD R24, R0.reuse, 0x7f, RZ ;  /* 0x0000007f00187824 */ /* 0x040fe400078e02ff */
[----:B------:R-:W-:Y:S01]  /*7d50*/  LEA.HI.X.SX32 R9, R23, R3, 0x1, P2 ;  /* 0x0000000317097211 */ /* 0x000fe200010f0eff */
[----:B------:R1:W-:Y:S01]  /*7d60*/  STL.64 [R1+0x428], R12 ;  /* 0x0004280c01007387 */ /* 0x0003e20000100a00 */
[----:B------:R-:W-:Y:S01]  /*7d70*/  IMAD R23, R0, 0x83, RZ ;  /* 0x0000008300177824 */ /* 0x000fe200078e02ff */
[-C--:B0-----:R-:W-:Y:S02]  /*7d80*/  IADD3 R10, P1, R19, R2.reuse, RZ ;  /* 0x00000002130a7210 */ /* 0x081fe40007f3e0ff */
[----:B-1----:R-:W-:-:S02]  /*7d90*/  IADD3 R12, P3, R20, R2, RZ ;  /* 0x00000002140c7210 */ /* 0x002fc40007f7e0ff */
[-C--:B------:R-:W-:Y:S01]  /*7da0*/  LEA.HI.X.SX32 R11, R24, R3.reuse, 0x1, P1 ;  /* 0x00000003180b7211 */ /* 0x080fe200008f0eff */
[----:B------:R0:W-:Y:S01]  /*7db0*/  STL.64 [R1+0x420], R8 ;  /* 0x0004200801007387 */ /* 0x0001e20000100a00 */
[----:B------:R-:W-:Y:S01]  /*7dc0*/  LEA.HI.X.SX32 R13, R23, R3, 0x1, P3 ;  /* 0x00000003170d7211 */ /* 0x000fe200018f0eff */
[C---:B------:R-:W-:Y:S02]  /*7dd0*/  IMAD R24, R0.reuse, 0x87, RZ ;  /* 0x0000008700187824 */ /* 0x040fe400078e02ff */
[----:B------:R1:W-:Y:S01]  /*7de0*/  STL.64 [R1+0x418], R10 ;  /* 0x0004180a01007387 */ /* 0x0003e20000100a00 */
[----:B------:R-:W-:-:S03]  /*7df0*/  IMAD R23, R0, 0x8b, RZ ;  /* 0x0000008b00177824 */ /* 0x000fc600078e02ff */
[----:B------:R2:W-:Y:S01]  /*7e00*/  STL.64 [R1+0x410], R12 ;  /* 0x0004100c01007387 */ /* 0x0005e20000100a00 */
[-C--:B0-----:R-:W-:Y:S02]  /*7e10*/  IADD3 R8, P2, R21, R2.reuse, RZ ;  /* 0x0000000215087210 */ /* 0x081fe40007f5e0ff */
[-C--:B-1----:R-:W-:Y:S02]  /*7e20*/  IADD3 R10, P1, R22, R2.reuse, RZ ;  /* 0x00000002160a7210 */ /* 0x082fe40007f3e0ff */
[-C--:B------:R-:W-:Y:S02]  /*7e30*/  LEA.HI.X.SX32 R9, R4, R3.reuse, 0x1, P2 ;  /* 0x0000000304097211 */ /* 0x080fe400010f0eff */
[----:B--2---:R-:W-:Y:S02]  /*7e40*/  IADD3 R12, P3, R25, R2, RZ ;  /* 0x00000002190c7210 */ /* 0x004fe40007f7e0ff */
[-C--:B------:R-:W-:Y:S01]  /*7e50*/  LEA.HI.X.SX32 R11, R24, R3.reuse, 0x1, P1 ;  /* 0x00000003180b7211 */ /* 0x080fe200008f0eff */
[----:B------:R0:W-:Y:S01]  /*7e60*/  STL.64 [R1+0x408], R8 ;  /* 0x0004080801007387 */ /* 0x0001e20000100a00 */
[----:B------:R-:W-:Y:S01]  /*7e70*/  LEA.HI.X.SX32 R13, R23, R3, 0x1, P3 ;  /* 0x00000003170d7211 */ /* 0x000fe200018f0eff */
[----:B------:R-:W-:-:S02]  /*7e80*/  IMAD R24, R0, 0x126, RZ ;  /* 0x0000012600187824 */ /* 0x000fc400078e02ff */
[----:B------:R1:W-:Y:S01]  /*7e90*/  STL.64 [R1+0x400], R10 ;  /* 0x0004000a01007387 */ /* 0x0003e20000100a00 */
[----:B------:R-:W-:-:S03]  /*7ea0*/  IMAD R23, R0, 0x12c, RZ ;  /* 0x0000012c00177824 */ /* 0x000fc600078e02ff */
[----:B------:R2:W-:Y:S01]  /*7eb0*/  STL.64 [R1+0x3f8], R12 ;  /* 0x0003f80c01007387 */ /* 0x0005e20000100a00 */
[----:B0-----:R-:W-:-:S04]  /*7ec0*/  IADD3 R8, P2, R27, R2, RZ ;  /* 0x000000021b087210 */ /* 0x001fc80007f5e0ff */
[-C--:B------:R-:W-:Y:S02]  /*7ed0*/  LEA.HI.X.SX32 R9, R5, R3.reuse, 0x1, P2 ;  /* 0x0000000305097211 */ /* 0x080fe400010f0eff */
[-C--:B-1----:R-:W-:Y:S02]  /*7ee0*/  IADD3 R10, P1, R28, R2.reuse, RZ ;  /* 0x000000021c0a7210 */ /* 0x082fe40007f3e0ff */
[----:B--2---:R-:W-:Y:S01]  /*7ef0*/  IADD3 R12, P3, R24, R2, RZ ;  /* 0x00000002180c7210 */ /* 0x004fe20007f7e0ff */
[----:B------:R-:W-:Y:S01]  /*7f00*/  IMAD R24, R0, 0x8f, RZ ;  /* 0x0000008f00187824 */ /* 0x000fe200078e02ff */
[----:B------:R0:W-:Y:S04]  /*7f10*/  STL.64 [R1+0x3f0], R8 ;  /* 0x0003f00801007387 */ /* 0x0001e80000100a00 */
[-C--:B------:R-:W-:Y:S01]  /*7f20*/  LEA.HI.X.SX32 R11, R24, R3.reuse, 0x1, P1 ;  /* 0x00000003180b7211 */ /* 0x080fe200008f0eff */
[----:B------:R-:W-:Y:S01]  /*7f30*/  IMAD R24, R0, 0x136, RZ ;  /* 0x0000013600187824 */ /* 0x000fe200078e02ff */
[----:B------:R-:W-:-:S02]  /*7f40*/  LEA.HI.X.SX32 R13, R26, R3, 0x1, P3 ;  /* 0x000000031a0d7211 */ /* 0x000fc400018f0eff */
[-C--:B0-----:R-:W-:Y:S01]  /*7f50*/  IADD3 R8, P2, R23, R2.reuse, RZ ;  /* 0x0000000217087210 */ /* 0x081fe20007f5e0ff */
[----:B------:R-:W-:Y:S01]  /*7f60*/  IMAD R23, R0, 0x12e, RZ ;  /* 0x0000012e00177824 */ /* 0x000fe200078e02ff */
[----:B------:R0:W-:Y:S02]  /*7f70*/  STL.64 [R1+0x3e8], R10 ;  /* 0x0003e80a01007387 */ /* 0x0001e40000100a00 */
[-C--:B------:R-:W-:Y:S02]  /*7f80*/  LEA.HI.X.SX32 R9, R6, R3.reuse, 0x1, P2 ;  /* 0x0000000306097211 */ /* 0x080fe400010f0eff */
[----:B------:R1:W-:Y:S01]  /*7f90*/  STL.64 [R1+0x3e0], R12 ;  /* 0x0003e00c01007387 */ /* 0x0003e20000100a00 */
[C---:B------:R-:W-:Y:S01]  /*7fa0*/  IMAD R26, R0.reuse, 0x13e, RZ ;  /* 0x0000013e001a7824 */ /* 0x040fe200078e02ff */
[-C--:B0-----:R-:W-:Y:S01]  /*7fb0*/  IADD3 R10, P1, R23, R2.reuse, RZ ;  /* 0x00000002170a7210 */ /* 0x081fe20007f3e0ff */
[----:B------:R-:W-:Y:S01]  /*7fc0*/  IMAD R23, R0, 0x13c, RZ ;  /* 0x0000013c00177824 */ /* 0x000fe200078e02ff */
[-C--:B-1----:R-:W-:Y:S01]  /*7fd0*/  IADD3 R12, P3, R24, R2.reuse, RZ ;  /* 0x00000002180c7210 */ /* 0x082fe20007f7e0ff */
[----:B------:R-:W-:Y:S01]  /*7fe0*/  IMAD R24, R0, 0x9b, RZ ;  /* 0x0000009b00187824 */ /* 0x000fe200078e02ff */
[-C--:B------:R-:W-:Y:S01]  /*7ff0*/  LEA.HI.X.SX32 R11, R29, R3.reuse, 0x1, P1 ;  /* 0x000000031d0b7211 */ /* 0x080fe200008f0eff */
[----:B------:R0:W-:Y:S03]  /*8000*/  STL.64 [R1+0x3d8], R8 ;  /* 0x0003d80801007387 */ /* 0x0001e60000100a00 */
[----:B------:R-:W-:Y:S01]  /*8010*/  LEA.HI.X.SX32 R13, R24, R3, 0x1, P3 ;  /* 0x00000003180d7211 */ /* 0x000fe200018f0eff */
[----:B------:R1:W-:Y:S01]  /*8020*/  STL.64 [R1+0x3d0], R10 ;  /* 0x0003d00a01007387 */ /* 0x0003e20000100a00 */
[----:B0-----:R-:W-:-:S02]  /*8030*/  IADD3 R8, P2, R23, R2, RZ ;  /* 0x0000000217087210 */ /* 0x001fc40007f5e0ff */
[----:B-1----:R-:W-:Y:S01]  /*8040*/  IADD3 R10, P1, R26, R2, RZ ;  /* 0x000000021a0a7210 */ /* 0x002fe20007f3e0ff */
[----:B------:R-:W2:Y:S01]  /*8050*/  LDL.LU R11, [R1+0x26d8] ;  /* 0x0026d800010b7983 */ /* 0x000ea20000300800 */
[----:B------:R-:W-:-:S03]  /*8060*/  LEA.HI.X.SX32 R9, R7, R3, 0x1, P2 ;  /* 0x0000000307097211 */ /* 0x000fc600010f0eff */
[----:B------:R-:W-:Y:S04]  /*8070*/  STL.64 [R1+0x3c8], R12 ;  /* 0x0003c80c01007387 */ /* 0x000fe80000100a00 */
[----:B------:R-:W-:Y:S04]  /*8080*/  STL [R1+0x3b8], R10 ;  /* 0x0003b80a01007387 */ /* 0x000fe80000100800 */
[----:B------:R0:W-:Y:S04]  /*8090*/  STL.64 [R1+0x3c0], R8 ;  /* 0x0003c00801007387 */ /* 0x0001e80000100a00 */
[----:B0-----:R-:W3:Y:S01]  /*80a0*/  LDL.LU.64 R8, [R1+0x26d0] ;  /* 0x0026d00001087983 */ /* 0x001ee20000300a00 */
[----:B------:R-:W-:-:S02]  /*80b0*/  IMAD R23, R0, 0x146, RZ ;  /* 0x0000014600177824 */ /* 0x000fc400078e02ff */
[----:B------:R-:W-:-:S03]  /*80c0*/  IMAD R24, R0, 0x9f, RZ ;  /* 0x0000009f00187824 */ /* 0x000fc600078e02ff */
[----:B------:R-:W-:Y:S01]  /*80d0*/  IADD3 R12, P3, R23, R2, RZ ;  /* 0x00000002170c7210 */ /* 0x000fe20007f7e0ff */
[C---:B------:R-:W-:Y:S02]  /*80e0*/  IMAD R23, R0.reuse, 0x14c, RZ ;  /* 0x0000014c00177824 */ /* 0x040fe400078e02ff */
[C---:B------:R-:W-:Y:S01]  /*80f0*/  IMAD R26, R0.reuse, 0xa3, RZ ;  /* 0x000000a3001a7824 */ /* 0x040fe200078e02ff */
[----:B------:R-:W-:Y:S02]  /*8100*/  MOV R6, R10 ;  /* 0x0000000a00067202 */ /* 0x000fe40000000f00 */
[----:B------:R-:W-:Y:S01]  /*8110*/  IADD3 R10, P2, R23, R2, RZ ;  /* 0x00000002170a7210 */ /* 0x000fe20007f5e0ff */
[----:B------:R-:W-:Y:S01]  /*8120*/  IMAD R23, R0, 0x14e, RZ ;  /* 0x0000014e00177824 */ /* 0x000fe200078e02ff */
[----:B------:R-:W-:Y:S01]  /*8130*/  LEA.HI.X.SX32 R13, R26, R3, 0x1, P3 ;  /* 0x000000031a0d7211 */ /* 0x000fe200018f0eff */
[----:B------:R-:W-:Y:S01]  /*8140*/  IMAD R29, R0, 0xa7, RZ ;  /* 0x000000a7001d7824 */ /* 0x000fe200078e02ff */
[----:B--2---:R-:W-:-:S02]  /*8150*/  MOV R7, R11 ;  /* 0x0000000b00077202 */ /* 0x004fc40000000f00 */
[-C--:B------:R-:W-:Y:S01]  /*8160*/  LEA.HI.X.SX32 R7, R24, R3.reuse, 0x1, P1 ;  /* 0x0000000318077211 */ /* 0x080fe200008f0eff */
[C---:B------:R-:W-:Y:S01]  /*8170*/  IMAD R24, R0.reuse, 0x156, RZ ;  /* 0x0000015600187824 */ /* 0x040fe200078e02ff */
[----:B------:R-:W-:Y:S01]  /*8180*/  IADD3 R6, P1, R23, R2, RZ ;  /* 0x0000000217067210 */ /* 0x000fe20007f3e0ff */
[----:B------:R-:W-:Y:S02]  /*8190*/  IMAD R23, R0, 0x15c, RZ ;  /* 0x0000015c00177824 */ /* 0x000fe400078e02ff */
[----:B------:R0:W-:Y:S04]  /*81a0*/  STL [R1+0x3bc], R7 ;  /* 0x0003bc0701007387 */ /* 0x0001e80000100800 */
[----:B------:R1:W-:Y:S01]  /*81b0*/  STL.64 [R1+0x3b0], R12 ;  /* 0x0003b00c01007387 */ /* 0x0003e20000100a00 */
[----:B0-----:R-:W-:-:S02]  /*81c0*/  LEA.HI.X.SX32 R7, R29, R3, 0x1, P1 ;  /* 0x000000031d077211 */ /* 0x001fc400008f0eff */
[-C--:B---3--:R-:W-:Y:S02]  /*81d0*/  LEA.HI.X.SX32 R11, R8, R3.reuse, 0x1, P2 ;  /* 0x00000003080b7211 */ /* 0x088fe400010f0eff */
[-C--:B-1----:R-:W-:Y:S01]  /*81e0*/  IADD3 R12, P3, R24, R2.reuse, RZ ;  /* 0x00000002180c7210 */ /* 0x082fe20007f7e0ff */
[----:B------:R-:W-:Y:S02]  /*81f0*/  IMAD R24, R0, 0xab, RZ ;  /* 0x000000ab00187824 */ /* 0x000fe400078e02ff */
[----:B------:R0:W-:Y:S03]  /*8200*/  STL.64 [R1+0x3a8], R10 ;  /* 0x0003a80a01007387 */ /* 0x0001e60000100a00 */
[----:B------:R-:W-:Y:S01]  /*8210*/  LEA.HI.X.SX32 R13, R24, R3, 0x1, P3 ;  /* 0x00000003180d7211 */ /* 0x000fe200018f0eff */
[----:B------:R-:W-:Y:S01]  /*8220*/  STL.64 [R1+0x3a0], R6 ;  /* 0x0003a00601007387 */ /* 0x000fe20000100a00 */
[----:B0-----:R-:W-:-:S03]  /*8230*/  IADD3 R10, P2, R23, R2, RZ ;  /* 0x00000002170a7210 */ /* 0x001fc60007f5e0ff */
[----:B------:R0:W-:Y:S01]  /*8240*/  STL.64 [R1+0x398], R12 ;  /* 0x0003980c01007387 */ /* 0x0001e20000100a00 */
[----:B------:R-:W-:-:S03]  /*8250*/  LEA.HI.X.SX32 R11, R9, R3, 0x1, P2 ;  /* 0x00000003090b7211 */ /* 0x000fc600010f0eff */
[----:B0-----:R-:W2:Y:S04]  /*8260*/  LDL.LU.64 R12, [R1+0x26c8] ;  /* 0x0026c800010c7983 */ /* 0x001ea80000300a00 */
[----:B------:R0:W-:Y:S04]  /*8270*/  STL.64 [R1+0x390], R10 ;  /* 0x0003900a01007387 */ /* 0x0001e80000100a00 */
[----:B0-----:R-:W3:Y:S01]  /*8280*/  LDL.LU.64 R10, [R1+0x26c0] ;  /* 0x0026c000010a7983 */ /* 0x001ee20000300a00 */
[C---:B------:R-:W-:Y:S02]  /*8290*/  IMAD R23, R0.reuse, 0x166, RZ ;  /* 0x0000016600177824 */ /* 0x040fe400078e02ff */
[----:B------:R-:W-:-:S03]  /*82a0*/  IMAD R26, R0, 0x15e, RZ ;  /* 0x0000015e001a7824 */ /* 0x000fc600078e02ff */
[-C--:B------:R-:W-:Y:S01]  /*82b0*/  IADD3 R4, P3, R23, R2.reuse, RZ ;  /* 0x0000000217047210 */ /* 0x080fe20007f7e0ff */
[----:B------:R-:W-:Y:S01]  /*82c0*/  IMAD R23, R0, 0x16c, RZ ;  /* 0x0000016c00177824 */ /* 0x000fe200078e02ff */
[-C--:B------:R-:W-:Y:S01]  /*82d0*/  IADD3 R6, P1, R26, R2.reuse, RZ ;  /* 0x000000021a067210 */ /* 0x080fe20007f3e0ff */
[----:B------:R-:W-:Y:S02]  /*82e0*/  IMAD R24, R0, 0xaf, RZ ;  /* 0x000000af00187824 */ /* 0x000fe400078e02ff */
[----:B------:R0:W-:Y:S01]  /*82f0*/  STL [R1+0x380], R4 ;  /* 0x0003800401007387 */ /* 0x0001e20000100800 */
[----:B------:R-:W-:Y:S02]  /*8300*/  IMAD.MOV.U32 R8, RZ, RZ, R4 ;  /* 0x000000ffff087224 */ /* 0x000fe400078e0004 */
[----:B------:R-:W-:Y:S01]  /*8310*/  LEA.HI.X.SX32 R7, R24, R3, 0x1, P1 ;  /* 0x0000000318077211 */ /* 0x000fe200008f0eff */
[C---:B------:R-:W-:Y:S01]  /*8320*/  IMAD R24, R0.reuse, 0x176, RZ ;  /* 0x0000017600187824 */ /* 0x040fe200078e02ff */
[----:B------:R-:W-:Y:S01]  /*8330*/  MOV R9, R5 ;  /* 0x0000000500097202 */ /* 0x000fe20000000f00 */
[C---:B------:R-:W-:Y:S01]  /*8340*/  IMAD R26, R0.reuse, 0x16e, RZ ;  /* 0x0000016e001a7824 */ /* 0x040fe200078e02ff */
[-C--:B0-----:R-:W-:Y:S01]  /*8350*/  IADD3 R4, P2, R23, R2.reuse, RZ ;  /* 0x0000000217047210 */ /* 0x081fe20007f5e0ff */
[C---:B------:R-:W-:Y:S01]  /*8360*/  IMAD R23, R0.reuse, 0xb3, RZ ;  /* 0x000000b300177824 */ /* 0x040fe200078e02ff */
[----:B------:R0:W-:Y:S04]  /*8370*/  STL.64 [R1+0x388], R6 ;  /* 0x0003880601007387 */ /* 0x0001e80000100a00 */
[----:B------:R-:W-:Y:S01]  /*8380*/  LEA.HI.X.SX32 R9, R23, R3, 0x1, P3 ;  /* 0x0000000317097211 */ /* 0x000fe200018f0eff */
[----:B------:R-:W-:Y:S01]  /*8390*/  IMAD R23, R0, 0x17c, RZ ;  /* 0x0000017c00177824 */ /* 0x000fe200078e02ff */
[----:B------:R-:W-:Y:S01]  /*83a0*/  IADD3 R8, P3, R24, R2, RZ ;  /* 0x0000000218087210 */ /* 0x000fe20007f7e0ff */
[----:B------:R-:W-:-:S02]  /*83b0*/  IMAD R24, R0, 0xb7, RZ ;  /* 0x000000b700187824 */ /* 0x000fc400078e02ff */
[----:B------:R1:W-:Y:S01]  /*83c0*/  STL [R1+0x384], R9 ;  /* 0x0003840901007387 */ /* 0x0003e20000100800 */
[----:B0-----:R-:W-:Y:S01]  /*83d0*/  IADD3 R6, P1, R26, R2, RZ ;  /* 0x000000021a067210 */ /* 0x001fe20007f3e0ff */
[----:B------:R-:W-:-:S03]  /*83e0*/  IMAD R26, R0, 0xbb, RZ ;  /* 0x000000bb001a7824 */ /* 0x000fc600078e02ff */
[-C--:B------:R-:W-:Y:S02]  /*83f0*/  LEA.HI.X.SX32 R7, R24, R3.reuse, 0x1, P1 ;  /* 0x0000000318077211 */ /* 0x080fe400008f0eff */
[-C--:B-1----:R-:W-:Y:S01]  /*8400*/  LEA.HI.X.SX32 R9, R26, R3.reuse, 0x1, P3 ;  /* 0x000000031a097211 */ /* 0x082fe200018f0eff */
[C---:B------:R-:W-:Y:S02]  /*8410*/  IMAD R24, R0.reuse, 0x186, RZ ;  /* 0x0000018600187824 */ /* 0x040fe400078e02ff */
[C---:B------:R-:W-:Y:S02]  /*8420*/  IMAD R29, R0.reuse, 0xbf, RZ ;  /* 0x000000bf001d7824 */ /* 0x040fe400078e02ff */
[----:B------:R-:W-:Y:S01]  /*8430*/  IMAD R26, R0, 0x196, RZ ;  /* 0x00000196001a7824 */ /* 0x000fe200078e02ff */
[----:B---3--:R-:W-:-:S05]  /*8440*/  LEA.HI.X.SX32 R5, R10, R3, 0x1, P2 ;  /* 0x000000030a057211 */ /* 0x008fca00010f0eff */
[----:B------:R0:W-:Y:S04]  /*8450*/  STL.64 [R1+0x378], R4 ;  /* 0x0003780401007387 */ /* 0x0001e80000100a00 */
[----:B------:R1:W-:Y:S01]  /*8460*/  STL.64 [R1+0x370], R6 ;  /* 0x0003700601007387 */ /* 0x0003e20000100a00 */
[----:B0-----:R-:W-:Y:S01]  /*8470*/  IADD3 R4, P2, R23, R2, RZ ;  /* 0x0000000217047210 */ /* 0x001fe20007f5e0ff */
[----:B------:R-:W-:-:S03]  /*8480*/  IMAD R23, R0, 0x17e, RZ ;  /* 0x0000017e00177824 */ /* 0x000fc600078e02ff */
[-C--:B------:R-:W-:Y:S02]  /*8490*/  LEA.HI.X.SX32 R5, R11, R3.reuse, 0x1, P2 ;  /* 0x000000030b057211 */ /* 0x080fe400010f0eff */
[-C--:B-1----:R-:W-:Y:S01]  /*84a0*/  IADD3 R6, P1, R23, R2.reuse, RZ ;  /* 0x0000000217067210 */ /* 0x082fe20007f3e0ff */
[----:B------:R-:W-:Y:S01]  /*84b0*/  IMAD R23, R0, 0x18c, RZ ;  /* 0x0000018c00177824 */ /* 0x000fe200078e02ff */
[----:B------:R0:W-:Y:S04]  /*84c0*/  STL.64 [R1+0x368], R8 ;  /* 0x0003680801007387 */ /* 0x0001e80000100a00 */
[----:B------:R1:W-:Y:S01]  /*84d0*/  STL.64 [R1+0x360], R4 ;  /* 0x0003600401007387 */ /* 0x0003e20000100a00 */
[----:B------:R-:W-:Y:S02]  /*84e0*/  LEA.HI.X.SX32 R7, R29, R3, 0x1, P1 ;  /* 0x000000031d077211 */ /* 0x000fe400008f0eff */
[----:B0-----:R-:W-:-:S02]  /*84f0*/  IADD3 R8, P3, R24, R2, RZ ;  /* 0x0000000218087210 */ /* 0x001fc40007f7e0ff */
[-C--:B-1----:R-:W-:Y:S01]  /*8500*/  IADD3 R4, P2, R23, R2.reuse, RZ ;  /* 0x0000000217047210 */ /* 0x082fe20007f5e0ff */
[C---:B------:R-:W-:Y:S02]  /*8510*/  IMAD R23, R0.reuse, 0xc3, RZ ;  /* 0x000000c300177824 */ /* 0x040fe400078e02ff */
[----:B------:R-:W-:Y:S01]  /*8520*/  IMAD R24, R0, 0x18e, RZ ;  /* 0x0000018e00187824 */ /* 0x000fe200078e02ff */
[-C--:B--2---:R-:W-:Y:S02]  /*8530*/  LEA.HI.X.SX32 R5, R12, R3.reuse, 0x1, P2 ;  /* 0x000000030c057211 */ /* 0x084fe400010f0eff */
[----:B------:R-:W-:Y:S01]  /*8540*/  LEA.HI.X.SX32 R9, R23, R3, 0x1, P3 ;  /* 0x0000000317097211 */ /* 0x000fe200018f0eff */
[----:B------:R0:W-:Y:S01]  /*8550*/  STL.64 [R1+0x358], R6 ;  /* 0x0003580601007387 */ /* 0x0001e20000100a00 */
[C---:B------:R-:W-:Y:S02]  /*8560*/  IMAD R23, R0.reuse, 0x19c, RZ ;  /* 0x0000019c00177824 */ /* 0x040fe400078e02ff */
[----:B------:R-:W-:Y:S01]  /*8570*/  IMAD R29, R0, 0xc7, RZ ;  /* 0x000000c7001d7824 */ /* 0x000fe200078e02ff */
[----:B------:R1:W-:Y:S04]  /*8580*/  STL.64 [R1+0x350], R8 ;  /* 0x0003500801007387 */ /* 0x0003e80000100a00 */
[----:B------:R-:W-:Y:S01]  /*8590*/  STL.64 [R1+0x26a8], R26 ;  /* 0x0026a81a01007387 */ /* 0x000fe20000100a00 */
[----:B0-----:R-:W-:-:S03]  /*85a0*/  IADD3 R6, P1, R24, R2, RZ ;  /* 0x0000000218067210 */ /* 0x001fc60007f3e0ff */
[----:B------:R0:W-:Y:S01]  /*85b0*/  STL.64 [R1+0x348], R4 ;  /* 0x0003480401007387 */ /* 0x0001e20000100a00 */
[----:B------:R-:W-:Y:S01]  /*85c0*/  IMAD R24, R0, 0x19e, RZ ;  /* 0x0000019e00187824 */ /* 0x000fe200078e02ff */
[-C--:B------:R-:W-:Y:S02]  /*85d0*/  LEA.HI.X.SX32 R7, R29, R3.reuse, 0x1, P1 ;  /* 0x000000031d077211 */ /* 0x080fe400008f0eff */
[-C--:B-1----:R-:W-:Y:S02]  /*85e0*/  IADD3 R8, P3, R26, R2.reuse, RZ ;  /* 0x000000021a087210 */ /* 0x082fe40007f7e0ff */
[----:B0-----:R-:W-:Y:S01]  /*85f0*/  IADD3 R4, P2, R23, R2, RZ ;  /* 0x0000000217047210 */ /* 0x001fe20007f5e0ff */
[C---:B------:R-:W-:Y:S01]  /*8600*/  IMAD R23, R0.reuse, 0xcb, RZ ;  /* 0x000000cb00177824 */ /* 0x040fe200078e02ff */
[----:B------:R0:W-:Y:S01]  /*8610*/  STL.64 [R1+0x340], R6 ;  /* 0x0003400601007387 */ /* 0x0001e20000100a00 */
[----:B------:R-:W-:Y:S01]  /*8620*/  IMAD R12, R0, 0x1a6, RZ ;  /* 0x000001a6000c7824 */ /* 0x000fe200078e02ff */
[----:B------:R-:W-:-:S02]  /*8630*/  LEA.HI.X.SX32 R5, R13, R3, 0x1, P2 ;  /* 0x000000030d057211 */ /* 0x000fc400010f0eff */
[-C--:B------:R-:W-:Y:S01]  /*8640*/  LEA.HI.X.SX32 R9, R23, R3.reuse, 0x1, P3 ;  /* 0x0000000317097211 */ /* 0x080fe200018f0eff */
[----:B------:R-:W-:Y:S01]  /*8650*/  IMAD R13, R0, 0x1ac, RZ ;  /* 0x000001ac000d7824 */ /* 0x000fe200078e02ff */
[-C--:B------:R-:W-:Y:S01]  /*8660*/  IADD3 R10, P3, R12, R2.reuse, RZ ;  /* 0x000000020c0a7210 */ /* 0x080fe20007f7e0ff */
[----:B------:R-:W-:Y:S01]  /*8670*/  IMAD R23, R0, 0xd3, RZ ;  /* 0x000000d300177824 */ /* 0x000fe200078e02ff */
[----:B0-----:R-:W-:Y:S01]  /*8680*/  IADD3 R6, P1, R24, R2, RZ ;  /* 0x0000000218067210 */ /* 0x001fe20007f3e0ff */
[----:B------:R-:W-:Y:S01]  /*8690*/  IMAD R24, R0, 0xcf, RZ ;  /* 0x000000cf00187824 */ /* 0x000fe200078e02ff */
[----:B------:R-:W-:Y:S04]  /*86a0*/  STL.64 [R1+0x338], R8 ;  /* 0x0003380801007387 */ /* 0x000fe80000100a00 */
[----:B------:R0:W-:Y:S01]  /*86b0*/  STL.64 [R1+0x330], R4 ;  /* 0x0003300401007387 */ /* 0x0001e20000100a00 */
[----:B------:R-:W-:-:S02]  /*86c0*/  LEA.HI.X.SX32 R7, R24, R3, 0x1, P1 ;  /* 0x0000000318077211 */ /* 0x000fc400008f0eff */
[-C--:B------:R-:W-:Y:S01]  /*86d0*/  LEA.HI.X.SX32 R11, R23, R3.reuse, 0x1, P3 ;  /* 0x00000003170b7211 */ /* 0x080fe200018f0eff */
[----:B------:R-:W-:Y:S01]  /*86e0*/  STL.64 [R1+0x2698], R12 ;  /* 0x0026980c01007387 */ /* 0x000fe20000100a00 */
[-C--:B------:R-:W-:Y:S01]  /*86f0*/  IADD3 R26, P2, R13, R2.reuse, RZ ;  /* 0x000000020d1a7210 */ /* 0x080fe20007f5e0ff */
[C---:B------:R-:W-:Y:S02]  /*8700*/  IMAD R23, R0.reuse, 0xd7, RZ ;  /* 0x000000d700177824 */ /* 0x040fe400078e02ff */
[----:B------:R1:W-:Y:S01]  /*8710*/  STL.64 [R1+0x328], R6 ;  /* 0x0003280601007387 */ /* 0x0003e20000100a00 */
[C---:B0-----:R-:W-:Y:S02]  /*8720*/  IMAD R5, R0.reuse, 0x1ae, RZ ;  /* 0x000001ae00057824 */ /* 0x041fe400078e02ff */
[----:B------:R-:W-:Y:S01]  /*8730*/  IMAD R8, R0, 0x1b6, RZ ;  /* 0x000001b600087824 */ /* 0x000fe200078e02ff */
[-C--:B------:R-:W-:Y:S01]  /*8740*/  LEA.HI.X.SX32 R27, R14, R3.reuse, 0x1, P2 ;  /* 0x000000030e1b7211 */ /* 0x080fe200010f0eff */
[C---:B------:R-:W-:Y:S01]  /*8750*/  IMAD R9, R0.reuse, 0x1bc, RZ ;  /* 0x000001bc00097824 */ /* 0x040fe200078e02ff */
[-C--:B-1----:R-:W-:Y:S01]  /*8760*/  IADD3 R6, P1, R5, R2.reuse, RZ ;  /* 0x0000000205067210 */ /* 0x082fe20007f3e0ff */
[----:B------:R0:W-:Y:S03]  /*8770*/  STL.64 [R1+0x320], R10 ;  /* 0x0003200a01007387 */ /* 0x0001e60000100a00 */
[----:B------:R-:W-:Y:S01]  /*8780*/  LEA.HI.X.SX32 R7, R23, R3, 0x1, P1 ;  /* 0x0000000317077211 */ /* 0x000fe200008f0eff */
[----:B------:R-:W-:Y:S01]  /*8790*/  IMAD R23, R0, 0xdb, RZ ;  /* 0x000000db00177824 */ /* 0x000fe200078e02ff */
[----:B------:R-:W-:Y:S01]  /*87a0*/  STL.64 [R1+0x318], R26 ;  /* 0x0003181a01007387 */ /* 0x000fe20000100a00 */
[----:B------:R-:W-:-:S03]  /*87b0*/  IADD3 R16, P2, R9, R2, RZ ;  /* 0x0000000209107210 */ /* 0x000fc60007f5e0ff */
[----:B------:R-:W-:Y:S01]  /*87c0*/  STL.64 [R1+0x2688], R8 ;  /* 0x0026880801007387 */ /* 0x000fe20000100a00 */
[----:B0-----:R-:W-:-:S03]  /*87d0*/  IADD3 R10, P3, R8, R2, RZ ;  /* 0x00000002080a7210 */ /* 0x001fc60007f7e0ff */
[----:B------:R0:W-:Y:S01]  /*87e0*/  STL.64 [R1+0x310], R6 ;  /* 0x0003100601007387 */ /* 0x0001e20000100a00 */
[----:B------:R-:W-:-:S03]  /*87f0*/  LEA.HI.X.SX32 R11, R23, R3, 0x1, P3 ;  /* 0x00000003170b7211 */ /* 0x000fc600018f0eff */
[----:B------:R-:W-:Y:S04]  /*8800*/  STL [R1+0x300], R16 ;  /* 0x0003001001007387 */ /* 0x000fe80000100800 */
[----:B------:R-:W-:Y:S01]  /*8810*/  STL.64 [R1+0x308], R10 ;  /* 0x0003080a01007387 */ /* 0x000fe20000100a00 */
[----:B0-----:R-:W-:Y:S01]  /*8820*/  IMAD R7, R0, 0x1c6, RZ ;  /* 0x000001c600077824 */ /* 0x001fe200078e02ff */
[----:B------:R-:W-:-:S04]  /*8830*/  MOV R6, R16 ;  /* 0x0000001000067202 */ /* 0x000fc80000000f00 */
[----:B------:R-:W-:Y:S01]  /*8840*/  IADD3 R12, P3, R7, R2, RZ ;  /* 0x00000002070c7210 */ /* 0x000fe20007f7e0ff */
[----:B------:R0:W-:Y:S02]  /*8850*/  STL [R1+0x2678], R7 ;  /* 0x0026780701007387 */ /* 0x0001e40000100800 */
[----:B0-----:R-:W-:Y:S02]  /*8860*/  IMAD.MOV.U32 R7, RZ, RZ, R17 ;  /* 0x000000ffff077224 */ /* 0x001fe400078e0011 */
[----:B------:R-:W2:Y:S01]  /*8870*/  LDL.LU.64 R16, [R1+0x26b8] ;  /* 0x0026b80001107983 */ /* 0x000ea20000300a00 */
[C---:B------:R-:W-:Y:S02]  /*8880*/  IMAD R14, R0.reuse, 0x1be, RZ ;  /* 0x000001be000e7824 */ /* 0x040fe400078e02ff */
[----:B------:R-:W-:-:S03]  /*8890*/  IMAD R23, R0, 0xdf, RZ ;  /* 0x000000df00177824 */ /* 0x000fc600078e02ff */
[-C--:B------:R-:W-:Y:S01]  /*88a0*/  IADD3 R26, P1, R14, R2.reuse, RZ ;  /* 0x000000020e1a7210 */ /* 0x080fe20007f3e0ff */
[C---:B------:R-:W-:Y:S02]  /*88b0*/  IMAD R10, R0.reuse, 0x1cc, RZ ;  /* 0x000001cc000a7824 */ /* 0x040fe400078e02ff */
[C---:B------:R-:W-:Y:S01]  /*88c0*/  IMAD R11, R0.reuse, 0x1ce, RZ ;  /* 0x000001ce000b7824 */ /* 0x040fe200078e02ff */
[-C--:B------:R-:W-:Y:S01]  /*88d0*/  LEA.HI.X.SX32 R27, R23, R3.reuse, 0x1, P1 ;  /* 0x00000003171b7211 */ /* 0x080fe200008f0eff */
[----:B------:R-:W-:Y:S01]  /*88e0*/  IMAD R23, R0, 0xe3, RZ ;  /* 0x000000e300177824 */ /* 0x000fe200078e02ff */
[-C--:B------:R-:W-:Y:S02]  /*88f0*/  LEA.HI.X.SX32 R7, R15, R3.reuse, 0x1, P2 ;  /* 0x000000030f077211 */ /* 0x080fe400010f0eff */
[-C--:B------:R-:W-:Y:S01]  /*8900*/  IADD3 R6, P2, R10, R2.reuse, RZ ;  /* 0x000000020a067210 */ /* 0x080fe20007f5e0ff */
[----:B------:R-:W-:Y:S01]  /*8910*/  IMAD R15, R0, 0x1d6, RZ ;  /* 0x000001d6000f7824 */ /* 0x000fe200078e02ff */
[----:B------:R-:W-:Y:S01]  /*8920*/  IADD3 R8, P1, R11, R2, RZ ;  /* 0x000000020b087210 */ /* 0x000fe20007f3e0ff */
[----:B------:R-:W-:Y:S01]  /*8930*/  STL [R1+0x304], R7 ;  /* 0x0003040701007387 */ /* 0x000fe20000100800 */
[----:B------:R-:W-:-:S03]  /*8940*/  LEA.HI.X.SX32 R13, R23, R3, 0x1, P3 ;  /* 0x00000003170d7211 */ /* 0x000fc600018f0eff */
[----:B------:R0:W-:Y:S04]  /*8950*/  STL.64 [R1+0x2f8], R26 ;  /* 0x0002f81a01007387 */ /* 0x0001e80000100a00 */
[----:B------:R-:W-:Y:S04]  /*8960*/  STL.64 [R1+0x2670], R10 ;  /* 0x0026700a01007387 */ /* 0x000fe80000100a00 */
[----:B------:R-:W-:Y:S04]  /*8970*/  STL [R1+0x2e0], R8 ;  /* 0x0002e00801007387 */ /* 0x000fe80000100800 */
[----:B------:R1:W-:Y:S04]  /*8980*/  STL.64 [R1+0x2680], R14 ;  /* 0x0026800e01007387 */ /* 0x0003e80000100a00 */
[----:B------:R3:W-:Y:S01]  /*8990*/  STL.64 [R1+0x2f0], R12 ;  /* 0x0002f00c01007387 */ /* 0x0007e20000100a00 */
[C---:B0-----:R-:W-:Y:S01]  /*89a0*/  IMAD R27, R0.reuse, 0xe7, RZ ;  /* 0x000000e7001b7824 */ /* 0x041fe200078e02ff */
[----:B------:R-:W-:Y:S01]  /*89b0*/  IADD3 R26, P3, R15, R2, RZ ;  /* 0x000000020f1a7210 */ /* 0x000fe20007f7e0ff */
[----:B------:R-:W-:-:S02]  /*89c0*/  IMAD R29, R0, 0xeb, RZ ;  /* 0x000000eb001d7824 */ /* 0x000fc400078e02ff */
[----:B------:R-:W-:Y:S01]  /*89d0*/  IMAD R24, R0, 0x1dc, RZ ;  /* 0x000001dc00187824 */ /* 0x000fe200078e02ff */
[----:B-1----:R-:W-:Y:S02]  /*89e0*/  MOV R15, R9 ;  /* 0x00000009000f7202 */ /* 0x002fe40000000f00 */
[-C--:B------:R-:W-:Y:S02]  /*89f0*/  LEA.HI.X.SX32 R15, R27, R3.reuse, 0x1, P1 ;  /* 0x000000031b0f7211 */ /* 0x080fe400008f0eff */
[-C--:B------:R-:W-:Y:S02]  /*8a00*/  LEA.HI.X.SX32 R27, R29, R3.reuse, 0x1, P3 ;  /* 0x000000031d1b7211 */ /* 0x080fe400018f0eff */
[----:B------:R-:W-:Y:S02]  /*8a10*/  MOV R14, R8 ;  /* 0x00000008000e7202 */ /* 0x000fe40000000f00 */
[----:B--2---:R-:W-:-:S05]  /*8a20*/  LEA.HI.X.SX32 R7, R16, R3, 0x1, P2 ;  /* 0x0000000310077211 */ /* 0x004fca00010f0eff */
[----:B------:R0:W-:Y:S01]  /*8a30*/  STL.64 [R1+0x2e8], R6 ;  /* 0x0002e80601007387 */ /* 0x0001e20000100a00 */
[----:B------:R-:W-:-:S03]  /*8a40*/  IADD3 R10, P2, R24, R2, RZ ;  /* 0x00000002180a7210 */ /* 0x000fc60007f5e0ff */
[----:B------:R1:W2:Y:S04]  /*8a50*/  LDL.64 R8, [R1+0x288] ;  /* 0x0002880001087983 */ /* 0x0002a80000100a00 */
[----:B---3--:R1:W3:Y:S04]  /*8a60*/  LDL.64 R12, [R1+0x278] ;  /* 0x00027800010c7983 */ /* 0x0082e80000100a00 */
[----:B0-----:R1:W4:Y:S01]  /*8a70*/  LDL.64 R6, [R1+0x290] ;  /* 0x0002900001067983 */ /* 0x0013220000100a00 */
[----:B------:R-:W-:-:S03]  /*8a80*/  LEA.HI.X.SX32 R11, R17, R3, 0x1, P2 ;  /* 0x00000003110b7211 */ /* 0x000fc600010f0eff */
[----:B------:R0:W-:Y:S04]  /*8a90*/  STL.64 [R1+0x26b0], R24 ;  /* 0x0026b01801007387 */ /* 0x0001e80000100a00 */
[----:B------:R-:W-:Y:S04]  /*8aa0*/  STL [R1+0x2e4], R15 ;  /* 0x0002e40f01007387 */ /* 0x000fe80000100800 */
[----:B------:R5:W-:Y:S04]  /*8ab0*/  STL.64 [R1+0x2d8], R26 ;  /* 0x0002d81a01007387 */ /* 0x000be80000100a00 */
[----:B------:R1:W2:Y:S01]  /*8ac0*/  LDL.64 R16, [R1+0x280] ;  /* 0x0002800001107983 */ /* 0x0002a20000100a00 */
[----:B------:R-:W-:-:S02]  /*8ad0*/  IMAD R4, R0, 0x1de, RZ ;  /* 0x000001de00047824 */ /* 0x000fc400078e02ff */
[----:B------:R-:W-:-:S03]  /*8ae0*/  IMAD R23, R0, 0x1e6, RZ ;  /* 0x000001e600177824 */ /* 0x000fc600078e02ff */
[-C--:B------:R-:W-:Y:S01]  /*8af0*/  IADD3 R14, P1, R4, R2.reuse, RZ ;  /* 0x00000002040e7210 */ /* 0x080fe20007f3e0ff */
[C---:B------:R-:W-:Y:S01]  /*8b00*/  IMAD R4, R0.reuse, 0xef, RZ ;  /* 0x000000ef00047824 */ /* 0x040fe200078e02ff */
[----:B0-----:R-:W-:Y:S01]  /*8b10*/  IADD3 R24, P3, R23, R2, RZ ;  /* 0x0000000217187210 */ /* 0x001fe20007f7e0ff */
[C---:B-----5:R-:W-:Y:S02]  /*8b20*/  IMAD R27, R0.reuse, 0x1ec, RZ ;  /* 0x000001ec001b7824 */ /* 0x060fe400078e02ff */
[----:B------:R-:W-:Y:S01]  /*8b30*/  IMAD R26, R0, 0xf3, RZ ;  /* 0x000000f3001a7824 */ /* 0x000fe200078e02ff */
[----:B------:R0:W-:Y:S01]  /*8b40*/  STL.64 [R1+0x2d0], R10 ;  /* 0x0002d00a01007387 */ /* 0x0001e20000100a00 */
[-C--:B------:R-:W-:Y:S01]  /*8b50*/  LEA.HI.X.SX32 R15, R4, R3.reuse, 0x1, P1 ;  /* 0x00000003040f7211 */ /* 0x080fe200008f0eff */
[----:B------:R-:W-:Y:S02]  /*8b60*/  IMAD R29, R0, 0x1ee, RZ ;  /* 0x000001ee001d7824 */ /* 0x000fe400078e02ff */
[----:B------:R-:W-:-:S02]  /*8b70*/  LEA.HI.X.SX32 R25, R26, R3, 0x1, P3 ;  /* 0x000000031a197211 */ /* 0x000fc400018f0eff */
[----:B------:R5:W-:Y:S01]  /*8b80*/  STL.64 [R1+0x2c8], R14 ;  /* 0x0002c80e01007387 */ /* 0x000be20000100a00 */
[-C--:B0-----:R-:W-:Y:S01]  /*8b90*/  IADD3 R10, P2, R27, R2.reuse, RZ ;  /* 0x000000021b0a7210 */ /* 0x081fe20007f5e0ff */
[C---:B------:R-:W-:Y:S02]  /*8ba0*/  IMAD R27, R0.reuse, 0x1f6, RZ ;  /* 0x000001f6001b7824 */ /* 0x040fe400078e02ff */
[----:B------:R0:W-:Y:S01]  /*8bb0*/  STL.64 [R1+0x2c0], R24 ;  /* 0x0002c01801007387 */ /* 0x0001e20000100a00 */
[----:B------:R-:W-:Y:S01]  /*8bc0*/  IMAD R4, R0, 0x1fc, RZ ;  /* 0x000001fc00047824 */ /* 0x000fe200078e02ff */
[----:B------:R-:W-:Y:S02]  /*8bd0*/  LEA.HI.X.SX32 R11, R18, R3, 0x1, P2 ;  /* 0x00000003120b7211 */ /* 0x000fe400010f0eff */
[----:B-----5:R-:W-:-:S03]  /*8be0*/  IADD3 R14, P1, R29, R2, RZ ;  /* 0x000000021d0e7210 */ /* 0x020fc60007f3e0ff */
[----:B------:R5:W-:Y:S01]  /*8bf0*/  STL.64 [R1+0x2b8], R10 ;  /* 0x0002b80a01007387 */ /* 0x000be20000100a00 */
[----:B0-----:R-:W-:Y:S01]  /*8c00*/  IADD3 R24, P3, R27, R2, RZ ;  /* 0x000000021b187210 */ /* 0x001fe20007f7e0ff */
[C---:B------:R-:W-:Y:S02]  /*8c10*/  IMAD R27, R0.reuse, 0xfb, RZ ;  /* 0x000000fb001b7824 */ /* 0x040fe400078e02ff */
[----:B------:R-:W-:-:S03]  /*8c20*/  IMAD R26, R0, 0x1fe, RZ ;  /* 0x000001fe001a7824 */ /* 0x000fc600078e02ff */
[----:B------:R-:W-:Y:S02]  /*8c30*/  LEA.HI.X.SX32 R25, R27, R3, 0x1, P3 ;  /* 0x000000031b197211 */ /* 0x000fe400018f0eff */
[----:B-----5:R-:W-:Y:S01]  /*8c40*/  IADD3 R10, P2, R4, R2, RZ ;  /* 0x00000002040a7210 */ /* 0x020fe20007f5e0ff */
[----:B------:R-:W-:-:S03]  /*8c50*/  IMAD R4, R0, 0x20e, RZ ;  /* 0x0000020e00047824 */ /* 0x000fc600078e02ff */
[----:B------:R-:W-:Y:S01]  /*8c60*/  LEA.HI.X.SX32 R11, R19, R3, 0x1, P2 ;  /* 0x00000003130b7211 */ /* 0x000fe200010f0eff */
[C---:B------:R-:W-:Y:S02]  /*8c70*/  IMAD R27, R0.reuse, 0x216, RZ ;  /* 0x00000216001b7824 */ /* 0x040fe400078e02ff */
[C---:B------:R-:W-:Y:S02]  /*8c80*/  IMAD R18, R0.reuse, 0x10b, RZ ;  /* 0x0000010b00127824 */ /* 0x040fe400078e02ff */
[----:B----4-:R-:W-:-:S05]  /*8c90*/  IMAD R7, R0, 0xf7, RZ ;  /* 0x000000f700077824 */ /* 0x010fca00078e02ff */
[----:B------:R-:W-:-:S05]  /*8ca0*/  LEA.HI.X.SX32 R15, R7, R3, 0x1, P1 ;  /* 0x00000003070f7211 */ /* 0x000fca00008f0eff */
[----:B------:R0:W-:Y:S04]  /*8cb0*/  STL.64 [R1+0x2b0], R14 ;  /* 0x0002b00e01007387 */ /* 0x0001e80000100a00 */
[----:B------:R4:W-:Y:S01]  /*8cc0*/  STL.64 [R1+0x2a8], R24 ;  /* 0x0002a81801007387 */ /* 0x0009e20000100a00 */
[-C--:B0-----:R-:W-:Y:S02]  /*8cd0*/  IADD3 R14, P1, R26, R2.reuse, RZ ;  /* 0x000000021a0e7210 */ /* 0x081fe40007f3e0ff */
[----:B----4-:R-:W-:Y:S01]  /*8ce0*/  IADD3 R24, P3, R4, R2, RZ ;  /* 0x0000000204187210 */ /* 0x010fe20007f7e0ff */
[----:B------:R-:W-:Y:S01]  /*8cf0*/  IMAD R4, R0, 0xff, RZ ;  /* 0x000000ff00047824 */ /* 0x000fe200078e02ff */
[----:B------:R-:W-:Y:S04]  /*8d00*/  STL [R1+0x2690], R19 ;  /* 0x0026901301007387 */ /* 0x000fe80000100800 */
[----:B------:R-:W-:Y:S01]  /*8d10*/  LEA.HI.X.SX32 R15, R4, R3, 0x1, P1 ;  /* 0x00000003040f7211 */ /* 0x000fe200008f0eff */
[----:B------:R-:W-:Y:S04]  /*8d20*/  STL.64 [R1+0x2a0], R10 ;  /* 0x0002a00a01007387 */ /* 0x000fe80000100a00 */
[----:B------:R0:W-:Y:S01]  /*8d30*/  STL.64 [R1+0x298], R14 ;  /* 0x0002980e01007387 */ /* 0x0001e20000100a00 */
[----:B---3--:R-:W-:-:S02]  /*8d40*/  IMAD R12, R0, 0x107, RZ ;  /* 0x00000107000c7824 */ /* 0x008fc400078e02ff */
[C---:B0-----:R-:W-:Y:S02]  /*8d50*/  IMAD R14, R0.reuse, 0x103, RZ ;  /* 0x00000103000e7824 */ /* 0x041fe400078e02ff */
[----:B------:R-:W-:-:S03]  /*8d60*/  IMAD R15, R0, 0x104, RZ ;  /* 0x00000104000f7824 */ /* 0x000fc600078e02ff */
[-C--:B------:R-:W-:Y:S01]  /*8d70*/  LEA.HI.X.SX32 R7, R14, R3.reuse, 0x1, P0 ;  /* 0x000000030e077211 */ /* 0x080fe200000f0eff */
[----:B------:R-:W-:Y:S01]  /*8d80*/  IMAD R14, R0, 0x105, RZ ;  /* 0x00000105000e7824 */ /* 0x000fe200078e02ff */
[-C--:B--2---:R-:W-:Y:S02]  /*8d90*/  LEA.HI.X.SX32 R9, R15, R3.reuse, 0x1, P6 ;  /* 0x000000030f097211 */ /* 0x084fe400030f0eff */
[-C--:B------:R-:W-:Y:S02]  /*8da0*/  LEA.HI.X.SX32 R13, R20, R3.reuse, 0x1, P4 ;  /* 0x00000003140d7211 */ /* 0x080fe400020f0eff */
[-C--:B------:R-:W-:Y:S01]  /*8db0*/  LEA.HI.X.SX32 R17, R14, R3.reuse, 0x1, P5 ;  /* 0x000000030e117211 */ /* 0x080fe200028f0eff */
[----:B------:R-:W-:Y:S01]  /*8dc0*/  STL [R1+0x294], R7 ;  /* 0x0002940701007387 */ /* 0x000fe20000100800 */
[----:B------:R-:W-:Y:S02]  /*8dd0*/  LEA.HI.X.SX32 R25, R12, R3, 0x1, P3 ;  /* 0x000000030c197211 */ /* 0x000fe400018f0eff */
[----:B------:R-:W-:Y:S01]  /*8de0*/  IADD3 R10, P2, R27, R2, RZ ;  /* 0x000000021b0a7210 */ /* 0x000fe20007f5e0ff */
[----:B------:R-:W-:Y:S01]  /*8df0*/  STL [R1+0x28c], R9 ;  /* 0x00028c0901007387 */ /* 0x000fe20000100800 */
[----:B------:R-:W-:-:S03]  /*8e00*/  IMAD R27, R0, 0x218, RZ ;  /* 0x00000218001b7824 */ /* 0x000fc600078e02ff */
[----:B------:R-:W-:Y:S04]  /*8e10*/  STL [R1+0x284], R17 ;  /* 0x0002841101007387 */ /* 0x000fe80000100800 */
[----:B------:R-:W-:Y:S04]  /*8e20*/  STL [R1+0x27c], R13 ;  /* 0x00027c0d01007387 */ /* 0x000fe80000100800 */
[----:B------:R0:W-:Y:S01]  /*8e30*/  STL.64 [R1+0x270], R24 ;  /* 0x0002701801007387 */ /* 0x0001e20000100a00 */
[----:B------:R-:W-:Y:S02]  /*8e40*/  IADD3 R26, P1, R27, R2, RZ ;  /* 0x000000021b1a7210 */ /* 0x000fe40007f3e0ff */
[----:B------:R-:W-:-:S02]  /*8e50*/  LEA.HI.X.SX32 R11, R18, R3, 0x1, P2 ;  /* 0x00000003120b7211 */ /* 0x000fc400010f0eff */
[----:B------:R-:W-:Y:S01]  /*8e60*/  LEA.HI.X.SX32 R27, R21, R3, 0x1, P1 ;  /* 0x00000003151b7211 */ /* 0x000fe200008f0eff */
[----:B0-----:R-:W2:Y:S04]  /*8e70*/  LDL.LU.64 R24, [R1+0x26b0] ;  /* 0x0026b00001187983 */ /* 0x001ea80000300a00 */
[----:B------:R-:W-:Y:S04]  /*8e80*/  STL.64 [R1+0x268], R10 ;  /* 0x0002680a01007387 */ /* 0x000fe80000100a00 */
[----:B------:R0:W-:Y:S04]  /*8e90*/  STL.64 [R1+0x260], R26 ;  /* 0x0002601a01007387 */ /* 0x0001e80000100a00 */
[----:B0-----:R-:W3:Y:S01]  /*8ea0*/  LDL.LU.64 R26, [R1+0x26a8] ;  /* 0x0026a800011a7983 */ /* 0x001ee20000300a00 */
[----:B------:R-:W-:-:S05]  /*8eb0*/  IMAD R4, R0, 0x21a, RZ ;  /* 0x0000021a00047824 */ /* 0x000fca00078e02ff */
[----:B------:R-:W-:Y:S01]  /*8ec0*/  IADD3 R6, P0, R4, R2, RZ ;  /* 0x0000000204067210 */ /* 0x000fe20007f1e0ff */
[----:B------:R-:W-:-:S05]  /*8ed0*/  IMAD R4, R0, 0x21c, RZ ;  /* 0x0000021c00047824 */ /* 0x000fca00078e02ff */
[----:B------:R-:W-:Y:S01]  /*8ee0*/  IADD3 R8, P6, R4, R2, RZ ;  /* 0x0000000204087210 */ /* 0x000fe20007fde0ff */
[----:B------:R-:W-:-:S05]  /*8ef0*/  IMAD R4, R0, 0x226, RZ ;  /* 0x0000022600047824 */ /* 0x000fca00078e02ff */
[----:B------:R-:W-:Y:S01]  /*8f00*/  IADD3 R14, P4, R4, R2, RZ ;  /* 0x00000002040e7210 */ /* 0x000fe20007f9e0ff */
[C---:B------:R-:W-:Y:S02]  /*8f10*/  IMAD R4, R0.reuse, 0x22a, RZ ;  /* 0x0000022a00047824 */ /* 0x040fe400078e02ff */
[----:B------:R-:W-:-:S03]  /*8f20*/  IMAD R7, R0, 0x10d, RZ ;  /* 0x0000010d00077824 */ /* 0x000fc600078e02ff */
[-C--:B------:R-:W-:Y:S01]  /*8f30*/  IADD3 R18, P2, R4, R2.reuse, RZ ;  /* 0x0000000204127210 */ /* 0x080fe20007f5e0ff */
[C---:B------:R-:W-:Y:S02]  /*8f40*/  IMAD R4, R0.reuse, 0x22e, RZ ;  /* 0x0000022e00047824 */ /* 0x040fe400078e02ff */
[----:B------:R-:W-:Y:S01]  /*8f50*/  IMAD R15, R0, 0x21e, RZ ;  /* 0x0000021e000f7824 */ /* 0x000fe200078e02ff */
[-C--:B------:R-:W-:Y:S02]  /*8f60*/  LEA.HI.X.SX32 R7, R7, R3.reuse, 0x1, P0 ;  /* 0x0000000307077211 */ /* 0x080fe400000f0eff */
[-C--:B------:R-:W-:Y:S01]  /*8f70*/  IADD3 R20, P0, R4, R2.reuse, RZ ;  /* 0x0000000204147210 */ /* 0x080fe20007f1e0ff */
[----:B------:R-:W-:Y:S01]  /*8f80*/  IMAD R4, R0, 0x10f, RZ ;  /* 0x0000010f00047824 */ /* 0x000fe200078e02ff */
[----:B------:R-:W-:Y:S02]  /*8f90*/  IADD3 R16, P5, R15, R2, RZ ;  /* 0x000000020f107210 */ /* 0x000fe40007fbe0ff */
[----:B------:R-:W-:-:S02]  /*8fa0*/  LEA.HI.X.SX32 R9, R22, R3, 0x1, P6 ;  /* 0x0000000316097211 */ /* 0x000fc400030f0eff */
[----:B------:R-:W-:Y:S01]  /*8fb0*/  LEA.HI.X.SX32 R17, R4, R3, 0x1, P5 ;  /* 0x0000000304117211 */ /* 0x000fe200028f0eff */
[----:B------:R0:W-:Y:S01]  /*8fc0*/  STL.64 [R1+0x258], R6 ;  /* 0x0002580601007387 */ /* 0x0001e20000100a00 */
[----:B------:R-:W-:-:S03]  /*8fd0*/  IMAD R13, R0, 0x228, RZ ;  /* 0x00000228000d7824 */ /* 0x000fc600078e02ff */
[----:B------:R-:W-:Y:S01]  /*8fe0*/  STL [R1+0x26a0], R23 ;  /* 0x0026a01701007387 */ /* 0x000fe20000100800 */
[----:B------:R-:W-:-:S03]  /*8ff0*/  IMAD R11, R0, 0x22c, RZ ;  /* 0x0000022c000b7824 */ /* 0x000fc600078e02ff */
[----:B------:R-:W-:Y:S04]  /*9000*/  STL.64 [R1+0x250], R8 ;  /* 0x0002500801007387 */ /* 0x000fe80000100a00 */
[----:B------:R4:W-:Y:S01]  /*9010*/  STL.64 [R1+0x248], R16 ;  /* 0x0002481001007387 */ /* 0x0009e20000100a00 */
[-C--:B------:R-:W-:Y:S02]  /*9020*/  IADD3 R12, P3, R13, R2.reuse, RZ ;  /* 0x000000020d0c7210 */ /* 0x080fe40007f7e0ff */
[----:B------:R-:W-:Y:S01]  /*9030*/  IADD3 R10, P1, R11, R2, RZ ;  /* 0x000000020b0a7210 */ /* 0x000fe20007f3e0ff */
[C---:B0-----:R-:W-:Y:S02]  /*9040*/  IMAD R6, R0.reuse, 0x236, RZ ;  /* 0x0000023600067824 */ /* 0x041fe400078e02ff */
[----:B----4-:R-:W-:-:S02]  /*9050*/  IMAD R17, R0, 0x113, RZ ;  /* 0x0000011300117824 */ /* 0x010fc400078e02ff */
[----:B------:R-:W-:-:S03]  /*9060*/  IMAD R16, R0, 0x114, RZ ;  /* 0x0000011400107824 */ /* 0x000fc600078e02ff */
[-C--:B------:R-:W-:Y:S01]  /*9070*/  LEA.HI.X.SX32 R15, R17, R3.reuse, 0x1, P4 ;  /* 0x00000003110f7211 */ /* 0x080fe200020f0eff */
[----:B------:R-:W-:Y:S01]  /*9080*/  IMAD R17, R0, 0x115, RZ ;  /* 0x0000011500117824 */ /* 0x000fe200078e02ff */
[-C--:B------:R-:W-:Y:S02]  /*9090*/  LEA.HI.X.SX32 R13, R16, R3.reuse, 0x1, P3 ;  /* 0x00000003100d7211 */ /* 0x080fe400018f0eff */
[----:B------:R-:W-:Y:S02]  /*90a0*/  IADD3 R8, P6, R6, R2, RZ ;  /* 0x0000000206087210 */ /* 0x000fe40007fde0ff */
[----:B------:R-:W-:Y:S01]  /*90b0*/  LEA.HI.X.SX32 R19, R17, R3, 0x1, P2 ;  /* 0x0000000311137211 */ /* 0x000fe200010f0eff */
[----:B------:R0:W-:Y:S01]  /*90c0*/  STL.64 [R1+0x240], R14 ;  /* 0x0002400e01007387 */ /* 0x0001e20000100a00 */
[----:B------:R-:W-:-:S03]  /*90d0*/  IMAD R6, R0, 0x238, RZ ;  /* 0x0000023800067824 */ /* 0x000fc600078e02ff */
[----:B------:R4:W-:Y:S01]  /*90e0*/  STL.64 [R1+0x238], R12 ;  /* 0x0002380c01007387 */ /* 0x0009e20000100a00 */
[----:B------:R-:W-:Y:S01]  /*90f0*/  IMAD R21, R0, 0x117, RZ ;  /* 0x0000011700157824 */ /* 0x000fe200078e02ff */
[----:B------:R-:W-:Y:S01]  /*9100*/  IADD3 R6, P5, R6, R2, RZ ;  /* 0x0000000206067210 */ /* 0x000fe20007fbe0ff */
[----:B------:R-:W-:-:S03]  /*9110*/  IMAD R4, R0, 0x23a, RZ ;  /* 0x0000023a00047824 */ /* 0x000fc600078e02ff */
[----:B------:R-:W-:Y:S02]  /*9120*/  LEA.HI.X.SX32 R21, R21, R3, 0x1, P0 ;  /* 0x0000000315157211 */ /* 0x000fe400000f0eff */
[----:B0-----:R-:W-:Y:S01]  /*9130*/  IADD3 R14, P4, R4, R2, RZ ;  /* 0x00000002040e7210 */ /* 0x001fe20007f9e0ff */
[----:B------:R-:W-:-:S05]  /*9140*/  IMAD R4, R0, 0x23c, RZ ;  /* 0x0000023c00047824 */ /* 0x000fca00078e02ff */
[----:B----4-:R-:W-:Y:S01]  /*9150*/  IADD3 R12, P3, R4, R2, RZ ;  /* 0x00000002040c7210 */ /* 0x010fe20007f7e0ff */
[----:B------:R-:W-:-:S03]  /*9160*/  IMAD R16, R0, 0x23e, RZ ;  /* 0x0000023e00107824 */ /* 0x000fc600078e02ff */
[-C--:B------:R-:W-:Y:S01]  /*9170*/  LEA.HI.X.SX32 R13, R28, R3.reuse, 0x1, P3 ;  /* 0x000000031c0d7211 */ /* 0x080fe200018f0eff */
[----:B------:R-:W-:Y:S01]  /*9180*/  IMAD R4, R0, 0x246, RZ ;  /* 0x0000024600047824 */ /* 0x000fe200078e02ff */
[----:B------:R-:W-:Y:S02]  /*9190*/  IADD3 R16, P2, R16, R2, RZ ;  /* 0x0000000210107210 */ /* 0x000fe40007f5e0ff */
[----:B--2---:R-:W-:-:S05]  /*91a0*/  LEA.HI.X.SX32 R11, R25, R3, 0x1, P1 ;  /* 0x00000003190b7211 */ /* 0x004fca00008f0eff */
[----:B------:R-:W-:Y:S04]  /*91b0*/  STL.64 [R1+0x228], R10 ;  /* 0x0002280a01007387 */ /* 0x000fe80000100a00 */
[----:B------:R0:W-:Y:S02]  /*91c0*/  STL.64 [R1+0x230], R18 ;  /* 0x0002301201007387 */ /* 0x0001e40000100a00 */
[----:B0-----:R-:W-:Y:S01]  /*91d0*/  IMAD R18, R0, 0x11b, RZ ;  /* 0x0000011b00127824 */ /* 0x001fe200078e02ff */
[----:B---3--:R-:W-:-:S04]  /*91e0*/  LEA.HI.X.SX32 R7, R27, R3, 0x1, P5 ;  /* 0x000000031b077211 */ /* 0x008fc800028f0eff */
[----:B------:R-:W-:Y:S01]  /*91f0*/  LEA.HI.X.SX32 R9, R18, R3, 0x1, P6 ;  /* 0x0000000312097211 */ /* 0x000fe200030f0eff */
[----:B------:R-:W-:Y:S04]  /*9200*/  STL.64 [R1+0x220], R20 ;  /* 0x0002201401007387 */ /* 0x000fe80000100a00 */
[----:B------:R-:W-:Y:S04]  /*9210*/  STL.64 [R1+0x218], R8 ;  /* 0x0002180801007387 */ /* 0x000fe80000100a00 */
[----:B------:R0:W-:Y:S02]  /*9220*/  STL.64 [R1+0x210], R6 ;  /* 0x0002100601007387 */ /* 0x0001e40000100a00 */
[----:B0-----:R-:W-:-:S05]  /*9230*/  IMAD R7, R0, 0x11d, RZ ;  /* 0x0000011d00077824 */ /* 0x001fca00078e02ff */
[----:B------:R-:W-:-:S05]  /*9240*/  LEA.HI.X.SX32 R15, R7, R3, 0x1, P4 ;  /* 0x00000003070f7211 */ /* 0x000fca00020f0eff */
[----:B------:R0:W-:Y:S01]  /*9250*/  STL.64 [R1+0x208], R14 ;  /* 0x0002080e01007387 */ /* 0x0001e20000100a00 */
[----:B------:R-:W-:-:S03]  /*9260*/  IADD3 R10, P1, R4, R2, RZ ;  /* 0x00000002040a7210 */ /* 0x000fc60007f3e0ff */
[----:B------:R2:W-:Y:S01]  /*9270*/  STL.64 [R1+0x4d0], R12 ;  /* 0x0004d00c01007387 */ /* 0x0005e20000100a00 */
[C---:B------:R-:W-:Y:S02]  /*9280*/  IMAD R19, R0.reuse, 0x248, RZ ;  /* 0x0000024800137824 */ /* 0x040fe400078e02ff */
[C---:B0-----:R-:W-:Y:S02]  /*9290*/  IMAD R15, R0.reuse, 0x123, RZ ;  /* 0x00000123000f7824 */ /* 0x041fe400078e02ff */
[----:B--2---:R-:W-:-:S03]  /*92a0*/  IMAD R12, R0, 0x11f, RZ ;  /* 0x0000011f000c7824 */ /* 0x004fc600078e02ff */
[-C--:B------:R-:W-:Y:S02]  /*92b0*/  LEA.HI.X.SX32 R11, R15, R3.reuse, 0x1, P1 ;  /* 0x000000030f0b7211 */ /* 0x080fe400008f0eff */
[----:B------:R-:W-:Y:S01]  /*92c0*/  LEA.HI.X.SX32 R17, R12, R3, 0x1, P2 ;  /* 0x000000030c117211 */ /* 0x000fe200010f0eff */
[----:B------:R-:W-:Y:S01]  /*92d0*/  IMAD R4, R0, 0x24a, RZ ;  /* 0x0000024a00047824 */ /* 0x000fe200078e02ff */
[----:B------:R-:W-:-:S03]  /*92e0*/  IADD3 R20, P0, R19, R2, RZ ;  /* 0x0000000213147210 */ /* 0x000fc60007f1e0ff */
[----:B------:R-:W-:Y:S01]  /*92f0*/  STL.64 [R1+0x4d8], R16 ;  /* 0x0004d81001007387 */ /* 0x000fe20000100a00 */
[----:B------:R-:W-:-:S03]  /*9300*/  IMAD R15, R0, 0x125, RZ ;  /* 0x00000125000f7824 */ /* 0x000fc600078e02ff */
[----:B------:R0:W-:Y:S01]  /*9310*/  STL.64 [R1+0x200], R10 ;  /* 0x0002000a01007387 */ /* 0x0001e20000100a00 */
[----:B------:R-:W-:Y:S01]  /*9320*/  IADD3 R8, P6, R4, R2, RZ ;  /* 0x0000000204087210 */ /* 0x000fe20007fde0ff */
[----:B------:R-:W-:-:S03]  /*9330*/  IMAD R4, R0, 0x24c, RZ ;  /* 0x0000024c00047824 */ /* 0x000fc600078e02ff */
[----:B------:R-:W-:Y:S01]  /*9340*/  LEA.HI.X.SX32 R9, R15, R3, 0x1, P6 ;  /* 0x000000030f097211 */ /* 0x000fe200030f0eff */
[----:B0-----:R-:W-:-:S05]  /*9350*/  IMAD R10, R0, 0x124, RZ ;  /* 0x00000124000a7824 */ /* 0x001fca00078e02ff */
        /* <DEDUP_REMOVED lines=299> */
[C---:B0-----:R-:W-:Y:S02]  /*a610*/  IMAD R7, R0.reuse, 0x184, RZ ;  /* 0x0000018400077824 */ /* 0x041fe400078e02ff */
[----:B------:R-:W-:-:S03]  /*a620*/  IMAD R11, R0, 0x30e, RZ ;  /* 0x0000030e000b7824 */ /* 0x000fc600078e02ff */
[----:B------:R-:W-:Y:S01]  /*a630*/  LEA.HI.X.SX32 R23, R7, R3, 0x1, P3 ;  /* 0x0000000307177211 */ /* 0x000fe200018f0eff */
[----:B------:R-:W-:Y:S01]  /*a640*/  IMAD R16, R0, 0x186, RZ ;  /* 0x0000018600107824 */ /* 0x000fe200078e02ff */
[----:B------:R-:W-:-:S03]  /*a650*/  IADD3 R14, P1, R4, R2, RZ ;  /* 0x00000002040e7210 */ /* 0x000fc60007f3e0ff */
[----:B------:R-:W-:Y:S01]  /*a660*/  STL.64 [R1+0xd8], R22 ;  /* 0x0000d81601007387 */ /* 0x000fe20000100a00 */
[----:B------:R-:W-:-:S03]  /*a670*/  IADD3 R10, P0, R11, R2, RZ ;  /* 0x000000020b0a7210 */ /* 0x000fc60007f1e0ff */
[----:B------:R0:W-:Y:S01]  /*a680*/  STL.64 [R1+0xd0], R12 ;  /* 0x0000d00c01007387 */ /* 0x0001e20000100a00 */
[-C--:B------:R-:W-:Y:S01]  /*a690*/  LEA.HI.X.SX32 R15, R16, R3.reuse, 0x1, P1 ;  /* 0x00000003100f7211 */ /* 0x080fe200008f0eff */
[C---:B------:R-:W-:Y:S02]  /*a6a0*/  IMAD R4, R0.reuse, 0x316, RZ ;  /* 0x0000031600047824 */ /* 0x040fe400078e02ff */
[C---:B------:R-:W-:Y:S02]  /*a6b0*/  IMAD R9, R0.reuse, 0x318, RZ ;  /* 0x0000031800097824 */ /* 0x040fe400078e02ff */
[----:B0-----:R-:W-:Y:S01]  /*a6c0*/  IMAD R13, R0, 0x187, RZ ;  /* 0x00000187000d7824 */ /* 0x001fe200078e02ff */
[----:B------:R0:W-:Y:S04]  /*a6d0*/  STL.64 [R1+0x558], R14 ;  /* 0x0005580e01007387 */ /* 0x0001e80000100a00 */
[----:B------:R-:W-:-:S02]  /*a6e0*/  LEA.HI.X.SX32 R11, R13, R3, 0x1, P0 ;  /* 0x000000030d0b7211 */ /* 0x000fc400000f0eff */
[----:B------:R-:W-:-:S03]  /*a6f0*/  IADD3 R20, P6, R4, R2, RZ ;  /* 0x0000000204147210 */ /* 0x000fc60007fde0ff */
[----:B------:R2:W-:Y:S01]  /*a700*/  STL.64 [R1+0x620], R10 ;  /* 0x0006200a01007387 */ /* 0x0005e20000100a00 */
[----:B------:R-:W-:Y:S01]  /*a710*/  IADD3 R8, P5, R9, R2, RZ ;  /* 0x0000000209087210 */ /* 0x000fe20007fbe0ff */
[C---:B0-----:R-:W-:Y:S02]  /*a720*/  IMAD R15, R0.reuse, 0x18c, RZ ;  /* 0x0000018c000f7824 */ /* 0x041fe400078e02ff */
[----:B--2---:R-:W-:-:S03]  /*a730*/  IMAD R10, R0, 0x18b, RZ ;  /* 0x0000018b000a7824 */ /* 0x004fc600078e02ff */
[-C--:B------:R-:W-:Y:S01]  /*a740*/  LEA.HI.X.SX32 R9, R15, R3.reuse, 0x1, P5 ;  /* 0x000000030f097211 */ /* 0x080fe200028f0eff */
[----:B------:R-:W-:Y:S01]  /*a750*/  IMAD R4, R0, 0x31a, RZ ;  /* 0x0000031a00047824 */ /* 0x000fe200078e02ff */
[----:B------:R-:W-:Y:S01]  /*a760*/  LEA.HI.X.SX32 R21, R10, R3, 0x1, P6 ;  /* 0x000000030a157211 */ /* 0x000fe200030f0eff */
[----:B------:R-:W-:-:S03]  /*a770*/  IMAD R6, R0, 0x31c, RZ ;  /* 0x0000031c00067824 */ /* 0x000fc600078e02ff */
[----:B------:R-:W-:Y:S01]  /*a780*/  IADD3 R18, P4, R4, R2, RZ ;  /* 0x0000000204127210 */ /* 0x000fe20007f9e0ff */
        /* <DEDUP_REMOVED lines=10> */
[----:B------:R0:W-:Y:S04]  /*a830*/  STL.64 [R1+0xb8], R18 ;  /* 0x0000b81201007387 */ /* 0x0001e80000100a00 */
[----:B------:R2:W-:Y:S01]  /*a840*/  STL.64 [R1+0x560], R6 ;  /* 0x0005600601007387 */ /* 0x0005e20000100a00 */
[----:B------:R-:W-:Y:S01]  /*a850*/  IADD3 R16, P1, R12, R2, RZ ;  /* 0x000000020c107210 */ /* 0x000fe20007f3e0ff */
[C---:B0-----:R-:W-:Y:S02]  /*a860*/  IMAD R18, R0.reuse, 0x193, RZ ;  /* 0x0000019300127824 */ /* 0x041fe400078e02ff */
[----:B--2---:R-:W-:-:S03]  /*a870*/  IMAD R7, R0, 0x18f, RZ ;  /* 0x0000018f00077824 */ /* 0x004fc600078e02ff */
[-C--:B------:R-:W-:Y:S02]  /*a880*/  LEA.HI.X.SX32 R17, R18, R3.reuse, 0x1, P1 ;  /* 0x0000000312117211 */ /* 0x080fe400008f0eff */
[----:B------:R-:W-:Y:S01]  /*a890*/  LEA.HI.X.SX32 R23, R7, R3, 0x1, P2 ;  /* 0x0000000307177211 */ /* 0x000fe200010f0eff */
[----:B------:R-:W-:-:S04]  /*a8a0*/  IMAD R4, R0, 0x328, RZ ;  /* 0x0000032800047824 */ /* 0x000fc800078e02ff */
[----:B------:R0:W-:Y:S01]  /*a8b0*/  STL.64 [R1+0x628], R22 ;  /* 0x0006281601007387 */ /* 0x0001e20000100a00 */
[----:B------:R-:W-:-:S03]  /*a8c0*/  IADD3 R12, P0, R4, R2, RZ ;  /* 0x00000002040c7210 */ /* 0x000fc60007f1e0ff */
[----:B0-----:R-:W2:Y:S04]  /*a8d0*/  LDL.LU R23, [R1+0x26a0] ;  /* 0x0026a00001177983 */ /* 0x001ea80000300800 */
[----:B------:R0:W-:Y:S02]  /*a8e0*/  STL.64 [R1+0xb0], R16 ;  /* 0x0000b01001007387 */ /* 0x0001e40000100a00 */
[----:B0-----:R-:W-:-:S05]  /*a8f0*/  IMAD R17, R0, 0x194, RZ ;  /* 0x0000019400117824 */ /* 0x001fca00078e02ff */
[----:B------:R-:W-:-:S05]  /*a900*/  LEA.HI.X.SX32 R13, R17, R3, 0x1, P0 ;  /* 0x00000003110d7211 */ /* 0x000fca00000f0eff */
[----:B------:R0:W-:Y:S04]  /*a910*/  STL.64 [R1+0xa8], R12 ;  /* 0x0000a80c01007387 */ /* 0x0001e80000100a00 */
[----:B0-----:R-:W3:Y:S01]  /*a920*/  LDL.LU.64 R12, [R1+0x2698] ;  /* 0x00269800010c7983 */ /* 0x001ee20000300a00 */
[C---:B------:R-:W-:Y:S02]  /*a930*/  IMAD R4, R0.reuse, 0x32c, RZ ;  /* 0x0000032c00047824 */ /* 0x040fe400078e02ff */
[----:B------:R-:W-:-:S03]  /*a940*/  IMAD R11, R0, 0x32a, RZ ;  /* 0x0000032a000b7824 */ /* 0x000fc600078e02ff */
[-C--:B------:R-:W-:Y:S01]  /*a950*/  IADD3 R20, P5, R4, R2.reuse, RZ ;  /* 0x0000000204147210 */ /* 0x080fe20007fbe0ff */
[C---:B------:R-:W-:Y:S01]  /*a960*/  IMAD R4, R0.reuse, 0x336, RZ ;  /* 0x0000033600047824 */ /* 0x040fe200078e02ff */
[----:B------:R-:W-:Y:S01]  /*a970*/  IADD3 R10, P6, R11, R2, RZ ;  /* 0x000000020b0a7210 */ /* 0x000fe20007fde0ff */
[----:B------:R-:W-:-:S03]  /*a980*/  IMAD R22, R0, 0x195, RZ ;  /* 0x0000019500167824 */ /* 0x000fc600078e02ff */
[----:B------:R-:W-:Y:S01]  /*a990*/  IADD3 R14, P3, R4, R2, RZ ;  /* 0x00000002040e7210 */ /* 0x000fe20007f7e0ff */
[----:B------:R-:W-:Y:S01]  /*a9a0*/  IMAD R4, R0, 0x33a, RZ ;  /* 0x0000033a00047824 */ /* 0x000fe200078e02ff */
[----:B------:R-:W-:Y:S01]  /*a9b0*/  LEA.HI.X.SX32 R11, R22, R3, 0x1, P6 ;  /* 0x00000003160b7211 */ /* 0x000fe200030f0eff */
[----:B------:R-:W-:-:S03]  /*a9c0*/  IMAD R9, R0, 0x32e, RZ ;  /* 0x0000032e00097824 */ /* 0x000fc600078e02ff */
[-C--:B------:R-:W-:Y:S01]  /*a9d0*/  IADD3 R18, P1, R4, R2.reuse, RZ ;  /* 0x0000000204127210 */ /* 0x080fe20007f3e0ff */
[----:B------:R-:W-:Y:S01]  /*a9e0*/  IMAD R4, R0, 0x33e, RZ ;  /* 0x0000033e00047824 */ /* 0x000fe200078e02ff */
[----:B------:R0:W-:Y:S01]  /*a9f0*/  STL.64 [R1+0xa0], R10 ;  /* 0x0000a00a01007387 */ /* 0x0001e20000100a00 */
[-C--:B------:R-:W-:Y:S01]  /*aa00*/  LEA.HI.X.SX32 R21, R26, R3.reuse, 0x1, P5 ;  /* 0x000000031a157211 */ /* 0x080fe200028f0eff */
[C---:B------:R-:W-:Y:S01]  /*aa10*/  IMAD R22, R0.reuse, 0x197, RZ ;  /* 0x0000019700167824 */ /* 0x040fe200078e02ff */
[-C--:B------:R-:W-:Y:S01]  /*aa20*/  IADD3 R8, P4, R9, R2.reuse, RZ ;  /* 0x0000000209087210 */ /* 0x080fe20007f9e0ff */
[----:B------:R-:W-:Y:S02]  /*aa30*/  IMAD R26, R0, 0x348, RZ ;  /* 0x00000348001a7824 */ /* 0x000fe400078e02ff */
[----:B------:R4:W-:Y:S01]  /*aa40*/  STL.64 [R1+0x568], R20 ;  /* 0x0005681401007387 */ /* 0x0009e20000100a00 */
[----:B0-----:R-:W-:Y:S01]  /*aa50*/  IADD3 R10, P6, R4, R2, RZ ;  /* 0x00000002040a7210 */ /* 0x001fe20007fde0ff */
[----:B------:R-:W-:Y:S01]  /*aa60*/  IMAD R4, R0, 0x346, RZ ;  /* 0x0000034600047824 */ /* 0x000fe200078e02ff */
[----:B------:R-:W-:Y:S01]  /*aa70*/  LEA.HI.X.SX32 R9, R22, R3, 0x1, P4 ;  /* 0x0000000316097211 */ /* 0x000fe200020f0eff */
[----:B------:R-:W-:-:S03]  /*aa80*/  IMAD R6, R0, 0x338, RZ ;  /* 0x0000033800067824 */ /* 0x000fc600078e02ff */
[-C--:B----4-:R-:W-:Y:S01]  /*aa90*/  IADD3 R20, P5, R4, R2.reuse, RZ ;  /* 0x0000000204147210 */ /* 0x090fe20007fbe0ff */
[C---:B------:R-:W-:Y:S01]  /*aaa0*/  IMAD R4, R0.reuse, 0x19b, RZ ;  /* 0x0000019b00047824 */ /* 0x040fe200078e02ff */
[----:B------:R0:W-:Y:S01]  /*aab0*/  STL.64 [R1+0x630], R8 ;  /* 0x0006300801007387 */ /* 0x0001e20000100a00 */
[----:B------:R-:W-:Y:S01]  /*aac0*/  IMAD R22, R0, 0x19c, RZ ;  /* 0x0000019c00167824 */ /* 0x000fe200078e02ff */
[-C--:B------:R-:W-:Y:S02]  /*aad0*/  IADD3 R6, P2, R6, R2.reuse, RZ ;  /* 0x0000000206067210 */ /* 0x080fe40007f5e0ff */
[-C--:B------:R-:W-:Y:S01]  /*aae0*/  LEA.HI.X.SX32 R15, R4, R3.reuse, 0x1, P3 ;  /* 0x00000003040f7211 */ /* 0x080fe200018f0eff */
[----:B------:R-:W-:Y:S01]  /*aaf0*/  IMAD R4, R0, 0x34c, RZ ;  /* 0x0000034c00047824 */ /* 0x000fe200078e02ff */
[----:B------:R-:W-:Y:S02]  /*ab00*/  LEA.HI.X.SX32 R7, R22, R3, 0x1, P2 ;  /* 0x0000000316077211 */ /* 0x000fe400010f0eff */
[----:B0-----:R-:W-:Y:S01]  /*ab10*/  IADD3 R8, P4, R26, R2, RZ ;  /* 0x000000021a087210 */ /* 0x001fe20007f9e0ff */
[C---:B------:R-:W-:Y:S01]  /*ab20*/  IMAD R26, R0.reuse, 0x34a, RZ ;  /* 0x0000034a001a7824 */ /* 0x040fe200078e02ff */
[----:B------:R0:W-:Y:S01]  /*ab30*/  STL.64 [R1+0x98], R14 ;  /* 0x0000980e01007387 */ /* 0x0001e20000100a00 */
[----:B------:R-:W-:-:S03]  /*ab40*/  IMAD R16, R0, 0x33c, RZ ;  /* 0x0000033c00107824 */ /* 0x000fc600078e02ff */
[----:B------:R4:W-:Y:S01]  /*ab50*/  STL.64 [R1+0x90], R6 ;  /* 0x0000900601007387 */ /* 0x0009e20000100a00 */
[-C--:B0-----:R-:W-:Y:S01]  /*ab60*/  IADD3 R14, P3, R26, R2.reuse, RZ ;  /* 0x000000021a0e7210 */ /* 0x081fe20007f7e0ff */
[----:B------:R-:W-:Y:S01]  /*ab70*/  IMAD R26, R0, 0x19d, RZ ;  /* 0x0000019d001a7824 */ /* 0x000fe200078e02ff */
[----:B----4-:R-:W-:Y:S01]  /*ab80*/  IADD3 R6, P2, R4, R2, RZ ;  /* 0x0000000204067210 */ /* 0x010fe20007f5e0ff */
[----:B------:R-:W-:-:S03]  /*ab90*/  IMAD R4, R0, 0x34e, RZ ;  /* 0x0000034e00047824 */ /* 0x000fc600078e02ff */
[----:B------:R-:W-:Y:S01]  /*aba0*/  LEA.HI.X.SX32 R19, R26, R3, 0x1, P1 ;  /* 0x000000031a137211 */ /* 0x000fe200008f0eff */
[----:B------:R-:W-:Y:S01]  /*abb0*/  IMAD R22, R0, 0x19e, RZ ;  /* 0x0000019e00167824 */ /* 0x000fe200078e02ff */
[----:B------:R-:W-:-:S03]  /*abc0*/  IADD3 R16, P0, R16, R2, RZ ;  /* 0x0000000210107210 */ /* 0x000fc60007f1e0ff */
[----:B------:R0:W-:Y:S01]  /*abd0*/  STL.64 [R1+0x88], R18 ;  /* 0x0000881201007387 */ /* 0x0001e20000100a00 */
[-C--:B------:R-:W-:Y:S02]  /*abe0*/  LEA.HI.X.SX32 R17, R22, R3.reuse, 0x1, P0 ;  /* 0x0000000316117211 */ /* 0x080fe400000f0eff */
[----:B0-----:R-:W-:Y:S01]  /*abf0*/  IADD3 R18, P1, R4, R2, RZ ;  /* 0x0000000204127210 */ /* 0x001fe20007f3e0ff */
[----:B------:R-:W-:Y:S02]  /*ac00*/  IMAD R4, R0, 0x19f, RZ ;  /* 0x0000019f00047824 */ /* 0x000fe400078e02ff */
[----:B------:R-:W-:Y:S03]  /*ac10*/  STL.64 [R1+0x570], R16 ;  /* 0x0005701001007387 */ /* 0x000fe60000100a00 */
[----:B------:R-:W-:-:S05]  /*ac20*/  LEA.HI.X.SX32 R11, R4, R3, 0x1, P6 ;  /* 0x00000003040b7211 */ /* 0x000fca00030f0eff */
[----:B------:R0:W-:Y:S02]  /*ac30*/  STL.64 [R1+0x638], R10 ;  /* 0x0006380a01007387 */ /* 0x0001e40000100a00 */
[C---:B0-----:R-:W-:Y:S02]  /*ac40*/  IMAD R10, R0.reuse, 0x1a3, RZ ;  /* 0x000001a3000a7824 */ /* 0x041fe400078e02ff */
[----:B------:R-:W-:-:S03]  /*ac50*/  IMAD R11, R0, 0x1a4, RZ ;  /* 0x000001a4000b7824 */ /* 0x000fc600078e02ff */
[-C--:B------:R-:W-:Y:S02]  /*ac60*/  LEA.HI.X.SX32 R21, R10, R3.reuse, 0x1, P5 ;  /* 0x000000030a157211 */ /* 0x080fe400028f0eff */
[----:B------:R-:W-:-:S03]  /*ac70*/  LEA.HI.X.SX32 R9, R11, R3, 0x1, P4 ;  /* 0x000000030b097211 */ /* 0x000fc600020f0eff */
[----:B------:R-:W-:Y:S01]  /*ac80*/  STL.64 [R1+0x80], R20 ;  /* 0x0000801401007387 */ /* 0x000fe20000100a00 */
[----:B------:R-:W-:-:S03]  /*ac90*/  IMAD R4, R0, 0x35a, RZ ;  /* 0x0000035a00047824 */ /* 0x000fc600078e02ff */
[----:B------:R0:W-:Y:S01]  /*aca0*/  STL.64 [R1+0x78], R8 ;  /* 0x0000780801007387 */ /* 0x0001e20000100a00 */
[C---:B------:R-:W-:Y:S02]  /*acb0*/  IMAD R26, R0.reuse, 0x356, RZ ;  /* 0x00000356001a7824 */ /* 0x040fe400078e02ff */
[----:B0-----:R-:W-:Y:S01]  /*acc0*/  IMAD R8, R0, 0x1a5, RZ ;  /* 0x000001a500087824 */ /* 0x001fe200078e02ff */
[----:B------:R-:W-:Y:S01]  /*acd0*/  IADD3 R20, P5, R4, R2, RZ ;  /* 0x0000000204147210 */ /* 0x000fe20007fbe0ff */
[----:B------:R-:W-:-:S03]  /*ace0*/  IMAD R4, R0, 0x35c, RZ ;  /* 0x0000035c00047824 */ /* 0x000fc600078e02ff */
[----:B------:R-:W-:Y:S02]  /*acf0*/  LEA.HI.X.SX32 R15, R8, R3, 0x1, P3 ;  /* 0x00000003080f7211 */ /* 0x000fe400018f0eff */
[----:B------:R-:W-:-:S03]  /*ad00*/  IADD3 R10, P4, R4, R2, RZ ;  /* 0x00000002040a7210 */ /* 0x000fc60007f9e0ff */
[----:B------:R0:W-:Y:S01]  /*ad10*/  STL.64 [R1+0x70], R14 ;  /* 0x0000700e01007387 */ /* 0x0001e20000100a00 */
[----:B------:R-:W-:Y:S01]  /*ad20*/  IMAD R4, R0, 0x366, RZ ;  /* 0x0000036600047824 */ /* 0x000fe200078e02ff */
[----:B------:R-:W-:Y:S01]  /*ad30*/  IADD3 R16, P0, R26, R2, RZ ;  /* 0x000000021a107210 */ /* 0x000fe20007f1e0ff */
[----:B------:R-:W-:-:S05]  /*ad40*/  IMAD R26, R0, 0x358, RZ ;  /* 0x00000358001a7824 */ /* 0x000fca00078e02ff */
[----:B------:R-:W-:Y:S02]  /*ad50*/  IADD3 R26, P6, R26, R2, RZ ;  /* 0x000000021a1a7210 */ /* 0x000fe40007fde0ff */
[----:B------:R-:W-:Y:S01]  /*ad60*/  LEA.HI.X.SX32 R11, R5, R3, 0x1, P4 ;  /* 0x00000003050b7211 */ /* 0x000fe200020f0eff */
[----:B------:R-:W-:-:S05]  /*ad70*/  IMAD R9, R0, 0x35e, RZ ;  /* 0x0000035e00097824 */ /* 0x000fca00078e02ff */
[----:B0-----:R-:W-:Y:S02]  /*ad80*/  IADD3 R14, P3, R9, R2, RZ ;  /* 0x00000002090e7210 */ /* 0x001fe40007f7e0ff */
[----:B---3--:R-:W-:Y:S01]  /*ad90*/  LEA.HI.X.SX32 R7, R12, R3, 0x1, P2 ;  /* 0x000000030c077211 */ /* 0x008fe200010f0eff */
[----:B------:R-:W-:-:S04]  /*ada0*/  IMAD R12, R0, 0x1ab, RZ ;  /* 0x000001ab000c7824 */ /* 0x000fc800078e02ff */
[----:B------:R0:W-:Y:S01]  /*adb0*/  STL.64 [R1+0x578], R6 ;  /* 0x0005780601007387 */ /* 0x0001e20000100a00 */
[----:B------:R-:W-:Y:S01]  /*adc0*/  IADD3 R8, P2, R4, R2, RZ ;  /* 0x0000000204087210 */ /* 0x000fe20007f5e0ff */
[----:B------:R-:W-:Y:S01]  /*add0*/  IMAD R4, R0, 0x36a, RZ ;  /* 0x0000036a00047824 */ /* 0x000fe200078e02ff */
[----:B------:R-:W-:Y:S01]  /*ade0*/  LEA.HI.X.SX32 R17, R12, R3, 0x1, P0 ;  /* 0x000000030c117211 */ /* 0x000fe200000f0eff */
[----:B0-----:R-:W-:-:S05]  /*adf0*/  IMAD R7, R0, 0x1a7, RZ ;  /* 0x000001a700077824 */ /* 0x001fca00078e02ff */
[----:B------:R-:W-:-:S05]  /*ae00*/  LEA.HI.X.SX32 R19, R7, R3, 0x1, P1 ;  /* 0x0000000307137211 */ /* 0x000fca00008f0eff */
[----:B------:R0:W-:Y:S01]  /*ae10*/  STL.64 [R1+0x640], R18 ;  /* 0x0006401201007387 */ /* 0x0001e20000100a00 */
[----:B------:R-:W-:-:S03]  /*ae20*/  LEA.HI.X.SX32 R27, R13, R3, 0x1, P6 ;  /* 0x000000030d1b7211 */ /* 0x000fc600030f0eff */
[----:B0-----:R-:W3:Y:S04]  /*ae30*/  LDL.LU R19, [R1+0x2690] ;  /* 0x0026900001137983 */ /* 0x001ee80000300800 */
[----:B------:R0:W-:Y:S04]  /*ae40*/  STL.64 [R1+0x68], R16 ;  /* 0x0000681001007387 */ /* 0x0001e80000100a00 */
[----:B------:R4:W-:Y:S01]  /*ae50*/  STL.64 [R1+0x60], R26 ;  /* 0x0000601a01007387 */ /* 0x0009e20000100a00 */
[----:B0-----:R-:W-:Y:S01]  /*ae60*/  IADD3 R16, P0, R4, R2, RZ ;  /* 0x0000000204107210 */ /* 0x001fe20007f1e0ff */
[----:B------:R-:W-:-:S02]  /*ae70*/  IMAD R4, R0, 0x1ad, RZ ;  /* 0x000001ad00047824 */ /* 0x000fc400078e02ff */
[----:B----4-:R-:W-:-:S03]  /*ae80*/  IMAD R26, R0, 0x36e, RZ ;  /* 0x0000036e001a7824 */ /* 0x010fc600078e02ff */
[----:B------:R-:W-:Y:S01]  /*ae90*/  LEA.HI.X.SX32 R21, R4, R3, 0x1, P5 ;  /* 0x0000000304157211 */ /* 0x000fe200028f0eff */
[----:B------:R-:W-:-:S04]  /*aea0*/  IMAD R4, R0, 0x376, RZ ;  /* 0x0000037600047824 */ /* 0x000fc800078e02ff */
[----:B------:R0:W-:Y:S04]  /*aeb0*/  STL.64 [R1+0x58], R20 ;  /* 0x0000581401007387 */ /* 0x0001e80000100a00 */
[----:B------:R4:W-:Y:S01]  /*aec0*/  STL.64 [R1+0x580], R10 ;  /* 0x0005800a01007387 */ /* 0x0009e20000100a00 */
[-C--:B0-----:R-:W-:Y:S01]  /*aed0*/  IADD3 R20, P5, R26, R2.reuse, RZ ;  /* 0x000000021a147210 */ /* 0x081fe20007fbe0ff */
[----:B------:R-:W-:Y:S01]  /*aee0*/  IMAD R26, R0, 0x1af, RZ ;  /* 0x000001af001a7824 */ /* 0x000fe200078e02ff */
[----:B----4-:R-:W-:Y:S01]  /*aef0*/  IADD3 R10, P4, R4, R2, RZ ;  /* 0x00000002040a7210 */ /* 0x010fe20007f9e0ff */
[----:B------:R-:W-:-:S03]  /*af00*/  IMAD R4, R0, 0x1b3, RZ ;  /* 0x000001b300047824 */ /* 0x000fc600078e02ff */
[-C--:B------:R-:W-:Y:S02]  /*af10*/  LEA.HI.X.SX32 R15, R26, R3.reuse, 0x1, P3 ;  /* 0x000000031a0f7211 */ /* 0x080fe400018f0eff */
[----:B------:R-:W-:-:S03]  /*af20*/  LEA.HI.X.SX32 R9, R4, R3, 0x1, P2 ;  /* 0x0000000304097211 */ /* 0x000fc600010f0eff */
[----:B------:R-:W-:Y:S04]  /*af30*/  STL.64 [R1+0x648], R14 ;  /* 0x0006480e01007387 */ /* 0x000fe80000100a00 */
[----:B------:R0:W-:Y:S04]  /*af40*/  STL.64 [R1+0x50], R8 ;  /* 0x0000500801007387 */ /* 0x0001e80000100a00 */
[----:B0-----:R-:W4:Y:S01]  /*af50*/  LDL.LU.64 R8, [R1+0x2688] ;  /* 0x0026880001087983 */ /* 0x001f220000300a00 */
[C---:B------:R-:W-:Y:S02]  /*af60*/  IMAD R12, R0.reuse, 0x36c, RZ ;  /* 0x0000036c000c7824 */ /* 0x040fe400078e02ff */
[----:B------:R-:W-:-:S02]  /*af70*/  IMAD R5, R0, 0x378, RZ ;  /* 0x0000037800057824 */ /* 0x000fc400078e02ff */
[C---:B------:R-:W-:Y:S02]  /*af80*/  IMAD R6, R0.reuse, 0x368, RZ ;  /* 0x0000036800067824 */ /* 0x040fe400078e02ff */
[----:B------:R-:W-:Y:S01]  /*af90*/  IMAD R18, R0, 0x1b5, RZ ;  /* 0x000001b500127824 */ /* 0x000fe200078e02ff */
[-C--:B------:R-:W-:Y:S02]  /*afa0*/  IADD3 R12, P6, R12, R2.reuse, RZ ;  /* 0x000000020c0c7210 */ /* 0x080fe40007fde0ff */
[-C--:B------:R-:W-:Y:S01]  /*afb0*/  IADD3 R14, P3, R5, R2.reuse, RZ ;  /* 0x00000002050e7210 */ /* 0x080fe20007f7e0ff */
[----:B------:R-:W-:Y:S01]  /*afc0*/  IMAD R5, R0, 0x1b4, RZ ;  /* 0x000001b400057824 */ /* 0x000fe200078e02ff */
[----:B------:R-:W-:Y:S02]  /*afd0*/  IADD3 R6, P1, R6, R2, RZ ;  /* 0x0000000206067210 */ /* 0x000fe40007f3e0ff */
[-C--:B------:R-:W-:Y:S01]  /*afe0*/  LEA.HI.X.SX32 R17, R18, R3.reuse, 0x1, P0 ;  /* 0x0000000312117211 */ /* 0x080fe200000f0eff */
[----:B------:R-:W-:Y:S01]  /*aff0*/  IMAD R18, R0, 0x1b7, RZ ;  /* 0x000001b700127824 */ /* 0x000fe200078e02ff */
[----:B------:R-:W-:-:S04]  /*b000*/  LEA.HI.X.SX32 R7, R5, R3, 0x1, P1 ;  /* 0x0000000305077211 */ /* 0x000fc800008f0eff */
[-C--:B------:R-:W-:Y:S01]  /*b010*/  LEA.HI.X.SX32 R21, R18, R3.reuse, 0x1, P5 ;  /* 0x0000000312157211 */ /* 0x080fe200028f0eff */
[----:B------:R-:W-:Y:S04]  /*b020*/  STL.64 [R1+0x48], R6 ;  /* 0x0000480601007387 */ /* 0x000fe80000100a00 */
[----:B------:R-:W-:Y:S01]  /*b030*/  STL.64 [R1+0x40], R16 ;  /* 0x0000401001007387 */ /* 0x000fe20000100a00 */
[-C--:B----4-:R-:W-:Y:S01]  /*b040*/  LEA.HI.X.SX32 R13, R8, R3.reuse, 0x1, P6 ;  /* 0x00000003080d7211 */ /* 0x090fe200030f0eff */
[----:B------:R-:W-:Y:S01]  /*b050*/  IMAD R8, R0, 0x1bb, RZ ;  /* 0x000001bb00087824 */ /* 0x000fe200078e02ff */
[----:B------:R-:W-:-:S04]  /*b060*/  LEA.HI.X.SX32 R15, R9, R3, 0x1, P3 ;  /* 0x00000003090f7211 */ /* 0x000fc800018f0eff */
[----:B------:R-:W-:Y:S01]  /*b070*/  LEA.HI.X.SX32 R11, R8, R3, 0x1, P4 ;  /* 0x00000003080b7211 */ /* 0x000fe200020f0eff */
[----:B------:R-:W-:Y:S04]  /*b080*/  STL.64 [R1+0x588], R12 ;  /* 0x0005880c01007387 */ /* 0x000fe80000100a00 */
[----:B------:R-:W-:Y:S04]  /*b090*/  STL.64 [R1+0x650], R20 ;  /* 0x0006501401007387 */ /* 0x000fe80000100a00 */
[----:B------:R-:W-:Y:S04]  /*b0a0*/  STL.64 [R1+0x38], R10 ;  /* 0x0000380a01007387 */ /* 0x000fe80000100a00 */
[----:B------:R0:W-:Y:S04]  /*b0b0*/  STL.64 [R1+0x30], R14 ;  /* 0x0000300e01007387 */ /* 0x0001e80000100a00 */
[----:B0-----:R-:W4:Y:S01]  /*b0c0*/  LDL.LU.64 R14, [R1+0x2680] ;  /* 0x00268000010e7983 */ /* 0x001f220000300a00 */
[----:B------:R-:W-:-:S02]  /*b0d0*/  IMAD R26, R0, 0x37a, RZ ;  /* 0x0000037a001a7824 */ /* 0x000fc400078e02ff */
[C---:B------:R-:W-:Y:S02]  /*b0e0*/  IMAD R4, R0.reuse, 0x37c, RZ ;  /* 0x0000037c00047824 */ /* 0x040fe400078e02ff */
[----:B------:R-:W-:Y:S01]  /*b0f0*/  IMAD R10, R0, 0x1bd, RZ ;  /* 0x000001bd000a7824 */ /* 0x000fe200078e02ff */
[-C--:B------:R-:W-:Y:S02]  /*b100*/  IADD3 R26, P2, R26, R2.reuse, RZ ;  /* 0x000000021a1a7210 */ /* 0x080fe40007f5e0ff */
[----:B------:R-:W-:Y:S02]  /*b110*/  IADD3 R4, P1, R4, R2, RZ ;  /* 0x0000000204047210 */ /* 0x000fe40007f3e0ff */
[----:B------:R-:W-:Y:S01]  /*b120*/  LEA.HI.X.SX32 R27, R10, R3, 0x1, P2 ;  /* 0x000000030a1b7211 */ /* 0x000fe200010f0eff */
[C---:B------:R-:W-:Y:S02]  /*b130*/  IMAD R7, R0.reuse, 0x37e, RZ ;  /* 0x0000037e00077824 */ /* 0x040fe400078e02ff */
[----:B------:R-:W-:-:S02]  /*b140*/  IMAD R6, R0, 0x386, RZ ;  /* 0x0000038600067824 */ /* 0x000fc400078e02ff */
[----:B------:R-:W-:Y:S01]  /*b150*/  STL.64 [R1+0x28], R26 ;  /* 0x0000281a01007387 */ /* 0x000fe20000100a00 */
[-C--:B------:R-:W-:Y:S02]  /*b160*/  IADD3 R16, P0, R7, R2.reuse, RZ ;  /* 0x0000000207107210 */ /* 0x080fe40007f1e0ff */
[----:B------:R-:W-:Y:S01]  /*b170*/  IADD3 R12, P6, R6, R2, RZ ;  /* 0x00000002060c7210 */ /* 0x000fe20007fde0ff */
[C---:B------:R-:W-:Y:S02]  /*b180*/  IMAD R7, R0.reuse, 0x388, RZ ;  /* 0x0000038800077824 */ /* 0x040fe400078e02ff */
[----:B------:R-:W-:-:S03]  /*b190*/  IMAD R6, R0, 0x38a, RZ ;  /* 0x0000038a00067824 */ /* 0x000fc600078e02ff */
[-C--:B------:R-:W-:Y:S02]  /*b1a0*/  IADD3 R20, P5, R7, R2.reuse, RZ ;  /* 0x0000000207147210 */ /* 0x080fe40007fbe0ff */
[----:B------:R-:W-:Y:S02]  /*b1b0*/  IADD3 R6, P4, R6, R2, RZ ;  /* 0x0000000206067210 */ /* 0x000fe40007f9e0ff */
[----:B----4-:R-:W-:-:S05]  /*b1c0*/  LEA.HI.X.SX32 R5, R14, R3, 0x1, P1 ;  /* 0x000000030e057211 */ /* 0x010fca00008f0eff */
[----:B------:R0:W-:Y:S02]  /*b1d0*/  STL.64 [R1+0x590], R4 ;  /* 0x0005900401007387 */ /* 0x0001e40000100a00 */
[C---:B0-----:R-:W-:Y:S02]  /*b1e0*/  IMAD R4, R0.reuse, 0x1bf, RZ ;  /* 0x000001bf00047824 */ /* 0x041fe400078e02ff */
[----:B------:R-:W-:-:S03]  /*b1f0*/  IMAD R5, R0, 0x1c3, RZ ;  /* 0x000001c300057824 */ /* 0x000fc600078e02ff */
[-C--:B------:R-:W-:Y:S02]  /*b200*/  LEA.HI.X.SX32 R17, R4, R3.reuse, 0x1, P0 ;  /* 0x0000000304117211 */ /* 0x080fe400000f0eff */
[----:B------:R-:W-:-:S03]  /*b210*/  LEA.HI.X.SX32 R13, R5, R3, 0x1, P6 ;  /* 0x00000003050d7211 */ /* 0x000fc600030f0eff */
[----:B------:R-:W-:Y:S04]  /*b220*/  STL.64 [R1+0x658], R16 ;  /* 0x0006581001007387 */ /* 0x000fe80000100a00 */
[----:B------:R0:W-:Y:S02]  /*b230*/  STL.64 [R1+0x20], R12 ;  /* 0x0000200c01007387 */ /* 0x0001e40000100a00 */
[C---:B0-----:R-:W-:Y:S02]  /*b240*/  IMAD R12, R0.reuse, 0x1c4, RZ ;  /* 0x000001c4000c7824 */ /* 0x041fe400078e02ff */
[----:B------:R-:W-:-:S03]  /*b250*/  IMAD R13, R0, 0x1c5, RZ ;  /* 0x000001c5000d7824 */ /* 0x000fc600078e02ff */
[-C--:B------:R-:W-:Y:S02]  /*b260*/  LEA.HI.X.SX32 R21, R12, R3.reuse, 0x1, P5 ;  /* 0x000000030c157211 */ /* 0x080fe400028f0eff */
[----:B------:R-:W-:-:S03]  /*b270*/  LEA.HI.X.SX32 R7, R13, R3, 0x1, P4 ;  /* 0x000000030d077211 */ /* 0x000fc600020f0eff */
[----:B------:R-:W-:Y:S04]  /*b280*/  STL.64 [R1+0x18], R20 ;  /* 0x0000181401007387 */ /* 0x000fe80000100a00 */
[----:B------:R0:W-:Y:S04]  /*b290*/  STL.64 [R1+0x10], R6 ;  /* 0x0000100601007387 */ /* 0x0001e80000100a00 */
[----:B0-----:R-:W4:Y:S01]  /*b2a0*/  LDL.LU R7, [R1+0x2678] ;  /* 0x0026780001077983 */ /* 0x001f220000300800 */
[----:B------:R-:W-:-:S05]  /*b2b0*/  IMAD R8, R0, 0x38c, RZ ;  /* 0x0000038c00087824 */ /* 0x000fca00078e02ff */
[----:B------:R-:W-:Y:S01]  /*b2c0*/  IADD3 R8, P3, R8, R2, RZ ;  /* 0x0000000208087210 */ /* 0x000fe20007f7e0ff */
[----:B------:R-:W-:-:S05]  /*b2d0*/  IMAD R11, R0, 0x38e, RZ ;  /* 0x0000038e000b7824 */ /* 0x000fca00078e02ff */
[----:B------:R-:W-:Y:S02]  /*b2e0*/  IADD3 R10, P2, R11, R2, RZ ;  /* 0x000000020b0a7210 */ /* 0x000fe40007f5e0ff */
[----:B----4-:R-:W-:-:S05]  /*b2f0*/  LEA.HI.X.SX32 R9, R7, R3, 0x1, P3 ;  /* 0x0000000307097211 */ /* 0x010fca00018f0eff */
[----:B------:R0:W-:Y:S02]  /*b300*/  STL.64 [R1+0x598], R8 ;  /* 0x0005980801007387 */ /* 0x0001e40000100a00 */
[----:B0-----:R-:W-:-:S05]  /*b310*/  IMAD R9, R0, 0x1c7, RZ ;  /* 0x000001c700097824 */ /* 0x001fca00078e02ff */
[----:B------:R-:W-:-:S05]  /*b320*/  LEA.HI.X.SX32 R11, R9, R3, 0x1, P2 ;  /* 0x00000003090b7211 */ /* 0x000fca00010f0eff */
[----:B------:R0:W-:Y:S04]  /*b330*/  STL.64 [R1+0x660], R10 ;  /* 0x0006600a01007387 */ /* 0x0001e80000100a00 */
[----:B0-----:R-:W4:Y:S01]  /*b340*/  LDL.LU.64 R10, [R1+0x2670] ;  /* 0x00267000010a7983 */ /* 0x001f220000300a00 */
[C---:B------:R-:W-:Y:S02]  /*b350*/  IMAD R26, R0.reuse, 0x396, RZ ;  /* 0x00000396001a7824 */ /* 0x040fe400078e02ff */
[C---:B------:R-:W-:Y:S02]  /*b360*/  IMAD R14, R0.reuse, 0x398, RZ ;  /* 0x00000398000e7824 */ /* 0x040fe400078e02ff */
[----:B------:R-:W-:Y:S01]  /*b370*/  IMAD R18, R0, 0x1cb, RZ ;  /* 0x000001cb00127824 */ /* 0x000fe200078e02ff */
[----:B------:R-:W-:-:S02]  /*b380*/  IADD3 R26, P1, R26, R2, RZ ;  /* 0x000000021a1a7210 */ /* 0x000fc40007f3e0ff */
[----:B------:R-:W-:Y:S01]  /*b390*/  IADD3 R16, P0, R14, R2, RZ ;  /* 0x000000020e107210 */ /* 0x000fe20007f1e0ff */
[----:B------:R-:W-:Y:S01]  /*b3a0*/  IMAD R14, R0, 0x39c, RZ ;  /* 0x0000039c000e7824 */ /* 0x000fe200078e02ff */
[----:B------:R-:W-:Y:S01]  /*b3b0*/  LEA.HI.X.SX32 R27, R18, R3, 0x1, P1 ;  /* 0x00000003121b7211 */ /* 0x000fe200008f0eff */
[----:B------:R-:W-:-:S03]  /*b3c0*/  IMAD R4, R0, 0x39a, RZ ;  /* 0x0000039a00047824 */ /* 0x000fc600078e02ff */
[-C--:B------:R-:W-:Y:S01]  /*b3d0*/  IADD3 R20, P5, R14, R2.reuse, RZ ;  /* 0x000000020e147210 */ /* 0x080fe20007fbe0ff */
[----:B------:R-:W-:Y:S01]  /*b3e0*/  IMAD R14, R0, 0x3aa, RZ ;  /* 0x000003aa000e7824 */ /* 0x000fe200078e02ff */
[----:B------:R0:W-:Y:S01]  /*b3f0*/  STL.64 [R1+0x8], R26 ;  /* 0x0000081a01007387 */ /* 0x0001e20000100a00 */
[-C--:B------:R-:W-:Y:S01]  /*b400*/  IADD3 R4, P6, R4, R2.reuse, RZ ;  /* 0x0000000204047210 */ /* 0x080fe20007fde0ff */
[----:B------:R-:W-:Y:S02]  /*b410*/  IMAD R12, R0, 0x39e, RZ ;  /* 0x0000039e000c7824 */ /* 0x000fe400078e02ff */
[-C--:B------:R-:W-:Y:S01]  /*b420*/  IADD3 R18, P1, R14, R2.reuse, RZ ;  /* 0x000000020e127210 */ /* 0x080fe20007f3e0ff */
[C---:B------:R-:W-:Y:S02]  /*b430*/  IMAD R14, R0.reuse, 0x1cf, RZ ;  /* 0x000001cf000e7824 */ /* 0x040fe400078e02ff */
[----:B0-----:R-:W-:Y:S01]  /*b440*/  IMAD R26, R0, 0x3ac, RZ ;  /* 0x000003ac001a7824 */ /* 0x001fe200078e02ff */
[----:B------:R-:W-:Y:S01]  /*b450*/  IADD3 R12, P4, R12, R2, RZ ;  /* 0x000000020c0c7210 */ /* 0x000fe20007f9e0ff */
[----:B------:R-:W-:-:S03]  /*b460*/  IMAD R6, R0, 0x3a6, RZ ;  /* 0x000003a600067824 */ /* 0x000fc600078e02ff */
[-C--:B------:R-:W-:Y:S01]  /*b470*/  LEA.HI.X.SX32 R13, R14, R3.reuse, 0x1, P4 ;  /* 0x000000030e0d7211 */ /* 0x080fe200020f0eff */
[----:B------:R-:W-:Y:S01]  /*b480*/  IMAD R8, R0, 0x3a8, RZ ;  /* 0x000003a800087824 */ /* 0x000fe200078e02ff */
[-C--:B------:R-:W-:Y:S01]  /*b490*/  IADD3 R6, P3, R6, R2.reuse, RZ ;  /* 0x0000000206067210 */ /* 0x080fe20007f7e0ff */
[C---:B------:R-:W-:Y:S02]  /*b4a0*/  IMAD R7, R0.reuse, 0x1d3, RZ ;  /* 0x000001d300077824 */ /* 0x040fe400078e02ff */
[----:B------:R-:W-:Y:S01]  /*b4b0*/  IMAD R9, R0, 0x3ba, RZ ;  /* 0x000003ba00097824 */ /* 0x000fe200078e02ff */
[----:B------:R-:W-:Y:S02]  /*b4c0*/  IADD3 R8, P2, R8, R2, RZ ;  /* 0x0000000208087210 */ /* 0x000fe40007f5e0ff */
[----:B------:R-:W-:Y:S01]  /*b4d0*/  LEA.HI.X.SX32 R7, R7, R3, 0x1, P3 ;  /* 0x0000000307077211 */ /* 0x000fe200018f0eff */
[C---:B------:R-:W-:Y:S02]  /*b4e0*/  IMAD R14, R0.reuse, 0x3c6, RZ ;  /* 0x000003c6000e7824 */ /* 0x040fe400078e02ff */
[----:B------:R-:W-:-:S02]  /*b4f0*/  IMAD R22, R0, 0x3e6, RZ ;  /* 0x000003e600167824 */ /* 0x000fc400078e02ff */
[----:B------:R-:W-:Y:S01]  /*b500*/  IMAD R28, R0, 0x3f8, RZ ;  /* 0x000003f8001c7824 */ /* 0x000fe200078e02ff */
[----:B----4-:R-:W-:Y:S01]  /*b510*/  LEA.HI.X.SX32 R17, R10, R3, 0x1, P0 ;  /* 0x000000030a117211 */ /* 0x010fe200000f0eff */
[----:B------:R-:W-:-:S04]  /*b520*/  IMAD R10, R0, 0x1cd, RZ ;  /* 0x000001cd000a7824 */ /* 0x000fc800078e02ff */
[----:B------:R0:W-:Y:S01]  /*b530*/  STL.64 [R1], R16 ;  /* 0x0000001001007387 */ /* 0x0001e20000100a00 */
[----:B------:R-:W-:-:S03]  /*b540*/  LEA.HI.X.SX32 R5, R10, R3, 0x1, P6 ;  /* 0x000000030a057211 */ /* 0x000fc600030f0eff */
[----:B------:R-:W-:Y:S04]  /*b550*/  STL [R1+0x4a0], R18 ;  /* 0x0004a01201007387 */ /* 0x000fe80000100800 */
[----:B------:R4:W-:Y:S01]  /*b560*/  STL.64 [R1+0x23a0], R4 ;  /* 0x0023a00401007387 */ /* 0x0009e20000100a00 */
[----:B0-----:R-:W-:Y:S01]  /*b570*/  IADD3 R16, P0, R26, R2, RZ ;  /* 0x000000021a107210 */ /* 0x001fe20007f1e0ff */
[----:B------:R-:W-:Y:S01]  /*b580*/  IMAD R26, R0, 0x3ae, RZ ;  /* 0x000003ae001a7824 */ /* 0x000fe200078e02ff */
[----:B------:R-:W-:Y:S01]  /*b590*/  LEA.HI.X.SX32 R21, R11, R3, 0x1, P5 ;  /* 0x000000030b157211 */ /* 0x000fe200028f0eff */
[----:B----4-:R-:W-:-:S03]  /*b5a0*/  IMAD.MOV.U32 R4, RZ, RZ, R18 ;  /* 0x000000ffff047224 */ /* 0x010fc600078e0012 */
[----:B------:R-:W-:Y:S01]  /*b5b0*/  IADD3 R18, P6, R26, R2, RZ ;  /* 0x000000021a127210 */ /* 0x000fe20007fde0ff */
[C---:B------:R-:W-:Y:S01]  /*b5c0*/  IMAD R26, R0.reuse, 0x3b8, RZ ;  /* 0x000003b8001a7824 */ /* 0x040fe200078e02ff */
[----:B------:R0:W-:Y:S01]  /*b5d0*/  STL.64 [R1+0x668], R12 ;  /* 0x0006680c01007387 */ /* 0x0001e20000100a00 */
[----:B------:R-:W-:-:S03]  /*b5e0*/  IMAD R11, R0, 0x3bc, RZ ;  /* 0x000003bc000b7824 */ /* 0x000fc600078e02ff */
[----:B------:R4:W-:Y:S01]  /*b5f0*/  STL.64 [R1+0x5a0], R20 ;  /* 0x0005a01401007387 */ /* 0x0009e20000100a00 */
[-C--:B0-----:R-:W-:Y:S01]  /*b600*/  IADD3 R12, P4, R26, R2.reuse, RZ ;  /* 0x000000021a0c7210 */ /* 0x081fe20007f9e0ff */
[C---:B------:R-:W-:Y:S01]  /*b610*/  IMAD R26, R0.reuse, 0x1d4, RZ ;  /* 0x000001d4001a7824 */ /* 0x040fe200078e02ff */
[----:B----4-:R-:W-:Y:S01]  /*b620*/  IADD3 R20, P3, R9, R2, RZ ;  /* 0x0000000209147210 */ /* 0x010fe20007f7e0ff */
[----:B------:R-:W-:-:S03]  /*b630*/  IMAD R13, R0, 0x1d5, RZ ;  /* 0x000001d5000d7824 */ /* 0x000fc600078e02ff */
[----:B------:R-:W-:Y:S02]  /*b640*/  LEA.HI.X.SX32 R9, R26, R3, 0x1, P2 ;  /* 0x000000031a097211 */ /* 0x000fe400010f0eff */
[----:B------:R-:W-:Y:S01]  /*b650*/  IADD3 R26, P2, R11, R2, RZ ;  /* 0x000000020b1a7210 */ /* 0x000fe20007f5e0ff */
[C---:B------:R-:W-:Y:S01]  /*b660*/  IMAD R11, R0.reuse, 0x3be, RZ ;  /* 0x000003be000b7824 */ /* 0x040fe200078e02ff */
[----:B---3--:R-:W-:Y:S01]  /*b670*/  MOV R5, R19 ;  /* 0x0000001300057202 */ /* 0x008fe20000000f00 */
[----:B------:R-:W-:Y:S01]  /*b680*/  IMAD R10, R0, 0x3b6, RZ ;  /* 0x000003b6000a7824 */ /* 0x000fe200078e02ff */
[----:B------:R-:W-:Y:S01]  /*b690*/  STL.64 [R1+0x2498], R6 ;  /* 0x0024980601007387 */ /* 0x000fe20000100a00 */
[----:B------:R-:W-:-:S03]  /*b6a0*/  LEA.HI.X.SX32 R5, R13, R3, 0x1, P1 ;  /* 0x000000030d057211 */ /* 0x000fc600008f0eff */
[----:B------:R0:W-:Y:S01]  /*b6b0*/  STL.64 [R1+0x2400], R8 ;  /* 0x0024000801007387 */ /* 0x0001e20000100a00 */
[-C--:B------:R-:W-:Y:S01]  /*b6c0*/  LEA.HI.X.SX32 R17, R15, R3.reuse, 0x1, P0 ;  /* 0x000000030f117211 */ /* 0x080fe200000f0eff */
[----:B------:R-:W-:Y:S01]  /*b6d0*/  IMAD R15, R0, 0x1db, RZ ;  /* 0x000001db000f7824 */ /* 0x000fe200078e02ff */
[-C--:B------:R-:W-:Y:S02]  /*b6e0*/  IADD3 R10, P5, R10, R2.reuse, RZ ;  /* 0x000000020a0a7210 */ /* 0x080fe40007fbe0ff */
[----:B0-----:R-:W-:Y:S01]  /*b6f0*/  IADD3 R8, P1, R11, R2, RZ ;  /* 0x000000020b087210 */ /* 0x001fe20007f3e0ff */
[----:B------:R-:W-:Y:S01]  /*b700*/  IMAD R11, R0, 0x1d7, RZ ;  /* 0x000001d7000b7824 */ /* 0x000fe200078e02ff */
[----:B------:R-:W-:Y:S04]  /*b710*/  STL [R1+0x4a4], R5 ;  /* 0x0004a40501007387 */ /* 0x000fe80000100800 */
[----:B------:R-:W-:-:S02]  /*b720*/  LEA.HI.X.SX32 R19, R11, R3, 0x1, P6 ;  /* 0x000000030b137211 */ /* 0x000fc400030f0eff */
[----:B------:R-:W-:Y:S01]  /*b730*/  LEA.HI.X.SX32 R11, R15, R3, 0x1, P5 ;  /* 0x000000030f0b7211 */ /* 0x000fe200028f0eff */
[C---:B------:R-:W-:Y:S01]  /*b740*/  IMAD R13, R0.reuse, 0x3ca, RZ ;  /* 0x000003ca000d7824 */ /* 0x040fe200078e02ff */
[----:B------:R0:W-:Y:S01]  /*b750*/  STL.64 [R1+0x5a8], R16 ;  /* 0x0005a81001007387 */ /* 0x0001e20000100a00 */
[----:B------:R-:W-:-:S03]  /*b760*/  IMAD R15, R0, 0x3cc, RZ ;  /* 0x000003cc000f7824 */ /* 0x000fc600078e02ff */
[----:B------:R-:W-:Y:S01]  /*b770*/  STL.64 [R1+0x24a0], R10 ;  /* 0x0024a00a01007387 */ /* 0x000fe20000100a00 */
[----:B------:R-:W-:-:S03]  /*b780*/  IADD3 R4, P5, R13, R2, RZ ;  /* 0x000000020d047210 */ /* 0x000fc60007fbe0ff */
[----:B------:R3:W-:Y:S01]  /*b790*/  STL.64 [R1+0x670], R18 ;  /* 0x0006701201007387 */ /* 0x0007e20000100a00 */
[----:B------:R-:W-:Y:S02]  /*b7a0*/  LEA.HI.X.SX32 R13, R24, R3, 0x1, P4 ;  /* 0x00000003180d7211 */ /* 0x000fe400020f0eff */
[----:B------:R-:W-:Y:S01]  /*b7b0*/  IADD3 R24, P4, R15, R2, RZ ;  /* 0x000000020f187210 */ /* 0x000fe20007f9e0ff */
[C---:B------:R-:W-:Y:S02]  /*b7c0*/  IMAD R15, R0.reuse, 0x1df, RZ ;  /* 0x000001df000f7824 */ /* 0x040fe400078e02ff */
[C---:B0-----:R-:W-:Y:S02]  /*b7d0*/  IMAD R17, R0.reuse, 0x3ce, RZ ;  /* 0x000003ce00117824 */ /* 0x041fe400078e02ff */
[C---:B---3--:R-:W-:Y:S02]  /*b7e0*/  IMAD R18, R0.reuse, 0x1dd, RZ ;  /* 0x000001dd00127824 */ /* 0x048fe400078e02ff */
[----:B------:R-:W-:-:S03]  /*b7f0*/  IMAD R19, R0, 0x1de, RZ ;  /* 0x000001de00137824 */ /* 0x000fc600078e02ff */
[-C--:B------:R-:W-:Y:S02]  /*b800*/  LEA.HI.X.SX32 R21, R18, R3.reuse, 0x1, P3 ;  /* 0x0000000312157211 */ /* 0x080fe400018f0eff */
[-C--:B------:R-:W-:Y:S01]  /*b810*/  LEA.HI.X.SX32 R27, R19, R3.reuse, 0x1, P2 ;  /* 0x00000003131b7211 */ /* 0x080fe200010f0eff */
[C---:B------:R-:W-:Y:S01]  /*b820*/  IMAD R16, R0.reuse, 0x3c8, RZ ;  /* 0x000003c800107824 */ /* 0x040fe200078e02ff */
[----:B------:R-:W-:Y:S01]  /*b830*/  STL.64 [R1+0x2408], R12 ;  /* 0x0024080c01007387 */ /* 0x000fe20000100a00 */
[----:B------:R-:W-:Y:S01]  /*b840*/  LEA.HI.X.SX32 R9, R15, R3, 0x1, P1 ;  /* 0x000000030f097211 */ /* 0x000fe200008f0eff */
[----:B------:R-:W-:Y:S01]  /*b850*/  IMAD R15, R0, 0x1e3, RZ ;  /* 0x000001e3000f7824 */ /* 0x000fe200078e02ff */
[-C--:B------:R-:W-:Y:S01]  /*b860*/  IADD3 R10, P3, R17, R2.reuse, RZ ;  /* 0x00000002110a7210 */ /* 0x080fe20007f7e0ff */
[----:B------:R-:W-:Y:S01]  /*b870*/  STL.64 [R1+0x4a8], R20 ;  /* 0x0004a81401007387 */ /* 0x000fe20000100a00 */
[----:B------:R-:W-:Y:S01]  /*b880*/  IADD3 R14, P0, R14, R2, RZ ;  /* 0x000000020e0e7210 */ /* 0x000fe20007f1e0ff */
[----:B------:R-:W-:-:S02]  /*b890*/  IMAD R17, R0, 0x3da, RZ ;  /* 0x000003da00117824 */ /* 0x000fc400078e02ff */
[----:B------:R0:W-:Y:S01]  /*b8a0*/  STL.64 [R1+0x5b0], R26 ;  /* 0x0005b01a01007387 */ /* 0x0001e20000100a00 */
[-C--:B------:R-:W-:Y:S02]  /*b8b0*/  IADD3 R16, P6, R16, R2.reuse, RZ ;  /* 0x0000000210107210 */ /* 0x080fe40007fde0ff */
[----:B------:R-:W-:Y:S01]  /*b8c0*/  LEA.HI.X.SX32 R15, R15, R3, 0x1, P0 ;  /* 0x000000030f0f7211 */ /* 0x000fe200000f0eff */
[----:B------:R3:W-:Y:S01]  /*b8d0*/  STL.64 [R1+0x678], R8 ;  /* 0x0006780801007387 */ /* 0x0007e20000100a00 */
[C---:B------:R-:W-:Y:S02]  /*b8e0*/  IMAD R19, R0.reuse, 0x3dc, RZ ;  /* 0x000003dc00137824 */ /* 0x040fe400078e02ff */
[C---:B0-----:R-:W-:Y:S02]  /*b8f0*/  IMAD R26, R0.reuse, 0x1e4, RZ ;  /* 0x000001e4001a7824 */ /* 0x041fe400078e02ff */
[----:B------:R-:W-:Y:S01]  /*b900*/  IMAD R21, R0, 0x1e5, RZ ;  /* 0x000001e500157824 */ /* 0x000fe200078e02ff */
[----:B---3--:R-:W-:-:S02]  /*b910*/  IADD3 R8, P0, R17, R2, RZ ;  /* 0x0000000211087210 */ /* 0x008fc40007f1e0ff */
[-C--:B------:R-:W-:Y:S01]  /*b920*/  LEA.HI.X.SX32 R17, R26, R3.reuse, 0x1, P6 ;  /* 0x000000031a117211 */ /* 0x080fe200030f0eff */
[----:B------:R-:W-:Y:S01]  /*b930*/  STL.64 [R1+0x24a8], R14 ;  /* 0x0024a80e01007387 */ /* 0x000fe20000100a00 */
[----:B------:R-:W-:-:S03]  /*b940*/  LEA.HI.X.SX32 R5, R21, R3, 0x1, P5 ;  /* 0x0000000315057211 */ /* 0x000fc600028f0eff */
[----:B------:R0:W-:Y:S01]  /*b950*/  STL.64 [R1+0x2410], R16 ;  /* 0x0024101001007387 */ /* 0x0001e20000100a00 */
[C---:B------:R-:W-:Y:S01]  /*b960*/  IMAD R18, R0.reuse, 0x3d6, RZ ;  /* 0x000003d600127824 */ /* 0x040fe200078e02ff */
[----:B--2---:R-:W-:Y:S02]  /*b970*/  LEA.HI.X.SX32 R25, R23, R3, 0x1, P4 ;  /* 0x0000000317197211 */ /* 0x004fe400020f0eff */
[----:B------:R2:W-:Y:S01]  /*b980*/  STL.64 [R1+0x4b0], R4 ;  /* 0x0004b00401007387 */ /* 0x0005e20000100a00 */
[-C--:B0-----:R-:W-:Y:S01]  /*b990*/  IADD3 R16, P6, R19, R2.reuse, RZ ;  /* 0x0000000213107210 */ /* 0x081fe20007fde0ff */
[----:B------:R-:W-:Y:S01]  /*b9a0*/  IMAD R19, R0, 0x3de, RZ ;  /* 0x000003de00137824 */ /* 0x000fe200078e02ff */
[----:B------:R-:W-:Y:S01]  /*b9b0*/  IADD3 R18, P2, R18, R2, RZ ;  /* 0x0000000212127210 */ /* 0x000fe20007f5e0ff */
[----:B------:R-:W-:-:S03]  /*b9c0*/  IMAD R23, R0, 0x1eb, RZ ;  /* 0x000001eb00177824 */ /* 0x000fc600078e02ff */
[-C--:B--2---:R-:W-:Y:S01]  /*b9d0*/  IADD3 R4, P5, R19, R2.reuse, RZ ;  /* 0x0000000213047210 */ /* 0x084fe20007fbe0ff */
[C---:B------:R-:W-:Y:S02]  /*b9e0*/  IMAD R19, R0.reuse, 0x1e7, RZ ;  /* 0x000001e700137824 */ /* 0x040fe400078e02ff */
[C---:B------:R-:W-:Y:S02]  /*b9f0*/  IMAD R20, R0.reuse, 0x3d8, RZ ;  /* 0x000003d800147824 */ /* 0x040fe400078e02ff */
[C---:B------:R-:W-:Y:S01]  /*ba00*/  IMAD R21, R0.reuse, 0x3ea, RZ ;  /* 0x000003ea00157824 */ /* 0x040fe200078e02ff */
[-C--:B------:R-:W-:Y:S01]  /*ba10*/  LEA.HI.X.SX32 R11, R19, R3.reuse, 0x1, P3 ;  /* 0x00000003130b7211 */ /* 0x080fe200018f0eff */
[C---:B------:R-:W-:Y:S01]  /*ba20*/  IMAD R27, R0.reuse, 0x1ec, RZ ;  /* 0x000001ec001b7824 */ /* 0x040fe200078e02ff */
[----:B------:R-:W-:Y:S01]  /*ba30*/  LEA.HI.X.SX32 R19, R23, R3, 0x1, P2 ;  /* 0x0000000317137211 */ /* 0x000fe200010f0eff */
[----:B------:R-:W-:Y:S01]  /*ba40*/  IMAD R23, R0, 0x3ec, RZ ;  /* 0x000003ec00177824 */ /* 0x000fe200078e02ff */
[-C--:B------:R-:W-:Y:S01]  /*ba50*/  IADD3 R20, P1, R20, R2.reuse, RZ ;  /* 0x0000000214147210 */ /* 0x080fe20007f3e0ff */
[----:B------:R0:W-:Y:S01]  /*ba60*/  STL.64 [R1+0x5b8], R24 ;  /* 0x0005b81801007387 */ /* 0x0001e20000100a00 */
[----:B------:R-:W-:Y:S01]  /*ba70*/  IMAD R26, R0, 0x1ed, RZ ;  /* 0x000001ed001a7824 */ /* 0x000fe200078e02ff */
[----:B------:R-:W-:-:S02]  /*ba80*/  IADD3 R12, P2, R21, R2, RZ ;  /* 0x00000002150c7210 */ /* 0x000fc40007f5e0ff */
[----:B------:R-:W-:Y:S01]  /*ba90*/  STL.64 [R1+0x24b0], R18 ;  /* 0x0024b01201007387 */ /* 0x000fe20000100a00 */
[----:B------:R-:W-:-:S03]  /*baa0*/  LEA.HI.X.SX32 R21, R27, R3, 0x1, P1 ;  /* 0x000000031b157211 */ /* 0x000fc600008f0eff */
[----:B------:R2:W-:Y:S01]  /*bab0*/  STL.64 [R1+0x680], R10 ;  /* 0x0006800a01007387 */ /* 0x0005e20000100a00 */
[-C--:B------:R-:W-:Y:S01]  /*bac0*/  LEA.HI.X.SX32 R9, R26, R3.reuse, 0x1, P0 ;  /* 0x000000031a097211 */ /* 0x080fe200000f0eff */
[C---:B0-----:R-:W-:Y:S02]  /*bad0*/  IMAD R25, R0.reuse, 0x3ee, RZ ;  /* 0x000003ee00197824 */ /* 0x041fe400078e02ff */
[----:B------:R-:W-:Y:S01]  /*bae0*/  STL.64 [R1+0x2418], R20 ;  /* 0x0024181401007387 */ /* 0x000fe20000100a00 */
[-C--:B--2---:R-:W-:Y:S01]  /*baf0*/  IADD3 R10, P1, R23, R2.reuse, RZ ;  /* 0x00000002170a7210 */ /* 0x084fe20007f3e0ff */
[----:B------:R-:W-:Y:S02]  /*bb00*/  IMAD R23, R0, 0x1ef, RZ ;  /* 0x000001ef00177824 */ /* 0x000fe400078e02ff */
[----:B------:R0:W-:Y:S01]  /*bb10*/  STL.64 [R1+0x4b8], R8 ;  /* 0x0004b80801007387 */ /* 0x0001e20000100a00 */
[----:B------:R-:W-:Y:S02]  /*bb20*/  IADD3 R22, P4, R22, R2, RZ ;  /* 0x0000000216167210 */ /* 0x000fe40007f9e0ff */
[-C--:B------:R-:W-:Y:S01]  /*bb30*/  LEA.HI.X.SX32 R5, R23, R3.reuse, 0x1, P5 ;  /* 0x0000000317057211 */ /* 0x080fe200028f0eff */
[----:B------:R-:W-:Y:S01]  /*bb40*/  IMAD R23, R0, 0x1f3, RZ ;  /* 0x000001f300177824 */ /* 0x000fe200078e02ff */
[----:B------:R-:W-:-:S02]  /*bb50*/  LEA.HI.X.SX32 R17, R29, R3, 0x1, P6 ;  /* 0x000000031d117211 */ /* 0x000fc400030f0eff */
[-C--:B0-----:R-:W-:Y:S01]  /*bb60*/  IADD3 R8, P0, R25, R2.reuse, RZ ;  /* 0x0000000219087210 */ /* 0x081fe20007f1e0ff */
[C---:B------:R-:W-:Y:S01]  /*bb70*/  IMAD R25, R0.reuse, 0x3fa, RZ ;  /* 0x000003fa00197824 */ /* 0x040fe200078e02ff */
[----:B------:R-:W-:Y:S01]  /*bb80*/  LEA.HI.X.SX32 R23, R23, R3, 0x1, P4 ;  /* 0x0000000317177211 */ /* 0x000fe200020f0eff */
[----:B------:R-:W-:Y:S03]  /*bb90*/  STL.64 [R1+0x5c0], R16 ;  /* 0x0005c01001007387 */ /* 0x000fe60000100a00 */
[----:B------:R-:W-:Y:S01]  /*bba0*/  IADD3 R6, P4, R25, R2, RZ ;  /* 0x0000000219067210 */ /* 0x000fe20007f9e0ff */
[----:B------:R-:W-:Y:S04]  /*bbb0*/  STL.64 [R1+0x688], R4 ;  /* 0x0006880401007387 */ /* 0x000fe80000100a00 */
[----:B------:R0:W-:Y:S04]  /*bbc0*/  STL.64 [R1+0x24b8], R22 ;  /* 0x0024b81601007387 */ /* 0x0001e80000100a00 */
[----:B0-----:R-:W2:Y:S04]  /*bbd0*/  LDL.LU R22, [R1+0x72c] ;  /* 0x00072c0001167983 */ /* 0x001ea80000300800 */
[----:B------:R0:W-:Y:S01]  /*bbe0*/  STL [R1+0x4c8], R6 ;  /* 0x0004c80601007387 */ /* 0x0001e20000100800 */
[----:B------:R-:W-:-:S02]  /*bbf0*/  IMAD R24, R0, 0x3e8, RZ ;  /* 0x000003e800187824 */ /* 0x000fc400078e02ff */
[C---:B------:R-:W-:Y:S01]  /*bc00*/  IMAD R5, R0.reuse, 0x1f4, RZ ;  /* 0x000001f400057824 */ /* 0x040fe200078e02ff */
[----:B------:R-:W3:Y:S01]  /*bc10*/  LDL.LU R23, [R1+0x728] ;  /* 0x0007280001177983 */ /* 0x000ee20000300800 */
[----:B0-----:R-:W-:Y:S01]  /*bc20*/  IMAD R6, R0, 0x1f6, RZ ;  /* 0x000001f600067824 */ /* 0x001fe200078e02ff */
[----:B------:R-:W-:Y:S01]  /*bc30*/  IADD3 R24, P3, R24, R2, RZ ;  /* 0x0000000218187210 */ /* 0x000fe20007f7e0ff */
[----:B------:R-:W-:Y:S01]  /*bc40*/  IMAD R27, R0, 0x3fc, RZ ;  /* 0x000003fc001b7824 */ /* 0x000fe200078e02ff */
[----:B------:R-:W4:Y:S02]  /*bc50*/  LDL.LU R21, [R1+0x724] ;  /* 0x0007240001157983 */ /* 0x000f240000300800 */
[-C--:B------:R-:W-:Y:S02]  /*bc60*/  LEA.HI.X.SX32 R11, R6, R3.reuse, 0x1, P1 ;  /* 0x00000003060b7211 */ /* 0x080fe400008f0eff */
[----:B------:R-:W0:Y:S01]  /*bc70*/  S2R R6, SR_TID.X ;  /* 0x0000000000067919 */ /* 0x000e220000002100 */
[----:B------:R-:W-:Y:S01]  /*bc80*/  IMAD R29, R0, 0x1f5, RZ ;  /* 0x000001f5001d7824 */ /* 0x000fe200078e02ff */
[----:B------:R-:W-:-:S02]  /*bc90*/  LEA.HI.X.SX32 R25, R5, R3, 0x1, P3 ;  /* 0x0000000305197211 */ /* 0x000fc400018f0eff */
[----:B------:R-:W5:Y:S01]  /*bca0*/  LDL.LU R19, [R1+0x720] ;  /* 0x0007200001137983 */ /* 0x000f620000300800 */
[----:B------:R-:W-:Y:S01]  /*bcb0*/  IADD3 R14, P3, R27, R2, RZ ;  /* 0x000000021b0e7210 */ /* 0x000fe20007f7e0ff */
[----:B------:R-:W-:Y:S02]  /*bcc0*/  IMAD R27, R0, 0x1f7, RZ ;  /* 0x000001f7001b7824 */ /* 0x000fe400078e02ff */
[----:B------:R-:W2:Y:S01]  /*bcd0*/  LDL.LU R16, [R1+0x71c] ;  /* 0x00071c0001107983 */ /* 0x000ea20000300800 */
[----:B------:R-:W-:-:S03]  /*bce0*/  LEA.HI.X.SX32 R13, R29, R3, 0x1, P2 ;  /* 0x000000031d0d7211 */ /* 0x000fc600010f0eff */
[----:B------:R-:W2:Y:S01]  /*bcf0*/  LDL.LU R7, [R1+0x718] ;  /* 0x0007180001077983 */ /* 0x000ea20000300800 */
[----:B------:R-:W-:-:S03]  /*bd00*/  IMAD R26, R0, 0x3f6, RZ ;  /* 0x000003f6001a7824 */ /* 0x000fc600078e02ff */
[----:B------:R-:W2:Y:S04]  /*bd10*/  LDL.LU R4, [R1+0x714] ;  /* 0x0007140001047983 */ /* 0x000ea80000300800 */
[----:B------:R-:W2:Y:S01]  /*bd20*/  LDL.LU R5, [R1+0x710] ;  /* 0x0007100001057983 */ /* 0x000ea20000300800 */
[----:B------:R-:W-:-:S03]  /*bd30*/  LEA.HI.X.SX32 R9, R27, R3, 0x1, P0 ;  /* 0x000000031b097211 */ /* 0x000fc600000f0eff */
[----:B------:R1:W-:Y:S01]  /*bd40*/  STL.64 [R1+0x2420], R24 ;  /* 0x0024201801007387 */ /* 0x0003e20000100a00 */
[----:B0-----:R-:W-:Y:S02]  /*bd50*/  LOP3.LUT R18, R6, 0xff, RZ, 0xc0, !PT ;  /* 0x000000ff06127812 */ /* 0x001fe400078ec0ff */
[-C--:B------:R-:W-:Y:S02]  /*bd60*/  IADD3 R26, P6, R26, R2.reuse, RZ ;  /* 0x000000021a1a7210 */ /* 0x080fe40007fde0ff */
[----:B------:R-:W-:Y:S01]  /*bd70*/  SHF.L.U32 R20, R18, 0x1, RZ ;  /* 0x0000000112147819 */ /* 0x000fe200000006ff */
[----:B------:R-:W-:Y:S01]  /*bd80*/  IMAD.MOV.U32 R18, RZ, RZ, c[0x0][0x198] ;  /* 0x00006600ff127624 */ /* 0x000fe200078e00ff */
[----:B------:R-:W-:Y:S01]  /*bd90*/  IADD3 R28, P5, R28, R2, RZ ;  /* 0x000000021c1c7210 */ /* 0x000fe20007fbe0ff */
[----:B-1----:R-:W2:Y:S04]  /*bda0*/  LDL.LU R25, [R1+0x730] ;  /* 0x0007300001197983 */ /* 0x002ea80000300800 */
[----:B------:R0:W-:Y:S01]  /*bdb0*/  STL [R1+0x5c8], R14 ;  /* 0x0005c80e01007387 */ /* 0x0001e20000100800 */
[----:B------:R-:W-:-:S03]  /*bdc0*/  IMAD R2, R0, 0x1fb, RZ ;  /* 0x000001fb00027824 */ /* 0x000fc600078e02ff */
[----:B------:R-:W3:Y:S04]  /*bdd0*/  LDL.LU R17, [R1+0x70c] ;  /* 0x00070c0001117983 */ /* 0x000ee80000300800 */
[----:B------:R1:W-:Y:S04]  /*bde0*/  STL.64 [R1+0x4c0], R12 ;  /* 0x0004c00c01007387 */ /* 0x0003e80000100a00 */
[----:B0-----:R-:W5:Y:S01]  /*bdf0*/  LDL.LU R14, [R1+0x708] ;  /* 0x00070800010e7983 */ /* 0x001f620000300800 */
[----:B------:R-:W-:-:S03]  /*be00*/  IMAD R18, R18, 0x1fc, RZ ;  /* 0x000001fc12127824 */ /* 0x000fc600078e02ff */
[----:B------:R0:W-:Y:S04]  /*be10*/  STL.64 [R1+0x5d0], R10 ;  /* 0x0005d00a01007387 */ /* 0x0001e80000100a00 */
[----:B------:R-:W5:Y:S01]  /*be20*/  LDL.LU R15, [R1+0x704] ;  /* 0x00070400010f7983 */ /* 0x000f620000300800 */
[----:B------:R-:W-:-:S03]  /*be30*/  LEA.HI.X.SX32 R27, R2, R3, 0x1, P6 ;  /* 0x00000003021b7211 */ /* 0x000fc600030f0eff */
[----:B------:R0:W-:Y:S04]  /*be40*/  STL.64 [R1+0x690], R8 ;  /* 0x0006900801007387 */ /* 0x0001e80000100a00 */
[----:B-1----:R-:W5:Y:S04]  /*be50*/  LDL.LU R12, [R1+0x700] ;  /* 0x00070000010c7983 */ /* 0x002f680000300800 */
[----:B------:R-:W5:Y:S01]  /*be60*/  LDL.LU R13, [R1+0x6fc] ;  /* 0x0006fc00010d7983 */ /* 0x000f620000300800 */
[----:B------:R-:W-:-:S03]  /*be70*/  LEA.HI.X.SX32 R29, R18, R3, 0x1, P5 ;  /* 0x00000003121d7211 */ /* 0x000fc600028f0eff */
[----:B0-----:R-:W5:Y:S04]  /*be80*/  LDL.LU R10, [R1+0x6f8] ;  /* 0x0006f800010a7983 */ /* 0x001f680000300800 */
[----:B------:R-:W5:Y:S04]  /*be90*/  LDL.LU R11, [R1+0x6f4] ;  /* 0x0006f400010b7983 */ /* 0x000f680000300800 */
[----:B------:R-:W5:Y:S04]  /*bea0*/  LDL.LU R8, [R1+0x6f0] ;  /* 0x0006f00001087983 */ /* 0x000f680000300800 */
[----:B------:R-:W5:Y:S04]  /*beb0*/  LDL.LU R9, [R1+0x6ec] ;  /* 0x0006ec0001097983 */ /* 0x000f680000300800 */
[----:B------:R-:W5:Y:S04]  /*bec0*/  LDL.LU R6, [R1+0x6e8] ;  /* 0x0006e80001067983 */ /* 0x000f680000300800 */
[----:B------:R0:W-:Y:S04]  /*bed0*/  STL.64 [R1+0x24c0], R26 ;  /* 0x0024c01a01007387 */ /* 0x0001e80000100a00 */
[----:B0-----:R0:W5:Y:S04]  /*bee0*/  LDL.64 R26, [R1+0x5c8] ;  /* 0x0005c800011a7983 */ /* 0x0011680000100a00 */
[----:B------:R-:W-:Y:S04]  /*bef0*/  STL [R1+0x2660], R20 ;  /* 0x0026601401007387 */ /* 0x000fe80000100800 */
[----:B------:R1:W-:Y:S04]  /*bf00*/  STL.64 [R1+0x2428], R28 ;  /* 0x0024281c01007387 */ /* 0x0003e80000100a00 */
[----:B-1----:R0:W5:Y:S01]  /*bf10*/  LDL.64 R28, [R1+0x4c8] ;  /* 0x0004c800011c7983 */ /* 0x0021620000100a00 */
[----:B------:R-:W-:Y:S01]  /*bf20*/  MOV R24, c[0x0][0x198] ;  /* 0x0000660000187a02 */ /* 0x000fe20000000f00 */
[----:B------:R-:W-:Y:S01]  /*bf30*/  IMAD R0, R0, 0x1fd, RZ ;  /* 0x000001fd00007824 */ /* 0x000fe200078e02ff */
[----:B------:R-:W-:-:S03]  /*bf40*/  LOP3.LUT R18, R20, 0x20, RZ, 0x3c, !PT ;  /* 0x0000002014127812 */ /* 0x000fc600078e3cff */
[----:B------:R-:W-:Y:S02]  /*bf50*/  IMAD R24, R24, 0x1fe, RZ ;  /* 0x000001fe18187824 */ /* 0x000fe400078e02ff */
[----:B--2---:R-:W-:Y:S04]  /*bf60*/  STS.U16 [R18+0x29400], R25 ;  /* 0x0294001912007388 */ /* 0x004fe80000000400 */
[----:B------:R-:W-:Y:S04]  /*bf70*/  STS.U16 [R18+0x2a400], R22 ;  /* 0x02a4001612007388 */ /* 0x000fe80000000400 */
[----:B---3--:R-:W-:Y:S04]  /*bf80*/  STS.U16 [R18+0x2b400], R23 ;  /* 0x02b4001712007388 */ /* 0x008fe80000000400 */
[----:B----4-:R-:W-:Y:S04]  /*bf90*/  STS.U16 [R18+0x2c400], R21 ;  /* 0x02c4001512007388 */ /* 0x010fe80000000400 */
[----:B-----5:R-:W-:Y:S04]  /*bfa0*/  STS.U16 [R18+0x2d400], R19 ;  /* 0x02d4001312007388 */ /* 0x020fe80000000400 */
[----:B------:R-:W-:Y:S04]  /*bfb0*/  STS.U16 [R18+0x2e400], R16 ;  /* 0x02e4001012007388 */ /* 0x000fe80000000400 */
[----:B------:R1:W-:Y:S04]  /*bfc0*/  STS.U16 [R18+0x2f400], R7 ;  /* 0x02f4000712007388 */ /* 0x0003e80000000400 */
[----:B------:R2:W-:Y:S04]  /*bfd0*/  STS.U16 [R18+0x30400], R4 ;  /* 0x0304000412007388 */ /* 0x0005e80000000400 */
[----:B------:R3:W-:Y:S01]  /*bfe0*/  STS.U16 [R18+0x31400], R5 ;  /* 0x0314000512007388 */ /* 0x0007e20000000400 */
[----:B------:R-:W-:-:S02]  /*bff0*/  LEA.HI.X.SX32 R27, R24, R3, 0x1, P3 ;  /* 0x00000003181b7211 */ /* 0x000fc400018f0eff */
[----:B------:R-:W-:-:S05]  /*c000*/  LEA.HI.X.SX32 R29, R0, R3, 0x1, P4 ;  /* 0x00000003001d7211 */ /* 0x000fca00020f0eff */
[----:B------:R-:W-:Y:S04]  /*c010*/  STL [R1+0x4cc], R29 ;  /* 0x0004cc1d01007387 */ /* 0x000fe80000100800 */
[----:B------:R-:W-:Y:S04]  /*c020*/  STL [R1+0x5cc], R27 ;  /* 0x0005cc1b01007387 */ /* 0x000fe80000100800 */
[----:B-1----:R-:W4:Y:S04]  /*c030*/  LDL.LU R7, [R1+0x6e4] ;  /* 0x0006e40001077983 */ /* 0x002f280000300800 */
[----:B--2---:R-:W2:Y:S04]  /*c040*/  LDL.LU R4, [R1+0x6e0] ;  /* 0x0006e00001047983 */ /* 0x004ea80000300800 */
[----:B---3--:R-:W3:Y:S04]  /*c050*/  LDL.LU R5, [R1+0x6dc] ;  /* 0x0006dc0001057983 */ /* 0x008ee80000300800 */
[----:B------:R-:W5:Y:S04]  /*c060*/  LDL.LU R20, [R1+0x6cc] ;  /* 0x0006cc0001147983 */ /* 0x000f680000300800 */
[----:B-----5:R1:W-:Y:S04]  /*c070*/  STL [R1+0x2664], R20 ;  /* 0x0026641401007387 */ /* 0x0203e80000100800 */
[----:B-1----:R-:W5:Y:S04]  /*c080*/  LDL.LU R20, [R1+0x6d0] ;  /* 0x0006d00001147983 */ /* 0x002f680000300800 */
[----:B-----5:R1:W-:Y:S04]  /*c090*/  STL [R1+0x2668], R20 ;  /* 0x0026681401007387 */ /* 0x0203e80000100800 */
[----:B-1----:R-:W5:Y:S04]  /*c0a0*/  LDL.LU R20, [R1+0x6d4] ;  /* 0x0006d40001147983 */ /* 0x002f680000300800 */
[----:B------:R-:W-:Y:S04]  /*c0b0*/  STS.U16 [R18+0x32400], R17 ;  /* 0x0324001112007388 */ /* 0x000fe80000000400 */
[----:B------:R-:W-:Y:S04]  /*c0c0*/  STS.U16 [R18+0x33400], R14 ;  /* 0x0334000e12007388 */ /* 0x000fe80000000400 */
[----:B-----5:R1:W-:Y:S04]  /*c0d0*/  STL [R1+0x266c], R20 ;  /* 0x00266c1401007387 */ /* 0x0203e80000100800 */
[----:B-1----:R-:W5:Y:S04]  /*c0e0*/  LDL.LU R20, [R1+0x6d8] ;  /* 0x0006d80001147983 */ /* 0x002f680000300800 */
        /* <DEDUP_REMOVED lines=12> */
[----:B------:R1:W-:Y:S04]  /*c1b0*/  STS.U16 [R18+0x34400], R15 ;  /* 0x0344000f12007388 */ /* 0x0003e80000000400 */
        /* <DEDUP_REMOVED lines=8> */
[----:B-1----:R-:W5:Y:S04]  /*c240*/  LDL.LU R15, [R1+0x790] ;  /* 0x00079000010f7983 */ /* 0x002f680000300800 */
[----:B------:R-:W-:Y:S04]  /*c250*/  STS.U16 [R18+0x39400], R8 ;  /* 0x0394000812007388 */ /* 0x000fe80000000400 */
[----:B0-----:R-:W5:Y:S04]  /*c260*/  LDL.LU R12, [R1+0x82c] ;  /* 0x00082c00010c7983 */ /* 0x001f680000300800 */
[----:B------:R0:W-:Y:S04]  /*c270*/  STS.U16 [R18+0x3a400], R9 ;  /* 0x03a4000912007388 */ /* 0x0001e80000000400 */
[----:B------:R-:W5:Y:S04]  /*c280*/  LDL.LU R13, [R1+0x7b0] ;  /* 0x0007b000010d7983 */ /* 0x000f680000300800 */
[----:B------:R-:W-:Y:S04]  /*c290*/  STS.U16 [R18+0x3b400], R6 ;  /* 0x03b4000612007388 */ /* 0x000fe80000000400 */
[----:B------:R-:W5:Y:S04]  /*c2a0*/  LDL.LU R10, [R1+0x79c] ;  /* 0x00079c00010a7983 */ /* 0x000f680000300800 */
[----:B----4-:R1:W-:Y:S04]  /*c2b0*/  STS.U16 [R18+0x3c400], R7 ;  /* 0x03c4000712007388 */ /* 0x0103e80000000400 */
[----:B------:R-:W4:Y:S04]  /*c2c0*/  LDL.LU R11, [R1+0x76c] ;  /* 0x00076c00010b7983 */ /* 0x000f280000300800 */
[----:B--2---:R-:W-:Y:S04]  /*c2d0*/  STS.U16 [R18+0x3d400], R4 ;  /* 0x03d4000412007388 */ /* 0x004fe80000000400 */
[----:B0-----:R-:W2:Y:S04]  /*c2e0*/  LDL.LU.64 R8, [R1+0x498] ;  /* 0x0004980001087983 */ /* 0x001ea80000300a00 */
[----:B---3--:R0:W-:Y:S04]  /*c2f0*/  STS.U16 [R18+0x3e400], R5 ;  /* 0x03e4000512007388 */ /* 0x0081e80000000400 */
[----:B-1----:R-:W3:Y:S04]  /*c300*/  LDL.LU.64 R6, [R1+0x490] ;  /* 0x0004900001067983 */ /* 0x002ee80000300a00 */
[----:B0-----:R-:W4:Y:S04]  /*c310*/  LDL.LU.64 R4, [R1+0x488] ;  /* 0x0004880001047983 */ /* 0x001f280000300a00 */
[----:B-----5:R0:W-:Y:S04]  /*c320*/  STS.U16 [R18+0x3f400], R20 ;  /* 0x03f4001412007388 */ /* 0x0201e80000000400 */
[----:B0-----:R-:W5:Y:S04]  /*c330*/  LDL.LU R20, [R1+0x266c] ;  /* 0x00266c0001147983 */ /* 0x001f680000300800 */
[----:B--2---:R-:W2:Y:S04]  /*c340*/  LDG.E.U16 R8, [R8.64] ;  /* 0x0000000408087981 */ /* 0x004ea8000c1e1500 */
[----:B---3--:R-:W3:Y:S04]  /*c350*/  LDG.E.U16 R6, [R6.64] ;  /* 0x0000000406067981 */ /* 0x008ee8000c1e1500 */
[----:B-----5:R0:W-:Y:S04]  /*c360*/  STS.U16 [R18+0x10400], R20 ;  /* 0x0104001412007388 */ /* 0x0201e80000000400 */
[----:B0-----:R-:W5:Y:S04]  /*c370*/  LDL.LU R20, [R1+0x2668] ;  /* 0x0026680001147983 */ /* 0x001f680000300800 */
[----:B-----5:R0:W-:Y:S04]  /*c380*/  STS.U16 [R18+0x11400], R20 ;  /* 0x0114001412007388 */ /* 0x0201e80000000400 */
[----:B0-----:R-:W5:Y:S04]  /*c390*/  LDL.LU R20, [R1+0x2664] ;  /* 0x0026640001147983 */ /* 0x001f680000300800 */
[----:B-----5:R0:W-:Y:S04]  /*c3a0*/  STS.U16 [R18+0x12400], R20 ;  /* 0x0124001412007388 */ /* 0x0201e80000000400 */
[----:B0-----:R-:W5:Y:S04]  /*c3b0*/  LDL.LU R20, [R1+0x2660] ;  /* 0x0026600001147983 */ /* 0x001f680000300800 */
[----:B------:R5:W-:Y:S04]  /*c3c0*/  STS.U16 [R18+0x13400], R2 ;  /* 0x0134000212007388 */ /* 0x000be80000000400 */
        /* <DEDUP_REMOVED lines=11> */
[----:B------:R-:W-:Y:S01]  /*c480*/  STS.U16 [R18+0x1f400], R19 ;  /* 0x01f4001312007388 */ /* 0x000fe20000000400 */
[----:B-----5:R-:W-:-:S05]  /*c490*/  LOP3.LUT R2, R20, 0x30, RZ, 0x3c, !PT ;  /* 0x0000003014027812 */ /* 0x020fca00078e3cff */
[----:B------:R-:W-:Y:S04]  /*c4a0*/  STS.U16 [R2+0x600], R16 ;  /* 0x0006001002007388 */ /* 0x000fe80000000400 */
[----:B------:R-:W-:Y:S04]  /*c4b0*/  STS.U16 [R2+0x1600], R17 ;  /* 0x0016001102007388 */ /* 0x000fe80000000400 */
[----:B------:R-:W-:Y:S04]  /*c4c0*/  STS.U16 [R2+0x2600], R14 ;  /* 0x0026000e02007388 */ /* 0x000fe80000000400 */
[----:B------:R-:W-:Y:S04]  /*c4d0*/  STS.U16 [R2+0x3600], R15 ;  /* 0x0036000f02007388 */ /* 0x000fe80000000400 */
[----:B------:R-:W-:Y:S04]  /*c4e0*/  STS.U16 [R2+0x4600], R12 ;  /* 0x0046000c02007388 */ /* 0x000fe80000000400 */
[----:B------:R-:W-:Y:S04]  /*c4f0*/  STS.U16 [R2+0x5600], R13 ;  /* 0x0056000d02007388 */ /* 0x000fe80000000400 */
[----:B------:R-:W-:Y:S04]  /*c500*/  STS.U16 [R2+0x6600], R10 ;  /* 0x0066000a02007388 */ /* 0x000fe80000000400 */
[----:B----4-:R0:W-:Y:S04]  /*c510*/  STS.U16 [R2+0x7600], R11 ;  /* 0x0076000b02007388 */ /* 0x0101e80000000400 */
[----:B0-----:R-:W4:Y:S04]  /*c520*/  LDL.LU.64 R2, [R1+0x3f8] ;  /* 0x0003f80001027983 */ /* 0x001f280000300a00 */
[----:B----4-:R0:W-:Y:S04]  /*c530*/  STL.64 [R1+0x25d8], R2 ;  /* 0x0025d80201007387 */ /* 0x0101e80000100a00 */
        /* <DEDUP_REMOVED lines=22> */
[----:B0-----:R-:W4:Y:S01]  /*c6a0*/  LDL.LU.64 R2, [R1+0x458] ;  /* 0x0004580001027983 */ /* 0x001f220000300a00 */
[----:B------:R-:W-:-:S03]  /*c6b0*/  MOV R0, c[0x0][0x1d0] ;  /* 0x0000740000007a02 */ /* 0x000fc60000000f00 */
[----:B----4-:R0:W-:Y:S04]  /*c6c0*/  STL.64 [R1+0x2638], R2 ;  /* 0x0026380201007387 */ /* 0x0101e80000100a00 */
[----:B0-----:R-:W4:Y:S01]  /*c6d0*/  LDL.LU.64 R2, [R1+0x460] ;  /* 0x0004600001027983 */ /* 0x001f220000300a00 */
[----:B------:R-:W-:-:S03]  /*c6e0*/  ISETP.GE.AND P0, PT, R0, 0x1, PT ;  /* 0x000000010000780c */ /* 0x000fc60003f06270 */
[----:B------:R-:W5:Y:S04]  /*c6f0*/  LDG.E.U16 R0, [R4.64] ;  /* 0x0000000404007981 */ /* 0x000f68000c1e1500 */
[----:B----4-:R0:W-:Y:S04]  /*c700*/  STL.64 [R1+0x2640], R2 ;  /* 0x0026400201007387 */ /* 0x0101e80000100a00 */
[----:B--2---:R-:W-:Y:S04]  /*c710*/  STL [R1+0x498], R8 ;  /* 0x0004980801007387 */ /* 0x004fe80000100800 */
[----:B0-----:R-:W2:Y:S04]  /*c720*/  LDL.LU.64 R2, [R1+0x468] ;  /* 0x0004680001027983 */ /* 0x001ea80000300a00 */
[----:B---3--:R-:W-:Y:S04]  /*c730*/  STL [R1+0x490], R6 ;  /* 0x0004900601007387 */ /* 0x008fe80000100800 */
[----:B--2---:R0:W-:Y:S04]  /*c740*/  STL.64 [R1+0x2648], R2 ;  /* 0x0026480201007387 */ /* 0x0041e80000100a00 */
[----:B-----5:R-:W-:Y:S04]  /*c750*/  STL [R1+0x488], R0 ;  /* 0x0004880001007387 */ /* 0x020fe80000100800 */
[----:B0-----:R-:W2:Y:S04]  /*c760*/  LDL.LU.64 R2, [R1+0x470] ;  /* 0x0004700001027983 */ /* 0x001ea80000300a00 */
[----:B--2---:R0:W-:Y:S04]  /*c770*/  STL.64 [R1+0x2650], R2 ;  /* 0x0026500201007387 */ /* 0x0041e80000100a00 */
[----:B0-----:R-:W2:Y:S04]  /*c780*/  LDL.LU.64 R2, [R1+0x478] ;  /* 0x0004780001027983 */ /* 0x001ea80000300a00 */
[----:B--2---:R0:W-:Y:S04]  /*c790*/  STL.64 [R1+0x2658], R2 ;  /* 0x0026580201007387 */ /* 0x0041e80000100a00 */
[----:B0-----:R-:W2:Y:S04]  /*c7a0*/  LDL.LU.64 R2, [R1+0x480] ;  /* 0x0004800001027983 */ /* 0x001ea80000300a00 */
[----:B------:R-:W3:Y:S04]  /*c7b0*/  LDL.LU.64 R28, [R1+0x3f0] ;  /* 0x0003f000011c7983 */ /* 0x000ee80000300a00 */
[----:B------:R-:W4:Y:S04]  /*c7c0*/  LDL.LU.64 R26, [R1+0x3e8] ;  /* 0x0003e800011a7983 */ /* 0x000f280000300a00 */
[----:B------:R-:W5:Y:S04]  /*c7d0*/  LDL.LU.64 R24, [R1+0x3e0] ;  /* 0x0003e00001187983 */ /* 0x000f680000300a00 */
        /* <DEDUP_REMOVED lines=10> */
[----:B--2---:R0:W2:Y:S04]  /*c880*/  LDG.E.U16 R0, [R2.64] ;  /* 0x0000000402007981 */ /* 0x0040a8000c1e1500 */
[----:B---3--:R-:W3:Y:S04]  /*c890*/  LDG.E.U16 R28, [R28.64] ;  /* 0x000000041c1c7981 */ /* 0x008ee8000c1e1500 */
[----:B----4-:R-:W4:Y:S04]  /*c8a0*/  LDG.E.U16 R26, [R26.64] ;  /* 0x000000041a1a7981 */ /* 0x010f28000c1e1500 */
[----:B0-----:R-:W3:Y:S04]  /*c8b0*/  LDL.LU.64 R2, [R1+0x2658] ;  /* 0x0026580001027983 */ /* 0x001ee80000300a00 */
[----:B-----5:R-:W5:Y:S04]  /*c8c0*/  LDG.E.U16 R24, [R24.64] ;  /* 0x0000000418187981 */ /* 0x020f68000c1e1500 */
[----:B------:R-:W4:Y:S04]  /*c8d0*/  LDG.E.U16 R22, [R22.64] ;  /* 0x0000000416167981 */ /* 0x000f28000c1e1500 */
        /* <DEDUP_REMOVED lines=8> */
[----:B--2---:R3:W-:Y:S04]  /*c960*/  STL [R1+0x480], R0 ;  /* 0x0004800001007387 */ /* 0x0047e80000100800 */
[----:B---3--:R0:W2:Y:S04]  /*c970*/  LDG.E.U16 R0, [R2.64] ;  /* 0x0000000402007981 */ /* 0x0080a8000c1e1500 */
[----:B0-----:R-:W3:Y:S04]  /*c980*/  LDL.LU.64 R2, [R1+0x2650] ;  /* 0x0026500001027983 */ /* 0x001ee80000300a00 */
        /* <DEDUP_REMOVED lines=45> */
[----:B---3--:R-:W3:Y:S04]  /*cc60*/  LDG.E.U16 R3, [R2.64] ;  /* 0x0000000402037981 */ /* 0x008ee8000c1e1500 */
[----:B--2---:R0:W-:Y:S04]  /*cc70*/  STL [R1+0x400], R0 ;  /* 0x0004000001007387 */ /* 0x0041e80000100800 */
[----:B0-----:R-:W2:Y:S04]  /*cc80*/  LDG.E.U16 R0, [R4.64] ;  /* 0x0000000404007981 */ /* 0x001ea8000c1e1500 */
[----:B---3--:R0:W-:Y:S04]  /*cc90*/  STL [R1+0x3f8], R3 ;  /* 0x0003f80301007387 */ /* 0x0081e80000100800 */
[----:B0-----:R-:W3:Y:S04]  /*cca0*/  LDL.LU.64 R2, [R1+0x300] ;  /* 0x0003000001027983 */ /* 0x001ee80000300a00 */
[----:B---3--:R0:W-:Y:S04]  /*ccb0*/  STL.64 [R1+0x2550], R2 ;  /* 0x0025500201007387 */ /* 0x0081e80000100a00 */
        /* <DEDUP_REMOVED lines=16> */
[----:B------:R-:W-:Y:S04]  /*cdc0*/  STL [R1+0x3f0], R28 ;  /* 0x0003f01c01007387 */ /* 0x000fe80000100800 */
[----:B0-----:R-:W3:Y:S04]  /*cdd0*/  LDL.LU.64 R2, [R1+0x348] ;  /* 0x0003480001027983 */ /* 0x001ee80000300a00 */
[----:B----4-:R-:W-:Y:S04]  /*cde0*/  STL [R1+0x3e8], R26 ;  /* 0x0003e81a01007387 */ /* 0x010fe80000100800 */
[----:B---3--:R0:W-:Y:S04]  /*cdf0*/  STL.64 [R1+0x2598], R2 ;  /* 0x0025980201007387 */ /* 0x0081e80000100a00 */
[----:B-----5:R-:W-:Y:S04]  /*ce00*/  STL [R1+0x3e0], R24 ;  /* 0x0003e01801007387 */ /* 0x020fe80000100800 */
[----:B0-----:R-:W3:Y:S04]  /*ce10*/  LDL.LU.64 R2, [R1+0x350] ;  /* 0x0003500001027983 */ /* 0x001ee80000300a00 */
[----:B------:R-:W-:Y:S04]  /*ce20*/  STL [R1+0x3d8], R22 ;  /* 0x0003d81601007387 */ /* 0x000fe80000100800 */
[----:B---3--:R0:W-:Y:S04]  /*ce30*/  STL.64 [R1+0x25a0], R2 ;  /* 0x0025a00201007387 */ /* 0x0081e80000100a00 */
[----:B------:R-:W-:Y:S04]  /*ce40*/  STL [R1+0x3d0], R20 ;  /* 0x0003d01401007387 */ /* 0x000fe80000100800 */
        /* <DEDUP_REMOVED lines=15> */
[----:B--2---:R-:W-:Y:S04]  /*cf40*/  STL [R1+0x390], R0 ;  /* 0x0003900001007387 */ /* 0x004fe80000100800 */
        /* <DEDUP_REMOVED lines=19> */
[----:B---3--:R4:W3:Y:S04]  /*d080*/  LDG.E.U16 R29, [R28.64] ;  /* 0x000000041c1d7981 */ /* 0x0088e8000c1e1500 */
[----:B0-----:R-:W3:Y:S04]  /*d090*/  LDL.LU.64 R2, [R1+0x25d0] ;  /* 0x0025d00001027983 */ /* 0x001ee80000300a00 */
[----:B----4-:R0:W4:Y:S04]  /*d0a0*/  LDG.E.U16 R28, [R26.64] ;  /* 0x000000041a1c7981 */ /* 0x010128000c1e1500 */
        /* <DEDUP_REMOVED lines=10> */
[----:B-1----:R-:W3:Y:S04]  /*d150*/  LDL.LU.64 R2, [R1+0x25c8] ;  /* 0x0025c80001027983 */ /* 0x002ee80000300a00 */
        /* <DEDUP_REMOVED lines=47> */
[----:B-1----:R-:W3:Y:S04]  /*d450*/  LDG.E.U16 R3, [R8.64] ;  /* 0x0000000408037981 */ /* 0x002ee8000c1e1500 */
[----:B------:R-:W3:Y:S04]  /*d460*/  LDG.E.U16 R2, [R6.64] ;  /* 0x0000000406027981 */ /* 0x000ee8000c1e1500 */
[----:B--2---:R1:W-:Y:S04]  /*d470*/  STL [R1+0x314], R0 ;  /* 0x0003140001007387 */ /* 0x0043e80000100800 */
[----:B0-----:R-:W2:Y:S04]  /*d480*/  LDL.LU.64 R26, [R1+0x140] ;  /* 0x00014000011a7983 */ /* 0x001ea80000300a00 */
[----:B-1----:R-:W3:Y:S04]  /*d490*/  LDG.E.U16 R0, [R4.64] ;  /* 0x0000000404007981 */ /* 0x002ee8000c1e1500 */
[----:B--2---:R0:W-:Y:S04]  /*d4a0*/  STL.64 [R1+0x24c8], R26 ;  /* 0x0024c81a01007387 */ /* 0x0041e80000100a00 */
[----:B0-----:R-:W2:Y:S04]  /*d4b0*/  LDL.LU.64 R26, [R1+0x158] ;  /* 0x00015800011a7983 */ /* 0x001ea80000300a00 */
        /* <DEDUP_REMOVED lines=15> */
[----:B------:R-:W-:Y:S04]  /*d5b0*/  STL [R1+0x310], R29 ;  /* 0x0003101d01007387 */ /* 0x000fe80000100800 */
[----:B0-----:R-:W2:Y:S04]  /*d5c0*/  LDL.LU.64 R26, [R1+0x218] ;  /* 0x00021800011a7983 */ /* 0x001ea80000300a00 */
[----:B----4-:R-:W-:Y:S04]  /*d5d0*/  STL [R1+0x30c], R28 ;  /* 0x00030c1c01007387 */ /* 0x010fe80000100800 */
[----:B--2---:R0:W-:Y:S04]  /*d5e0*/  STL.64 [R1+0x2510], R26 ;  /* 0x0025101a01007387 */ /* 0x0041e80000100a00 */
[----:B-----5:R-:W-:Y:S04]  /*d5f0*/  STL [R1+0x308], R24 ;  /* 0x0003081801007387 */ /* 0x020fe80000100800 */
[----:B0-----:R-:W2:Y:S04]  /*d600*/  LDL.LU.64 R26, [R1+0x240] ;  /* 0x00024000011a7983 */ /* 0x001ea80000300a00 */
[----:B------:R-:W-:Y:S04]  /*d610*/  STL [R1+0x304], R22 ;  /* 0x0003041601007387 */ /* 0x000fe80000100800 */
[----:B--2---:R0:W-:Y:S04]  /*d620*/  STL.64 [R1+0x2518], R26 ;  /* 0x0025181a01007387 */ /* 0x0041e80000100a00 */
[----:B------:R-:W-:Y:S04]  /*d630*/  STL [R1+0x300], R20 ;  /* 0x0003001401007387 */ /* 0x000fe80000100800 */
        /* <DEDUP_REMOVED lines=11> */
[----:B---3--:R-:W-:Y:S04]  /*d6f0*/  STL [R1+0x2e8], R3 ;  /* 0x0002e80301007387 */ /* 0x008fe80000100800 */
[----:B0-----:R-:W2:Y:S04]  /*d700*/  LDL.LU.64 R26, [R1+0x278] ;  /* 0x00027800011a7983 */ /* 0x001ea80000300a00 */
[----:B------:R-:W-:Y:S04]  /*d710*/  STL [R1+0x2e4], R2 ;  /* 0x0002e40201007387 */ /* 0x000fe80000100800 */
[----:B--2---:R0:W-:Y:S04]  /*d720*/  STL.64 [R1+0x2538], R26 ;  /* 0x0025381a01007387 */ /* 0x0041e80000100a00 */
[----:B------:R-:W-:Y:S04]  /*d730*/  STL [R1+0x2e0], R0 ;  /* 0x0002e00001007387 */ /* 0x000fe80000100800 */
        /* <DEDUP_REMOVED lines=8> */
[----:B------:R-:W3:Y:S04]  /*d7c0*/  LDL.LU.64 R10, [R1+0xe0] ;  /* 0x0000e000010a7983 */ /* 0x000ee80000300a00 */
[----:B------:R-:W3:Y:S04]  /*d7d0*/  LDL.LU.64 R6, [R1+0xc8] ;  /* 0x0000c80001067983 */ /* 0x000ee80000300a00 */
[----:B------:R-:W3:Y:S04]  /*d7e0*/  LDL.LU.64 R2, [R1+0xb0] ;  /* 0x0000b00001027983 */ /* 0x000ee80000300a00 */
[----:B------:R-:W3:Y:S04]  /*d7f0*/  LDL.LU.64 R28, [R1+0x98] ;  /* 0x00009800011c7983 */ /* 0x000ee80000300a00 */
[----:B------:R-:W4:Y:S04]  /*d800*/  LDL.LU.64 R24, [R1+0x80] ;  /* 0x0000800001187983 */ /* 0x000f280000300a00 */
[----:B------:R-:W5:Y:S04]  /*d810*/  LDL.LU.64 R20, [R1+0x68] ;  /* 0x0000680001147983 */ /* 0x000f680000300a00 */
[----:B------:R-:W5:Y:S04]  /*d820*/  LDL.LU.64 R16, [R1+0x50] ;  /* 0x0000500001107983 */ /* 0x000f680000300a00 */
[----:B------:R-:W5:Y:S04]  /*d830*/  LDL.LU.64 R12, [R1+0x38] ;  /* 0x00003800010c7983 */ /* 0x000f680000300a00 */
[----:B------:R-:W5:Y:S04]  /*d840*/  LDL.LU.64 R8, [R1+0x20] ;  /* 0x0000200001087983 */ /* 0x000f680000300a00 */
[----:B------:R-:W5:Y:S04]  /*d850*/  LDL.LU.64 R4, [R1+0x8] ;  /* 0x0000080001047983 */ /* 0x000f680000300a00 */
[----:B--2---:R0:W2:Y:S04]  /*d860*/  LDG.E.U16 R0, [R26.64] ;  /* 0x000000041a007981 */ /* 0x0040a8000c1e1500 */
[----:B0-----:R-:W2:Y:S04]  /*d870*/  LDL.LU.64 R26, [R1+0x2548] ;  /* 0x00254800011a7983 */ /* 0x001ea80000300a00 */
[----:B---3--:R-:W3:Y:S04]  /*d880*/  LDG.E.U16 R29, [R28.64] ;  /* 0x000000041c1d7981 */ /* 0x008ee8000c1e1500 */
[----:B----4-:R-:W4:Y:S04]  /*d890*/  LDG.E.U16 R24, [R24.64] ;  /* 0x0000000418187981 */ /* 0x010f28000c1e1500 */
[----:B-----5:R-:W5:Y:S04]  /*d8a0*/  LDG.E.U16 R20, [R20.64] ;  /* 0x0000000414147981 */ /* 0x020f68000c1e1500 */
[----:B------:R-:W3:Y:S04]  /*d8b0*/  LDG.E.U16 R16, [R16.64] ;  /* 0x0000000410107981 */ /* 0x000ee8000c1e1500 */
[----:B------:R-:W3:Y:S04]  /*d8c0*/  LDG.E.U16 R12, [R12.64] ;  /* 0x000000040c0c7981 */ /* 0x000ee8000c1e1500 */
[----:B------:R-:W3:Y:S04]  /*d8d0*/  LDG.E.U16 R8, [R8.64] ;  /* 0x0000000408087981 */ /* 0x000ee8000c1e1500 */
[----:B--2---:R0:W-:Y:S04]  /*d8e0*/  STL [R1+0x2dc], R0 ;  /* 0x0002dc0001007387 */ /* 0x0041e80000100800 */
[----:B0-----:R0:W2:Y:S04]  /*d8f0*/  LDG.E.U16 R0, [R26.64] ;  /* 0x000000041a007981 */ /* 0x0010a8000c1e1500 */
        /* <DEDUP_REMOVED lines=50> */
[----:B0-----:R0:W2:Y:S04]  /*dc20*/  LDG.E.U16 R0, [R22.64] ;  /* 0x0000000416007981 */ /* 0x0010a8000c1e1500 */
        /* <DEDUP_REMOVED lines=15> */
[----:B0-----:R-:W4:Y:S04]  /*dd20*/  LDG.E.U16 R3, [R4.64] ;  /* 0x0000000404037981 */ /* 0x001f28000c1e1500 */
[----:B---3--:R-:W3:Y:S04]  /*dd30*/  LDG.E.U16 R2, [R6.64] ;  /* 0x0000000406027981 */ /* 0x008ee8000c1e1500 */
[----:B--2---:R0:W-:Y:S04]  /*dd40*/  STL [R1+0x280], R0 ;  /* 0x0002800001007387 */ /* 0x0041e80000100800 */
[----:B------:R1:W-:Y:S04]  /*dd50*/  STL [R1+0x27c], R29 ;  /* 0x00027c1d01007387 */ /* 0x0003e80000100800 */
[----:B0-----:R-:W2:Y:S04]  /*dd60*/  LDG.E.U16 R0, [R10.64] ;  /* 0x000000040a007981 */ /* 0x001ea8000c1e1500 */
[----:B-1----:R-:W2:Y:S04]  /*dd70*/  LDL.LU.64 R28, [R1+0x138] ;  /* 0x00013800011c7983 */ /* 0x002ea80000300a00 */
        /* <DEDUP_REMOVED lines=22> */
[----:B----4-:R-:W-:Y:S04]  /*dee0*/  STL [R1+0x278], R24 ;  /* 0x0002781801007387 */ /* 0x010fe80000100800 */
[----:B--2---:R0:W-:Y:S04]  /*def0*/  STL.64 [R1+0x2488], R28 ;  /* 0x0024881c01007387 */ /* 0x0041e80000100a00 */
[----:B-----5:R-:W-:Y:S04]  /*df00*/  STL [R1+0x274], R20 ;  /* 0x0002741401007387 */ /* 0x020fe80000100800 */
[----:B0-----:R-:W2:Y:S04]  /*df10*/  LDL.LU.64 R28, [R1+0x250] ;  /* 0x00025000011c7983 */ /* 0x001ea80000300a00 */
[----:B------:R-:W-:Y:S04]  /*df20*/  STL [R1+0x270], R16 ;  /* 0x0002701001007387 */ /* 0x000fe80000100800 */
[----:B--2---:R0:W-:Y:S04]  /*df30*/  STL.64 [R1+0x2490], R28 ;  /* 0x0024901c01007387 */ /* 0x0041e80000100a00 */
[----:B------:R1:W-:Y:S04]  /*df40*/  STL [R1+0x26c], R12 ;  /* 0x00026c0c01007387 */ /* 0x0003e80000100800 */
[----:B0-----:R-:W2:Y:S04]  /*df50*/  LDL.LU.64 R28, [R1+0x258] ;  /* 0x00025800011c7983 */ /* 0x001ea80000300a00 */
[----:B------:R0:W-:Y:S04]  /*df60*/  STL [R1+0x268], R8 ;  /* 0x0002680801007387 */ /* 0x0001e80000100800 */
[----:B------:R-:W4:Y:S04]  /*df70*/  LDL.LU.64 R24, [R1+0x120] ;  /* 0x0001200001187983 */ /* 0x000f280000300a00 */
[----:B------:R-:W-:Y:S04]  /*df80*/  STL [R1+0x264], R3 ;  /* 0x0002640301007387 */ /* 0x000fe80000100800 */
[----:B------:R-:W5:Y:S04]  /*df90*/  LDL.LU.64 R20, [R1+0x108] ;  /* 0x0001080001147983 */ /* 0x000f680000300a00 */
[----:B---3--:R-:W-:Y:S04]  /*dfa0*/  STL [R1+0x260], R2 ;  /* 0x0002600201007387 */ /* 0x008fe80000100800 */
[----:B------:R-:W3:Y:S04]  /*dfb0*/  LDL.LU.64 R16, [R1+0xf0] ;  /* 0x0000f00001107983 */ /* 0x000ee80000300a00 */
[----:B------:R0:W-:Y:S04]  /*dfc0*/  STL [R1+0x244], R0 ;  /* 0x0002440001007387 */ /* 0x0001e80000100800 */
[----:B-1----:R-:W2:Y:S04]  /*dfd0*/  LDL.LU.64 R12, [R1+0xd8] ;  /* 0x0000d800010c7983 */ /* 0x002ea80000300a00 */
[----:B0-----:R-:W2:Y:S04]  /*dfe0*/  LDL.LU.64 R8, [R1+0xc0] ;  /* 0x0000c00001087983 */ /* 0x001ea80000300a00 */
[----:B------:R0:W2:Y:S04]  /*dff0*/  LDG.E.U16 R0, [R14.64] ;  /* 0x000000040e007981 */ /* 0x0000a8000c1e1500 */
[----:B------:R-:W3:Y:S04]  /*e000*/  LDL.LU.64 R10, [R1+0x48] ;  /* 0x00004800010a7983 */ /* 0x000ee80000300a00 */
[----:B------:R-:W4:Y:S04]  /*e010*/  LDL.LU.64 R6, [R1+0x30] ;  /* 0x0000300001067983 */ /* 0x000f280000300a00 */
[----:B------:R-:W4:Y:S04]  /*e020*/  LDL.LU.64 R2, [R1+0x18] ;  /* 0x0000180001027983 */ /* 0x000f280000300a00 */
[----:B------:R-:W5:Y:S04]  /*e030*/  LDL.LU.64 R4, [R1] ;  /* 0x0000000001047983 */ /* 0x000f680000300a00 */
[----:B0-----:R-:W5:Y:S04]  /*e040*/  LDL.LU.64 R14, [R1+0x60] ;  /* 0x00006000010e7983 */ /* 0x001f680000300a00 */
[----:B--2---:R0:W-:Y:S04]  /*e050*/  STL [R1+0x240], R0 ;  /* 0x0002400001007387 */ /* 0x0041e80000100800 */
[----:B---3--:R4:W2:Y:S04]  /*e060*/  LDG.E.U16 R10, [R10.64] ;  /* 0x000000040a0a7981 */ /* 0x0088a8000c1e1500 */
[----:B0-----:R0:W3:Y:S04]  /*e070*/  LDG.E.U16 R0, [R18.64] ;  /* 0x0000000412007981 */ /* 0x0010e8000c1e1500 */
[----:B----4-:R1:W4:Y:S04]  /*e080*/  LDG.E.U16 R11, [R6.64] ;  /* 0x00000004060b7981 */ /* 0x010328000c1e1500 */
[----:B0-----:R-:W2:Y:S04]  /*e090*/  LDL.LU.64 R18, [R1+0x78] ;  /* 0x0000780001127983 */ /* 0x001ea80000300a00 */
[----:B-----5:R-:W5:Y:S04]  /*e0a0*/  LDG.E.U16 R15, [R14.64] ;  /* 0x000000040e0f7981 */ /* 0x020f68000c1e1500 */
[----:B---3--:R0:W-:Y:S04]  /*e0b0*/  STL [R1+0x21c], R0 ;  /* 0x00021c0001007387 */ /* 0x0081e80000100800 */
[----:B0-----:R0:W3:Y:S04]  /*e0c0*/  LDG.E.U16 R0, [R22.64] ;  /* 0x0000000416007981 */ /* 0x0010e8000c1e1500 */
[----:B--2---:R-:W2:Y:S04]  /*e0d0*/  LDG.E.U16 R19, [R18.64] ;  /* 0x0000000412137981 */ /* 0x004ea8000c1e1500 */
[----:B0-----:R-:W2:Y:S04]  /*e0e0*/  LDL.LU.64 R22, [R1+0x90] ;  /* 0x0000900001167983 */ /* 0x001ea80000300a00 */
[----:B---3--:R0:W-:Y:S04]  /*e0f0*/  STL [R1+0x218], R0 ;  /* 0x0002180001007387 */ /* 0x0081e80000100800 */
[----:B0-----:R0:W3:Y:S04]  /*e100*/  LDG.E.U16 R0, [R26.64] ;  /* 0x000000041a007981 */ /* 0x0010e8000c1e1500 */
[----:B--2---:R-:W2:Y:S04]  /*e110*/  LDG.E.U16 R23, [R22.64] ;  /* 0x0000000416177981 */ /* 0x004ea8000c1e1500 */
[----:B0-----:R-:W2:Y:S04]  /*e120*/  LDL.LU.64 R26, [R1+0xa8] ;  /* 0x0000a800011a7983 */ /* 0x001ea80000300a00 */
[----:B---3--:R0:W-:Y:S04]  /*e130*/  STL [R1+0x204], R0 ;  /* 0x0002040001007387 */ /* 0x0081e80000100800 */
[----:B0-----:R0:W3:Y:S04]  /*e140*/  LDG.E.U16 R0, [R28.64] ;  /* 0x000000041c007981 */ /* 0x0010e8000c1e1500 */
[----:B0-----:R-:W2:Y:S04]  /*e150*/  LDL.LU.64 R28, [R1+0x2490] ;  /* 0x00249000011c7983 */ /* 0x001ea80000300a00 */
[----:B---3--:R2:W-:Y:S04]  /*e160*/  STL [R1+0x200], R0 ;  /* 0x0002000001007387 */ /* 0x0085e80000100800 */
[----:B--2---:R0:W2:Y:S04]  /*e170*/  LDG.E.U16 R0, [R28.64] ;  /* 0x000000041c007981 */ /* 0x0040a8000c1e1500 */
        /* <DEDUP_REMOVED lines=42> */
[----:B0-----:R-:W1:Y:S04]  /*e420*/  LDL.LU.64 R20, [R1+0x2418] ;  /* 0x0024180001147983 */ /* 0x001e680000300a00 */
[----:B--2---:R0:W-:Y:S04]  /*e430*/  STL [R1+0x174], R0 ;  /* 0x0001740001007387 */ /* 0x0041e80000100800 */
[----:B0-----:R0:W2:Y:S04]  /*e440*/  LDG.E.U16 R0, [R16.64] ;  /* 0x0000000410007981 */ /* 0x0010a8000c1e1500 */
[----:B-1----:R-:W3:Y:S04]  /*e450*/  LDG.E.U16 R6, [R20.64] ;  /* 0x0000000414067981 */ /* 0x002ee8000c1e1500 */
[----:B0-----:R-:W3:Y:S04]  /*e460*/  LDL.LU.64 R16, [R1+0x2410] ;  /* 0x0024100001107983 */ /* 0x001ee80000300a00 */
[----:B--2---:R0:W-:Y:S04]  /*e470*/  STL [R1+0x170], R0 ;  /* 0x0001700001007387 */ /* 0x0041e80000100800 */
[----:B0-----:R0:W2:Y:S04]  /*e480*/  LDG.E.U16 R0, [R12.64] ;  /* 0x000000040c007981 */ /* 0x0010a8000c1e1500 */
[----:B---3--:R-:W3:Y:S04]  /*e490*/  LDG.E.U16 R7, [R16.64] ;  /* 0x0000000410077981 */ /* 0x008ee8000c1e1500 */
[----:B0-----:R-:W3:Y:S04]  /*e4a0*/  LDL.LU.64 R12, [R1+0x2408] ;  /* 0x00240800010c7983 */ /* 0x001ee80000300a00 */
[----:B--2---:R0:W-:Y:S04]  /*e4b0*/  STL [R1+0x16c], R0 ;  /* 0x00016c0001007387 */ /* 0x0041e80000100800 */
[----:B0-----:R0:W2:Y:S04]  /*e4c0*/  LDG.E.U16 R0, [R8.64] ;  /* 0x0000000408007981 */ /* 0x0010a8000c1e1500 */
[----:B0-----:R-:W3:Y:S04]  /*e4d0*/  LDL.LU.64 R8, [R1+0x2400] ;  /* 0x0024000001087983 */ /* 0x001ee80000300a00 */
[----:B--2---:R0:W-:Y:S04]  /*e4e0*/  STL [R1+0x168], R0 ;  /* 0x0001680001007387 */ /* 0x0041e80000100800 */
[----:B0-----:R0:W2:Y:S04]  /*e4f0*/  LDG.E.U16 R0, [R26.64] ;  /* 0x000000041a007981 */ /* 0x0010a8000c1e1500 */
[----:B---3--:R1:W3:Y:S04]  /*e500*/  LDG.E.U16 R9, [R8.64] ;  /* 0x0000000408097981 */ /* 0x0082e8000c1e1500 */
[----:B0-----:R0:W3:Y:S04]  /*e510*/  LDG.E.U16 R27, [R2.64] ;  /* 0x00000004021b7981 */ /* 0x0010e8000c1e1500 */
[----:B------:R0:W3:Y:S04]  /*e520*/  LDG.E.U16 R26, [R4.64] ;  /* 0x00000004041a7981 */ /* 0x0000e8000c1e1500 */
[----:B-1----:R-:W3:Y:S04]  /*e530*/  LDG.E.U16 R8, [R12.64] ;  /* 0x000000040c087981 */ /* 0x002ee8000c1e1500 */
[----:B--2---:R1:W-:Y:S04]  /*e540*/  STL [R1+0x15c], R0 ;  /* 0x00015c0001007387 */ /* 0x0043e80000100800 */
[----:B------:R2:W-:Y:S04]  /*e550*/  STL [R1+0x158], R23 ;  /* 0x0001581701007387 */ /* 0x0005e80000100800 */
[----:B-1----:R1:W3:Y:S04]  /*e560*/  LDG.E.U16 R0, [R24.64] ;  /* 0x0000000418007981 */ /* 0x0022e8000c1e1500 */
[----:B--2---:R-:W2:Y:S04]  /*e570*/  LDL.LU.64 R22, [R1+0x230] ;  /* 0x0002300001167983 */ /* 0x004ea80000300a00 */
[----:B------:R0:W-:Y:S04]  /*e580*/  STL [R1+0x154], R19 ;  /* 0x0001541301007387 */ /* 0x0001e80000100800 */
[----:B0-----:R-:W2:Y:S04]  /*e590*/  LDL.LU.64 R18, [R1+0x228] ;  /* 0x0002280001127983 */ /* 0x001ea80000300a00 */
[----:B-----5:R0:W-:Y:S04]  /*e5a0*/  STL [R1+0x150], R15 ;  /* 0x0001500f01007387 */ /* 0x0201e80000100800 */
[----:B0-----:R-:W5:Y:S04]  /*e5b0*/  LDL.LU.64 R14, [R1+0x220] ;  /* 0x00022000010e7983 */ /* 0x001f680000300a00 */
[----:B----4-:R-:W-:Y:S04]  /*e5c0*/  STL [R1+0x140], R11 ;  /* 0x0001400b01007387 */ /* 0x010fe80000100800 */
[----:B------:R0:W-:Y:S04]  /*e5d0*/  STL [R1+0x144], R10 ;  /* 0x0001440a01007387 */ /* 0x0001e80000100800 */
[----:B0-----:R-:W4:Y:S04]  /*e5e0*/  LDL.LU.64 R10, [R1+0x208] ;  /* 0x00020800010a7983 */ /* 0x001f280000300a00 */
[----:B------:R-:W2:Y:S04]  /*e5f0*/  LDL.LU.64 R2, [R1+0x1f0] ;  /* 0x0001f00001027983 */ /* 0x000ea80000300a00 */
[----:B------:R-:W2:Y:S04]  /*e600*/  LDL.LU.64 R4, [R1+0xd0] ;  /* 0x0000d00001047983 */ /* 0x000ea80000300a00 */
        /* <DEDUP_REMOVED lines=18> */
[----:B---3--:R-:W-:Y:S04]  /*e730*/  STL [R1+0x13c], R27 ;  /* 0x00013c1b01007387 */ /* 0x008fe80000100800 */
        /* <DEDUP_REMOVED lines=8> */
[----:B-1----:R-:W3:Y:S04]  /*e7c0*/  LDL.LU.64 R24, [R1+0xa0] ;  /* 0x0000a00001187983 */ /* 0x002ee80000300a00 */
[----:B------:R-:W-:Y:S04]  /*e7d0*/  STL [R1+0x120], R6 ;  /* 0x0001200601007387 */ /* 0x000fe80000100800 */
[----:B------:R-:W2:Y:S04]  /*e7e0*/  LDL.LU.64 R20, [R1+0x88] ;  /* 0x0000880001147983 */ /* 0x000ea80000300a00 */
[----:B------:R0:W-:Y:S04]  /*e7f0*/  STL [R1+0x114], R0 ;  /* 0x0001140001007387 */ /* 0x0001e80000100800 */
[----:B------:R-:W4:Y:S04]  /*e800*/  LDL.LU.64 R16, [R1+0x70] ;  /* 0x0000700001107983 */ /* 0x000f280000300a00 */
[----:B------:R-:W5:Y:S04]  /*e810*/  LDL.LU.64 R12, [R1+0x58] ;  /* 0x00005800010c7983 */ /* 0x000f680000300a00 */
[----:B0-----:R0:W5:Y:S04]  /*e820*/  LDG.E.U16 R0, [R28.64] ;  /* 0x000000041c007981 */ /* 0x001168000c1e1500 */
[----:B------:R-:W5:Y:S04]  /*e830*/  LDL.LU.64 R8, [R1+0x40] ;  /* 0x0000400001087983 */ /* 0x000f680000300a00 */
[----:B------:R-:W5:Y:S04]  /*e840*/  LDL.LU.64 R26, [R1+0x28] ;  /* 0x00002800011a7983 */ /* 0x000f680000300a00 */
[----:B------:R-:W5:Y:S04]  /*e850*/  LDL.LU.64 R6, [R1+0x10] ;  /* 0x0000100001067983 */ /* 0x000f680000300a00 */
[----:B0-----:R-:W5:Y:S04]  /*e860*/  LDL.LU.64 R28, [R1+0xb8] ;  /* 0x0000b800011c7983 */ /* 0x001f680000300a00 */
[----:B---3--:R-:W3:Y:S04]  /*e870*/  LDG.E.U16 R24, [R24.64] ;  /* 0x0000000418187981 */ /* 0x008ee8000c1e1500 */
[----:B--2---:R4:W2:Y:S04]  /*e880*/  LDG.E.U16 R21, [R20.64] ;  /* 0x0000000414157981 */ /* 0x0048a8000c1e1500 */
[----:B----4-:R0:W4:Y:S04]  /*e890*/  LDG.E.U16 R20, [R16.64] ;  /* 0x0000000410147981 */ /* 0x010128000c1e1500 */
[----:B-----5:R1:W-:Y:S04]  /*e8a0*/  STL [R1+0x110], R0 ;  /* 0x0001100001007387 */ /* 0x0203e80000100800 */
[----:B0-----:R0:W5:Y:S04]  /*e8b0*/  LDG.E.U16 R16, [R8.64] ;  /* 0x0000000408107981 */ /* 0x001168000c1e1500 */
[----:B------:R2:W2:Y:S04]  /*e8c0*/  LDG.E.U16 R17, [R12.64] ;  /* 0x000000040c117981 */ /* 0x0004a8000c1e1500 */
[----:B-1----:R1:W2:Y:S04]  /*e8d0*/  LDG.E.U16 R0, [R22.64] ;  /* 0x0000000416007981 */ /* 0x0022a8000c1e1500 */
[----:B0-----:R0:W3:Y:S04]  /*e8e0*/  LDG.E.U16 R8, [R6.64] ;  /* 0x0000000406087981 */ /* 0x0010e8000c1e1500 */
[----:B------:R0:W3:Y:S04]  /*e8f0*/  LDG.E.U16 R9, [R26.64] ;  /* 0x000000041a097981 */ /* 0x0000e8000c1e1500 */
[----:B-1----:R-:W0:Y:S04]  /*e900*/  LDL.LU.64 R22, [R1+0x4a0] ;  /* 0x0004a00001167983 */ /* 0x002e280000300a00 */
[----:B------:R-:W3:Y:S04]  /*e910*/  LDG.E.U16 R28, [R28.64] ;  /* 0x000000041c1c7981 */ /* 0x000ee8000c1e1500 */
[----:B--2---:R1:W-:Y:S04]  /*e920*/  STL [R1+0x10c], R0 ;  /* 0x00010c0001007387 */ /* 0x0043e80000100800 */
[----:B-1----:R1:W2:Y:S04]  /*e930*/  LDG.E.U16 R0, [R18.64] ;  /* 0x0000000412007981 */ /* 0x0022a8000c1e1500 */
[----:B0-----:R-:W3:Y:S04]  /*e940*/  LDG.E.U16 R6, [R22.64] ;  /* 0x0000000416067981 */ /* 0x001ee8000c1e1500 */
[----:B-1----:R-:W3:Y:S04]  /*e950*/  LDL.LU.64 R18, [R1+0x4a8] ;  /* 0x0004a80001127983 */ /* 0x002ee80000300a00 */
        /* <DEDUP_REMOVED lines=11> */
[----:B---3--:R1:W3:Y:S04]  /*ea10*/  LDG.E.U16 R3, [R2.64] ;  /* 0x0000000402037981 */ /* 0x0082e8000c1e1500 */
        /* <DEDUP_REMOVED lines=34> */
[----:B---3--:R0:W3:Y:S04]  /*ec40*/  LDG.E.U16 R7, [R4.64] ;  /* 0x0000000404077981 */ /* 0x0080e8000c1e1500 */
[----:B0-----:R-:W2:Y:S04]  /*ec50*/  LDG.E.U16 R5, [R18.64] ;  /* 0x0000000412057981 */ /* 0x001ea8000c1e1500 */
[----:B------:R-:W4:Y:S04]  /*ec60*/  LDG.E.U16 R4, [R10.64] ;  /* 0x000000040a047981 */ /* 0x000f28000c1e1500 */
[----:B---3--:R-:W-:Y:S04]  /*ec70*/  STL [R1+0x22b8], R7 ;  /* 0x0022b80701007387 */ /* 0x008fe80000100800 */
[----:B------:R-:W-:Y:S04]  /*ec80*/  STL [R1+0x22bc], R6 ;  /* 0x0022bc0601007387 */ /* 0x000fe80000100800 */
[----:B--2---:R-:W-:Y:S04]  /*ec90*/  STL [R1+0x22b4], R5 ;  /* 0x0022b40501007387 */ /* 0x004fe80000100800 */
[----:B------:R0:W-:Y:S04]  /*eca0*/  STL [R1+0xac], R0 ;  /* 0x0000ac0001007387 */ /* 0x0001e80000100800 */
[----:B0-----:R-:W2:Y:S04]  /*ecb0*/  LDG.E.U16 R0, [R14.64] ;  /* 0x000000040e007981 */ /* 0x001ea8000c1e1500 */
[----:B--2---:R-:W-:Y:S04]  /*ecc0*/  STL [R1+0x22c0], R0 ;  /* 0x0022c00001007387 */ /* 0x004fe80000100800 */
[----:B----4-:R-:W-:Y:S04]  /*ecd0*/  STL [R1+0x22c4], R4 ;  /* 0x0022c40401007387 */ /* 0x010fe80000100800 */
[----:B------:R-:W1:Y:S04]  /*ece0*/  LDL.LU.64 R10, [R1+0x4c8] ;  /* 0x0004c800010a7983 */ /* 0x000e680000300a00 */
[----:B------:R-:W2:Y:S04]  /*ecf0*/  LDL.LU.64 R12, [R1+0x4d8] ;  /* 0x0004d800010c7983 */ /* 0x000ea80000300a00 */
[----:B-1----:R0:W3:Y:S04]  /*ed00*/  LDG.E.U16 R2, [R10.64] ;  /* 0x000000040a027981 */ /* 0x0020e8000c1e1500 */
[----:B--2---:R1:W-:Y:S04]  /*ed10*/  STL.64 [R1+0x2398], R12 ;  /* 0x0023980c01007387 */ /* 0x0043e80000100a00 */
[----:B-1----:R-:W2:Y:S04]  /*ed20*/  LDL.LU.64 R12, [R1+0x4d0] ;  /* 0x0004d000010c7983 */ /* 0x002ea80000300a00 */
[----:B------:R-:W4:Y:S04]  /*ed30*/  LDL.LU.64 R26, [R1+0x4e0] ;  /* 0x0004e000011a7983 */ /* 0x000f280000300a00 */
[----:B------:R-:W3:Y:S04]  /*ed40*/  LDL.LU.64 R18, [R1+0x4f0] ;  /* 0x0004f00001127983 */ /* 0x000ee80000300a00 */
[----:B--2---:R1:W2:Y:S04]  /*ed50*/  LDG.E.U16 R0, [R12.64] ;  /* 0x000000040c007981 */ /* 0x0042a8000c1e1500 */
[----:B---3--:R3:W-:Y:S04]  /*ed60*/  STL.64 [R1+0x2390], R18 ;  /* 0x0023901201007387 */ /* 0x0087e80000100a00 */
[----:B---3--:R-:W3:Y:S04]  /*ed70*/  LDL.LU.64 R18, [R1+0x4e8] ;  /* 0x0004e80001127983 */ /* 0x008ee80000300a00 */
[----:B------:R-:W2:Y:S04]  /*ed80*/  LDL.LU.64 R4, [R1+0x548] ;  /* 0x0005480001047983 */ /* 0x000ea80000300a00 */
[----:B--2---:R2:W-:Y:S04]  /*ed90*/  STL.64 [R1+0x2348], R4 ;  /* 0x0023480401007387 */ /* 0x0045e80000100a00 */
[----:B--2---:R-:W2:Y:S04]  /*eda0*/  LDL.LU.64 R4, [R1+0x538] ;  /* 0x0005380001047983 */ /* 0x004ea80000300a00 */
[----:B--2---:R2:W-:Y:S04]  /*edb0*/  STL.64 [R1+0x2350], R4 ;  /* 0x0023500401007387 */ /* 0x0045e80000100a00 */
[----:B------:R-:W-:Y:S04]  /*edc0*/  STL [R1+0xa8], R28 ;  /* 0x0000a81c01007387 */ /* 0x000fe80000100800 */
[----:B--2---:R-:W2:Y:S04]  /*edd0*/  LDL.LU.64 R4, [R1+0x530] ;  /* 0x0005300001047983 */ /* 0x004ea80000300a00 */
[----:B------:R-:W-:Y:S04]  /*ede0*/  STL [R1+0xa4], R24 ;  /* 0x0000a41801007387 */ /* 0x000fe80000100800 */
[----:B--2---:R2:W-:Y:S04]  /*edf0*/  STL.64 [R1+0x2358], R4 ;  /* 0x0023580401007387 */ /* 0x0045e80000100a00 */
[----:B------:R-:W-:Y:S04]  /*ee00*/  STL [R1+0xa0], R21 ;  /* 0x0000a01501007387 */ /* 0x000fe80000100800 */
[----:B--2---:R-:W2:Y:S04]  /*ee10*/  LDL.LU.64 R4, [R1+0x528] ;  /* 0x0005280001047983 */ /* 0x004ea80000300a00 */
[----:B------:R-:W-:Y:S04]  /*ee20*/  STL [R1+0x9c], R20 ;  /* 0x00009c1401007387 */ /* 0x000fe80000100800 */
[----:B--2---:R2:W-:Y:S04]  /*ee30*/  STL.64 [R1+0x2360], R4 ;  /* 0x0023600401007387 */ /* 0x0045e80000100a00 */
[----:B------:R-:W-:Y:S04]  /*ee40*/  STL [R1+0x98], R17 ;  /* 0x0000981101007387 */ /* 0x000fe80000100800 */
[----:B--2---:R-:W2:Y:S04]  /*ee50*/  LDL.LU.64 R4, [R1+0x520] ;  /* 0x0005200001047983 */ /* 0x004ea80000300a00 */
[----:B-----5:R-:W-:Y:S04]  /*ee60*/  STL [R1+0x94], R16 ;  /* 0x0000941001007387 */ /* 0x020fe80000100800 */
[----:B--2---:R2:W-:Y:S04]  /*ee70*/  STL.64 [R1+0x2368], R4 ;  /* 0x0023680401007387 */ /* 0x0045e80000100a00 */
[----:B------:R-:W-:Y:S04]  /*ee80*/  STL [R1+0x90], R9 ;  /* 0x0000900901007387 */ /* 0x000fe80000100800 */
[----:B--2---:R-:W2:Y:S04]  /*ee90*/  LDL.LU.64 R4, [R1+0x518] ;  /* 0x0005180001047983 */ /* 0x004ea80000300a00 */
[----:B------:R-:W-:Y:S04]  /*eea0*/  STL [R1+0x8c], R8 ;  /* 0x00008c0801007387 */ /* 0x000fe80000100800 */
[----:B--2---:R2:W-:Y:S04]  /*eeb0*/  STL.64 [R1+0x2370], R4 ;  /* 0x0023700401007387 */ /* 0x0045e80000100a00 */
[----:B--2---:R-:W2:Y:S04]  /*eec0*/  LDL.LU.64 R4, [R1+0x510] ;  /* 0x0005100001047983 */ /* 0x004ea80000300a00 */
[----:B--2---:R2:W-:Y:S04]  /*eed0*/  STL.64 [R1+0x2378], R4 ;  /* 0x0023780401007387 */ /* 0x0045e80000100a00 */
[----:B--2---:R-:W2:Y:S04]  /*eee0*/  LDL.LU.64 R4, [R1+0x508] ;  /* 0x0005080001047983 */ /* 0x004ea80000300a00 */
[----:B--2---:R2:W-:Y:S04]  /*eef0*/  STL.64 [R1+0x2380], R4 ;  /* 0x0023800401007387 */ /* 0x0045e80000100a00 */
[----:B--2---:R-:W2:Y:S04]  /*ef00*/  LDL.LU.64 R4, [R1+0x500] ;  /* 0x0005000001047983 */ /* 0x004ea80000300a00 */
[----:B--2---:R2:W-:Y:S04]  /*ef10*/  STL.64 [R1+0x2388], R4 ;  /* 0x0023880401007387 */ /* 0x0045e80000100a00 */
[----:B--2---:R-:W2:Y:S04]  /*ef20*/  LDL.LU.64 R4, [R1+0x4f8] ;  /* 0x0004f80001047983 */ /* 0x004ea80000300a00 */
[----:B------:R-:W5:Y:S04]  /*ef30*/  LDL.LU.64 R6, [R1+0x550] ;  /* 0x0005500001067983 */ /* 0x000f680000300a00 */
[----:B------:R-:W2:Y:S04]  /*ef40*/  LDL.LU.64 R28, [R1+0x558] ;  /* 0x00055800011c7983 */ /* 0x000ea80000300a00 */
[----:B------:R-:W2:Y:S04]  /*ef50*/  LDL.LU.64 R24, [R1+0x560] ;  /* 0x0005600001187983 */ /* 0x000ea80000300a00 */
[----:B------:R-:W2:Y:S04]  /*ef60*/  LDL.LU.64 R20, [R1+0x568] ;  /* 0x0005680001147983 */ /* 0x000ea80000300a00 */
[----:B------:R-:W2:Y:S04]  /*ef70*/  LDL.LU.64 R16, [R1+0x570] ;  /* 0x0005700001107983 */ /* 0x000ea80000300a00 */
[----:B------:R-:W2:Y:S04]  /*ef80*/  LDL.LU.64 R8, [R1+0x578] ;  /* 0x0005780001087983 */ /* 0x000ea80000300a00 */
[----:B------:R-:W2:Y:S04]  /*ef90*/  LDL.LU.64 R22, [R1+0x580] ;  /* 0x0005800001167983 */ /* 0x000ea80000300a00 */
[----:B------:R-:W2:Y:S04]  /*efa0*/  LDL.LU.64 R14, [R1+0x588] ;  /* 0x00058800010e7983 */ /* 0x000ea80000300a00 */
[----:B------:R-:W-:Y:S04]  /*efb0*/  STL [R1+0x22c8], R3 ;  /* 0x0022c80301007387 */ /* 0x000fe80000100800 */
[----:B0-----:R-:W2:Y:S04]  /*efc0*/  LDL.LU.64 R10, [R1+0x590] ;  /* 0x00059000010a7983 */ /* 0x001ea80000300a00 */
[----:B------:R0:W-:Y:S04]  /*efd0*/  STL [R1+0x22cc], R2 ;  /* 0x0022cc0201007387 */ /* 0x0001e80000100800 */
[----:B0-----:R-:W3:Y:S04]  /*efe0*/  LDL.LU.64 R2, [R1+0x540] ;  /* 0x0005400001027983 */ /* 0x001ee80000300a00 */
[----:B-1----:R-:W4:Y:S04]  /*eff0*/  LDL.LU.64 R12, [R1+0x2398] ;  /* 0x00239800010c7983 */ /* 0x002f280000300a00 */
[----:B------:R4:W-:Y:S04]  /*f000*/  STL [R1+0x88], R0 ;  /* 0x0000880001007387 */ /* 0x0009e80000100800 */
[----:B-----5:R-:W5:Y:S04]  /*f010*/  LDG.E.U16 R6, [R6.64] ;  /* 0x0000000406067981 */ /* 0x020f68000c1e1500 */
[----:B--2---:R0:W2:Y:S04]  /*f020*/  LDG.E.U16 R10, [R10.64] ;  /* 0x000000040a0a7981 */ /* 0x0040a8000c1e1500 */
[----:B---3--:R1:W3:Y:S04]  /*f030*/  LDG.E.U16 R2, [R2.64] ;  /* 0x0000000402027981 */ /* 0x0082e8000c1e1500 */
[----:B----4-:R4:W2:Y:S04]  /*f040*/  LDG.E.U16 R0, [R12.64] ;  /* 0x000000040c007981 */ /* 0x0108a8000c1e1500 */
[----:B-1----:R-:W3:Y:S04]  /*f050*/  LDG.E.U16 R3, [R20.64] ;  /* 0x0000000414037981 */ /* 0x002ee8000c1e1500 */
[----:B----4-:R-:W0:Y:S04]  /*f060*/  LDL.LU.64 R12, [R1+0x598] ;  /* 0x00059800010c7983 */ /* 0x010e280000300a00 */
[----:B--2---:R1:W-:Y:S04]  /*f070*/  STL [R1+0x84], R0 ;  /* 0x0000840001007387 */ /* 0x0043e80000100800 */
[----:B-1----:R1:W2:Y:S04]  /*f080*/  LDG.E.U16 R0, [R26.64] ;  /* 0x000000041a007981 */ /* 0x0022a8000c1e1500 */
[----:B0-----:R0:W4:Y:S04]  /*f090*/  LDG.E.U16 R11, [R12.64] ;  /* 0x000000040c0b7981 */ /* 0x001128000c1e1500 */
[----:B-1----:R-:W0:Y:S04]  /*f0a0*/  LDL.LU.64 R26, [R1+0x5a0] ;  /* 0x0005a000011a7983 */ /* 0x002e280000300a00 */
[----:B--2---:R1:W-:Y:S04]  /*f0b0*/  STL [R1+0x80], R0 ;  /* 0x0000800001007387 */ /* 0x0043e80000100800 */
[----:B-1----:R1:W2:Y:S04]  /*f0c0*/  LDG.E.U16 R0, [R18.64] ;  /* 0x0000000412007981 */ /* 0x0022a8000c1e1500 */
[----:B0-----:R-:W3:Y:S04]  /*f0d0*/  LDG.E.U16 R12, [R26.64] ;  /* 0x000000041a0c7981 */ /* 0x001ee8000c1e1500 */
[----:B-1----:R-:W3:Y:S04]  /*f0e0*/  LDL.LU.64 R18, [R1+0x2390] ;  /* 0x0023900001127983 */ /* 0x002ee80000300a00 */
[----:B--2---:R3:W-:Y:S04]  /*f0f0*/  STL [R1+0x7c], R0 ;  /* 0x00007c0001007387 */ /* 0x0047e80000100800 */
[----:B---3--:R0:W2:Y:S04]  /*f100*/  LDG.E.U16 R0, [R18.64] ;  /* 0x0000000412007981 */ /* 0x0080a8000c1e1500 */
        /* <DEDUP_REMOVED lines=31> */
[----:B------:R3:W-:Y:S04]  /*f300*/  STL [R1+0x38], R2 ;  /* 0x0000380201007387 */ /* 0x0007e80000100800 */
[----:B0-----:R-:W4:Y:S04]  /*f310*/  LDG.E.U16 R5, [R28.64] ;  /* 0x000000041c057981 */ /* 0x001f28000c1e1500 */
[----:B---3--:R0:W3:Y:S04]  /*f320*/  LDG.E.U16 R2, [R16.64] ;  /* 0x0000000410027981 */ /* 0x0080e8000c1e1500 */
[----:B------:R-:W3:Y:S04]  /*f330*/  LDG.E.U16 R4, [R24.64] ;  /* 0x0000000418047981 */ /* 0x000ee8000c1e1500 */
[----:B--2---:R2:W-:Y:S04]  /*f340*/  STL [R1+0x30], R0 ;  /* 0x0000300001007387 */ /* 0x0045e80000100800 */
[----:B--2---:R2:W3:Y:S04]  /*f350*/  LDG.E.U16 R0, [R8.64] ;  /* 0x0000000408007981 */ /* 0x0044e8000c1e1500 */
[----:B--2---:R-:W2:Y:S04]  /*f360*/  LDG.E.U16 R8, [R22.64] ;  /* 0x0000000416087981 */ /* 0x004ea8000c1e1500 */
[----:B------:R0:W3:Y:S04]  /*f370*/  LDG.E.U16 R9, [R14.64] ;  /* 0x000000040e097981 */ /* 0x0000e8000c1e1500 */
[----:B--2---:R-:W-:Y:S04]  /*f380*/  STL [R1+0x2280], R8 ;  /* 0x0022800801007387 */ /* 0x004fe80000100800 */
[----:B0-----:R-:W2:Y:S04]  /*f390*/  LDL.LU.64 R14, [R1+0x5b0] ;  /* 0x0005b000010e7983 */ /* 0x001ea80000300a00 */
[----:B---3--:R-:W-:Y:S04]  /*f3a0*/  STL [R1+0x2284], R9 ;  /* 0x0022840901007387 */ /* 0x008fe80000100800 */
[----:B------:R-:W3:Y:S04]  /*f3b0*/  LDL.LU.64 R22, [R1+0x5b8] ;  /* 0x0005b80001167983 */ /* 0x000ee80000300a00 */
[----:B------:R-:W-:Y:S04]  /*f3c0*/  STL [R1+0x2288], R10 ;  /* 0x0022880a01007387 */ /* 0x000fe80000100800 */
[----:B----4-:R0:W-:Y:S04]  /*f3d0*/  STL [R1+0x228c], R11 ;  /* 0x00228c0b01007387 */ /* 0x0101e80000100800 */
[----:B------:R-:W4:Y:S04]  /*f3e0*/  LDL.LU.64 R16, [R1+0x5c0] ;  /* 0x0005c00001107983 */ /* 0x000f280000300a00 */
[----:B------:R-:W-:Y:S04]  /*f3f0*/  STL [R1+0x2290], R12 ;  /* 0x0022900c01007387 */ /* 0x000fe80000100800 */
[----:B------:R-:W5:Y:S04]  /*f400*/  LDL.LU.64 R26, [R1+0x5d0] ;  /* 0x0005d000011a7983 */ /* 0x000f680000300a00 */
[----:B-1----:R-:W5:Y:S04]  /*f410*/  LDL.LU.64 R18, [R1+0x5c8] ;  /* 0x0005c80001127983 */ /* 0x002f680000300a00 */
[----:B0-----:R-:W5:Y:S04]  /*f420*/  LDL.LU.64 R10, [R1+0x630] ;  /* 0x00063000010a7983 */ /* 0x001f680000300a00 */
[----:B--2---:R3:W2:Y:S04]  /*f430*/  LDG.E.U16 R14, [R14.64] ;  /* 0x000000040e0e7981 */ /* 0x0046a8000c1e1500 */
[----:B---3--:R0:W3:Y:S04]  /*f440*/  LDG.E.U16 R15, [R22.64] ;  /* 0x00000004160f7981 */ /* 0x0080e8000c1e1500 */
[----:B----4-:R5:W4:Y:S04]  /*f450*/  LDG.E.U16 R16, [R16.64] ;  /* 0x0000000410107981 */ /* 0x010b28000c1e1500 */
[----:B-----5:R1:W5:Y:S04]  /*f460*/  LDG.E.U16 R17, [R26.64] ;  /* 0x000000041a117981 */ /* 0x020368000c1e1500 */
[----:B------:R-:W2:Y:S04]  /*f470*/  LDG.E.U16 R18, [R18.64] ;  /* 0x0000000412127981 */ /* 0x000ea8000c1e1500 */
[----:B------:R0:W-:Y:S04]  /*f480*/  STL.64 [R1+0x2310], R10 ;  /* 0x0023100a01007387 */ /* 0x0001e80000100a00 */
[----:B0-----:R-:W2:Y:S04]  /*f490*/  LDL.LU.64 R10, [R1+0x608] ;  /* 0x00060800010a7983 */ /* 0x001ea80000300a00 */
[----:B--2---:R0:W-:Y:S04]  /*f4a0*/  STL.64 [R1+0x2318], R10 ;  /* 0x0023180a01007387 */ /* 0x0041e80000100a00 */
[----:B0-----:R-:W2:Y:S04]  /*f4b0*/  LDL.LU.64 R10, [R1+0x600] ;  /* 0x00060000010a7983 */ /* 0x001ea80000300a00 */
[----:B--2---:R0:W-:Y:S04]  /*f4c0*/  STL.64 [R1+0x2320], R10 ;  /* 0x0023200a01007387 */ /* 0x0041e80000100a00 */
[----:B0-----:R-:W2:Y:S04]  /*f4d0*/  LDL.LU.64 R10, [R1+0x5f8] ;  /* 0x0005f800010a7983 */ /* 0x001ea80000300a00 */
[----:B--2---:R0:W-:Y:S04]  /*f4e0*/  STL.64 [R1+0x2328], R10 ;  /* 0x0023280a01007387 */ /* 0x0041e80000100a00 */
        /* <DEDUP_REMOVED lines=11> */
[----:B------:R-:W-:Y:S04]  /*f5a0*/  STL [R1], R0 ;  /* 0x0000000001007387 */ /* 0x000fe80000100800 */
[----:B0-----:R-:W2:Y:S04]  /*f5b0*/  LDL.LU.64 R10, [R1+0x5d8] ;  /* 0x0005d800010a7983 */ /* 0x001ea80000300a00 */
[----:B------:R-:W2:Y:S04]  /*f5c0*/  LDL.LU.64 R28, [R1+0x638] ;  /* 0x00063800011c7983 */ /* 0x000ea80000300a00 */
[----:B------:R0:W-:Y:S04]  /*f5d0*/  STL [R1+0x227c], R13 ;  /* 0x00227c0d01007387 */ /* 0x0001e80000100800 */
[----:B0-----:R-:W2:Y:S04]  /*f5e0*/  LDL.LU.64 R12, [R1+0x628] ;  /* 0x00062800010c7983 */ /* 0x001ea80000300a00 */
[----:B------:R-:W2:Y:S04]  /*f5f0*/  LDL.LU.64 R8, [R1+0x640] ;  /* 0x0006400001087983 */ /* 0x000ea80000300a00 */
[----:B------:R-:W2:Y:S04]  /*f600*/  LDL.LU.64 R20, [R1+0x648] ;  /* 0x0006480001147983 */ /* 0x000ea80000300a00 */
[----:B------:R-:W-:Y:S04]  /*f610*/  STL [R1+0x2294], R14 ;  /* 0x0022940e01007387 */ /* 0x000fe80000100800 */
[----:B------:R-:W2:Y:S04]  /*f620*/  LDL.LU.64 R2, [R1+0x650] ;  /* 0x0006500001027983 */ /* 0x000ea80000300a00 */
[----:B------:R-:W2:Y:S04]  /*f630*/  LDL.LU.64 R22, [R1+0x658] ;  /* 0x0006580001167983 */ /* 0x000ea80000300a00 */
[----:B---3--:R0:W-:Y:S04]  /*f640*/  STL [R1+0x2298], R15 ;  /* 0x0022980f01007387 */ /* 0x0081e80000100800 */
[----:B0-----:R-:W3:Y:S04]  /*f650*/  LDL.LU.64 R14, [R1+0x620] ;  /* 0x00062000010e7983 */ /* 0x001ee80000300a00 */
[----:B------:R-:W3:Y:S04]  /*f660*/  LDL.LU.64 R4, [R1+0x660] ;  /* 0x0006600001047983 */ /* 0x000ee80000300a00 */
[----:B------:R-:W3:Y:S04]  /*f670*/  LDL.LU.64 R24, [R1+0x668] ;  /* 0x0006680001187983 */ /* 0x000ee80000300a00 */
[----:B----4-:R-:W-:Y:S04]  /*f680*/  STL [R1+0x229c], R16 ;  /* 0x00229c1001007387 */ /* 0x010fe80000100800 */
[----:B------:R-:W4:Y:S04]  /*f690*/  LDL.LU.64 R6, [R1+0x670] ;  /* 0x0006700001067983 */ /* 0x000f280000300a00 */
[----:B-1----:R-:W4:Y:S04]  /*f6a0*/  LDL.LU.64 R26, [R1+0x678] ;  /* 0x00067800011a7983 */ /* 0x002f280000300a00 */
[----:B-----5:R0:W-:Y:S04]  /*f6b0*/  STL [R1+0x22a0], R17 ;  /* 0x0022a01101007387 */ /* 0x0201e80000100800 */
[----:B0-----:R-:W5:Y:S04]  /*f6c0*/  LDL.LU.64 R16, [R1+0x618] ;  /* 0x0006180001107983 */ /* 0x001f680000300a00 */
[----:B------:R0:W-:Y:S04]  /*f6d0*/  STL [R1+0x22a4], R18 ;  /* 0x0022a41201007387 */ /* 0x0001e80000100800 */
[----:B0-----:R-:W5:Y:S04]  /*f6e0*/  LDL.LU.64 R18, [R1+0x610] ;  /* 0x0006100001127983 */ /* 0x001f680000300a00 */
[----:B--2---:R0:W2:Y:S04]  /*f6f0*/  LDG.E.U16 R0, [R10.64] ;  /* 0x000000040a007981 */ /* 0x0040a8000c1e1500 */
[----:B0-----:R-:W2:Y:S04]  /*f700*/  LDL.LU.64 R10, [R1+0x2340] ;  /* 0x00234000010a7983 */ /* 0x001ea80000300a00 */
[----:B------:R-:W2:Y:S04]  /*f710*/  LDG.E.U16 R12, [R12.64] ;  /* 0x000000040c0c7981 */ /* 0x000ea8000c1e1500 */
[----:B------:R0:W2:Y:S04]  /*f720*/  LDG.E.U16 R20, [R20.64] ;  /* 0x0000000414147981 */ /* 0x0000a8000c1e1500 */
[----:B0-----:R-:W2:Y:S04]  /*f730*/  LDG.E.U16 R21, [R2.64] ;  /* 0x0000000402157981 */ /* 0x001ea8000c1e1500 */
[----:B------:R0:W2:Y:S04]  /*f740*/  LDG.E.U16 R22, [R22.64] ;  /* 0x0000000416167981 */ /* 0x0000a8000c1e1500 */
[----:B---3--:R-:W3:Y:S04]  /*f750*/  LDG.E.U16 R14, [R14.64] ;  /* 0x000000040e0e7981 */ /* 0x008ee8000c1e1500 */
[----:B0-----:R-:W3:Y:S04]  /*f760*/  LDG.E.U16 R23, [R4.64] ;  /* 0x0000000404177981 */ /* 0x001ee8000c1e1500 */
[----:B------:R4:W3:Y:S04]  /*f770*/  LDG.E.U16 R24, [R24.64] ;  /* 0x0000000418187981 */ /* 0x0008e8000c1e1500 */
[----:B----4-:R-:W4:Y:S04]  /*f780*/  LDG.E.U16 R25, [R6.64] ;  /* 0x0000000406197981 */ /* 0x010f28000c1e1500 */
[----:B------:R0:W3:Y:S04]  /*f790*/  LDG.E.U16 R26, [R26.64] ;  /* 0x000000041a1a7981 */ /* 0x0000e8000c1e1500 */
[----:B-----5:R-:W5:Y:S04]  /*f7a0*/  LDG.E.U16 R16, [R16.64] ;  /* 0x0000000410107981 */ /* 0x020f68000c1e1500 */
[----:B------:R1:W3:Y:S04]  /*f7b0*/  LDG.E.U16 R18, [R18.64] ;  /* 0x0000000412127981 */ /* 0x0002e8000c1e1500 */
[----:B-1----:R-:W3:Y:S04]  /*f7c0*/  LDG.E.U16 R19, [R8.64] ;  /* 0x0000000408137981 */ /* 0x002ee8000c1e1500 */
[----:B--2---:R1:W-:Y:S04]  /*f7d0*/  STL [R1+0x64], R0 ;  /* 0x0000640001007387 */ /* 0x0043e80000100800 */
[----:B-1----:R1:W2:Y:S04]  /*f7e0*/  LDG.E.U16 R0, [R10.64] ;  /* 0x000000040a007981 */ /* 0x0022a8000c1e1500 */
        /* <DEDUP_REMOVED lines=17> */
[----:B-1----:R1:W3:Y:S04]  /*f900*/  LDG.E.U16 R0, [R28.64] ;  /* 0x000000041c007981 */ /* 0x0022e8000c1e1500 */
[----:B---3--:R-:W3:Y:S04]  /*f910*/  LDG.E.U16 R10, [R10.64] ;  /* 0x000000040a0a7981 */ /* 0x008ee8000c1e1500 */
[----:B-1----:R-:W0:Y:S04]  /*f920*/  LDL.LU.64 R28, [R1+0x680] ;  /* 0x00068000011c7983 */ /* 0x002e280000300a00 */
[----:B------:R-:W-:Y:S04]  /*f930*/  STL [R1+0x2248], R19 ;  /* 0x0022481301007387 */ /* 0x000fe80000100800 */
[----:B------:R-:W-:Y:S04]  /*f940*/  STL [R1+0x224c], R20 ;  /* 0x00224c1401007387 */ /* 0x000fe80000100800 */
[----:B------:R-:W-:Y:S04]  /*f950*/  STL [R1+0x2250], R21 ;  /* 0x0022501501007387 */ /* 0x000fe80000100800 */
[----:B------:R-:W-:Y:S04]  /*f960*/  STL [R1+0x2254], R22 ;  /* 0x0022541601007387 */ /* 0x000fe80000100800 */
[----:B------:R-:W-:Y:S04]  /*f970*/  STL [R1+0x2258], R23 ;  /* 0x0022581701007387 */ /* 0x000fe80000100800 */
[----:B------:R-:W-:Y:S04]  /*f980*/  STL [R1+0x225c], R24 ;  /* 0x00225c1801007387 */ /* 0x000fe80000100800 */
[----:B----4-:R1:W-:Y:S04]  /*f990*/  STL [R1+0x2260], R25 ;  /* 0x0022601901007387 */ /* 0x0103e80000100800 */
[----:B-1----:R-:W4:Y:S04]  /*f9a0*/  LDL.LU R25, [R1+0x490] ;  /* 0x0004900001197983 */ /* 0x002f280000300800 */
[----:B------:R-:W4:Y:S04]  /*f9b0*/  LDL.LU R24, [R1+0x480] ;  /* 0x0004800001187983 */ /* 0x000f280000300800 */
[----:B0-----:R-:W2:Y:S04]  /*f9c0*/  LDG.E.U16 R27, [R28.64] ;  /* 0x000000041c1b7981 */ /* 0x001ea8000c1e1500 */
[----:B----4-:R0:W-:Y:S04]  /*f9d0*/  STL.64 [R1+0x2308], R24 ;  /* 0x0023081801007387 */ /* 0x0101e80000100a00 */
[----:B0-----:R-:W4:Y:S04]  /*f9e0*/  LDL.LU.64 R24, [R1+0x688] ;  /* 0x0006880001187983 */ /* 0x001f280000300a00 */
[----:B------:R-:W4:Y:S04]  /*f9f0*/  LDL.LU R23, [R1+0x470] ;  /* 0x0004700001177983 */ /* 0x000f280000300800 */
[----:B------:R-:W4:Y:S04]  /*fa00*/  LDL.LU R22, [R1+0x460] ;  /* 0x0004600001167983 */ /* 0x000f280000300800 */
[----:B------:R-:W4:Y:S04]  /*fa10*/  LDL.LU R21, [R1+0x450] ;  /* 0x0004500001157983 */ /* 0x000f280000300800 */
[----:B------:R-:W4:Y:S04]  /*fa20*/  LDL.LU R20, [R1+0x440] ;  /* 0x0004400001147983 */ /* 0x000f280000300800 */
[----:B------:R-:W4:Y:S04]  /*fa30*/  LDL.LU R19, [R1+0x430] ;  /* 0x0004300001137983 */ /* 0x000f280000300800 */
[----:B------:R0:W-:Y:S04]  /*fa40*/  STL [R1+0x2c], R18 ;  /* 0x00002c1201007387 */ /* 0x0001e80000100800 */
[----:B0-----:R-:W4:Y:S04]  /*fa50*/  LDL.LU R18, [R1+0x420] ;  /* 0x0004200001127983 */ /* 0x001f280000300800 */
[----:B-----5:R0:W-:Y:S04]  /*fa60*/  STL [R1+0x24], R16 ;  /* 0x0000241001007387 */ /* 0x0201e80000100800 */
[----:B------:R-:W5:Y:S04]  /*fa70*/  LDL.LU R17, [R1+0x410] ;  /* 0x0004100001117983 */ /* 0x000f680000300800 */
[----:B------:R1:W-:Y:S04]  /*fa80*/  STL [R1+0x1c], R14 ;  /* 0x00001c0e01007387 */ /* 0x0003e80000100800 */
[----:B0-----:R-:W5:Y:S04]  /*fa90*/  LDL.LU R16, [R1+0x3f8] ;  /* 0x0003f80001107983 */ /* 0x001f680000300800 */
[----:B------:R0:W-:Y:S04]  /*faa0*/  STL [R1+0x14], R12 ;  /* 0x0000140c01007387 */ /* 0x0001e80000100800 */
[----:B------:R-:W5:Y:S04]  /*fab0*/  LDL.LU R15, [R1+0x3e0] ;  /* 0x0003e000010f7983 */ /* 0x000f680000300800 */
[----:B---3--:R3:W-:Y:S04]  /*fac0*/  STL [R1+0xc], R10 ;  /* 0x00000c0a01007387 */ /* 0x0087e80000100800 */
[----:B------:R-:W5:Y:S04]  /*fad0*/  LDL.LU R3, [R1+0x3c8] ;  /* 0x0003c80001037983 */ /* 0x000f680000300800 */
[----:B------:R0:W-:Y:S04]  /*fae0*/  STL [R1+0x4], R0 ;  /* 0x0000040001007387 */ /* 0x0001e80000100800 */
[----:B------:R-:W-:Y:S04]  /*faf0*/  STL [R1+0x2264], R26 ;  /* 0x0022641a01007387 */ /* 0x000fe80000100800 */
[----:B-1----:R-:W5:Y:S04]  /*fb00*/  LDL.LU R14, [R1+0x3b0] ;  /* 0x0003b000010e7983 */ /* 0x002f680000300800 */
[----:B------:R-:W5:Y:S04]  /*fb10*/  LDL.LU R13, [R1+0x398] ;  /* 0x00039800010d7983 */ /* 0x000f680000300800 */
[----:B0-----:R-:W5:Y:S04]  /*fb20*/  LDL.LU R12, [R1+0x380] ;  /* 0x00038000010c7983 */ /* 0x001f680000300800 */
[----:B------:R-:W5:Y:S04]  /*fb30*/  LDL.LU R11, [R1+0x368] ;  /* 0x00036800010b7983 */ /* 0x000f680000300800 */
[----:B---3--:R-:W3:Y:S04]  /*fb40*/  LDL.LU R10, [R1+0x350] ;  /* 0x00035000010a7983 */ /* 0x008ee80000300800 */
[----:B------:R-:W3:Y:S04]  /*fb50*/  LDL.LU R0, [R1+0x338] ;  /* 0x0003380001007983 */ /* 0x000ee80000300800 */
[----:B------:R-:W3:Y:S04]  /*fb60*/  LDL.LU R9, [R1+0x324] ;  /* 0x0003240001097983 */ /* 0x000ee80000300800 */
[----:B------:R-:W3:Y:S04]  /*fb70*/  LDL.LU R4, [R1+0x318] ;  /* 0x0003180001047983 */ /* 0x000ee80000300800 */
[----:B------:R-:W3:Y:S04]  /*fb80*/  LDL.LU R6, [R1+0x30c] ;  /* 0x00030c0001067983 */ /* 0x000ee80000300800 */
[----:B--2---:R0:W-:Y:S04]  /*fb90*/  STL [R1+0x2268], R27 ;  /* 0x0022681b01007387 */ /* 0x0041e80000100800 */
[----:B0-----:R-:W2:Y:S04]  /*fba0*/  LDL.LU.64 R26, [R1+0x690] ;  /* 0x00069000011a7983 */ /* 0x001ea80000300a00 */
[----:B------:R-:W0:Y:S02]  /*fbb0*/  S2R R29, SR_TID.X ;  /* 0x00000000001d7919 */ /* 0x000e240000002100 */
[----:B0-----:R-:W-:-:S05]  /*fbc0*/  LOP3.LUT R29, R29, 0xff, RZ, 0xc0, !PT ;  /* 0x000000ff1d1d7812 */ /* 0x001fca00078ec0ff */
[----:B------:R-:W-:Y:S01]  /*fbd0*/  IMAD.SHL.U32 R29, R29, 0x2, RZ ;  /* 0x000000021d1d7824 */ /* 0x000fe200078e00ff */
[----:B----4-:R0:W4:Y:S04]  /*fbe0*/  LDG.E.U16 R28, [R24.64] ;  /* 0x00000004181c7981 */ /* 0x010128000c1e1500 */
[----:B0-----:R-:W3:Y:S01]  /*fbf0*/  LDL.LU.64 R24, [R1+0x2308] ;  /* 0x0023080001187983 */ /* 0x001ee20000300a00 */
[----:B------:R-:W-:-:S03]  /*fc00*/  LOP3.LUT R5, R29, 0x30, RZ, 0x3c, !PT ;  /* 0x000000301d057812 */ /* 0x000fc600078e3cff */
[----:B------:R-:W4:Y:S04]  /*fc10*/  LDL.LU R8, [R1+0x300] ;  /* 0x0003000001087983 */ /* 0x000f280000300800 */
[----:B------:R-:W4:Y:S04]  /*fc20*/  LDL.LU R2, [R1+0x2f4] ;  /* 0x0002f40001027983 */ /* 0x000f280000300800 */
[----:B------:R-:W4:Y:S04]  /*fc30*/  LDL.LU R7, [R1+0x2e8] ;  /* 0x0002e80001077983 */ /* 0x000f280000300800 */
[----:B--2---:R-:W2:Y:S04]  /*fc40*/  LDG.E.U16 R29, [R26.64] ;  /* 0x000000041a1d7981 */ /* 0x004ea8000c1e1500 */
[----:B---3--:R-:W-:Y:S04]  /*fc50*/  STS.U16 [R5+0x8600], R25 ;  /* 0x0086001905007388 */ /* 0x008fe80000000400 */
[----:B------:R-:W-:Y:S04]  /*fc60*/  STS.U16 [R5+0x9600], R24 ;  /* 0x0096001805007388 */ /* 0x000fe80000000400 */
[----:B------:R-:W-:Y:S04]  /*fc70*/  STS.U16 [R5+0xa600], R23 ;  /* 0x00a6001705007388 */ /* 0x000fe80000000400 */
[----:B------:R-:W-:Y:S04]  /*fc80*/  STS.U16 [R5+0xb600], R22 ;  /* 0x00b6001605007388 */ /* 0x000fe80000000400 */
[----:B------:R-:W-:Y:S04]  /*fc90*/  STS.U16 [R5+0xc600], R21 ;  /* 0x00c6001505007388 */ /* 0x000fe80000000400 */
[----:B------:R-:W-:Y:S04]  /*fca0*/  STS.U16 [R5+0xd600], R20 ;  /* 0x00d6001405007388 */ /* 0x000fe80000000400 */
[----:B------:R-:W-:Y:S04]  /*fcb0*/  STS.U16 [R5+0xe600], R19 ;  /* 0x00e6001305007388 */ /* 0x000fe80000000400 */
[----:B------:R-:W-:Y:S04]  /*fcc0*/  STS.U16 [R5+0xf600], R18 ;  /* 0x00f6001205007388 */ /* 0x000fe80000000400 */
[----:B-----5:R-:W-:Y:S04]  /*fcd0*/  STS.U16 [R5+0x10600], R17 ;  /* 0x0106001105007388 */ /* 0x020fe80000000400 */
[----:B------:R-:W-:Y:S04]  /*fce0*/  STS.U16 [R5+0x11600], R16 ;  /* 0x0116001005007388 */ /* 0x000fe80000000400 */
[----:B------:R-:W-:Y:S04]  /*fcf0*/  STS.U16 [R5+0x12600], R15 ;  /* 0x0126000f05007388 */ /* 0x000fe80000000400 */
[----:B------:R0:W-:Y:S04]  /*fd00*/  STS.U16 [R5+0x13600], R3 ;  /* 0x0136000305007388 */ /* 0x0001e80000000400 */
[----:B------:R-:W-:Y:S04]  /*fd10*/  STS.U16 [R5+0x14600], R14 ;  /* 0x0146000e05007388 */ /* 0x000fe80000000400 */
[----:B------:R-:W-:Y:S04]  /*fd20*/  STS.U16 [R5+0x15600], R13 ;  /* 0x0156000d05007388 */ /* 0x000fe80000000400 */
[----:B------:R-:W-:Y:S04]  /*fd30*/  STS.U16 [R5+0x16600], R12 ;  /* 0x0166000c05007388 */ /* 0x000fe80000000400 */
[----:B----4-:R-:W-:Y:S04]  /*fd40*/  STL [R1+0x226c], R28 ;  /* 0x00226c1c01007387 */ /* 0x010fe80000100800 */
[----:B------:R-:W-:Y:S04]  /*fd50*/  STS.U16 [R5+0x17600], R11 ;  /* 0x0176000b05007388 */ /* 0x000fe80000000400 */
[----:B------:R-:W-:Y:S04]  /*fd60*/  STS.U16 [R5+0x18600], R10 ;  /* 0x0186000a05007388 */ /* 0x000fe80000000400 */
[----:B------:R1:W-:Y:S04]  /*fd70*/  STS.U16 [R5+0x19600], R0 ;  /* 0x0196000005007388 */ /* 0x0003e80000000400 */
[----:B--2---:R-:W-:Y:S04]  /*fd80*/  STL [R1+0x2270], R29 ;  /* 0x0022701d01007387 */ /* 0x004fe80000100800 */
[----:B0-----:R-:W2:Y:S04]  /*fd90*/  LDL.LU R3, [R1+0x2dc] ;  /* 0x0002dc0001037983 */ /* 0x001ea80000300800 */
[----:B-1----:R-:W3:Y:S04]  /*fda0*/  LDL.LU R0, [R1+0x2c8] ;  /* 0x0002c80001007983 */ /* 0x002ee80000300800 */
[----:B------:R-:W-:Y:S04]  /*fdb0*/  STS.U16 [R5+0x1a600], R9 ;  /* 0x01a6000905007388 */ /* 0x000fe80000000400 */
[----:B------:R0:W-:Y:S04]  /*fdc0*/  STS.U16 [R5+0x1b600], R4 ;  /* 0x01b6000405007388 */ /* 0x0001e80000000400 */
[----:B------:R1:W-:Y:S04]  /*fdd0*/  STS.U16 [R5+0x1c600], R6 ;  /* 0x01c6000605007388 */ /* 0x0003e80000000400 */
[----:B0-----:R-:W4:Y:S04]  /*fde0*/  LDL.LU R4, [R1+0x2c0] ;  /* 0x0002c00001047983 */ /* 0x001f280000300800 */
        /* <DEDUP_REMOVED lines=12> */
[----:B------:R-:W-:Y:S04]  /*feb0*/  STS.U16 [R5+0x1d600], R8 ;  /* 0x01d6000805007388 */ /* 0x000fe80000000400 */
[----:B------:R-:W5:Y:S04]  /*fec0*/  LDL.LU R17, [R1+0x28c] ;  /* 0x00028c0001117983 */ /* 0x000f680000300800 */
[----:B------:R-:W-:Y:S04]  /*fed0*/  STS.U16 [R5+0x1e600], R2 ;  /* 0x01e6000205007388 */ /* 0x000fe80000000400 */
[----:B------:R-:W5:Y:S04]  /*fee0*/  LDL.LU R16, [R1+0x288] ;  /* 0x0002880001107983 */ /* 0x000f680000300800 */
[----:B------:R0:W-:Y:S04]  /*fef0*/  STS.U16 [R5+0x1f600], R7 ;  /* 0x01f6000705007388 */ /* 0x0001e80000000400 */
[----:B------:R-:W5:Y:S04]  /*ff00*/  LDL.LU R15, [R1+0x284] ;  /* 0x00028400010f7983 */ /* 0x000f680000300800 */
        /* <DEDUP_REMOVED lines=9> */
[----:B--2---:R-:W-:Y:S04]  /*ffa0*/  STS.U16 [R5+0x20600], R3 ;  /* 0x0206000305007388 */ /* 0x004fe80000000400 */
[----:B---3--:R0:W-:Y:S04]  /*ffb0*/  STS.U16 [R5+0x21600], R0 ;  /* 0x0216000005007388 */ /* 0x0081e80000000400 */
[----:B0-----:R-:W2:Y:S04]  /*ffc0*/  LDL.LU R0, [R1+0x244] ;  /* 0x0002440001007983 */ /* 0x001ea80000300800 */
[----:B------:R-:W3:Y:S04]  /*ffd0*/  LDL.LU R3, [R1+0x240] ;  /* 0x0002400001037983 */ /* 0x000ee80000300800 */
[----:B----4-:R0:W-:Y:S04]  /*ffe0*/  STS.U16 [R5+0x22600], R4 ;  /* 0x0226000405007388 */ /* 0x0101e80000000400 */
[----:B-----5:R1:W-:Y:S04]  /*fff0*/  STS.U16 [R5+0x23600], R6 ;  /* 0x0236000605007388 */ /* 0x0203e80000000400 */
        /* <DEDUP_REMOVED lines=11> */
[----:B0-----:R-:W4:Y:S04]  /*100b0*/  LDL.LU R4, [R1+0x21c] ;  /* 0x00021c0001047983 */ /* 0x001f280000300800 */
[----:B------:R-:W-:Y:S04]  /*100c0*/  STS.U16 [R5+0x2f600], R17 ;  /* 0x02f6001105007388 */ /* 0x000fe80000000400 */
[----:B-1----:R-:W5:Y:S04]  /*100d0*/  LDL.LU R6, [R1+0x218] ;  /* 0x0002180001067983 */ /* 0x002f680000300800 */
[----:B------:R-:W-:Y:S04]  /*100e0*/  STS.U16 [R5+0x30600], R16 ;  /* 0x0306001005007388 */ /* 0x000fe80000000400 */
[----:B------:R-:W-:Y:S04]  /*100f0*/  STS.U16 [R5+0x31600], R15 ;  /* 0x0316000f05007388 */ /* 0x000fe80000000400 */
[----:B------:R0:W-:Y:S04]  /*10100*/  STS.U16 [R5+0x32600], R7 ;  /* 0x0326000705007388 */ /* 0x0001e80000000400 */
[----:B0-----:R-:W0:Y:S04]  /*10110*/  S2R R7, SR_TID.X ;  /* 0x0000000000077919 */ /* 0x001e280000002100 */
[----:B------:R-:W-:Y:S04]  /*10120*/  STS.U16 [R5+0x33600], R14 ;  /* 0x0336000e05007388 */ /* 0x000fe80000000400 */
[----:B------:R1:W-:Y:S04]  /*10130*/  STS.U16 [R5+0x34600], R13 ;  /* 0x0346000d05007388 */ /* 0x0003e80000000400 */
[----:B------:R-:W-:Y:S04]  /*10140*/  STS.U16 [R5+0x35600], R12 ;  /* 0x0356000c05007388 */ /* 0x000fe80000000400 */
[----:B------:R-:W-:Y:S04]  /*10150*/  STS.U16 [R5+0x36600], R11 ;  /* 0x0366000b05007388 */ /* 0x000fe80000000400 */
[----:B------:R-:W-:Y:S01]  /*10160*/  STS.U16 [R5+0x37600], R10 ;  /* 0x0376000a05007388 */ /* 0x000fe20000000400 */
[----:B0-----:R-:W-:-:S03]  /*10170*/  LOP3.LUT R7, R7, 0xff, RZ, 0xc0, !PT ;  /* 0x000000ff07077812 */ /* 0x001fc600078ec0ff */
[----:B------:R-:W-:Y:S01]  /*10180*/  STS.U16 [R5+0x38600], R9 ;  /* 0x0386000905007388 */ /* 0x000fe20000000400 */
[----:B-1----:R-:W-:-:S03]  /*10190*/  SHF.L.U32 R13, R7, 0x1, RZ ;  /* 0x00000001070d7819 */ /* 0x002fc600000006ff */
[----:B------:R-:W-:Y:S04]  /*101a0*/  STS.U16 [R5+0x39600], R8 ;  /* 0x0396000805007388 */ /* 0x000fe80000000400 */
[----:B------:R-:W-:Y:S04]  /*101b0*/  STS.U16 [R5+0x3a600], R2 ;  /* 0x03a6000205007388 */ /* 0x000fe80000000400 */
[----:B------:R-:W-:Y:S04]  /*101c0*/  STL [R1+0x22ec], R13 ;  /* 0x0022ec0d01007387 */ /* 0x000fe80000100800 */
[----:B--2---:R0:W-:Y:S02]  /*101d0*/  STS.U16 [R5+0x3b600], R0 ;  /* 0x03b6000005007388 */ /* 0x0041e40000000400 */
[----:B0-----:R-:W-:-:S02]  /*101e0*/  LOP3.LUT R0, R13, 0x40, RZ, 0x3c, !PT ;  /* 0x000000400d007812 */ /* 0x001fc400078e3cff */
[----:B------:R-:W2:Y:S04]  /*101f0*/  LDL.LU R13, [R1+0x838] ;  /* 0x00083800010d7983 */ /* 0x000ea80000300800 */
[----:B--2---:R0:W-:Y:S04]  /*10200*/  STL [R1+0x22f8], R13 ;  /* 0x0022f80d01007387 */ /* 0x0041e80000100800 */
[----:B0-----:R-:W2:Y:S04]  /*10210*/  LDL.LU R13, [R1+0x498] ;  /* 0x00049800010d7983 */ /* 0x001ea80000300800 */
[----:B--2---:R0:W-:Y:S04]  /*10220*/  STL [R1+0x22fc], R13 ;  /* 0x0022fc0d01007387 */ /* 0x0041e80000100800 */
[----:B0-----:R-:W2:Y:S04]  /*10230*/  LDL.LU R13, [R1+0x204] ;  /* 0x00020400010d7983 */ /* 0x001ea80000300800 */
[----:B------:R-:W2:Y:S04]  /*10240*/  LDL.LU R29, [R1+0x87c] ;  /* 0x00087c00011d7983 */ /* 0x000ea80000300800 */
[----:B---3--:R-:W-:Y:S04]  /*10250*/  STS.U16 [R5+0x3c600], R3 ;  /* 0x03c6000305007388 */ /* 0x008fe80000000400 */
[----:B----4-:R-:W-:Y:S04]  /*10260*/  STS.U16 [R5+0x3d600], R4 ;  /* 0x03d6000405007388 */ /* 0x010fe80000000400 */
[----:B-----5:R0:W-:Y:S01]  /*10270*/  STS.U16 [R5+0x3e600], R6 ;  /* 0x03e6000605007388 */ /* 0x0201e20000000400 */
[----:B------:R-:W-:-:S03]  /*10280*/  SHF.L.U32 R7, R7, 0x1, RZ ;  /* 0x0000000107077819 */ /* 0x000fc600000006ff */
[----:B--2---:R1:W-:Y:S04]  /*10290*/  STL [R1+0x2300], R29 ;  /* 0x0023001d01007387 */ /* 0x0043e80000100800 */
[----:B------:R-:W2:Y:S04]  /*102a0*/  LDL.LU R28, [R1+0x7ec] ;  /* 0x0007ec00011c7983 */ /* 0x000ea80000300800 */
[----:B------:R-:W3:Y:S04]  /*102b0*/  LDL.LU R27, [R1+0x8a0] ;  /* 0x0008a000011b7983 */ /* 0x000ee80000300800 */
[----:B------:R-:W4:Y:S04]  /*102c0*/  LDL.LU R26, [R1+0x860] ;  /* 0x00086000011a7983 */ /* 0x000f280000300800 */
[----:B0-----:R-:W5:Y:S04]  /*102d0*/  LDL.LU R6, [R1+0x81c] ;  /* 0x00081c0001067983 */ /* 0x001f680000300800 */
[----:B------:R-:W2:Y:S04]  /*102e0*/  LDL.LU R25, [R1+0x7cc] ;  /* 0x0007cc0001197983 */ /* 0x000ea80000300800 */
        /* <DEDUP_REMOVED lines=11> */
[----:B------:R-:W2:Y:S01]  /*103a0*/  LDL.LU R12, [R1+0x884] ;  /* 0x00088400010c7983 */ /* 0x000ea20000300800 */
[----:B-1----:R-:W-:-:S03]  /*103b0*/  LOP3.LUT R29, R7, 0x30, RZ, 0x3c, !PT ;  /* 0x00000030071d7812 */ /* 0x002fc600078e3cff */
        /* <DEDUP_REMOVED lines=9> */
[----:B------:R0:W-:Y:S04]  /*10450*/  STS.U16 [R29+0x3f600], R13 ;  /* 0x03f6000d1d007388 */ /* 0x0001e80000000400 */
[----:B0-----:R-:W2:Y:S04]  /*10460*/  LDL.LU R29, [R1+0x2300] ;  /* 0x00230000011d7983 */ /* 0x001ea80000300800 */
[----:B------:R-:W2:Y:S04]  /*10470*/  LDL.LU R13, [R1+0x22fc] ;  /* 0x0022fc00010d7983 */ /* 0x000ea80000300800 */
[----:B--2---:R0:W-:Y:S04]  /*10480*/  STS.U16 [R0+0x800], R13 ;  /* 0x0008000d00007388 */ /* 0x0041e80000000400 */
[----:B0-----:R-:W2:Y:S04]  /*10490*/  LDL.LU R13, [R1+0x22f8] ;  /* 0x0022f800010d7983 */ /* 0x001ea80000300800 */
[----:B--2---:R-:W-:Y:S04]  /*104a0*/  STS.U16 [R0+0x1800], R13 ;  /* 0x0018000d00007388 */ /* 0x004fe80000000400 */
[----:B------:R-:W-:Y:S04]  /*104b0*/  STS.U16 [R0+0x2800], R29 ;  /* 0x0028001d00007388 */ /* 0x000fe80000000400 */
[----:B------:R-:W-:Y:S04]  /*104c0*/  STS.U16 [R0+0x3800], R28 ;  /* 0x0038001c00007388 */ /* 0x000fe80000000400 */
[----:B---3--:R-:W-:Y:S04]  /*104d0*/  STS.U16 [R0+0x4800], R27 ;  /* 0x0048001b00007388 */ /* 0x008fe80000000400 */
[----:B----4-:R-:W-:Y:S04]  /*104e0*/  STS.U16 [R0+0x5800], R26 ;  /* 0x0058001a00007388 */ /* 0x010fe80000000400 */
[----:B-----5:R0:W-:Y:S04]  /*104f0*/  STS.U16 [R0+0x6800], R6 ;  /* 0x0068000600007388 */ /* 0x0201e80000000400 */
[----:B0-----:R-:W2:Y:S04]  /*10500*/  LDL.LU R6, [R1+0x7d8] ;  /* 0x0007d80001067983 */ /* 0x001ea80000300800 */
[----:B------:R-:W3:Y:S04]  /*10510*/  LDL.LU R13, [R1+0x2d8] ;  /* 0x0002d800010d7983 */ /* 0x000ee80000300800 */
[----:B---3--:R0:W-:Y:S04]  /*10520*/  STL [R1+0x22f0], R13 ;  /* 0x0022f00d01007387 */ /* 0x0081e80000100800 */
[----:B0-----:R-:W3:Y:S04]  /*10530*/  LDL.LU R13, [R1+0x7a8] ;  /* 0x0007a800010d7983 */ /* 0x001ee80000300800 */
        /* <DEDUP_REMOVED lines=23> */
[----:B------:R-:W4:Y:S04]  /*106b0*/  LDL.LU R29, [R1+0x2c4] ;  /* 0x0002c400011d7983 */ /* 0x000f280000300800 */
[----:B------:R0:W-:Y:S04]  /*106c0*/  STS.U16 [R0+0x1c800], R7 ;  /* 0x01c8000700007388 */ /* 0x0001e80000000400 */
[----:B------:R-:W5:Y:S04]  /*106d0*/  LDL.LU R28, [R1+0x1d4] ;  /* 0x0001d400011c7983 */ /* 0x000f680000300800 */
[----:B0-----:R-:W4:Y:S04]  /*106e0*/  LDL.LU R7, [R1+0x1d0] ;  /* 0x0001d00001077983 */ /* 0x001f280000300800 */
        /* <DEDUP_REMOVED lines=22> */
[----:B--2---:R0:W-:Y:S04]  /*10850*/  STS.U16 [R0+0x1d800], R6 ;  /* 0x01d8000600007388 */ /* 0x0041e80000000400 */
[----:B------:R-:W2:Y:S04]  /*10860*/  LDL.LU R5, [R1+0x12c] ;  /* 0x00012c0001057983 */ /* 0x000ea80000300800 */
[----:B0-----:R-:W2:Y:S04]  /*10870*/  LDL.LU R6, [R1+0x128] ;  /* 0x0001280001067983 */ /* 0x001ea80000300800 */
[----:B---3--:R0:W-:Y:S04]  /*10880*/  STS.U16 [R0+0x1e800], R13 ;  /* 0x01e8000d00007388 */ /* 0x0081e80000000400 */
[----:B0-----:R-:W3:Y:S04]  /*10890*/  LDL.LU R13, [R1+0x22f4] ;  /* 0x0022f400010d7983 */ /* 0x001ee80000300800 */
[----:B---3--:R0:W-:Y:S04]  /*108a0*/  STS.U16 [R0+0x1f800], R13 ;  /* 0x01f8000d00007388 */ /* 0x0081e80000000400 */
[----:B0-----:R-:W3:Y:S04]  /*108b0*/  LDL.LU R13, [R1+0x22f0] ;  /* 0x0022f000010d7983 */ /* 0x001ee80000300800 */
[----:B---3--:R0:W-:Y:S04]  /*108c0*/  STS.U16 [R0+0x20800], R13 ;  /* 0x0208000d00007388 */ /* 0x0081e80000000400 */
[----:B----4-:R-:W-:Y:S04]  /*108d0*/  STS.U16 [R0+0x21800], R29 ;  /* 0x0218001d00007388 */ /* 0x010fe80000000400 */
[----:B-----5:R-:W-:Y:S04]  /*108e0*/  STS.U16 [R0+0x22800], R28 ;  /* 0x0228001c00007388 */ /* 0x020fe80000000400 */
[----:B0-----:R-:W3:Y:S04]  /*108f0*/  LDL.LU R13, [R1+0x22ec] ;  /* 0x0022ec00010d7983 */ /* 0x001ee80000300800 */
[----:B------:R0:W-:Y:S04]  /*10900*/  STS.U16 [R0+0x23800], R7 ;  /* 0x0238000700007388 */ /* 0x0001e80000000400 */
[----:B0-----:R-:W4:Y:S04]  /*10910*/  LDL.LU R7, [R1+0x124] ;  /* 0x0001240001077983 */ /* 0x001f280000300800 */
[----:B------:R-:W5:Y:S04]  /*10920*/  LDL.LU R29, [R1+0x110] ;  /* 0x00011000011d7983 */ /* 0x000f680000300800 */
[----:B-----5:R0:W-:Y:S04]  /*10930*/  STL [R1+0x22e4], R29 ;  /* 0x0022e41d01007387 */ /* 0x0201e80000100800 */
[----:B0-----:R-:W5:Y:S04]  /*10940*/  LDL.LU R29, [R1+0x114] ;  /* 0x00011400011d7983 */ /* 0x001f680000300800 */
[----:B-----5:R0:W-:Y:S04]  /*10950*/  STL [R1+0x22e8], R29 ;  /* 0x0022e81d01007387 */ /* 0x0201e80000100800 */
[----:B0-----:R-:W5:Y:S01]  /*10960*/  LDL.LU R29, [R1+0x120] ;  /* 0x00012000011d7983 */ /* 0x001f620000300800 */
[----:B------:R-:W3:Y:S03]  /*10970*/  LDL.LU R28, [R1+0x880] ;  /* 0x00088000011c7983 */ /* 0x000ee60000300800 */
[----:B------:R0:W-:Y:S01]  /*10980*/  STS.U16 [R0+0x24800], R27 ;  /* 0x0248001b00007388 */ /* 0x0001e20000000400 */
[----:B------:R1:W-:Y:S02]  /*10990*/  STS.U16 [R0+0x25800], R26 ;  /* 0x0258001a00007388 */ /* 0x0003e40000000400 */
[----:B------:R0:W-:Y:S02]  /*109a0*/  STS.U16 [R0+0x26800], R25 ;  /* 0x0268001900007388 */ /* 0x0001e40000000400 */
[----:B------:R0:W-:Y:S01]  /*109b0*/  STS.U16 [R0+0x27800], R24 ;  /* 0x0278001800007388 */ /* 0x0001e20000000400 */
        /* <DEDUP_REMOVED lines=16> */
[----:B------:R-:W-:Y:S01]  /*10ac0*/  STS.U16 [R0+0x38800], R3 ;  /* 0x0388000300007388 */ /* 0x000fe20000000400 */
[----:B------:R-:W-:Y:S02]  /*10ad0*/  STS.U16 [R0+0x39800], R4 ;  /* 0x0398000400007388 */ /* 0x000fe40000000400 */
[----:B--2---:R-:W-:Y:S02]  /*10ae0*/  STS.U16 [R0+0x3a800], R5 ;  /* 0x03a8000500007388 */ /* 0x004fe40000000400 */
[----:B------:R-:W-:Y:S01]  /*10af0*/  STS.U16 [R0+0x3b800], R6 ;  /* 0x03b8000600007388 */ /* 0x000fe20000000400 */
[----:B----4-:R-:W-:Y:S04]  /*10b00*/  STS.U16 [R0+0x3c800], R7 ;  /* 0x03c8000700007388 */ /* 0x010fe80000000400 */
[----:B---3--:R2:W-:Y:S01]  /*10b10*/  STL [R1+0x22e0], R28 ;  /* 0x0022e01c01007387 */ /* 0x0085e20000100800 */
[----:B0-----:R-:W3:Y:S02]  /*10b20*/  LDL.LU R27, [R1+0x820] ;  /* 0x00082000011b7983 */ /* 0x001ee40000300800 */
[----:B-1----:R-:W4:Y:S02]  /*10b30*/  LDL.LU R26, [R1+0x874] ;  /* 0x00087400011a7983 */ /* 0x002f240000300800 */
[----:B------:R-:W3:Y:S01]  /*10b40*/  LDL.LU R25, [R1+0x7e4] ;  /* 0x0007e40001197983 */ /* 0x000ee20000300800 */
[----:B------:R-:W3:Y:S01]  /*10b50*/  LDL.LU R24, [R1+0x89c] ;  /* 0x00089c0001187983 */ /* 0x000ee20000300800 */
[----:B------:R-:W3:Y:S02]  /*10b60*/  LDL.LU R23, [R1+0x85c] ;  /* 0x00085c0001177983 */ /* 0x000ee40000300800 */
[----:B------:R-:W3:Y:S02]  /*10b70*/  LDL.LU R22, [R1+0x818] ;  /* 0x0008180001167983 */ /* 0x000ee40000300800 */
        /* <DEDUP_REMOVED lines=14> */
[C---:B--2---:R-:W-:Y:S01]  /*10c60*/  LOP3.LUT R28, R13.reuse, 0x40, RZ, 0x3c, !PT ;  /* 0x000000400d1c7812 */ /* 0x044fe200078e3cff */
[----:B------:R-:W2:Y:S02]  /*10c70*/  LDL.LU R3, [R1+0x780] ;  /* 0x0007800001037983 */ /* 0x000ea40000300800 */
[----:B------:R-:W2:Y:S01]  /*10c80*/  LDL.LU R4, [R1+0x77c] ;  /* 0x00077c0001047983 */ /* 0x000ea20000300800 */
[----:B------:R-:W2:Y:S01]  /*10c90*/  LDL.LU R0, [R1+0x778] ;  /* 0x0007780001007983 */ /* 0x000ea20000300800 */
[----:B------:R-:W2:Y:S02]  /*10ca0*/  LDL.LU R6, [R1+0x774] ;  /* 0x0007740001067983 */ /* 0x000ea40000300800 */
[----:B------:R-:W2:Y:S01]  /*10cb0*/  LDL.LU R7, [R1+0x770] ;  /* 0x0007700001077983 */ /* 0x000ea20000300800 */
[----:B-----5:R0:W-:Y:S04]  /*10cc0*/  STS.U16 [R28+0x3d800], R29 ;  /* 0x03d8001d1c007388 */ /* 0x0201e80000000400 */
[----:B0-----:R-:W5:Y:S04]  /*10cd0*/  LDL.LU R29, [R1+0x22e8] ;  /* 0x0022e800011d7983 */ /* 0x001f680000300800 */
[----:B-----5:R0:W-:Y:S04]  /*10ce0*/  STS.U16 [R28+0x3e800], R29 ;  /* 0x03e8001d1c007388 */ /* 0x0201e80000000400 */
[----:B0-----:R-:W5:Y:S01]  /*10cf0*/  LDL.LU R29, [R1+0x22e4] ;  /* 0x0022e400011d7983 */ /* 0x001f620000300800 */
[----:B------:R-:W-:-:S03]  /*10d00*/  LOP3.LUT R5, R13, 0x50, RZ, 0x3c, !PT ;  /* 0x000000500d057812 */ /* 0x000fc600078e3cff */
[----:B-----5:R0:W-:Y:S04]  /*10d10*/  STS.U16 [R28+0x3f800], R29 ;  /* 0x03f8001d1c007388 */ /* 0x0201e80000000400 */
[----:B0-----:R-:W5:Y:S01]  /*10d20*/  LDL.LU R28, [R1+0x22e0] ;  /* 0x0022e000011c7983 */ /* 0x001f620000300800 */
[----:B------:R0:W-:Y:S03]  /*10d30*/  STL [R1+0x22d0], R13 ;  /* 0x0022d00d01007387 */ /* 0x0001e60000100800 */
[----:B0-----:R-:W2:Y:S04]  /*10d40*/  LDL.LU R13, [R1+0x75c] ;  /* 0x00075c00010d7983 */ /* 0x001ea80000300800 */
[----:B--2---:R0:W-:Y:S04]  /*10d50*/  STL [R1+0x22d4], R13 ;  /* 0x0022d40d01007387 */ /* 0x0041e80000100800 */
[----:B0-----:R-:W2:Y:S04]  /*10d60*/  LDL.LU R13, [R1+0x760] ;  /* 0x00076000010d7983 */ /* 0x001ea80000300800 */
[----:B--2---:R0:W-:Y:S04]  /*10d70*/  STL [R1+0x22d8], R13 ;  /* 0x0022d80d01007387 */ /* 0x0041e80000100800 */
[----:B0-----:R-:W2:Y:S04]  /*10d80*/  LDL.LU R13, [R1+0x764] ;  /* 0x00076400010d7983 */ /* 0x001ea80000300800 */
[----:B-----5:R-:W-:Y:S01]  /*10d90*/  STS.U16 [R5+0xa00], R28 ;  /* 0x000a001c05007388 */ /* 0x020fe20000000400 */
[----:B---3--:R-:W-:Y:S02]  /*10da0*/  STS.U16 [R5+0x1a00], R27 ;  /* 0x001a001b05007388 */ /* 0x008fe40000000400 */
[----:B----4-:R-:W-:Y:S02]  /*10db0*/  STS.U16 [R5+0x2a00], R26 ;  /* 0x002a001a05007388 */ /* 0x010fe40000000400 */
[----:B------:R-:W-:Y:S01]  /*10dc0*/  STS.U16 [R5+0x3a00], R25 ;  /* 0x003a001905007388 */ /* 0x000fe20000000400 */
[----:B------:R-:W-:Y:S01]  /*10dd0*/  STS.U16 [R5+0x4a00], R24 ;  /* 0x004a001805007388 */ /* 0x000fe20000000400 */
[----:B------:R-:W-:Y:S02]  /*10de0*/  STS.U16 [R5+0x5a00], R23 ;  /* 0x005a001705007388 */ /* 0x000fe40000000400 */
[----:B------:R-:W-:Y:S02]  /*10df0*/  STS.U16 [R5+0x6a00], R22 ;  /* 0x006a001605007388 */ /* 0x000fe40000000400 */
        /* <DEDUP_REMOVED lines=15> */
[----:B------:R-:W-:Y:S01]  /*10ef0*/  STS.U16 [R5+0x16a00], R4 ;  /* 0x016a000405007388 */ /* 0x000fe20000000400 */
[----:B--2---:R0:W-:Y:S04]  /*10f00*/  STL [R1+0x22dc], R13 ;  /* 0x0022dc0d01007387 */ /* 0x0041e80000100800 */
[----:B0-----:R-:W2:Y:S01]  /*10f10*/  LDL.LU R13, [R1+0x768] ;  /* 0x00076800010d7983 */ /* 0x001ea20000300800 */
[----:B------:R-:W3:Y:S02]  /*10f20*/  LDL.LU R2, [R1+0x758] ;  /* 0x0007580001027983 */ /* 0x000ee40000300800 */
[----:B------:R-:W4:Y:S02]  /*10f30*/  LDL.LU R3, [R1+0x754] ;  /* 0x0007540001037983 */ /* 0x000f240000300800 */
[----:B------:R0:W-:Y:S01]  /*10f40*/  STS.U16 [R5+0x17a00], R0 ;  /* 0x017a000005007388 */ /* 0x0001e20000000400 */
[----:B------:R-:W5:Y:S04]  /*10f50*/  LDL.LU R4, [R1+0x2d4] ;  /* 0x0002d40001047983 */ /* 0x000f680000300800 */
[----:B------:R1:W-:Y:S01]  /*10f60*/  STS.U16 [R5+0x18a00], R6 ;  /* 0x018a000605007388 */ /* 0x0003e20000000400 */
[----:B------:R1:W-:Y:S03]  /*10f70*/  STS.U16 [R5+0x19a00], R7 ;  /* 0x019a000705007388 */ /* 0x0003e60000000400 */
[----:B0-----:R-:W3:Y:S01]  /*10f80*/  LDL.LU R0, [R1+0x200] ;  /* 0x0002000001007983 */ /* 0x001ee20000300800 */
[----:B-1----:R-:W3:Y:S02]  /*10f90*/  LDL.LU R6, [R1+0x10c] ;  /* 0x00010c0001067983 */ /* 0x002ee40000300800 */
        /* <DEDUP_REMOVED lines=22> */
[----:B--2---:R0:W-:Y:S04]  /*11100*/  STS.U16 [R5+0x1aa00], R13 ;  /* 0x01aa000d05007388 */ /* 0x0041e80000000400 */
[----:B0-----:R-:W2:Y:S04]  /*11110*/  LDL.LU R13, [R1+0x22dc] ;  /* 0x0022dc00010d7983 */ /* 0x001ea80000300800 */
[----:B--2---:R0:W-:Y:S04]  /*11120*/  STS.U16 [R5+0x1ba00], R13 ;  /* 0x01ba000d05007388 */ /* 0x0041e80000000400 */
[----:B0-----:R-:W2:Y:S04]  /*11130*/  LDL.LU R13, [R1+0x22d8] ;  /* 0x0022d800010d7983 */ /* 0x001ea80000300800 */
[----:B--2---:R0:W-:Y:S04]  /*11140*/  STS.U16 [R5+0x1ca00], R13 ;  /* 0x01ca000d05007388 */ /* 0x0041e80000000400 */
[----:B0-----:R-:W2:Y:S04]  /*11150*/  LDL.LU R13, [R1+0x22d4] ;  /* 0x0022d400010d7983 */ /* 0x001ea80000300800 */
[----:B--2---:R0:W-:Y:S01]  /*11160*/  STS.U16 [R5+0x1da00], R13 ;  /* 0x01da000d05007388 */ /* 0x0041e20000000400 */
[----:B---3--:R1:W-:Y:S02]  /*11170*/  STS.U16 [R5+0x1ea00], R2 ;  /* 0x01ea000205007388 */ /* 0x0083e40000000400 */
[----:B----4-:R2:W-:Y:S02]  /*11180*/  STS.U16 [R5+0x1fa00], R3 ;  /* 0x01fa000305007388 */ /* 0x0105e40000000400 */
[----:B-----5:R3:W-:Y:S01]  /*11190*/  STS.U16 [R5+0x20a00], R4 ;  /* 0x020a000405007388 */ /* 0x0207e20000000400 */
[----:B------:R4:W-:Y:S01]  /*111a0*/  STS.U16 [R5+0x21a00], R0 ;  /* 0x021a000005007388 */ /* 0x0009e20000000400 */
[----:B------:R4:W-:Y:S03]  /*111b0*/  STS.U16 [R5+0x22a00], R6 ;  /* 0x022a000605007388 */ /* 0x0009e60000000400 */
[----:B0-----:R-:W5:Y:S01]  /*111c0*/  LDL.LU R13, [R1+0x22d0] ;  /* 0x0022d000010d7983 */ /* 0x001f620000300800 */
[----:B-1----:R-:W5:Y:S02]  /*111d0*/  LDL.LU R2, [R1+0x22cc] ;  /* 0x0022cc0001027983 */ /* 0x002f640000300800 */
[----:B--2---:R-:W2:Y:S02]  /*111e0*/  LDL.LU R3, [R1+0x22c8] ;  /* 0x0022c80001037983 */ /* 0x004ea40000300800 */
[----:B---3--:R-:W3:Y:S01]  /*111f0*/  LDL.LU R4, [R1+0x22c4] ;  /* 0x0022c40001047983 */ /* 0x008ee20000300800 */
[----:B----4-:R-:W4:Y:S01]  /*11200*/  LDL.LU R0, [R1+0x22c0] ;  /* 0x0022c00001007983 */ /* 0x010f220000300800 */
[----:B------:R-:W2:Y:S03]  /*11210*/  LDL.LU R6, [R1+0x22bc] ;  /* 0x0022bc0001067983 */ /* 0x000ea60000300800 */
[----:B------:R0:W-:Y:S04]  /*11220*/  STS.U16 [R5+0x23a00], R7 ;  /* 0x023a000705007388 */ /* 0x0001e80000000400 */
[----:B0-----:R-:W2:Y:S01]  /*11230*/  LDL.LU R7, [R1+0x22b8] ;  /* 0x0022b80001077983 */ /* 0x001ea20000300800 */
[----:B------:R0:W-:Y:S02]  /*11240*/  STS.U16 [R5+0x24a00], R29 ;  /* 0x024a001d05007388 */ /* 0x0001e40000000400 */
[----:B------:R1:W-:Y:S02]  /*11250*/  STS.U16 [R5+0x25a00], R28 ;  /* 0x025a001c05007388 */ /* 0x0003e40000000400 */
[----:B------:R1:W-:Y:S01]  /*11260*/  STS.U16 [R5+0x26a00], R27 ;  /* 0x026a001b05007388 */ /* 0x0003e20000000400 */
[----:B------:R1:W-:Y:S01]  /*11270*/  STS.U16 [R5+0x27a00], R26 ;  /* 0x027a001a05007388 */ /* 0x0003e20000000400 */
[----:B------:R1:W-:Y:S02]  /*11280*/  STS.U16 [R5+0x28a00], R25 ;  /* 0x028a001905007388 */ /* 0x0003e40000000400 */
[----:B------:R1:W-:Y:S01]  /*11290*/  STS.U16 [R5+0x29a00], R24 ;  /* 0x029a001805007388 */ /* 0x0003e20000000400 */
[----:B0-----:R-:W3:Y:S01]  /*112a0*/  LDL.LU R29, [R1+0x7f0] ;  /* 0x0007f000011d7983 */ /* 0x001ee20000300800 */
[----:B-1----:R-:W3:Y:S03]  /*112b0*/  LDL.LU R28, [R1+0x864] ;  /* 0x00086400011c7983 */ /* 0x002ee60000300800 */
[----:B------:R-:W3:Y:S01]  /*112c0*/  LDL.LU R27, [R1+0x7d0] ;  /* 0x0007d000011b7983 */ /* 0x000ee20000300800 */
[----:B------:R-:W3:Y:S03]  /*112d0*/  LDL.LU R26, [R1+0x894] ;  /* 0x00089400011a7983 */ /* 0x000ee60000300800 */
[----:B------:R-:W3:Y:S04]  /*112e0*/  LDL.LU R25, [R1+0x850] ;  /* 0x0008500001197983 */ /* 0x000ee80000300800 */
[----:B------:R0:W-:Y:S01]  /*112f0*/  STS.U16 [R5+0x2aa00], R23 ;  /* 0x02aa001705007388 */ /* 0x0001e20000000400 */
[----:B------:R-:W3:Y:S02]  /*11300*/  LDL.LU R24, [R1+0x810] ;  /* 0x0008100001187983 */ /* 0x000ee40000300800 */
[----:B------:R1:W-:Y:S02]  /*11310*/  STS.U16 [R5+0x2ba00], R22 ;  /* 0x02ba001605007388 */ /* 0x0003e40000000400 */
[----:B------:R1:W-:Y:S01]  /*11320*/  STS.U16 [R5+0x2ca00], R21 ;  /* 0x02ca001505007388 */ /* 0x0003e20000000400 */
[----:B------:R1:W-:Y:S01]  /*11330*/  STS.U16 [R5+0x2da00], R20 ;  /* 0x02da001405007388 */ /* 0x0003e20000000400 */
[----:B------:R1:W-:Y:S02]  /*11340*/  STS.U16 [R5+0x2ea00], R19 ;  /* 0x02ea001305007388 */ /* 0x0003e40000000400 */
[----:B------:R1:W-:Y:S01]  /*11350*/  STS.U16 [R5+0x2fa00], R18 ;  /* 0x02fa001205007388 */ /* 0x0003e20000000400 */
[----:B0-----:R-:W3:Y:S01]  /*11360*/  LDL.LU R23, [R1+0x7bc] ;  /* 0x0007bc0001177983 */ /* 0x001ee20000300800 */
[----:B-1----:R-:W3:Y:S03]  /*11370*/  LDL.LU R22, [R1+0x8a8] ;  /* 0x0008a80001167983 */ /* 0x002ee60000300800 */
[----:B------:R-:W3:Y:S04]  /*11380*/  LDL.LU R21, [R1+0x888] ;  /* 0x0008880001157983 */ /* 0x000ee80000300800 */
[----:B------:R-:W3:Y:S01]  /*11390*/  LDL.LU R20, [R1+0x86c] ;  /* 0x00086c0001147983 */ /* 0x000ee20000300800 */
[----:B------:R-:W3:Y:S02]  /*113a0*/  LDL.LU R19, [R1+0x844] ;  /* 0x0008440001137983 */ /* 0x000ee40000300800 */
[----:B------:R0:W-:Y:S02]  /*113b0*/  STS.U16 [R5+0x30a00], R17 ;  /* 0x030a001105007388 */ /* 0x0001e40000000400 */
[----:B------:R-:W3:Y:S01]  /*113c0*/  LDL.LU R18, [R1+0x828] ;  /* 0x0008280001127983 */ /* 0x000ee20000300800 */
[----:B------:R1:W-:Y:S01]  /*113d0*/  STS.U16 [R5+0x31a00], R16 ;  /* 0x031a001005007388 */ /* 0x0003e20000000400 */
[----:B------:R1:W-:Y:S02]  /*113e0*/  STS.U16 [R5+0x32a00], R15 ;  /* 0x032a000f05007388 */ /* 0x0003e40000000400 */
[----:B------:R1:W-:Y:S02]  /*113f0*/  STS.U16 [R5+0x33a00], R14 ;  /* 0x033a000e05007388 */ /* 0x0003e40000000400 */
[----:B------:R1:W-:Y:S01]  /*11400*/  STS.U16 [R5+0x34a00], R12 ;  /* 0x034a000c05007388 */ /* 0x0003e20000000400 */
[----:B------:R1:W-:Y:S04]  /*11410*/  STS.U16 [R5+0x35a00], R11 ;  /* 0x035a000b05007388 */ /* 0x0003e80000000400 */
        /* <DEDUP_REMOVED lines=8> */
[----:B------:R1:W-:Y:S03]  /*114a0*/  STS.U16 [R5+0x38a00], R8 ;  /* 0x038a000805007388 */ /* 0x0003e60000000400 */
[----:B0-----:R-:W3:Y:S01]  /*114b0*/  LDL.LU R10, [R1+0x3c0] ;  /* 0x0003c000010a7983 */ /* 0x001ee20000300800 */
[----:B-1----:R-:W3:Y:S02]  /*114c0*/  LDL.LU R9, [R1+0x3a8] ;  /* 0x0003a80001097983 */ /* 0x002ee40000300800 */
[----:B------:R-:W3:Y:S01]  /*114d0*/  LDL.LU R8, [R1+0x390] ;  /* 0x0003900001087983 */ /* 0x000ee20000300800 */
[----:B--2---:R0:W-:Y:S01]  /*114e0*/  STS.U16 [R5+0x39a00], R7 ;  /* 0x039a000705007388 */ /* 0x0041e20000000400 */
[----:B------:R1:W-:Y:S03]  /*114f0*/  STS.U16 [R5+0x3aa00], R6 ;  /* 0x03aa000605007388 */ /* 0x0003e60000000400 */
[----:B0-----:R-:W2:Y:S01]  /*11500*/  LDL.LU R7, [R1+0x83c] ;  /* 0x00083c0001077983 */ /* 0x001ea20000300800 */
[----:B-1----:R-:W2:Y:S01]  /*11510*/  LDL.LU R5, [R1+0x22b4] ;  /* 0x0022b40001057983 */ /* 0x002ea20000300800 */
[C---:B-----5:R-:W-:Y:S01]  /*11520*/  LOP3.LUT R6, R13.reuse, 0x50, RZ, 0x3c, !PT ;  /* 0x000000500d067812 */ /* 0x060fe200078e3cff */
[----:B------:R-:W-:-:S04]  /*11530*/  LOP3.LUT R13, R13, 0x60, RZ, 0x3c, !PT ;  /* 0x000000600d0d7812 */ /* 0x000fc800078e3cff */
[----:B--2---:R-:W-:Y:S01]  /*11540*/  STS.U16 [R6+0x3ba00], R5 ;  /* 0x03ba000506007388 */ /* 0x004fe20000000400 */
[----:B----4-:R-:W-:Y:S02]  /*11550*/  STS.U16 [R6+0x3ca00], R0 ;  /* 0x03ca000006007388 */ /* 0x010fe40000000400 */
[----:B---3--:R-:W-:Y:S02]  /*11560*/  STS.U16 [R6+0x3da00], R4 ;  /* 0x03da000406007388 */ /* 0x008fe40000000400 */
        /* <DEDUP_REMOVED lines=14> */
[----:B------:R0:W-:Y:S03]  /*11650*/  STS.U16 [R13+0xcc00], R18 ;  /* 0x00cc00120d007388 */ /* 0x0001e60000000400 */
[----:B0-----:R-:W2:Y:S04]  /*11660*/  LDL.LU R18, [R1+0x330] ;  /* 0x0003300001127983 */ /* 0x001ea80000300800 */
[----:B--2---:R0:W-:Y:S04]  /*11670*/  STL [R1+0x22a8], R18 ;  /* 0x0022a81201007387 */ /* 0x0041e80000100800 */
[----:B0-----:R-:W2:Y:S04]  /*11680*/  LDL.LU R18, [R1+0x348] ;  /* 0x0003480001127983 */ /* 0x001ea80000300800 */
[----:B--2---:R0:W-:Y:S04]  /*11690*/  STL [R1+0x22ac], R18 ;  /* 0x0022ac1201007387 */ /* 0x0041e80000100800 */
[----:B0-----:R-:W2:Y:S01]  /*116a0*/  LDL.LU R18, [R1+0x360] ;  /* 0x0003600001127983 */ /* 0x001ea20000300800 */
        /* <DEDUP_REMOVED lines=8> */
[----:B------:R-:W-:Y:S03]  /*11730*/  STS.U16 [R13+0x15c00], R8 ;  /* 0x015c00080d007388 */ /* 0x000fe60000000400 */
[----:B--2---:R0:W-:Y:S04]  /*11740*/  STL [R1+0x22b0], R18 ;  /* 0x0022b01201007387 */ /* 0x0041e80000100800 */
[----:B0-----:R-:W2:Y:S01]  /*11750*/  LDL.LU R18, [R1+0x378] ;  /* 0x0003780001127983 */ /* 0x001ea20000300800 */
[----:B------:R-:W3:Y:S02]  /*11760*/  LDL.LU R17, [R1+0x320] ;  /* 0x0003200001117983 */ /* 0x000ee40000300800 */
[----:B------:R-:W4:Y:S02]  /*11770*/  LDL.LU R16, [R1+0x314] ;  /* 0x0003140001107983 */ /* 0x000f240000300800 */
[----:B------:R-:W5:Y:S01]  /*11780*/  LDL.LU R15, [R1+0x308] ;  /* 0x00030800010f7983 */ /* 0x000f620000300800 */
        /* <DEDUP_REMOVED lines=23> */
[----:B------:R-:W3:Y:S01]  /*11900*/  LDL.LU R19, [R1] ;  /* 0x0000000001137983 */ /* 0x000ee20000300800 */
        /* <DEDUP_REMOVED lines=18> */
[----:B------:R0:W-:Y:S01]  /*11a30*/  STS.U16 [R13+0x1fc00], R11 ;  /* 0x01fc000b0d007388 */ /* 0x0001e20000000400 */
[----:B------:R1:W-:Y:S02]  /*11a40*/  STS.U16 [R13+0x20c00], R10 ;  /* 0x020c000a0d007388 */ /* 0x0003e40000000400 */
[----:B------:R1:W-:Y:S02]  /*11a50*/  STS.U16 [R13+0x21c00], R9 ;  /* 0x021c00090d007388 */ /* 0x0003e40000000400 */
[----:B------:R1:W-:Y:S01]  /*11a60*/  STS.U16 [R13+0x22c00], R8 ;  /* 0x022c00080d007388 */ /* 0x0003e20000000400 */
[----:B0-----:R-:W2:Y:S01]  /*11a70*/  LDL.LU R11, [R1+0x228c] ;  /* 0x00228c00010b7983 */ /* 0x001ea20000300800 */
[----:B-1----:R-:W2:Y:S02]  /*11a80*/  LDL.LU R10, [R1+0x2288] ;  /* 0x00228800010a7983 */ /* 0x002ea40000300800 */
[----:B------:R-:W2:Y:S02]  /*11a90*/  LDL.LU R9, [R1+0x2284] ;  /* 0x0022840001097983 */ /* 0x000ea40000300800 */
[----:B------:R-:W2:Y:S01]  /*11aa0*/  LDL.LU R8, [R1+0x2280] ;  /* 0x0022800001087983 */ /* 0x000ea20000300800 */
        /* <DEDUP_REMOVED lines=18> */
[----:B0-----:R-:W3:Y:S01]  /*11bd0*/  LDL.LU R19, [R1+0x7c0] ;  /* 0x0007c00001137983 */ /* 0x001ee20000300800 */
        /* <DEDUP_REMOVED lines=15> */
[----:B------:R-:W3:Y:S04]  /*11cd0*/  LDL.LU R20, [R1+0x3a0] ;  /* 0x0003a00001147983 */ /* 0x000ee80000300800 */
[----:B--2---:R0:W-:Y:S01]  /*11ce0*/  STS.U16 [R13+0x35c00], R8 ;  /* 0x035c00080d007388 */ /* 0x0041e20000000400 */
[----:B------:R1:W-:Y:S02]  /*11cf0*/  STS.U16 [R13+0x36c00], R9 ;  /* 0x036c00090d007388 */ /* 0x0003e40000000400 */
[----:B------:R2:W-:Y:S02]  /*11d00*/  STS.U16 [R13+0x37c00], R10 ;  /* 0x037c000a0d007388 */ /* 0x0005e40000000400 */
[----:B------:R4:W-:Y:S01]  /*11d10*/  STS.U16 [R13+0x38c00], R11 ;  /* 0x038c000b0d007388 */ /* 0x0009e20000000400 */
[----:B------:R5:W-:Y:S04]  /*11d20*/  STS.U16 [R13+0x39c00], R12 ;  /* 0x039c000c0d007388 */ /* 0x000be80000000400 */
[----:B0-----:R-:W3:Y:S01]  /*11d30*/  LDL.LU R8, [R1+0x88c] ;  /* 0x00088c0001087983 */ /* 0x001ee20000300800 */
[----:B-1----:R-:W3:Y:S02]  /*11d40*/  LDL.LU R9, [R1+0x854] ;  /* 0x0008540001097983 */ /* 0x002ee40000300800 */
[----:B--2---:R-:W2:Y:S02]  /*11d50*/  LDL.LU R10, [R1+0x7d4] ;  /* 0x0007d400010a7983 */ /* 0x004ea40000300800 */
[----:B----4-:R-:W4:Y:S01]  /*11d60*/  LDL.LU R11, [R1+0x7f4] ;  /* 0x0007f400010b7983 */ /* 0x010f220000300800 */
[----:B-----5:R-:W5:Y:S04]  /*11d70*/  LDL.LU R13, [R1+0x227c] ;  /* 0x00227c00010d7983 */ /* 0x020f680000300800 */
[----:B------:R-:W0:Y:S02]  /*11d80*/  S2R R0, SR_TID.X ;  /* 0x0000000000007919 */ /* 0x000e240000002100 */
[----:B0-----:R-:W-:-:S05]  /*11d90*/  LOP3.LUT R0, R0, 0xff, RZ, 0xc0, !PT ;  /* 0x000000ff00007812 */ /* 0x001fca00078ec0ff */
[----:B------:R-:W-:-:S05]  /*11da0*/  IMAD.SHL.U32 R0, R0, 0x2, RZ ;  /* 0x0000000200007824 */ /* 0x000fca00078e00ff */
[C---:B------:R-:W-:Y:S01]  /*11db0*/  LOP3.LUT R12, R0.reuse, 0x60, RZ, 0x3c, !PT ;  /* 0x00000060000c7812 */ /* 0x040fe200078e3cff */
[----:B------:R-:W-:-:S04]  /*11dc0*/  LOP3.LUT R0, R0, 0x70, RZ, 0x3c, !PT ;  /* 0x0000007000007812 */ /* 0x000fc800078e3cff */
[----:B-----5:R-:W-:Y:S01]  /*11dd0*/  STS.U16 [R12+0x3ac00], R13 ;  /* 0x03ac000d0c007388 */ /* 0x020fe20000000400 */
[----:B------:R-:W-:Y:S02]  /*11de0*/  STS.U16 [R12+0x3bc00], R14 ;  /* 0x03bc000e0c007388 */ /* 0x000fe40000000400 */
[----:B---3--:R-:W-:Y:S02]  /*11df0*/  STS.U16 [R12+0x3cc00], R15 ;  /* 0x03cc000f0c007388 */ /* 0x008fe40000000400 */
[----:B------:R-:W-:Y:S01]  /*11e00*/  STS.U16 [R12+0x3dc00], R16 ;  /* 0x03dc00100c007388 */ /* 0x000fe20000000400 */
[----:B------:R-:W-:Y:S01]  /*11e10*/  STS.U16 [R12+0x3ec00], R17 ;  /* 0x03ec00110c007388 */ /* 0x000fe20000000400 */
[----:B------:R-:W-:Y:S02]  /*11e20*/  STS.U16 [R12+0x3fc00], R18 ;  /* 0x03fc00120c007388 */ /* 0x000fe40000000400 */
[----:B----4-:R-:W-:Y:S02]  /*11e30*/  STS.U16 [R0+0xe00], R11 ;  /* 0x000e000b00007388 */ /* 0x010fe40000000400 */
[----:B--2---:R-:W-:Y:S01]  /*11e40*/  STS.U16 [R0+0x1e00], R10 ;  /* 0x001e000a00007388 */ /* 0x004fe20000000400 */
[----:B------:R-:W-:Y:S01]  /*11e50*/  STS.U16 [R0+0x2e00], R9 ;  /* 0x002e000900007388 */ /* 0x000fe20000000400 */
[----:B------:R0:W-:Y:S02]  /*11e60*/  STS.U16 [R0+0x3e00], R19 ;  /* 0x003e001300007388 */ /* 0x0001e40000000400 */
[----:B------:R-:W-:Y:S02]  /*11e70*/  STS.U16 [R0+0x4e00], R8 ;  /* 0x004e000800007388 */ /* 0x000fe40000000400 */
[----:B------:R-:W-:Y:S01]  /*11e80*/  STS.U16 [R0+0x5e00], R2 ;  /* 0x005e000200007388 */ /* 0x000fe20000000400 */
[----:B------:R-:W-:Y:S01]  /*11e90*/  STS.U16 [R0+0x6e00], R3 ;  /* 0x006e000300007388 */ /* 0x000fe20000000400 */
[----:B------:R-:W-:Y:S02]  /*11ea0*/  STS.U16 [R0+0x7e00], R4 ;  /* 0x007e000400007388 */ /* 0x000fe40000000400 */
[----:B------:R-:W-:Y:S02]  /*11eb0*/  STS.U16 [R0+0x8e00], R5 ;  /* 0x008e000500007388 */ /* 0x000fe40000000400 */
[----:B------:R-:W-:Y:S01]  /*11ec0*/  STS.U16 [R0+0x9e00], R6 ;  /* 0x009e000600007388 */ /* 0x000fe20000000400 */
[----:B------:R-:W-:Y:S04]  /*11ed0*/  STS.U16 [R0+0xae00], R7 ;  /* 0x00ae000700007388 */ /* 0x000fe80000000400 */
[----:B0-----:R-:W2:Y:S01]  /*11ee0*/  LDL.LU R19, [R1+0x388] ;  /* 0x0003880001137983 */ /* 0x001ea20000300800 */
[----:B------:R0:W-:Y:S03]  /*11ef0*/  STS.U16 [R0+0xbe00], R29 ;  /* 0x00be001d00007388 */ /* 0x0001e60000000400 */
[----:B0-----:R-:W3:Y:S04]  /*11f00*/  LDL.LU R29, [R1+0x340] ;  /* 0x00034000011d7983 */ /* 0x001ee80000300800 */
[----:B---3--:R0:W-:Y:S04]  /*11f10*/  STL [R1+0x2274], R29 ;  /* 0x0022741d01007387 */ /* 0x0081e80000100800 */
[----:B0-----:R-:W3:Y:S01]  /*11f20*/  LDL.LU R29, [R1+0x358] ;  /* 0x00035800011d7983 */ /* 0x001ee20000300800 */
        /* <DEDUP_REMOVED lines=9> */
[----:B--2---:R-:W-:Y:S01]  /*11fc0*/  STS.U16 [R0+0x15e00], R19 ;  /* 0x015e001300007388 */ /* 0x004fe20000000400 */
[----:B---3--:R0:W-:Y:S04]  /*11fd0*/  STL [R1+0x2278], R29 ;  /* 0x0022781d01007387 */ /* 0x0081e80000100800 */
        /* <DEDUP_REMOVED lines=48> */
[----:B------:R1:W-:Y:S01]  /*122e0*/  STS.U16 [R0+0x22e00], R20 ;  /* 0x022e001400007388 */ /* 0x0003e20000000400 */
[----:B------:R1:W-:Y:S03]  /*122f0*/  STS.U16 [R0+0x23e00], R19 ;  /* 0x023e001300007388 */ /* 0x0003e60000000400 */
[----:B0-----:R-:W2:Y:S01]  /*12300*/  LDL.LU R23, [R1+0x2258] ;  /* 0x0022580001177983 */ /* 0x001ea20000300800 */
[----:B-1----:R-:W2:Y:S03]  /*12310*/  LDL.LU R22, [R1+0x2254] ;  /* 0x0022540001167983 */ /* 0x002ea60000300800 */
[----:B------:R-:W2:Y:S01]  /*12320*/  LDL.LU R7, [R1+0x7fc] ;  /* 0x0007fc0001077983 */ /* 0x000ea20000300800 */
[----:B------:R-:W2:Y:S03]  /*12330*/  LDL.LU R21, [R1+0x2250] ;  /* 0x0022500001157983 */ /* 0x000ea60000300800 */
[----:B------:R-:W2:Y:S01]  /*12340*/  LDL.LU R20, [R1+0x224c] ;  /* 0x00224c0001147983 */ /* 0x000ea20000300800 */
[----:B------:R-:W2:Y:S03]  /*12350*/  LDL.LU R19, [R1+0x2248] ;  /* 0x0022480001137983 */ /* 0x000ea60000300800 */
        /* <DEDUP_REMOVED lines=11> */
[----:B------:R0:W-:Y:S01]  /*12410*/  STS.U16 [R0+0x2fe00], R2 ;  /* 0x02fe000200007388 */ /* 0x0001e20000000400 */
[----:B------:R1:W-:Y:S01]  /*12420*/  STS.U16 [R0+0x30e00], R3 ;  /* 0x030e000300007388 */ /* 0x0003e20000000400 */
[----:B------:R-:W-:Y:S02]  /*12430*/  STS.U16 [R0+0x31e00], R4 ;  /* 0x031e000400007388 */ /* 0x000fe40000000400 */
[----:B------:R-:W-:Y:S02]  /*12440*/  STS.U16 [R0+0x32e00], R5 ;  /* 0x032e000500007388 */ /* 0x000fe40000000400 */
[----:B------:R-:W-:Y:S02]  /*12450*/  STS.U16 [R0+0x33e00], R6 ;  /* 0x033e000600007388 */ /* 0x000fe40000000400 */
[----:B0-----:R-:W-:Y:S01]  /*12460*/  IMAD.MOV.U32 R2, RZ, RZ, -0x800000 ;  /* 0xff800000ff027424 */ /* 0x001fe200078e00ff */
[----:B-1----:R-:W-:Y:S01]  /*12470*/  MOV R3, 0xff800000 ;  /* 0xff80000000037802 */ /* 0x002fe20000000f00 */
[----:B--2---:R-:W-:Y:S01]  /*12480*/  STS.U16 [R0+0x34e00], R19 ;  /* 0x034e001300007388 */ /* 0x004fe20000000400 */
[----:B------:R-:W-:Y:S02]  /*12490*/  STS.U16 [R0+0x35e00], R20 ;  /* 0x035e001400007388 */ /* 0x000fe40000000400 */
[----:B------:R-:W-:Y:S02]  /*124a0*/  STS.U16 [R0+0x36e00], R21 ;  /* 0x036e001500007388 */ /* 0x000fe40000000400 */
[----:B------:R-:W-:Y:S01]  /*124b0*/  STS.U16 [R0+0x37e00], R22 ;  /* 0x037e001600007388 */ /* 0x000fe20000000400 */
[----:B------:R-:W-:Y:S01]  /*124c0*/  STS.U16 [R0+0x38e00], R23 ;  /* 0x038e001700007388 */ /* 0x000fe20000000400 */
[----:B------:R-:W-:Y:S02]  /*124d0*/  STS.U16 [R0+0x39e00], R24 ;  /* 0x039e001800007388 */ /* 0x000fe40000000400 */
[----:B----4-:R-:W-:Y:S02]  /*124e0*/  STS.U16 [R0+0x3ae00], R25 ;  /* 0x03ae001900007388 */ /* 0x010fe40000000400 */
[----:B---3--:R-:W-:Y:S01]  /*124f0*/  STS.U16 [R0+0x3be00], R26 ;  /* 0x03be001a00007388 */ /* 0x008fe20000000400 */
[----:B------:R-:W-:Y:S01]  /*12500*/  STS.U16 [R0+0x3ce00], R27 ;  /* 0x03ce001b00007388 */ /* 0x000fe20000000400 */
[----:B-----5:R-:W-:Y:S02]  /*12510*/  STS.U16 [R0+0x3de00], R28 ;  /* 0x03de001c00007388 */ /* 0x020fe40000000400 */
[----:B------:R-:W-:Y:S02]  /*12520*/  STS.U16 [R0+0x3ee00], R29 ;  /* 0x03ee001d00007388 */ /* 0x000fe40000000400 */
[----:B------:R0:W-:Y:S02]  /*12530*/  STS.U16 [R0+0x3fe00], R7 ;  /* 0x03fe000700007388 */ /* 0x0001e40000000400 */
[----:B0-----:R-:W-:-:S05]  /*12540*/  MOV R0, 0x3f800000 ;  /* 0x3f80000000007802 */ /* 0x001fca0000000f00 */
[----:B------:R0:W-:Y:S01]  /*12550*/  STL [R1+0x119c], R0 ;  /* 0x00119c0001007387 */ /* 0x0001e20000100800 */
[----:B------:R-:W-:Y:S02]  /*12560*/  STL [R1+0x10c8], R3 ;  /* 0x0010c80301007387 */ /* 0x000fe40000100800 */
[----:B------:R-:W-:Y:S01]  /*12570*/  STL [R1+0x10c4], R2 ;  /* 0x0010c40201007387 */ /* 0x000fe20000100800 */
[----:B0-----:R-:W-:-:S05]  /*12580*/  MOV R0, 0xff800000 ;  /* 0xff80000000007802 */ /* 0x001fca0000000f00 */
[----:B------:R-:W-:Y:S01]  /*12590*/  STL [R1+0x10c0], R0 ;  /* 0x0010c00001007387 */ /* 0x000fe20000100800 */
[----:B------:R-:W-:Y:S02]  /*125a0*/  STL [R1+0x10bc], R3 ;  /* 0x0010bc0301007387 */ /* 0x000fe40000100800 */
[----:B------:R-:W-:Y:S02]  /*125b0*/  STL [R1+0x10b8], R2 ;  /* 0x0010b80201007387 */ /* 0x000fe40000100800 */
[----:B------:R-:W-:Y:S01]  /*125c0*/  STL [R1+0x10b4], R0 ;  /* 0x0010b40001007387 */ /* 0x000fe20000100800 */
        /* <DEDUP_REMOVED lines=23> */
[----:B------:R0:W-:Y:S01]  /*12740*/  STL [R1+0x1088], R0 ;  /* 0x0010880001007387 */ /* 0x0001e20000100800 */
[----:B------:R1:W-:Y:S01]  /*12750*/  STL [R1+0x107c], R3 ;  /* 0x00107c0301007387 */ /* 0x0003e20000100800 */
[----:B------:R2:W-:Y:S01]  /*12760*/  STL [R1+0x1068], R2 ;  /* 0x0010680201007387 */ /* 0x0005e20000100800 */
[----:B0-----:R-:W-:Y:S01]  /*12770*/  MOV R0, 0x3f800000 ;  /* 0x3f80000000007802 */ /* 0x001fe20000000f00 */
[----:B-1----:R-:W-:Y:S01]  /*12780*/  IMAD.MOV.U32 R3, RZ, RZ, 0x3f800000 ;  /* 0x3f800000ff037424 */ /* 0x002fe200078e00ff */
[----:B--2---:R-:W-:-:S03]  /*12790*/  MOV R2, 0x3f800000 ;  /* 0x3f80000000027802 */ /* 0x004fc60000000f00 */
        /* <DEDUP_REMOVED lines=28> */
[----:B------:R0:W-:Y:S01]  /*12960*/  STL [R1+0x1398], R3 ;  /* 0x0013980301007387 */ /* 0x0001e20000100800 */
[----:B------:R1:W-:Y:S02]  /*12970*/  STL [R1+0x139c], R2 ;  /* 0x00139c0201007387 */ /* 0x0003e40000100800 */
[----:B------:R1:W-:Y:S02]  /*12980*/  STL [R1+0x670], RZ ;  /* 0x000670ff01007387 */ /* 0x0003e40000100800 */
[----:B------:R1:W-:Y:S01]  /*12990*/  STL [R1+0x1a18], R0 ;  /* 0x001a180001007387 */ /* 0x0003e20000100800 */
[----:B------:R1:W-:Y:S01]  /*129a0*/  STL [R1+0x674], RZ ;  /* 0x000674ff01007387 */ /* 0x0003e20000100800 */
[----:B------:R1:W-:Y:S02]  /*129b0*/  STL [R1+0x678], RZ ;  /* 0x000678ff01007387 */ /* 0x0003e40000100800 */
[----:B------:R1:W-:Y:S02]  /*129c0*/  STL [R1+0x67c], RZ ;  /* 0x00067cff01007387 */ /* 0x0003e40000100800 */
[----:B------:R1:W-:Y:S01]  /*129d0*/  STL [R1+0x640], RZ ;  /* 0x000640ff01007387 */ /* 0x0003e20000100800 */
        /* <DEDUP_REMOVED lines=502> */
[----:B------:R1:W-:Y:S01]  /*14940*/  STL [R1+0x103c], RZ ;  /* 0x00103cff01007387 */ /* 0x0003e20000100800 */
[----:B------:R-:W0:Y:S01]  /*14950*/  S2R R7, SR_TID.X ;  /* 0x0000000000077919 */ /* 0x000e220000002100 */
[----:B------:R1:W-:Y:S02]  /*14960*/  STL [R1+0x1020], RZ ;  /* 0x001020ff01007387 */ /* 0x0003e40000100800 */
[----:B------:R1:W-:Y:S02]  /*14970*/  STL [R1+0x1024], RZ ;  /* 0x001024ff01007387 */ /* 0x0003e40000100800 */
[----:B------:R1:W-:Y:S01]  /*14980*/  STL [R1+0x1028], RZ ;  /* 0x001028ff01007387 */ /* 0x0003e20000100800 */
[----:B------:R1:W-:Y:S01]  /*14990*/  STL [R1+0x102c], RZ ;  /* 0x00102cff01007387 */ /* 0x0003e20000100800 */
[----:B0-----:R-:W-:Y:S01]  /*149a0*/  SHF.L.U32 R3, R7, 0x2, RZ ;  /* 0x0000000207037819 */ /* 0x001fe200000006ff */
[----:B------:R-:W-:Y:S05]  /*149b0*/  @!P0 BRA `(.L_x_0) ;  /* 0x000a55f000008947 */ /* 0x000fea0003800000 */
[----:B-1----:R-:W-:Y:S01]  /*149c0*/  SHF.R.U32.HI R4, RZ, 0x7, R7 ;  /* 0x00000007ff047819 */ /* 0x002fe20000011607 */
[----:B------:R-:W-:Y:S01]  /*149d0*/  IMAD.MOV.U32 R2, RZ, RZ, c[0x0][0x1b8] ;  /* 0x00006e00ff027624 */ /* 0x000fe200078e00ff */
[----:B------:R-:W-:-:S02]  /*149e0*/  LOP3.LUT R3, R3, 0x7c, RZ, 0xc0, !PT ;  /* 0x0000007c03037812 */ /* 0x000fc400078ec0ff */
[----:B------:R-:W-:-:S05]  /*149f0*/  SGXT.U32 R4, R4, 0x1 ;  /* 0x000000010404781a */ /* 0x000fca0000000000 */
[----:B------:R-:W-:-:S05]  /*14a00*/  IMAD R4, R4, c[0x0][0x1b8], RZ ;  /* 0x00006e0004047a24 */ /* 0x000fca00078e02ff */
[----:B------:R-:W-:-:S04]  /*14a10*/  LEA R0, R2, R4, 0x1 ;  /* 0x0000000402007211 */ /* 0x000fc800078e08ff */
[----:B------:R-:W-:-:S05]  /*14a20*/  LEA R0, R2, R0, 0x1 ;  /* 0x0000000002007211 */ /* 0x000fca00078e08ff */
[----:B------:R-:W-:-:S05]  /*14a30*/  IMAD R0, R2, 0x2, R0 ;  /* 0x0000000202007824 */ /* 0x000fca00078e0200 */
[----:B------:R-:W-:-:S05]  /*14a40*/  LEA R0, R2, R0, 0x1 ;  /* 0x0000000002007211 */ /* 0x000fca00078e08ff */
[----:B------:R0:W-:Y:S02]  /*14a50*/  STL [R1+0x94], R0 ;  /* 0x0000940001007387 */ /* 0x0001e40000100800 */
[----:B0-----:R-:W-:-:S05]  /*14a60*/  LEA R0, R2, R0, 0x1 ;  /* 0x0000000002007211 */ /* 0x001fca00078e08ff */
[----:B------:R0:W-:Y:S02]  /*14a70*/  STL [R1+0xb4], R0 ;  /* 0x0000b40001007387 */ /* 0x0001e40000100800 */
[----:B0-----:R-:W-:-:S05]  /*14a80*/  IMAD R0, R2, 0x2, R0 ;  /* 0x0000000202007824 */ /* 0x001fca00078e0200 */
[----:B------:R0:W-:Y:S02]  /*14a90*/  STL [R1+0x10], R0 ;  /* 0x0000100001007387 */ /* 0x0001e40000100800 */
[----:B0-----:R-:W-:-:S05]  /*14aa0*/  LEA R0, R2, R0, 0x1 ;  /* 0x0000000002007211 */ /* 0x001fca00078e08ff */
[----:B------:R0:W-:Y:S02]  /*14ab0*/  STL [R1+0xc], R0 ;  /* 0x00000c0001007387 */ /* 0x0001e40000100800 */
[----:B0-----:R-:W-:-:S05]  /*14ac0*/  LEA R0, R2, R0, 0x1 ;  /* 0x0000000002007211 */ /* 0x001fca00078e08ff */
[----:B------:R0:W-:Y:S02]  /*14ad0*/  STL [R1+0x8], R0 ;  /* 0x0000080001007387 */ /* 0x0001e40000100800 */
[----:B0-----:R-:W-:-:S05]  /*14ae0*/  IMAD R0, R2, 0x2, R0 ;  /* 0x0000000202007824 */ /* 0x001fca00078e0200 */
[----:B------:R-:W-:-:S04]  /*14af0*/  LEA R5, R2, R0, 0x1 ;  /* 0x0000000002057211 */ /* 0x000fc800078e08ff */
[C---:B------:R-:W-:Y:S01]  /*14b00*/  LEA R29, R2.reuse, R5, 0x1 ;  /* 0x00000005021d7211 */ /* 0x040fe200078e08ff */
[----:B------:R0:W-:Y:S04]  /*14b10*/  STL [R1], R5 ;  /* 0x0000000501007387 */ /* 0x0001e80000100800 */
[----:B------:R-:W-:-:S05]  /*14b20*/  IMAD R28, R2, 0x2, R29 ;  /* 0x00000002021c7824 */ /* 0x000fca00078e021d */
[----:B0-----:R-:W-:-:S04]  /*14b30*/  LEA R5, R2, R28, 0x1 ;  /* 0x0000001c02057211 */ /* 0x001fc800078e08ff */
[----:B------:R-:W-:-:S05]  /*14b40*/  LEA R6, R2, R5, 0x1 ;  /* 0x0000000502067211 */ /* 0x000fca00078e08ff */
[----:B------:R-:W-:-:S05]  /*14b50*/  IMAD R7, R2, 0x2, R6 ;  /* 0x0000000202077824 */ /* 0x000fca00078e0206 */
[----:B------:R-:W-:-:S04]  /*14b60*/  LEA R8, R2, R7, 0x1 ;  /* 0x0000000702087211 */ /* 0x000fc800078e08ff */
        /* <DEDUP_REMOVED lines=9> */
[C---:B------:R-:W-:Y:S01]  /*14c00*/  LEA R18, R2.reuse, R17, 0x1 ;  /* 0x0000001102127211 */ /* 0x040fe200078e08ff */
[----:B------:R0:W-:Y:S03]  /*14c10*/  STL.64 [R1+0x23f0], R16 ;  /* 0x0023f01001007387 */ /* 0x0001e60000100a00 */
[----:B------:R-:W-:-:S04]  /*14c20*/  LEA R19, R2, R18, 0x1 ;  /* 0x0000001202137211 */ /* 0x000fc800078e08ff */
[C---:B------:R-:W-:Y:S01]  /*14c30*/  LEA R20, R2.reuse, R19, 0x1 ;  /* 0x0000001302147211 */ /* 0x040fe200078e08ff */
[----:B------:R-:W-:Y:S04]  /*14c40*/  STL.64 [R1+0x23f8], R18 ;  /* 0x0023f81201007387 */ /* 0x000fe80000100a00 */
[----:B------:R-:W-:Y:S02]  /*14c50*/  IMAD R21, R2, 0x2, R20 ;  /* 0x0000000202157824 */ /* 0x000fe400078e0214 */
[----:B0-----:R-:W-:-:S03]  /*14c60*/  IMAD.MOV.U32 R17, RZ, RZ, R0 ;  /* 0x000000ffff117224 */ /* 0x001fc600078e0000 */
[C---:B------:R-:W-:Y:S01]  /*14c70*/  LEA R22, R2.reuse, R21, 0x1 ;  /* 0x0000001502167211 */ /* 0x040fe200078e08ff */
[----:B------:R0:W-:Y:S03]  /*14c80*/  STL.64 [R1+0x23e8], R20 ;  /* 0x0023e81401007387 */ /* 0x0001e60000100a00 */
[----:B------:R-:W-:-:S05]  /*14c90*/  LEA R23, R2, R22, 0x1 ;  /* 0x0000001602177211 */ /* 0x000fca00078e08ff */
[----:B------:R-:W-:Y:S01]  /*14ca0*/  IMAD R24, R2, 0x2, R23 ;  /* 0x0000000202187824 */ /* 0x000fe200078e0217 */
[----:B------:R-:W-:Y:S01]  /*14cb0*/  STL.64 [R1+0x23d0], R22 ;  /* 0x0023d01601007387 */ /* 0x000fe20000100a00 */
[----:B0-----:R-:W-:-:S03]  /*14cc0*/  MOV R21, R17 ;  /* 0x0000001100157202 */ /* 0x001fc60000000f00 */
[----:B------:R-:W0:Y:S01]  /*14cd0*/  S2R R20, SR_TID.X ;  /* 0x0000000000147919 */ /* 0x000e220000002100 */
[----:B------:R-:W-:-:S04]  /*14ce0*/  LEA R25, R2, R24, 0x1 ;  /* 0x0000001802197211 */ /* 0x000fc800078e08ff */
[C---:B------:R-:W-:Y:S01]  /*14cf0*/  LEA R26, R2.reuse, R25, 0x1 ;  /* 0x00000019021a7211 */ /* 0x040fe200078e08ff */
[----:B------:R1:W-:Y:S04]  /*14d00*/  STL.64 [R1+0x23d8], R24 ;  /* 0x0023d81801007387 */ /* 0x0003e80000100a00 */
[----:B------:R-:W-:-:S05]  /*14d10*/  IMAD R27, R2, 0x2, R26 ;  /* 0x00000002021b7824 */ /* 0x000fca00078e021a */
[----:B------:R-:W-:Y:S01]  /*14d20*/  LEA R0, R2, R27, 0x1 ;  /* 0x0000001b02007211 */ /* 0x000fe200078e08ff */
[----:B------:R-:W-:Y:S04]  /*14d30*/  STL.64 [R1+0x23e0], R26 ;  /* 0x0023e01a01007387 */ /* 0x000fe80000100a00 */
[----:B------:R2:W-:Y:S04]  /*14d40*/  STL [R1+0x20], R0 ;  /* 0x0000200001007387 */ /* 0x0005e80000100800 */
[----:B-1----:R-:W1:Y:S01]  /*14d50*/  S2R R25, SR_TID.X ;  /* 0x0000000000197919 */ /* 0x002e620000002100 */
[----:B0-----:R-:W-:-:S02]  /*14d60*/  LOP3.LUT P0, RZ, R20, 0x80, RZ, 0xc0, !PT ;  /* 0x0000008014ff7812 */ /* 0x001fc4000780c0ff */
[----:B--2---:R-:W-:-:S05]  /*14d70*/  LEA R0, R2, R0, 0x1 ;  /* 0x0000000002007211 */ /* 0x004fca00078e08ff */
[----:B------:R0:W-:Y:S02]  /*14d80*/  STL [R1+0x1c], R0 ;  /* 0x00001c0001007387 */ /* 0x0001e40000100800 */
[----:B0-----:R-:W-:Y:S01]  /*14d90*/  IMAD R0, R2, 0x2, R0 ;  /* 0x0000000202007824 */ /* 0x001fe200078e0200 */
[----:B-1----:R-:W-:-:S04]  /*14da0*/  LOP3.LUT R16, R25, 0xff, RZ, 0xc0, !PT ;  /* 0x000000ff19107812 */ /* 0x002fc800078ec0ff */
[----:B------:R-:W-:Y:S02]  /*14db0*/  LEA R0, R2, R0, 0x1 ;  /* 0x0000000002007211 */ /* 0x000fe400078e08ff */
[----:B------:R-:W-:-:S03]  /*14dc0*/  LOP3.LUT R25, R25, 0xe0, RZ, 0xc0, !PT ;  /* 0x000000e019197812 */ /* 0x000fc600078ec0ff */
[----:B------:R0:W-:Y:S01]  /*14dd0*/  STL [R1+0x2c], R0 ;  /* 0x00002c0001007387 */ /* 0x0001e20000100800 */
[----:B------:R-:W-:Y:S02]  /*14de0*/  SHF.R.U32.HI R25, RZ, 0x1, R25 ;  /* 0x00000001ff197819 */ /* 0x000fe40000011619 */
        /* <DEDUP_REMOVED lines=9> */
[----:B------:R0:W-:Y:S02]  /*14e80*/  STL [R1+0x30], R0 ;  /* 0x0000300001007387 */ /* 0x0001e40000100800 */
[----:B0-----:R-:W-:-:S04]  /*14e90*/  LEA R0, R2, R0, 0x1 ;  /* 0x0000000002007211 */ /* 0x001fc800078e08ff */
[C---:B------:R-:W-:Y:S01]  /*14ea0*/  LEA R27, R2.reuse, R0, 0x1 ;  /* 0x00000000021b7211 */ /* 0x040fe200078e08ff */
[----:B------:R0:W-:Y:S04]  /*14eb0*/  STL [R1+0x44], R0 ;  /* 0x0000440001007387 */ /* 0x0001e80000100800 */
        /* <DEDUP_REMOVED lines=12> */
[C---:B------:R-:W-:Y:S01]  /*14f80*/  LEA R23, R2.reuse, R0, 0x1 ;  /* 0x0000000002177211 */ /* 0x040fe200078e08ff */
[----:B------:R0:W-:Y:S03]  /*14f90*/  STL [R1+0x54], R0 ;  /* 0x0000540001007387 */ /* 0x0001e60000100800 */
[----:B0-----:R-:W-:-:S05]  /*14fa0*/  LEA R0, R2, R23, 0x1 ;  /* 0x0000001702007211 */ /* 0x001fca00078e08ff */
[----:B------:R0:W-:Y:S02]  /*14fb0*/  STL [R1+0x64], R0 ;  /* 0x0000640001007387 */ /* 0x0001e40000100800 */
[----:B0-----:R-:W-:-:S05]  /*14fc0*/  IMAD R0, R2, 0x2, R0 ;  /* 0x0000000202007824 */ /* 0x001fca00078e0200 */
        /* <DEDUP_REMOVED lines=13> */
[C---:B------:R-:W-:Y:S01]  /*150a0*/  IMAD R26, R2.reuse, 0x2, R0 ;  /* 0x00000002021a7824 */ /* 0x040fe200078e0200 */
[----:B------:R0:W-:Y:S04]  /*150b0*/  STL [R1+0x90], R0 ;  /* 0x0000900001007387 */ /* 0x0001e80000100800 */
[----:B------:R-:W-:-:S04]  /*150c0*/  LEA R18, R2, R26, 0x1 ;  /* 0x0000001a02127211 */ /* 0x000fc800078e08ff */
        /* <DEDUP_REMOVED lines=11> */
[----:B------:R-:W-:Y:S01]  /*15180*/  LEA R17, R2, R0, 0x1 ;  /* 0x0000000002117211 */ /* 0x000fe200078e08ff */
[----:B------:R0:W-:Y:S04]  /*15190*/  STL [R1+0xb8], R0 ;  /* 0x0000b80001007387 */ /* 0x0001e80000100800 */
[----:B------:R1:W-:Y:S04]  /*151a0*/  STL [R1+0xd8], R17 ;  /* 0x0000d81101007387 */ /* 0x0003e80000100800 */
[----:B------:R2:W-:Y:S01]  /*151b0*/  STL [R1+0x245c], R5 ;  /* 0x00245c0501007387 */ /* 0x0005e20000100800 */
[----:B0-----:R-:W-:-:S03]  /*151c0*/  SHF.R.U32.HI R0, RZ, 0x3, R16 ;  /* 0x00000003ff007819 */ /* 0x001fc60000011610 */
[----:B------:R0:W-:Y:S01]  /*151d0*/  STL [R1+0x2458], R19 ;  /* 0x0024581301007387 */ /* 0x0001e20000100800 */
[----:B-1----:R-:W-:Y:S01]  /*151e0*/  IMAD R17, R2, 0x2, R17 ;  /* 0x0000000202117824 */ /* 0x002fe200078e0211 */
[----:B------:R-:W-:Y:S02]  /*151f0*/  LOP3.LUT R0, R0, 0x1c, RZ, 0xc0, !PT ;  /* 0x0000001c00007812 */ /* 0x000fe400078ec0ff */
[----:B--2---:R-:W-:Y:S02]  /*15200*/  LOP3.LUT R5, R20, 0x1c, RZ, 0xc0, !PT ;  /* 0x0000001c14057812 */ /* 0x004fe400078ec0ff */
[----:B------:R1:W-:Y:S01]  /*15210*/  STL [R1+0xd4], R17 ;  /* 0x0000d41101007387 */ /* 0x0003e20000100800 */
[----:B0-----:R-:W-:Y:S02]  /*15220*/  SEL R19, RZ, 0x110, !P0 ;  /* 0x00000110ff137807 */ /* 0x001fe40004000000 */
[----:B------:R-:W-:Y:S02]  /*15230*/  LEA R3, R5, R3, 0x6 ;  /* 0x0000000305037211 */ /* 0x000fe400078e30ff */
[----:B-1----:R-:W-:-:S04]  /*15240*/  LEA R17, R2, R17, 0x1 ;  /* 0x0000001102117211 */ /* 0x002fc800078e08ff */
[----:B------:R-:W-:Y:S01]  /*15250*/  LEA R24, R2, R17, 0x1 ;  /* 0x0000001102187211 */ /* 0x000fe200078e08ff */
[----:B------:R-:W-:Y:S02]  /*15260*/  IMAD.SHL.U32 R2, R5, 0x8, RZ ;  /* 0x0000000805027824 */ /* 0x000fe400078e00ff */
[----:B------:R-:W2:Y:S03]  /*15270*/  LDL.LU R5, [R1+0x245c] ;  /* 0x00245c0001057983 */ /* 0x000ea60000300800 */
[----:B------:R-:W-:Y:S01]  /*15280*/  IADD3 R0, R2, R0, RZ ;  /* 0x0000000002007210 */ /* 0x000fe20007ffe0ff */
[----:B------:R-:W-:Y:S01]  /*15290*/  IMAD.MOV.U32 R2, RZ, RZ, c[0x0][0x1b8] ;  /* 0x00006e00ff027624 */ /* 0x000fe200078e00ff */
[----:B------:R-:W-:-:S04]  /*152a0*/  LOP3.LUT R0, R20, 0x7f, RZ, 0xc0, !PT ;  /* 0x0000007f14007812 */ /* 0x000fc800078ec0ff */
[----:B------:R-:W-:-:S04]  /*152b0*/  SHF.L.U32 R0, R0, 0x1, RZ ;  /* 0x0000000100007819 */ /* 0x000fc800000006ff */
[----:B------:R-:W-:Y:S02]  /*152c0*/  LOP3.LUT R0, R19, R0, RZ, 0x3c, !PT ;  /* 0x0000000013007212 */ /* 0x000fe400078e3cff */
[----:B------:R-:W3:Y:S01]  /*152d0*/  LDL.LU R19, [R1+0x2458] ;  /* 0x0024580001137983 */ /* 0x000ee20000300800 */
[----:B------:R-:W-:Y:S02]  /*152e0*/  LOP3.LUT R3, R3, R25, RZ, 0x3c, !PT ;  /* 0x0000001903037212 */ /* 0x000fe400078e3cff */
[----:B------:R-:W-:Y:S01]  /*152f0*/  LOP3.LUT R0, R20, 0x7, RZ, 0xc0, !PT ;  /* 0x0000000714007812 */ /* 0x000fe200078ec0ff */
[----:B------:R0:W-:Y:S02]  /*15300*/  STL [R1+0xf0], R24 ;  /* 0x0000f01801007387 */ /* 0x0001e40000100800 */
[----:B0-----:R-:W-:-:S05]  /*15310*/  LEA R24, R2, R24, 0x1 ;  /* 0x0000001802187211 */ /* 0x001fca00078e08ff */
[C---:B------:R-:W-:Y:S01]  /*15320*/  IMAD R3, R2.reuse, 0x2, R24 ;  /* 0x0000000202037824 */ /* 0x040fe200078e0218 */
[----:B------:R0:W-:Y:S04]  /*15330*/  STL [R1+0xec], R24 ;  /* 0x0000ec1801007387 */ /* 0x0001e80000100800 */
[----:B------:R-:W-:Y:S01]  /*15340*/  LEA R25, R2, R3, 0x1 ;  /* 0x0000000302197211 */ /* 0x000fe200078e08ff */
[----:B------:R1:W-:Y:S04]  /*15350*/  STL [R1+0xe8], R3 ;  /* 0x0000e80301007387 */ /* 0x0003e80000100800 */
[----:B------:R4:W-:Y:S01]  /*15360*/  STL [R1+0x100], R25 ;  /* 0x0001001901007387 */ /* 0x0009e20000100800 */
[----:B0-----:R-:W-:-:S02]  /*15370*/  IMAD R24, R0, 0x210, RZ ;  /* 0x0000021000187824 */ /* 0x001fc400078e02ff */
[----:B------:R-:W-:Y:S01]  /*15380*/  IMAD.SHL.U32 R0, R0, 0x10, RZ ;  /* 0x0000001000007824 */ /* 0x000fe200078e00ff */
[----:B-1----:R-:W-:Y:S02]  /*15390*/  SHF.L.U32 R3, R20, 0x1, RZ ;  /* 0x0000000114037819 */ /* 0x002fe400000006ff */
[----:B----4-:R-:W-:Y:S02]  /*153a0*/  LEA R25, R2, R25, 0x1 ;  /* 0x0000001902197211 */ /* 0x010fe400078e08ff */
[----:B------:R-:W-:Y:S02]  /*153b0*/  SHF.L.U32 R2, R20, 0x8, RZ ;  /* 0x0000000814027819 */ /* 0x000fe400000006ff */
[--C-:B------:R-:W-:Y:S02]  /*153c0*/  LOP3.LUT R24, R24, 0x10, R3.reuse, 0x78, !PT ;  /* 0x0000001018187812 */ /* 0x100fe400078e7803 */
[C---:B------:R-:W-:Y:S02]  /*153d0*/  LOP3.LUT R3, R0.reuse, 0x30, R3, 0x78, !PT ;  /* 0x0000003000037812 */ /* 0x040fe400078e7803 */
[----:B------:R-:W-:Y:S01]  /*153e0*/  LOP3.LUT R0, R0, 0xf00, R2, 0xf8, !PT ;  /* 0x00000f0000007812 */ /* 0x000fe200078ef802 */
[----:B------:R-:W-:Y:S01]  /*153f0*/  IMAD.MOV.U32 R2, RZ, RZ, c[0x0][0x1b8] ;  /* 0x00006e00ff027624 */ /* 0x000fe200078e00ff */
[----:B------:R-:W-:Y:S01]  /*15400*/  MOV R0, c[0x0][0x1a8] ;  /* 0x00006a0000007a02 */ /* 0x000fe20000000f00 */
[----:B------:R0:W-:Y:S04]  /*15410*/  STL [R1+0x8c], R3 ;  /* 0x00008c0301007387 */ /* 0x0001e80000100800 */
[----:B------:R1:W-:Y:S04]  /*15420*/  STL [R1+0xfc], R25 ;  /* 0x0000fc1901007387 */ /* 0x0003e80000100800 */
[----:B0-----:R-:W0:Y:S01]  /*15430*/  S2R R3, SR_CTAID.Y ;  /* 0x0000000000037919 */ /* 0x001e220000002600 */
[----:B-1----:R-:W-:Y:S01]  /*15440*/  LEA R25, R2, R25, 0x1 ;  /* 0x0000001902197211 */ /* 0x002fe200078e08ff */
[----:B------:R-:W-:-:S04]  /*15450*/  IMAD R2, R16, c[0x0][0x1a8], RZ ;  /* 0x00006a0010027a24 */ /* 0x000fc800078e02ff */
[----:B------:R-:W-:Y:S01]  /*15460*/  IMAD R0, R0, 0x100, R2 ;  /* 0x0000010000007824 */ /* 0x000fe200078e0202 */
[----:B------:R-:W-:Y:S01]  /*15470*/  MOV R2, c[0x0][0x1b8] ;  /* 0x00006e0000027a02 */ /* 0x000fe20000000f00 */
[----:B------:R1:W-:Y:S03]  /*15480*/  STL [R1+0xf8], R25 ;  /* 0x0000f81901007387 */ /* 0x0003e60000100800 */
[----:B-1----:R-:W-:Y:S01]  /*15490*/  LEA R25, R2, R25, 0x1 ;  /* 0x0000001902197211 */ /* 0x002fe200078e08ff */
[----:B0-----:R-:W-:-:S04]  /*154a0*/  IMAD R3, R3, c[0x0][0x1a0], RZ ;  /* 0x0000680003037a24 */ /* 0x001fc800078e02ff */
[----:B------:R0:W-:Y:S01]  /*154b0*/  STL [R1+0x12c], R25 ;  /* 0x00012c1901007387 */ /* 0x0001e20000100800 */
[----:B------:R-:W-:-:S03]  /*154c0*/  LEA R0, P0, R3, c[0x0][0x168], 0x1 ;  /* 0x00005a0003007a11 */ /* 0x000fc600078008ff */
[----:B------:R1:W-:Y:S01]  /*154d0*/  STL.64 [R1+0x2450], R26 ;  /* 0x0024501a01007387 */ /* 0x0003e20000100a00 */
[----:B------:R-:W-:Y:S01]  /*154e0*/  LEA.HI.X.SX32 R3, R3, c[0x0][0x16c], 0x1, P0 ;  /* 0x00005b0003037a11 */ /* 0x000fe200000f0eff */
[C---:B0-----:R-:W-:Y:S02]  /*154f0*/  IMAD R25, R2.reuse, 0x2, R25 ;  /* 0x0000000202197824 */ /* 0x041fe400078e0219 */
[----:B-1----:R-:W4:Y:S01]  /*15500*/  LDL.LU R27, [R1+0x8c] ;  /* 0x00008c00011b7983 */ /* 0x002f220000300800 */
[----:B------:R-:W-:-:S03]  /*15510*/  LEA R26, R2, R4, 0x1 ;  /* 0x00000004021a7211 */ /* 0x000fc600078e08ff */
[----:B------:R-:W-:Y:S01]  /*15520*/  STL.64 [R1+0x2448], R28 ;  /* 0x0024481c01007387 */ /* 0x000fe20000100a00 */
[----:B------:R-:W-:-:S03]  /*15530*/  LEA R26, R2, R26, 0x1 ;  /* 0x0000001a021a7211 */ /* 0x000fc600078e08ff */
[----:B------:R-:W-:Y:S02]  /*15540*/  STL.64 [R1+0x2440], R6 ;  /* 0x0024400601007387 */ /* 0x000fe40000100a00 */
[----:B------:R-:W-:Y:S02]  /*15550*/  IMAD R26, R2, 0x2, R26 ;  /* 0x00000002021a7824 */ /* 0x000fe400078e021a */
[----:B------:R0:W-:Y:S04]  /*15560*/  STL [R1+0x2438], R18 ;  /* 0x0024381201007387 */ /* 0x0001e80000100800 */
[----:B0-----:R-:W5:Y:S01]  /*15570*/  LDL.LU R18, [R1+0x94] ;  /* 0x0000940001127983 */ /* 0x001f620000300800 */
[----:B------:R-:W-:Y:S01]  /*15580*/  IMAD R29, R16, c[0x0][0x1a8], RZ ;  /* 0x00006a00101d7a24 */ /* 0x000fe200078e02ff */
[----:B------:R-:W-:-:S02]  /*15590*/  MOV R28, c[0x0][0x1a8] ;  /* 0x00006a00001c7a02 */ /* 0x000fc40000000f00 */
[----:B------:R0:W-:Y:S04]  /*155a0*/  STL.64 [R1+0x2430], R8 ;  /* 0x0024300801007387 */ /* 0x0001e80000100a00 */
[----:B------:R1:W-:Y:S01]  /*155b0*/  STL [R1+0x2428], R23 ;  /* 0x0024281701007387 */ /* 0x0003e20000100800 */
[----:B0-----:R-:W-:Y:S01]  /*155c0*/  IMAD R8, R28, 0x100, R29 ;  /* 0x000001001c087824 */ /* 0x001fe200078e021d */
[----:B------:R-:W-:Y:S02]  /*155d0*/  MOV R9, R26 ;  /* 0x0000001a00097202 */ /* 0x000fe40000000f00 */
[----:B-1----:R-:W2:Y:S01]  /*155e0*/  LDL.LU R23, [R1+0xb4] ;  /* 0x0000b40001177983 */ /* 0x002ea20000300800 */
[----:B------:R-:W-:-:S03]  /*155f0*/  LOP3.LUT R26, R20, 0x7f, RZ, 0xc0, !PT ;  /* 0x0000007f141a7812 */ /* 0x000fc600078ec0ff */
[----:B------:R0:W-:Y:S02]  /*15600*/  STL.64 [R1+0x2420], R10 ;  /* 0x0024200a01007387 */ /* 0x0001e40000100a00 */
[-C--:B0-----:R-:W-:Y:S02]  /*15610*/  LEA R10, P0, R29, R0.reuse, 0x1 ;  /* 0x000000001d0a7211 */ /* 0x081fe400078008ff */
[----:B------:R-:W0:Y:S01]  /*15620*/  S2R R29, SR_CTAID.Y ;  /* 0x00000000001d7919 */ /* 0x000e220000002600 */
[----:B------:R-:W-:Y:S01]  /*15630*/  IMAD R11, R16, c[0x0][0x1a8], RZ ;  /* 0x00006a00100b7a24 */ /* 0x000fe200078e02ff */
[----:B------:R-:W-:Y:S01]  /*15640*/  LEA R6, P1, R8, R0, 0x1 ;  /* 0x0000000008067211 */ /* 0x000fe200078208ff */
[----:B------:R-:W-:Y:S02]  /*15650*/  IMAD R26, R26, c[0x0][0x1b4], RZ ;  /* 0x00006d001a1a7a24 */ /* 0x000fe400078e02ff */
[----:B0-----:R-:W-:Y:S02]  /*15660*/  IMAD R28, R29, c[0x0][0x1b0], RZ ;  /* 0x00006c001d1c7a24 */ /* 0x001fe400078e02ff */
[----:B------:R-:W0:Y:S01]  /*15670*/  S2R R29, SR_CTAID.Y ;  /* 0x00000000001d7919 */ /* 0x000e220000002600 */
[-C--:B------:R-:W-:Y:S01]  /*15680*/  LEA.HI.X.SX32 R11, R11, R3.reuse, 0x1, P0 ;  /* 0x000000030b0b7211 */ /* 0x080fe200000f0eff */
[----:B------:R-:W-:Y:S01]  /*15690*/  IMAD.SHL.U32 R28, R28, 0x2, RZ ;  /* 0x000000021c1c7824 */ /* 0x000fe200078e00ff */
[----:B------:R-:W-:-:S02]  /*156a0*/  LEA.HI.X.SX32 R7, R8, R3, 0x1, P1 ;  /* 0x0000000308077211 */ /* 0x000fc400008f0eff */
[----:B------:R-:W-:Y:S01]  /*156b0*/  SHF.L.U32 R0, R26, 0x1, RZ ;  /* 0x000000011a007819 */ /* 0x000fe200000006ff */
[----:B------:R-:W-:Y:S01]  /*156c0*/  STL.64 [R1+0xcd8], R10 ;  /* 0x000cd80a01007387 */ /* 0x000fe20000100a00 */
[----:B------:R-:W-:Y:S02]  /*156d0*/  LEA R16, R2, R25, 0x1 ;  /* 0x0000001902107211 */ /* 0x000fe400078e08ff */
[----:B------:R-:W-:Y:S01]  /*156e0*/  IADD3 R0, P0, P1, R0, c[0x0][0x170], R28 ;  /* 0x00005c0000007a10 */ /* 0x000fe2000791e01c */
[----:B------:R1:W-:Y:S01]  /*156f0*/  STL.64 [R1+0xcd0], R6 ;  /* 0x000cd00601007387 */ /* 0x0003e20000100a00 */
[C---:B------:R-:W-:Y:S02]  /*15700*/  LOP3.LUT R3, R20.reuse, 0x10, RZ, 0xc0, !PT ;  /* 0x0000001014037812 */ /* 0x040fe400078ec0ff */
[----:B------:R-:W-:Y:S01]  /*15710*/  LOP3.LUT R28, R20, 0xe0, RZ, 0xc0, !PT ;  /* 0x000000e0141c7812 */ /* 0x000fe200078ec0ff */
[----:B0-----:R-:W-:Y:S01]  /*15720*/  IMAD R29, R29, c[0x0][0x1b0], RZ ;  /* 0x00006c001d1d7a24 */ /* 0x001fe200078e02ff */
[----:B-1----:R-:W-:-:S03]  /*15730*/  LEA R6, R2, R16, 0x1 ;  /* 0x0000001002067211 */ /* 0x002fc600078e08ff */
[----:B------:R-:W-:Y:S01]  /*15740*/  IMAD.HI R7, R29, 0x2, RZ ;  /* 0x000000021d077827 */ /* 0x000fe200078e02ff */
[----:B------:R-:W-:Y:S02]  /*15750*/  LOP3.LUT R29, R20, 0x7, RZ, 0xc0, !PT ;  /* 0x00000007141d7812 */ /* 0x000fe400078ec0ff */
[----:B------:R-:W-:Y:S02]  /*15760*/  SHF.L.U32 R10, R3, 0x8, RZ ;  /* 0x00000008030a7819 */ /* 0x000fe400000006ff */
[----:B------:R-:W-:Y:S01]  /*15770*/  LEA R8, R29, R28, 0x2 ;  /* 0x0000001c1d087211 */ /* 0x000fe200078e10ff */
[----:B------:R0:W-:Y:S01]  /*15780*/  STL [R1+0x124], R6 ;  /* 0x0001240601007387 */ /* 0x0001e20000100800 */
[----:B------:R-:W-:Y:S01]  /*15790*/  LOP3.LUT R11, R24, R10, RZ, 0xfc, !PT ;  /* 0x0000000a180b7212 */ /* 0x000fe200078efcff */
[----:B------:R-:W-:Y:S02]  /*157a0*/  IMAD.HI R3, R26, 0x2, RZ ;  /* 0x000000021a037827 */ /* 0x000fe400078e02ff */
[----:B------:R-:W3:Y:S02]  /*157b0*/  LDL.LU R20, [R1+0x8] ;  /* 0x0000080001147983 */ /* 0x000ee40000300800 */
[----:B0-----:R-:W-:-:S05]  /*157c0*/  IMAD R6, R2, 0x2, R6 ;  /* 0x0000000202067824 */ /* 0x001fca00078e0206 */
[----:B------:R0:W-:Y:S04]  /*157d0*/  STL [R1+0x120], R6 ;  /* 0x0001200601007387 */ /* 0x0001e80000100800 */
[----:B------:R-:W3:Y:S01]  /*157e0*/  LDL.LU R24, [R1] ;  /* 0x0000000001187983 */ /* 0x000ee20000300800 */
[----:B------:R-:W-:Y:S02]  /*157f0*/  IADD3.X R3, R3, c[0x0][0x174], R7, P0, P1 ;  /* 0x00005d0003037a10 */ /* 0x000fe400007e2407 */
[----:B------:R-:W-:Y:S02]  /*15800*/  LEA R26, P0, R4, R0, 0x1 ;  /* 0x00000000041a7211 */ /* 0x000fe400078008ff */
[C---:B0-----:R-:W-:Y:S02]  /*15810*/  LEA R6, R2.reuse, R6, 0x1 ;  /* 0x0000000602067211 */ /* 0x041fe400078e08ff */
[----:B------:R-:W-:-:S02]  /*15820*/  LEA R7, R2, R4, 0x1 ;  /* 0x0000000402077211 */ /* 0x000fc400078e08ff */
[C---:B------:R-:W-:Y:S02]  /*15830*/  LEA R6, R2.reuse, R6, 0x1 ;  /* 0x0000000602067211 */ /* 0x040fe400078e08ff */
[----:B------:R-:W-:Y:S01]  /*15840*/  LEA R7, R2, R7, 0x1 ;  /* 0x0000000702077211 */ /* 0x000fe200078e08ff */
[C---:B----4-:R-:W-:Y:S01]  /*15850*/  IMAD.U32 R10, R8.reuse, 0x100, R27 ;  /* 0x00000100080a7824 */ /* 0x050fe200078e001b */
[----:B------:R-:W-:-:S04]  /*15860*/  LEA R8, R8, R27, 0x6 ;  /* 0x0000001b08087211 */ /* 0x000fc800078e30ff */
[----:B------:R-:W-:Y:S04]  /*15870*/  STL [R1+0xce4], R10 ;  /* 0x000ce40a01007387 */ /* 0x000fe80000100800 */
[----:B------:R0:W-:Y:S01]  /*15880*/  STL [R1+0xce0], R8 ;  /* 0x000ce00801007387 */ /* 0x0001e20000100800 */
[----:B------:R-:W-:Y:S01]  /*15890*/  LEA.HI.X.SX32 R27, R4, R3, 0x1, P0 ;  /* 0x00000003041b7211 */ /* 0x000fe200000f0eff */
[----:B0-----:R-:W-:-:S05]  /*158a0*/  IMAD R8, R2, 0x2, R4 ;  /* 0x0000000202087824 */ /* 0x001fca00078e0204 */
[CC--:B------:R-:W-:Y:S01]  /*158b0*/  LEA R28, P1, R8.reuse, R0.reuse, 0x1 ;  /* 0x00000000081c7211 */ /* 0x0c0fe200078208ff */
[----:B------:R0:W-:Y:S03]  /*158c0*/  STL [R1+0x134], R6 ;  /* 0x0001340601007387 */ /* 0x0001e60000100800 */
[----:B------:R-:W-:Y:S01]  /*158d0*/  LEA.HI.X.SX32 R29, R8, R3, 0x1, P1 ;  /* 0x00000003081d7211 */ /* 0x000fe200008f0eff */
[----:B------:R1:W-:Y:S01]  /*158e0*/  STL.64 [R1+0x1a10], R26 ;  /* 0x001a101a01007387 */ /* 0x0003e20000100a00 */
[----:B------:R-:W-:Y:S01]  /*158f0*/  LEA R10, P2, R7, R0, 0x1 ;  /* 0x00000000070a7211 */ /* 0x000fe200078408ff */
[----:B0-----:R-:W-:-:S03]  /*15900*/  IMAD R6, R2, 0x2, R6 ;  /* 0x0000000202067824 */ /* 0x001fc600078e0206 */
[----:B------:R-:W-:Y:S01]  /*15910*/  LEA.HI.X.SX32 R11, R7, R3, 0x1, P2 ;  /* 0x00000003070b7211 */ /* 0x000fe200010f0eff */
[----:B-1----:R-:W4:Y:S01]  /*15920*/  LDL.LU.64 R26, [R1+0x2450] ;  /* 0x00245000011a7983 */ /* 0x002f220000300a00 */
[----:B------:R-:W-:-:S03]  /*15930*/  LEA R4, R2, R6, 0x1 ;  /* 0x0000000602047211 */ /* 0x000fc600078e08ff */
[----:B------:R0:W-:Y:S01]  /*15940*/  STL.64 [R1+0x1a08], R28 ;  /* 0x001a081c01007387 */ /* 0x0001e20000100a00 */
[----:B------:R-:W-:Y:S02]  /*15950*/  MOV R7, R9 ;  /* 0x0000000900077202 */ /* 0x000fe40000000f00 */
[-C--:B-----5:R-:W-:Y:S01]  /*15960*/  LEA R8, P1, R18, R0.reuse, 0x1 ;  /* 0x0000000012087211 */ /* 0x0a0fe200078208ff */
[----:B0-----:R-:W5:Y:S04]  /*15970*/  LDL.LU.64 R28, [R1+0x2448] ;  /* 0x00244800011c7983 */ /* 0x001f680000300a00 */
[----:B------:R0:W-:Y:S04]  /*15980*/  STL [R1+0x130], R6 ;  /* 0x0001300601007387 */ /* 0x0001e80000100800 */
[----:B------:R2:W-:Y:S01]  /*15990*/  STL.64 [R1+0x1a00], R10 ;  /* 0x001a000a01007387 */ /* 0x0005e20000100a00 */
[----:B0-----:R-:W-:-:S04]  /*159a0*/  LEA R6, P0, R9, R0, 0x1 ;  /* 0x0000000009067211 */ /* 0x001fc800078008ff */
[-C--:B------:R-:W-:Y:S02]  /*159b0*/  LEA.HI.X.SX32 R7, R7, R3.reuse, 0x1, P0 ;  /* 0x0000000307077211 */ /* 0x080fe400000f0eff */
[C---:B--2---:R-:W-:Y:S01]  /*159c0*/  LEA R10, P2, R23.reuse, R0, 0x1 ;  /* 0x00000000170a7211 */ /* 0x044fe200078408ff */
[----:B------:R0:W-:Y:S01]  /*159d0*/  STL [R1+0x118], R4 ;  /* 0x0001180401007387 */ /* 0x0001e20000100800 */
[-C--:B------:R-:W-:Y:S02]  /*159e0*/  LEA.HI.X.SX32 R9, R18, R3.reuse, 0x1, P1 ;  /* 0x0000000312097211 */ /* 0x080fe400008f0eff */
[----:B------:R-:W-:Y:S01]  /*159f0*/  LEA.HI.X.SX32 R11, R23, R3, 0x1, P2 ;  /* 0x00000003170b7211 */ /* 0x000fe200010f0eff */
[----:B------:R1:W-:Y:S01]  /*15a00*/  STL.64 [R1+0x19f8], R6 ;  /* 0x0019f80601007387 */ /* 0x0003e20000100a00 */
[----:B0-----:R-:W-:-:S03]  /*15a10*/  IMAD R4, R2, 0x2, R4 ;  /* 0x0000000202047824 */ /* 0x001fc600078e0204 */
[----:B-1----:R-:W2:Y:S04]  /*15a20*/  LDL.LU.64 R6, [R1+0x2440] ;  /* 0x0024400001067983 */ /* 0x002ea80000300a00 */
[----:B------:R-:W2:Y:S04]  /*15a30*/  LDL.LU R18, [R1+0x2438] ;  /* 0x0024380001127983 */ /* 0x000ea80000300800 */
[----:B------:R0:W-:Y:S04]  /*15a40*/  STL.64 [R1+0x19f0], R8 ;  /* 0x0019f00801007387 */ /* 0x0001e80000100a00 */
[----:B0-----:R-:W2:Y:S04]  /*15a50*/  LDL.LU.64 R8, [R1+0x2430] ;  /* 0x0024300001087983 */ /* 0x001ea80000300a00 */
[----:B------:R-:W2:Y:S04]  /*15a60*/  LDL.LU R23, [R1+0x2428] ;  /* 0x0024280001177983 */ /* 0x000ea80000300800 */
[----:B------:R0:W-:Y:S04]  /*15a70*/  STL.64 [R1+0x19e8], R10 ;  /* 0x0019e80a01007387 */ /* 0x0001e80000100a00 */
[----:B0-----:R-:W2:Y:S04]  /*15a80*/  LDL.LU.64 R10, [R1+0x2420] ;  /* 0x00242000010a7983 */ /* 0x001ea80000300a00 */
[----:B------:R-:W-:Y:S04]  /*15a90*/  STL [R1+0x138], R4 ;  /* 0x0001380401007387 */ /* 0x000fe80000100800 */
[----:B------:R0:W-:Y:S04]  /*15aa0*/  STL.64 [R1+0x2418], R12 ;  /* 0x0024180c01007387 */ /* 0x0001e80000100a00 */
[----:B0-----:R-:W2:Y:S04]  /*15ab0*/  LDL.LU R13, [R1+0x10] ;  /* 0x00001000010d7983 */ /* 0x001ea80000300800 */
[----:B------:R0:W-:Y:S04]  /*15ac0*/  STL [R1+0x2410], R22 ;  /* 0x0024101601007387 */ /* 0x0001e80000100800 */
[----:B0-----:R-:W5:Y:S01]  /*15ad0*/  LDL.LU R22, [R1+0xc] ;  /* 0x00000c0001167983 */ /* 0x001f620000300800 */
[----:B------:R-:W-:-:S05]  /*15ae0*/  LEA R4, R2, R4, 0x1 ;  /* 0x0000000402047211 */ /* 0x000fca00078e08ff */
[----:B------:R0:W-:Y:S04]  /*15af0*/  STL [R1+0x114], R4 ;  /* 0x0001140401007387 */ /* 0x0001e80000100800 */
[----:B------:R3:W-:Y:S01]  /*15b00*/  STL.64 [R1+0x2408], R14 ;  /* 0x0024080e01007387 */ /* 0x0007e20000100a00 */
[----:B0-----:R-:W-:Y:S02]  /*15b10*/  LEA R4, R2, R4, 0x1 ;  /* 0x0000000402047211 */ /* 0x001fe400078e08ff */
[----:B---3--:R-:W-:Y:S01]  /*15b20*/  LEA R14, P2, R20, R0, 0x1 ;  /* 0x00000000140e7211 */ /* 0x008fe200078408ff */
[----:B----4-:R5:W-:Y:S01]  /*15b30*/  STL.64 [R1+0x2400], R26 ;  /* 0x0024001a01007387 */ /* 0x010be20000100a00 */
[----:B--2---:R-:W-:-:S04]  /*15b40*/  MOV R15, R13 ;  /* 0x0000000d000f7202 */ /* 0x004fc80000000f00 */
[----:B------:R-:W-:Y:S01]  /*15b50*/  LEA R12, P0, R15, R0, 0x1 ;  /* 0x000000000f0c7211 */ /* 0x000fe200078008ff */
[----:B------:R-:W-:-:S05]  /*15b60*/  IMAD.MOV.U32 R13, RZ, RZ, R15 ;  /* 0x000000ffff0d7224 */ /* 0x000fca00078e000f */
[----:B------:R-:W-:Y:S02]  /*15b70*/  LEA.HI.X.SX32 R13, R13, R3, 0x1, P0 ;  /* 0x000000030d0d7211 */ /* 0x000fe400000f0eff */
[----:B-----5:R-:W-:-:S03]  /*15b80*/  LEA R26, P1, R22, R0, 0x1 ;  /* 0x00000000161a7211 */ /* 0x020fc600078208ff */
[----:B------:R0:W-:Y:S01]  /*15b90*/  STL.64 [R1+0x19e0], R12 ;  /* 0x0019e00c01007387 */ /* 0x0001e20000100a00 */
[-C--:B------:R-:W-:Y:S02]  /*15ba0*/  LEA.HI.X.SX32 R27, R22, R3.reuse, 0x1, P1 ;  /* 0x00000003161b7211 */ /* 0x080fe400008f0eff */
[----:B------:R-:W-:Y:S01]  /*15bb0*/  LEA.HI.X.SX32 R15, R20, R3, 0x1, P2 ;  /* 0x00000003140f7211 */ /* 0x000fe200010f0eff */
[----:B0-----:R-:W2:Y:S04]  /*15bc0*/  LDL.LU.64 R12, [R1+0x2418] ;  /* 0x00241800010c7983 */ /* 0x001ea80000300a00 */
[----:B------:R-:W3:Y:S04]  /*15bd0*/  LDL.LU R22, [R1+0x2410] ;  /* 0x0024100001167983 */ /* 0x000ee80000300800 */
[----:B------:R0:W-:Y:S01]  /*15be0*/  STL [R1+0x110], R4 ;  /* 0x0001100401007387 */ /* 0x0001e20000100800 */
[----:B------:R-:W-:-:S03]  /*15bf0*/  LEA R20, P1, R24, R0, 0x1 ;  /* 0x0000000018147211 */ /* 0x000fc600078208ff */
[----:B------:R1:W-:Y:S01]  /*15c00*/  STL.64 [R1+0x19d8], R26 ;  /* 0x0019d81a01007387 */ /* 0x0003e20000100a00 */
[----:B0-----:R-:W-:-:S03]  /*15c10*/  LEA R4, R2, R4, 0x1 ;  /* 0x0000000402047211 */ /* 0x001fc600078e08ff */
[----:B------:R0:W-:Y:S01]  /*15c20*/  STL.64 [R1+0x19d0], R14 ;  /* 0x0019d00e01007387 */ /* 0x0001e20000100a00 */
[----:B-1----:R-:W-:Y:S01]  /*15c30*/  IMAD.MOV.U32 R27, RZ, RZ, R21 ;  /* 0x000000ffff1b7224 */ /* 0x002fe200078e0015 */
[-C--:B------:R-:W-:Y:S02]  /*15c40*/  LEA R26, P0, R21, R0.reuse, 0x1 ;  /* 0x00000000151a7211 */ /* 0x080fe400078008ff */
[----:B------:R1:W-:Y:S01]  /*15c50*/  STL [R1+0x108], R4 ;  /* 0x0001080401007387 */ /* 0x0003e20000100800 */
[-C--:B------:R-:W-:Y:S02]  /*15c60*/  LEA.HI.X.SX32 R21, R24, R3.reuse, 0x1, P1 ;  /* 0x0000000318157211 */ /* 0x080fe400008f0eff */
[----:B------:R-:W-:Y:S02]  /*15c70*/  LEA.HI.X.SX32 R27, R27, R3, 0x1, P0 ;  /* 0x000000031b1b7211 */ /* 0x000fe400000f0eff */
[----:B0-----:R-:W-:Y:S02]  /*15c80*/  LEA R14, P2, R29, R0, 0x1 ;  /* 0x000000001d0e7211 */ /* 0x001fe400078408ff */
[----:B-1----:R-:W-:-:S02]  /*15c90*/  LEA R4, R2, R4, 0x1 ;  /* 0x0000000402047211 */ /* 0x002fc400078e08ff */
[----:B------:R-:W-:Y:S02]  /*15ca0*/  LEA.HI.X.SX32 R15, R29, R3, 0x1, P2 ;  /* 0x000000031d0f7211 */ /* 0x000fe400010f0eff */
[C---:B------:R-:W-:Y:S01]  /*15cb0*/  LEA R24, R2.reuse, R4, 0x1 ;  /* 0x0000000402187211 */ /* 0x040fe200078e08ff */
[----:B------:R0:W-:Y:S04]  /*15cc0*/  STL [R1+0x104], R4 ;  /* 0x0001040401007387 */ /* 0x0001e80000100800 */
[----:B------:R1:W-:Y:S04]  /*15cd0*/  STL.64 [R1+0x19c8], R26 ;  /* 0x0019c81a01007387 */ /* 0x0003e80000100a00 */
[----:B------:R4:W-:Y:S01]  /*15ce0*/  STL.64 [R1+0x19c0], R20 ;  /* 0x0019c01401007387 */ /* 0x0009e20000100a00 */
[----:B0-----:R-:W-:-:S03]  /*15cf0*/  IMAD R4, R2, 0x2, R24 ;  /* 0x0000000202047824 */ /* 0x001fc600078e0218 */
[----:B------:R0:W-:Y:S01]  /*15d00*/  STL.64 [R1+0x19b8], R14 ;  /* 0x0019b80e01007387 */ /* 0x0001e20000100a00 */
[CC--:B-1----:R-:W-:Y:S02]  /*15d10*/  LEA R26, P0, R28.reuse, R0.reuse, 0x1 ;  /* 0x000000001c1a7211 */ /* 0x0c2fe400078008ff */
[CC--:B----4-:R-:W-:Y:S02]  /*15d20*/  LEA R20, P1, R5.reuse, R0.reuse, 0x1 ;  /* 0x0000000005147211 */ /* 0x0d0fe400078208ff */
[-C--:B------:R-:W-:Y:S02]  /*15d30*/  LEA.HI.X.SX32 R27, R28, R3.reuse, 0x1, P0 ;  /* 0x000000031c1b7211 */ /* 0x080fe400000f0eff */
[CC--:B0-----:R-:W-:Y:S02]  /*15d40*/  LEA R14, P2, R6.reuse, R0.reuse, 0x1 ;  /* 0x00000000060e7211 */ /* 0x0c1fe400078408ff */
[-C--:B------:R-:W-:Y:S02]  /*15d50*/  LEA.HI.X.SX32 R21, R5, R3.reuse, 0x1, P1 ;  /* 0x0000000305157211 */ /* 0x080fe400008f0eff */
[----:B------:R-:W-:Y:S01]  /*15d60*/  LEA.HI.X.SX32 R15, R6, R3, 0x1, P2 ;  /* 0x00000003060f7211 */ /* 0x000fe200010f0eff */
[----:B------:R-:W-:Y:S04]  /*15d70*/  STL [R1+0xf4], R4 ;  /* 0x0000f40401007387 */ /* 0x000fe80000100800 */
[----:B------:R-:W-:Y:S04]  /*15d80*/  STL.64 [R1+0x19b0], R26 ;  /* 0x0019b01a01007387 */ /* 0x000fe80000100a00 */
[----:B------:R-:W-:Y:S04]  /*15d90*/  STL.64 [R1+0x19a8], R20 ;  /* 0x0019a81401007387 */ /* 0x000fe80000100a00 */
[----:B------:R0:W-:Y:S02]  /*15da0*/  STL.64 [R1+0x19a0], R14 ;  /* 0x0019a00e01007387 */ /* 0x0001e40000100a00 */
[----:B0-----:R-:W-:-:S04]  /*15db0*/  LEA R14, P0, R7, R0, 0x1 ;  /* 0x00000000070e7211 */ /* 0x001fc800078008ff */
[----:B------:R-:W-:-:S05]  /*15dc0*/  LEA.HI.X.SX32 R15, R7, R3, 0x1, P0 ;  /* 0x00000003070f7211 */ /* 0x000fca00000f0eff */
[----:B------:R0:W-:Y:S04]  /*15dd0*/  STL.64 [R1+0x1998], R14 ;  /* 0x0019980e01007387 */ /* 0x0001e80000100a00 */
[----:B0-----:R-:W4:Y:S01]  /*15de0*/  LDL.LU.64 R14, [R1+0x2408] ;  /* 0x00240800010e7983 */ /* 0x001f220000300a00 */
[----:B------:R-:W-:Y:S02]  /*15df0*/  LEA R26, P1, R8, R0, 0x1 ;  /* 0x00000000081a7211 */ /* 0x000fe400078208ff */
[----:B------:R-:W-:Y:S02]  /*15e00*/  LEA R4, R2, R4, 0x1 ;  /* 0x0000000402047211 */ /* 0x000fe400078e08ff */
[----:B------:R-:W-:Y:S02]  /*15e10*/  LEA.HI.X.SX32 R27, R8, R3, 0x1, P1 ;  /* 0x00000003081b7211 */ /* 0x000fe400008f0eff */
[----:B------:R-:W-:Y:S01]  /*15e20*/  LEA R20, P2, R9, R0, 0x1 ;  /* 0x0000000009147211 */ /* 0x000fe200078408ff */
[----:B------:R-:W-:-:S02]  /*15e30*/  IMAD R5, R2, 0x2, R4 ;  /* 0x0000000202057824 */ /* 0x000fc400078e0204 */
[----:B------:R0:W-:Y:S01]  /*15e40*/  STL.64 [R1+0x1990], R26 ;  /* 0x0019901a01007387 */ /* 0x0001e20000100a00 */
[----:B------:R-:W-:Y:S02]  /*15e50*/  LEA.HI.X.SX32 R21, R9, R3, 0x1, P2 ;  /* 0x0000000309157211 */ /* 0x000fe400010f0eff */
[----:B------:R-:W-:Y:S02]  /*15e60*/  LEA R5, R2, R5, 0x1 ;  /* 0x0000000502057211 */ /* 0x000fe400078e08ff */
[C---:B0-----:R-:W-:Y:S01]  /*15e70*/  LEA R26, P0, R10.reuse, R0, 0x1 ;  /* 0x000000000a1a7211 */ /* 0x041fe200078008ff */
[----:B------:R0:W-:Y:S03]  /*15e80*/  STL.64 [R1+0x1988], R20 ;  /* 0x0019881401007387 */ /* 0x0001e60000100a00 */
[----:B------:R-:W-:Y:S01]  /*15e90*/  LEA.HI.X.SX32 R27, R10, R3, 0x1, P0 ;  /* 0x000000030a1b7211 */ /* 0x000fe200000f0eff */
[----:B------:R-:W-:Y:S01]  /*15ea0*/  STL [R1+0xcc], R5 ;  /* 0x0000cc0501007387 */ /* 0x000fe20000100800 */
[----:B------:R-:W-:-:S03]  /*15eb0*/  LEA R8, R2, R5, 0x1 ;  /* 0x0000000502087211 */ /* 0x000fc600078e08ff */
[----:B------:R1:W-:Y:S01]  /*15ec0*/  STL.64 [R1+0x1980], R26 ;  /* 0x0019801a01007387 */ /* 0x0003e20000100a00 */
[----:B0-----:R-:W-:-:S03]  /*15ed0*/  LEA R20, P1, R11, R0, 0x1 ;  /* 0x000000000b147211 */ /* 0x001fc600078208ff */
[----:B-1----:R-:W5:Y:S01]  /*15ee0*/  LDL.LU.64 R26, [R1+0x2400] ;  /* 0x00240000011a7983 */ /* 0x002f620000300a00 */
[----:B------:R-:W-:Y:S02]  /*15ef0*/  LEA.HI.X.SX32 R21, R11, R3, 0x1, P1 ;  /* 0x000000030b157211 */ /* 0x000fe400008f0eff */
[----:B------:R-:W-:Y:S02]  /*15f00*/  MOV R28, R19 ;  /* 0x00000013001c7202 */ /* 0x000fe40000000f00 */
[----:B------:R-:W-:Y:S02]  /*15f10*/  MOV R29, R17 ;  /* 0x00000011001d7202 */ /* 0x000fe40000000f00 */
[----:B--2---:R-:W-:-:S04]  /*15f20*/  LEA R6, P2, R12, R0, 0x1 ;  /* 0x000000000c067211 */ /* 0x004fc800078408ff */
[----:B------:R-:W-:-:S05]  /*15f30*/  LEA.HI.X.SX32 R7, R12, R3, 0x1, P2 ;  /* 0x000000030c077211 */ /* 0x000fca00010f0eff */
[----:B------:R0:W-:Y:S01]  /*15f40*/  STL.64 [R1+0x1970], R6 ;  /* 0x0019700601007387 */ /* 0x0001e20000100a00 */
[----:B------:R-:W-:Y:S01]  /*15f50*/  MOV R12, R16 ;  /* 0x00000010000c7202 */ /* 0x000fe20000000f00 */
[C---:B0-----:R-:W-:Y:S02]  /*15f60*/  IMAD R6, R2.reuse, 0x2, R8 ;  /* 0x0000000202067824 */ /* 0x041fe400078e0208 */
[----:B------:R-:W-:Y:S01]  /*15f70*/  IMAD.MOV.U32 R7, RZ, RZ, R18 ;  /* 0x000000ffff077224 */ /* 0x000fe200078e0012 */
[C---:B------:R-:W-:Y:S02]  /*15f80*/  LEA R18, P0, R13.reuse, R0, 0x1 ;  /* 0x000000000d127211 */ /* 0x040fe400078008ff */
[----:B------:R-:W-:Y:S02]  /*15f90*/  LEA R10, R2, R6, 0x1 ;  /* 0x00000006020a7211 */ /* 0x000fe400078e08ff */
[----:B------:R-:W-:Y:S01]  /*15fa0*/  LEA.HI.X.SX32 R19, R13, R3, 0x1, P0 ;  /* 0x000000030d137211 */ /* 0x000fe200000f0eff */
[----:B------:R-:W-:Y:S04]  /*15fb0*/  STL.64 [R1+0x1978], R20 ;  /* 0x0019781401007387 */ /* 0x000fe80000100a00 */
[----:B------:R-:W-:Y:S04]  /*15fc0*/  STL [R1+0xc4], R10 ;  /* 0x0000c40a01007387 */ /* 0x000fe80000100800 */
[----:B------:R0:W-:Y:S04]  /*15fd0*/  STL.64 [R1+0x1968], R18 ;  /* 0x0019681201007387 */ /* 0x0001e80000100a00 */
[----:B0-----:R-:W2:Y:S01]  /*15fe0*/  LDL.LU.64 R18, [R1+0x23f8] ;  /* 0x0023f80001127983 */ /* 0x001ea20000300a00 */
[----:B----4-:R-:W-:-:S04]  /*15ff0*/  LEA R16, P1, R14, R0, 0x1 ;  /* 0x000000000e107211 */ /* 0x010fc800078208ff */
[----:B------:R-:W-:-:S05]  /*16000*/  LEA.HI.X.SX32 R17, R14, R3, 0x1, P1 ;  /* 0x000000030e117211 */ /* 0x000fca00008f0eff */
[----:B------:R0:W-:Y:S04]  /*16010*/  STL.64 [R1+0x1960], R16 ;  /* 0x0019601001007387 */ /* 0x0001e80000100a00 */
[----:B0-----:R-:W4:Y:S01]  /*16020*/  LDL.LU.64 R16, [R1+0x23f0] ;  /* 0x0023f00001107983 */ /* 0x001f220000300a00 */
[----:B------:R-:W-:-:S04]  /*16030*/  LEA R20, P2, R15, R0, 0x1 ;  /* 0x000000000f147211 */ /* 0x000fc800078408ff */
[----:B------:R-:W-:-:S05]  /*16040*/  LEA.HI.X.SX32 R21, R15, R3, 0x1, P2 ;  /* 0x000000030f157211 */ /* 0x000fca00010f0eff */
[----:B------:R4:W-:Y:S01]  /*16050*/  STL.64 [R1+0x1958], R20 ;  /* 0x0019581401007387 */ /* 0x0009e20000100a00 */
[----:B------:R-:W-:-:S05]  /*16060*/  LEA R13, R2, R10, 0x1 ;  /* 0x0000000a020d7211 */ /* 0x000fca00078e08ff */
[----:B------:R-:W-:Y:S01]  /*16070*/  STL [R1+0xa4], R13 ;  /* 0x0000a40d01007387 */ /* 0x000fe20000100800 */
[----:B------:R-:W-:Y:S02]  /*16080*/  LEA R5, R2, R25, 0x1 ;  /* 0x0000001902057211 */ /* 0x000fe400078e08ff */
[----:B----4-:R-:W-:-:S04]  /*16090*/  LEA R20, P0, R16, R0, 0x1 ;  /* 0x0000000010147211 */ /* 0x010fc800078008ff */
[----:B------:R-:W-:-:S05]  /*160a0*/  LEA.HI.X.SX32 R21, R16, R3, 0x1, P0 ;  /* 0x0000000310157211 */ /* 0x000fca00000f0eff */
[----:B------:R0:W-:Y:S04]  /*160b0*/  STL.64 [R1+0x1950], R20 ;  /* 0x0019501401007387 */ /* 0x0001e80000100a00 */
[----:B0-----:R-:W4:Y:S01]  /*160c0*/  LDL.LU.64 R20, [R1+0x23e8] ;  /* 0x0023e80001147983 */ /* 0x001f220000300a00 */
[----:B------:R-:W-:-:S05]  /*160d0*/  LEA R5, R2, R5, 0x1 ;  /* 0x0000000502057211 */ /* 0x000fca00078e08ff */
[----:B------:R-:W-:Y:S01]  /*160e0*/  IMAD R5, R2, 0x2, R5 ;  /* 0x0000000202057824 */ /* 0x000fe200078e0205 */
[----:B--2---:R-:W-:Y:S01]  /*160f0*/  LEA R10, P2, R18, R0, 0x1 ;  /* 0x00000000120a7211 */ /* 0x004fe200078408ff */
[----:B-----5:R-:W-:-:S03]  /*16100*/  IMAD.MOV.U32 R14, RZ, RZ, R26 ;  /* 0x000000ffff0e7224 */ /* 0x020fc600078e001a */
[----:B------:R-:W-:Y:S02]  /*16110*/  LEA R5, R2, R5, 0x1 ;  /* 0x0000000502057211 */ /* 0x000fe400078e08ff */
[C---:B------:R-:W-:Y:S02]  /*16120*/  LEA R26, P1, R17.reuse, R0, 0x1 ;  /* 0x00000000111a7211 */ /* 0x040fe400078208ff */
[----:B------:R-:W-:Y:S01]  /*16130*/  LEA.HI.X.SX32 R11, R18, R3, 0x1, P2 ;  /* 0x00000003120b7211 */ /* 0x000fe200010f0eff */
[----:B------:R-:W-:Y:S01]  /*16140*/  IMAD.MOV.U32 R6, RZ, RZ, R5 ;  /* 0x000000ffff067224 */ /* 0x000fe200078e0005 */
[----:B------:R-:W-:Y:S02]  /*16150*/  MOV R5, R27 ;  /* 0x0000001b00057202 */ /* 0x000fe40000000f00 */
[----:B------:R-:W-:Y:S01]  /*16160*/  LEA.HI.X.SX32 R27, R17, R3, 0x1, P1 ;  /* 0x00000003111b7211 */ /* 0x000fe200008f0eff */
[----:B------:R-:W-:Y:S01]  /*16170*/  STL.64 [R1+0x1940], R10 ;  /* 0x0019400a01007387 */ /* 0x000fe20000100a00 */
[----:B------:R-:W-:-:S03]  /*16180*/  LEA R15, R2, R13, 0x1 ;  /* 0x0000000d020f7211 */ /* 0x000fc600078e08ff */
[----:B------:R0:W-:Y:S01]  /*16190*/  STL.64 [R1+0x1948], R26 ;  /* 0x0019481a01007387 */ /* 0x0001e20000100a00 */
[----:B------:R-:W-:Y:S02]  /*161a0*/  MOV R13, R24 ;  /* 0x00000018000d7202 */ /* 0x000fe40000000f00 */
[----:B------:R-:W-:Y:S02]  /*161b0*/  LEA R15, R2, R15, 0x1 ;  /* 0x0000000f020f7211 */ /* 0x000fe400078e08ff */
[----:B------:R-:W-:Y:S01]  /*161c0*/  MOV R9, R28 ;  /* 0x0000001c00097202 */ /* 0x000fe20000000f00 */
[----:B---3--:R-:W-:Y:S01]  /*161d0*/  IMAD.MOV.U32 R28, RZ, RZ, R22 ;  /* 0x000000ffff1c7224 */ /* 0x008fe200078e0016 */
[----:B0-----:R-:W-:Y:S01]  /*161e0*/  LEA R26, P0, R19, R0, 0x1 ;  /* 0x00000000131a7211 */ /* 0x001fe200078008ff */
[----:B------:R-:W-:-:S03]  /*161f0*/  IMAD.MOV.U32 R11, RZ, RZ, R25 ;  /* 0x000000ffff0b7224 */ /* 0x000fc600078e0019 */
[----:B------:R-:W-:Y:S01]  /*16200*/  LEA.HI.X.SX32 R27, R19, R3, 0x1, P0 ;  /* 0x00000003131b7211 */ /* 0x000fe200000f0eff */
[----:B------:R0:W-:Y:S01]  /*16210*/  STL [R1+0x9c], R15 ;  /* 0x00009c0f01007387 */ /* 0x0001e20000100800 */
[----:B------:R-:W-:-:S03]  /*16220*/  MOV R10, R23 ;  /* 0x00000017000a7202 */ /* 0x000fc60000000f00 */
[----:B------:R1:W-:Y:S01]  /*16230*/  STL.64 [R1+0x1938], R26 ;  /* 0x0019381a01007387 */ /* 0x0003e20000100a00 */
[----:B0-----:R-:W-:-:S03]  /*16240*/  LEA R15, R2, R15, 0x1 ;  /* 0x0000000f020f7211 */ /* 0x001fc600078e08ff */
[----:B-1----:R-:W2:Y:S01]  /*16250*/  LDL.LU.64 R26, [R1+0x23e0] ;  /* 0x0023e000011a7983 */ /* 0x002ea20000300a00 */
[CC--:B----4-:R-:W-:Y:S02]  /*16260*/  LEA R24, P1, R20.reuse, R0.reuse, 0x1 ;  /* 0x0000000014187211 */ /* 0x0d0fe400078208ff */
[C---:B------:R-:W-:Y:S02]  /*16270*/  LEA R22, P2, R21.reuse, R0, 0x1 ;  /* 0x0000000015167211 */ /* 0x040fe400078408ff */
[-C--:B------:R-:W-:Y:S02]  /*16280*/  LEA.HI.X.SX32 R25, R20, R3.reuse, 0x1, P1 ;  /* 0x0000000314197211 */ /* 0x080fe400008f0eff */
[----:B------:R-:W-:-:S03]  /*16290*/  LEA.HI.X.SX32 R23, R21, R3, 0x1, P2 ;  /* 0x0000000315177211 */ /* 0x000fc600010f0eff */
[----:B------:R0:W-:Y:S04]  /*162a0*/  STL.64 [R1+0x1930], R24 ;  /* 0x0019301801007387 */ /* 0x0001e80000100a00 */
[----:B0-----:R-:W3:Y:S04]  /*162b0*/  LDL.LU.64 R24, [R1+0x23d8] ;  /* 0x0023d80001187983 */ /* 0x001ee80000300a00 */
[----:B------:R-:W-:Y:S04]  /*162c0*/  STL [R1+0x94], R15 ;  /* 0x0000940f01007387 */ /* 0x000fe80000100800 */
[----:B------:R0:W-:Y:S04]  /*162d0*/  STL.64 [R1+0x1928], R22 ;  /* 0x0019281601007387 */ /* 0x0001e80000100a00 */
[----:B0-----:R-:W4:Y:S01]  /*162e0*/  LDL.LU.64 R22, [R1+0x23d0] ;  /* 0x0023d00001167983 */ /* 0x001f220000300a00 */
[----:B------:R-:W-:-:S05]  /*162f0*/  IMAD R15, R2, 0x2, R15 ;  /* 0x00000002020f7824 */ /* 0x000fca00078e020f */
[----:B------:R-:W-:Y:S01]  /*16300*/  STL [R1+0x8c], R15 ;  /* 0x00008c0f01007387 */ /* 0x000fe20000100800 */
[-C--:B----4-:R-:W-:Y:S02]  /*16310*/  LEA R18, P0, R22, R0.reuse, 0x1 ;  /* 0x0000000016127211 */ /* 0x090fe400078008ff */
[----:B------:R-:W-:-:S03]  /*16320*/  LEA R16, P1, R23, R0, 0x1 ;  /* 0x0000000017107211 */ /* 0x000fc600078208ff */
[----:B------:R-:W-:Y:S04]  /*16330*/  STL [R1+0x1920], R18 ;  /* 0x0019201201007387 */ /* 0x000fe80000100800 */
[----:B------:R0:W-:Y:S04]  /*16340*/  STL.64 [R1+0x23c8], R6 ;  /* 0x0023c80601007387 */ /* 0x0001e80000100a00 */
[----:B------:R-:W-:Y:S04]  /*16350*/  STL [R1+0x1918], R16 ;  /* 0x0019181001007387 */ /* 0x000fe80000100800 */
[----:B0-----:R0:W4:Y:S01]  /*16360*/  LDL.64 R6, [R1+0x1920] ;  /* 0x0019200001067983 */ /* 0x0011220000100a00 */
[----:B------:R-:W-:-:S02]  /*16370*/  LEA R19, R2, R15, 0x1 ;  /* 0x0000000f02137211 */ /* 0x000fc400078e08ff */
[----:B--2---:R-:W-:-:S05]  /*16380*/  LEA R15, R2, R27, 0x1 ;  /* 0x0000001b020f7211 */ /* 0x004fca00078e08ff */
[----:B------:R-:W-:Y:S01]  /*16390*/  IMAD R15, R2, 0x2, R15 ;  /* 0x00000002020f7824 */ /* 0x000fe200078e020f */
[----:B---3--:R-:W-:Y:S01]  /*163a0*/  LEA R20, P2, R24, R0, 0x1 ;  /* 0x0000000018147211 */ /* 0x008fe200078408ff */
[----:B------:R1:W-:Y:S03]  /*163b0*/  STL.64 [R1+0x23c0], R4 ;  /* 0x0023c00401007387 */ /* 0x0003e60000100a00 */
[----:B------:R-:W-:Y:S01]  /*163c0*/  LEA R15, R2, R15, 0x1 ;  /* 0x0000000f020f7211 */ /* 0x000fe200078e08ff */
[----:B------:R-:W2:Y:S01]  /*163d0*/  LDL.LU R18, [R1+0x1c] ;  /* 0x00001c0001127983 */ /* 0x000ea20000300800 */
[----:B------:R-:W-:Y:S01]  /*163e0*/  LEA.HI.X.SX32 R21, R24, R3, 0x1, P2 ;  /* 0x0000000318157211 */ /* 0x000fe200010f0eff */
[----:B-1----:R-:W-:Y:S01]  /*163f0*/  IMAD.MOV.U32 R5, RZ, RZ, R17 ;  /* 0x000000ffff057224 */ /* 0x002fe200078e0011 */
[----:B------:R-:W-:Y:S02]  /*16400*/  MOV R17, R15 ;  /* 0x0000000f00117202 */ /* 0x000fe40000000f00 */
[----:B------:R-:W-:-:S02]  /*16410*/  LEA.HI.X.SX32 R5, R23, R3, 0x1, P1 ;  /* 0x0000000317057211 */ /* 0x000fc400008f0eff */
[----:B------:R-:W-:Y:S01]  /*16420*/  MOV R15, R13 ;  /* 0x0000000d000f7202 */ /* 0x000fe20000000f00 */
[----:B------:R-:W-:Y:S01]  /*16430*/  IMAD.MOV.U32 R13, RZ, RZ, R10 ;  /* 0x000000ffff0d7224 */ /* 0x000fe200078e000a */
[----:B------:R-:W-:Y:S02]  /*16440*/  MOV R10, R28 ;  /* 0x0000001c000a7202 */ /* 0x000fe40000000f00 */
[----:B------:R-:W-:Y:S02]  /*16450*/  MOV R4, R16 ;  /* 0x0000001000047202 */ /* 0x000fe40000000f00 */
[----:B------:R-:W-:Y:S02]  /*16460*/  LEA R16, R2, R19, 0x1 ;  /* 0x0000001302107211 */ /* 0x000fe400078e08ff */
[----:B----4-:R-:W-:-:S05]  /*16470*/  LEA.HI.X.SX32 R7, R22, R3, 0x1, P0 ;  /* 0x0000000316077211 */ /* 0x010fca00000f0eff */
[----:B------:R1:W-:Y:S01]  /*16480*/  STL [R1+0x1924], R7 ;  /* 0x0019240701007387 */ /* 0x0003e20000100800 */
[----:B------:R-:W-:-:S03]  /*16490*/  LEA R4, P0, R25, R0, 0x1 ;  /* 0x0000000019047211 */ /* 0x000fc600078008ff */
[----:B-1----:R-:W3:Y:S04]  /*164a0*/  LDL.LU.64 R6, [R1+0x23c8] ;  /* 0x0023c80001067983 */ /* 0x002ee80000300a00 */
[----:B------:R-:W4:Y:S04]  /*164b0*/  LDL.LU R23, [R1+0x20] ;  /* 0x0000200001177983 */ /* 0x000f280000300800 */
[----:B------:R1:W-:Y:S04]  /*164c0*/  STL [R1+0x191c], R5 ;  /* 0x00191c0501007387 */ /* 0x0003e80000100800 */
[----:B------:R5:W-:Y:S04]  /*164d0*/  STL.64 [R1+0x1910], R20 ;  /* 0x0019101401007387 */ /* 0x000be80000100a00 */
[----:B------:R0:W-:Y:S01]  /*164e0*/  STL.64 [R1+0x23b8], R10 ;  /* 0x0023b80a01007387 */ /* 0x0001e20000100a00 */
[----:B-1----:R-:W-:-:S02]  /*164f0*/  LEA.HI.X.SX32 R5, R25, R3, 0x1, P0 ;  /* 0x0000000319057211 */ /* 0x002fc400000f0eff */
[CC--:B-----5:R-:W-:Y:S02]  /*16500*/  LEA R20, P2, R27.reuse, R0.reuse, 0x1 ;  /* 0x000000001b147211 */ /* 0x0e0fe400078408ff */
[C---:B0-----:R-:W-:Y:S01]  /*16510*/  LEA R10, P1, R26.reuse, R0, 0x1 ;  /* 0x000000001a0a7211 */ /* 0x041fe200078208ff */
[----:B------:R-:W-:Y:S01]  /*16520*/  STL [R1+0x14], R16 ;  /* 0x0000141001007387 */ /* 0x000fe20000100800 */
[-C--:B------:R-:W-:Y:S02]  /*16530*/  LEA.HI.X.SX32 R21, R27, R3.reuse, 0x1, P2 ;  /* 0x000000031b157211 */ /* 0x080fe400010f0eff */
[----:B------:R-:W-:Y:S01]  /*16540*/  LEA.HI.X.SX32 R11, R26, R3, 0x1, P1 ;  /* 0x000000031a0b7211 */ /* 0x000fe200008f0eff */
[----:B------:R0:W-:Y:S04]  /*16550*/  STL.64 [R1+0x1908], R4 ;  /* 0x0019080401007387 */ /* 0x0001e80000100a00 */
[----:B0-----:R-:W5:Y:S04]  /*16560*/  LDL.LU.64 R4, [R1+0x23c0] ;  /* 0x0023c00001047983 */ /* 0x001f680000300a00 */
[----:B------:R4:W-:Y:S04]  /*16570*/  STL.64 [R1+0x1900], R10 ;  /* 0x0019000a01007387 */ /* 0x0009e80000100a00 */
[----:B------:R-:W-:Y:S04]  /*16580*/  STL.64 [R1+0x18f8], R20 ;  /* 0x0018f81401007387 */ /* 0x000fe80000100a00 */
[----:B------:R-:W2:Y:S04]  /*16590*/  LDL.LU R22, [R1+0x2c] ;  /* 0x00002c0001167983 */ /* 0x000ea80000300800 */
[----:B------:R-:W2:Y:S01]  /*165a0*/  LDL.LU R24, [R1+0x30] ;  /* 0x0000300001187983 */ /* 0x000ea20000300800 */
[----:B------:R-:W-:-:S05]  /*165b0*/  IMAD R28, R2, 0x2, R16 ;  /* 0x00000002021c7824 */ /* 0x000fca00078e0210 */
[----:B------:R-:W-:Y:S02]  /*165c0*/  LEA R26, R2, R28, 0x1 ;  /* 0x0000001c021a7211 */ /* 0x000fe400078e08ff */
[----:B----4-:R-:W-:-:S04]  /*165d0*/  LEA R10, P0, R23, R0, 0x1 ;  /* 0x00000000170a7211 */ /* 0x010fc800078008ff */
[----:B------:R-:W-:Y:S02]  /*165e0*/  LEA.HI.X.SX32 R11, R23, R3, 0x1, P0 ;  /* 0x00000003170b7211 */ /* 0x000fe400000f0eff */
[----:B-----5:R-:W-:Y:S01]  /*165f0*/  MOV R16, R5 ;  /* 0x0000000500107202 */ /* 0x020fe20000000f00 */
[----:B------:R-:W-:Y:S01]  /*16600*/  IMAD R5, R2, 0x2, R26 ;  /* 0x0000000202057824 */ /* 0x000fe200078e021a */
[----:B--2---:R-:W-:Y:S04]  /*16610*/  STL.64 [R1+0x23b0], R24 ;  /* 0x0023b01801007387 */ /* 0x004fe80000100a00 */
[----:B------:R0:W-:Y:S04]  /*16620*/  STL [R1+0x2380], R28 ;  /* 0x0023801c01007387 */ /* 0x0001e80000100800 */
[----:B0-----:R-:W2:Y:S04]  /*16630*/  LDL.LU R28, [R1+0x34] ;  /* 0x00003400011c7983 */ /* 0x001ea80000300800 */
[----:B------:R0:W-:Y:S04]  /*16640*/  STL [R1+0x2390], R26 ;  /* 0x0023901a01007387 */ /* 0x0001e80000100800 */
[----:B0-----:R-:W4:Y:S04]  /*16650*/  LDL.LU R26, [R1+0x38] ;  /* 0x00003800011a7983 */ /* 0x001f280000300800 */
[----:B------:R0:W-:Y:S04]  /*16660*/  STL.64 [R1+0x18f0], R10 ;  /* 0x0018f00a01007387 */ /* 0x0001e80000100a00 */
[----:B0-----:R-:W5:Y:S01]  /*16670*/  LDL.LU.64 R10, [R1+0x23b8] ;  /* 0x0023b800010a7983 */ /* 0x001f620000300a00 */
[----:B------:R-:W-:-:S02]  /*16680*/  LEA R24, P1, R18, R0, 0x1 ;  /* 0x0000000012187211 */ /* 0x000fc400078208ff */
[C---:B------:R-:W-:Y:S02]  /*16690*/  LEA R20, P2, R17.reuse, R0, 0x1 ;  /* 0x0000000011147211 */ /* 0x040fe400078408ff */
[-C--:B------:R-:W-:Y:S02]  /*166a0*/  LEA.HI.X.SX32 R25, R18, R3.reuse, 0x1, P1 ;  /* 0x0000000312197211 */ /* 0x080fe400008f0eff */
[----:B------:R-:W-:-:S03]  /*166b0*/  LEA.HI.X.SX32 R21, R17, R3, 0x1, P2 ;  /* 0x0000000311157211 */ /* 0x000fc600010f0eff */
[----:B------:R-:W-:Y:S04]  /*166c0*/  STL.64 [R1+0x18e8], R24 ;  /* 0x0018e81801007387 */ /* 0x000fe80000100a00 */
[----:B------:R-:W-:Y:S01]  /*166d0*/  STL.64 [R1+0x18e0], R20 ;  /* 0x0018e01401007387 */ /* 0x000fe20000100a00 */
[----:B-----5:R-:W-:-:S05]  /*166e0*/  MOV R18, R11 ;  /* 0x0000000b00127202 */ /* 0x020fca0000000f00 */
[----:B------:R0:W-:Y:S04]  /*166f0*/  STL.64 [R1+0x23a0], R18 ;  /* 0x0023a01201007387 */ /* 0x0001e80000100a00 */
[----:B0-----:R-:W5:Y:S04]  /*16700*/  LDL.LU R18, [R1+0x28] ;  /* 0x0000280001127983 */ /* 0x001f680000300800 */
[----:B------:R-:W2:Y:S01]  /*16710*/  LDL.LU R19, [R1+0x24] ;  /* 0x0000240001137983 */ /* 0x000ea20000300800 */
[----:B------:R-:W-:Y:S01]  /*16720*/  IMAD R11, R2, 0x2, R4 ;  /* 0x00000002020b7824 */ /* 0x000fe200078e0204 */
[----:B------:R-:W-:-:S04]  /*16730*/  LEA R24, P0, R22, R0, 0x1 ;  /* 0x0000000016187211 */ /* 0x000fc800078008ff */
[----:B------:R-:W-:Y:S01]  /*16740*/  MOV R23, R11 ;  /* 0x0000000b00177202 */ /* 0x000fe20000000f00 */
[----:B---3--:R-:W-:Y:S01]  /*16750*/  IMAD.MOV.U32 R11, RZ, RZ, R7 ;  /* 0x000000ffff0b7224 */ /* 0x008fe200078e0007 */
[----:B------:R-:W-:Y:S02]  /*16760*/  MOV R21, R12 ;  /* 0x0000000c00157202 */ /* 0x000fe40000000f00 */
[----:B------:R-:W-:Y:S02]  /*16770*/  MOV R17, R15 ;  /* 0x0000000f00117202 */ /* 0x000fe40000000f00 */
[----:B------:R-:W-:Y:S01]  /*16780*/  MOV R12, R4 ;  /* 0x00000004000c7202 */ /* 0x000fe20000000f00 */
[----:B------:R-:W-:Y:S01]  /*16790*/  IMAD R4, R2, 0x2, R5 ;  /* 0x0000000202047824 */ /* 0x000fe200078e0205 */
[----:B------:R-:W-:Y:S01]  /*167a0*/  MOV R15, R6 ;  /* 0x00000006000f7202 */ /* 0x000fe20000000f00 */
[----:B------:R-:W-:Y:S01]  /*167b0*/  STL.64 [R1+0x23a8], R10 ;  /* 0x0023a80a01007387 */ /* 0x000fe20000100a00 */
[----:B------:R-:W-:-:S03]  /*167c0*/  LEA.HI.X.SX32 R25, R22, R3, 0x1, P0 ;  /* 0x0000000316197211 */ /* 0x000fc600000f0eff */
[----:B------:R-:W-:Y:S04]  /*167d0*/  STL.64 [R1+0x2320], R4 ;  /* 0x0023200401007387 */ /* 0x000fe80000100a00 */
[----:B------:R0:W-:Y:S04]  /*167e0*/  STL.64 [R1+0x18d8], R24 ;  /* 0x0018d81801007387 */ /* 0x0001e80000100a00 */
[----:B0-----:R-:W3:Y:S04]  /*167f0*/  LDL.LU.64 R24, [R1+0x23b0] ;  /* 0x0023b00001187983 */ /* 0x001ee80000300a00 */
[----:B------:R-:W3:Y:S04]  /*16800*/  LDL.LU R27, [R1+0x44] ;  /* 0x00004400011b7983 */ /* 0x000ee80000300800 */
[----:B------:R-:W3:Y:S01]  /*16810*/  LDL.LU R22, [R1+0x3c] ;  /* 0x00003c0001167983 */ /* 0x000ee20000300800 */
[----:B-----5:R-:W-:-:S02]  /*16820*/  LEA R10, P1, R18, R0, 0x1 ;  /* 0x00000000120a7211 */ /* 0x020fc400078208ff */
[C---:B--2---:R-:W-:Y:S02]  /*16830*/  LEA R6, P2, R19.reuse, R0, 0x1 ;  /* 0x0000000013067211 */ /* 0x044fe400078408ff */
[-C--:B------:R-:W-:Y:S02]  /*16840*/  LEA.HI.X.SX32 R11, R18, R3.reuse, 0x1, P1 ;  /* 0x00000003120b7211 */ /* 0x080fe400008f0eff */
[----:B------:R-:W-:-:S05]  /*16850*/  LEA.HI.X.SX32 R7, R19, R3, 0x1, P2 ;  /* 0x0000000313077211 */ /* 0x000fca00010f0eff */
[----:B------:R-:W-:Y:S01]  /*16860*/  STL.64 [R1+0x18c8], R6 ;  /* 0x0018c80601007387 */ /* 0x000fe20000100a00 */
[----:B------:R-:W-:-:S03]  /*16870*/  LEA R18, P1, R28, R0, 0x1 ;  /* 0x000000001c127211 */ /* 0x000fc600078208ff */
[----:B------:R4:W-:Y:S01]  /*16880*/  STL.64 [R1+0x18d0], R10 ;  /* 0x0018d00a01007387 */ /* 0x0009e20000100a00 */
[----:B------:R-:W-:Y:S02]  /*16890*/  LEA.HI.X.SX32 R19, R28, R3, 0x1, P1 ;  /* 0x000000031c137211 */ /* 0x000fe400008f0eff */
[----:B----4-:R-:W-:-:S04]  /*168a0*/  LEA R10, P0, R26, R0, 0x1 ;  /* 0x000000001a0a7211 */ /* 0x010fc800078008ff */
[----:B------:R-:W-:-:S05]  /*168b0*/  LEA.HI.X.SX32 R11, R26, R3, 0x1, P0 ;  /* 0x000000031a0b7211 */ /* 0x000fca00000f0eff */
[----:B------:R0:W-:Y:S04]  /*168c0*/  STL.64 [R1+0x18c0], R10 ;  /* 0x0018c00a01007387 */ /* 0x0001e80000100a00 */
[----:B0-----:R-:W2:Y:S04]  /*168d0*/  LDL.LU.64 R10, [R1+0x23a8] ;  /* 0x0023a800010a7983 */ /* 0x001ea80000300a00 */
[----:B------:R0:W-:Y:S04]  /*168e0*/  STL.64 [R1+0x18b8], R18 ;  /* 0x0018b81201007387 */ /* 0x0001e80000100a00 */
[----:B0-----:R-:W4:Y:S01]  /*168f0*/  LDL.LU.64 R18, [R1+0x23a0] ;  /* 0x0023a00001127983 */ /* 0x001f220000300a00 */
[----:B------:R-:W-:-:S02]  /*16900*/  LEA R20, R2, R4, 0x1 ;  /* 0x0000000402147211 */ /* 0x000fc400078e08ff */
[----:B---3--:R-:W-:Y:S02]  /*16910*/  LEA R4, P2, R24, R0, 0x1 ;  /* 0x0000000018047211 */ /* 0x008fe400078408ff */
[----:B------:R-:W-:Y:S02]  /*16920*/  LEA R7, R2, R20, 0x1 ;  /* 0x0000001402077211 */ /* 0x000fe400078e08ff */
[----:B------:R-:W-:Y:S02]  /*16930*/  LEA.HI.X.SX32 R5, R24, R3, 0x1, P2 ;  /* 0x0000000318057211 */ /* 0x000fe400010f0eff */
[----:B------:R-:W-:Y:S01]  /*16940*/  MOV R24, R21 ;  /* 0x0000001500187202 */ /* 0x000fe20000000f00 */
[----:B------:R-:W-:-:S05]  /*16950*/  IMAD R6, R2, 0x2, R7 ;  /* 0x0000000202067824 */ /* 0x000fca00078e0207 */
[----:B------:R-:W-:Y:S01]  /*16960*/  LEA R21, R2, R6, 0x1 ;  /* 0x0000000602157211 */ /* 0x000fe200078e08ff */
[----:B----4-:R0:W-:Y:S04]  /*16970*/  STL.64 [R1+0x2398], R18 ;  /* 0x0023981201007387 */ /* 0x0101e80000100a00 */
[----:B------:R-:W-:Y:S04]  /*16980*/  STL.64 [R1+0x18b0], R4 ;  /* 0x0018b00401007387 */ /* 0x000fe80000100a00 */
[----:B------:R1:W-:Y:S04]  /*16990*/  STL [R1+0x2394], R24 ;  /* 0x0023941801007387 */ /* 0x0003e80000100800 */
[----:B------:R-:W3:Y:S01]  /*169a0*/  LDL.LU R26, [R1+0x50] ;  /* 0x00005000011a7983 */ /* 0x000ee20000300800 */
[----:B0-----:R-:W-:-:S03]  /*169b0*/  LEA R18, P0, R27, R0, 0x1 ;  /* 0x000000001b127211 */ /* 0x001fc600078008ff */
[----:B------:R-:W4:Y:S01]  /*169c0*/  LDL.LU R28, [R1+0x4c] ;  /* 0x00004c00011c7983 */ /* 0x000f220000300800 */
[----:B-1----:R-:W-:-:S03]  /*169d0*/  LEA R24, P1, R16, R0, 0x1 ;  /* 0x0000000010187211 */ /* 0x002fc600078208ff */
[----:B------:R-:W5:Y:S01]  /*169e0*/  LDL.LU R5, [R1+0x54] ;  /* 0x0000540001057983 */ /* 0x000f620000300800 */
[----:B------:R-:W-:-:S03]  /*169f0*/  LEA.HI.X.SX32 R19, R27, R3, 0x1, P0 ;  /* 0x000000031b137211 */ /* 0x000fc600000f0eff */
[----:B------:R0:W-:Y:S04]  /*16a00*/  STL.64 [R1+0x2328], R6 ;  /* 0x0023280601007387 */ /* 0x0001e80000100a00 */
[----:B0-----:R-:W2:Y:S01]  /*16a10*/  LDL.LU R6, [R1+0x48] ;  /* 0x0000480001067983 */ /* 0x001ea20000300800 */
[----:B------:R-:W-:Y:S01]  /*16a20*/  IMAD.MOV.U32 R7, RZ, RZ, R14 ;  /* 0x000000ffff077224 */ /* 0x000fe200078e000e */
[----:B------:R-:W-:Y:S02]  /*16a30*/  MOV R14, R9 ;  /* 0x00000009000e7202 */ /* 0x000fe40000000f00 */
[----:B------:R-:W-:Y:S01]  /*16a40*/  STL [R1+0x18a0], R24 ;  /* 0x0018a01801007387 */ /* 0x000fe20000100800 */
[----:B------:R-:W-:-:S03]  /*16a50*/  LEA R9, R2, R21, 0x1 ;  /* 0x0000001502097211 */ /* 0x000fc600078e08ff */
[----:B------:R0:W-:Y:S04]  /*16a60*/  STL.64 [R1+0x2330], R20 ;  /* 0x0023301401007387 */ /* 0x0001e80000100a00 */
[----:B0-----:R0:W2:Y:S04]  /*16a70*/  LDL.64 R20, [R1+0x18a0] ;  /* 0x0018a00001147983 */ /* 0x0010a80000100a00 */
[----:B------:R1:W-:Y:S04]  /*16a80*/  STL.64 [R1+0x18a8], R18 ;  /* 0x0018a81201007387 */ /* 0x0003e80000100a00 */
[----:B-1----:R-:W3:Y:S04]  /*16a90*/  LDL.LU.64 R18, [R1+0x2398] ;  /* 0x0023980001127983 */ /* 0x002ee80000300a00 */
[----:B------:R-:W5:Y:S01]  /*16aa0*/  LDL.LU R4, [R1+0x5c] ;  /* 0x00005c0001047983 */ /* 0x000f620000300800 */
[----:B------:R-:W-:-:S04]  /*16ab0*/  LEA R24, P2, R22, R0, 0x1 ;  /* 0x0000000016187211 */ /* 0x000fc800078408ff */
[-C--:B------:R-:W-:Y:S02]  /*16ac0*/  LEA.HI.X.SX32 R25, R22, R3.reuse, 0x1, P2 ;  /* 0x0000000316197211 */ /* 0x080fe400010f0eff */
[----:B--2---:R-:W-:Y:S01]  /*16ad0*/  LEA.HI.X.SX32 R21, R16, R3, 0x1, P1 ;  /* 0x0000000310157211 */ /* 0x004fe200008f0eff */
[----:B-----5:R-:W-:Y:S04]  /*16ae0*/  STL.64 [R1+0x2388], R4 ;  /* 0x0023880401007387 */ /* 0x020fe80000100a00 */
[----:B------:R-:W-:Y:S04]  /*16af0*/  STL [R1+0x18a4], R21 ;  /* 0x0018a41501007387 */ /* 0x000fe80000100800 */
[----:B------:R1:W-:Y:S04]  /*16b00*/  STL.64 [R1+0x1898], R24 ;  /* 0x0018981801007387 */ /* 0x0003e80000100a00 */
[----:B-1----:R-:W2:Y:S01]  /*16b10*/  LDL.LU R24, [R1+0x2394] ;  /* 0x0023940001187983 */ /* 0x002ea20000300800 */
[----:B------:R-:W-:Y:S01]  /*16b20*/  IMAD R16, R2, 0x2, R8 ;  /* 0x0000000202107824 */ /* 0x000fe200078e0208 */
[----:B---3--:R-:W-:-:S02]  /*16b30*/  LEA R4, P0, R26, R0, 0x1 ;  /* 0x000000001a047211 */ /* 0x008fc400078008ff */
[----:B------:R-:W-:Y:S02]  /*16b40*/  LEA R22, R2, R8, 0x1 ;  /* 0x0000000802167211 */ /* 0x000fe400078e08ff */
[----:B------:R-:W-:Y:S01]  /*16b50*/  STL.64 [R1+0x2370], R16 ;  /* 0x0023701001007387 */ /* 0x000fe20000100a00 */
[----:B------:R-:W-:-:S03]  /*16b60*/  LEA.HI.X.SX32 R5, R26, R3, 0x1, P0 ;  /* 0x000000031a057211 */ /* 0x000fc600000f0eff */
[----:B------:R-:W-:Y:S04]  /*16b70*/  STL.64 [R1+0x2378], R18 ;  /* 0x0023781201007387 */ /* 0x000fe80000100a00 */
[----:B------:R-:W3:Y:S04]  /*16b80*/  LDL.LU R20, [R1+0x64] ;  /* 0x0000640001147983 */ /* 0x000ee80000300800 */
[----:B------:R-:W5:Y:S01]  /*16b90*/  LDL.LU R21, [R1+0x60] ;  /* 0x0000600001157983 */ /* 0x000f620000300800 */
[----:B--2---:R-:W-:Y:S01]  /*16ba0*/  MOV R25, R24 ;  /* 0x0000001800197202 */ /* 0x004fe20000000f00 */
[----:B------:R-:W-:Y:S01]  /*16bb0*/  IMAD.MOV.U32 R24, RZ, RZ, R15 ;  /* 0x000000ffff187224 */ /* 0x000fe200078e000f */
[----:B------:R-:W-:-:S02]  /*16bc0*/  MOV R15, R8 ;  /* 0x00000008000f7202 */ /* 0x000fc40000000f00 */
[----:B------:R-:W-:-:S05]  /*16bd0*/  LEA R8, R2, R9, 0x1 ;  /* 0x0000000902087211 */ /* 0x000fca00078e08ff */
[----:B------:R-:W-:Y:S04]  /*16be0*/  STL.64 [R1+0x2338], R8 ;  /* 0x0023380801007387 */ /* 0x000fe80000100a00 */
[----:B------:R-:W2:Y:S04]  /*16bf0*/  LDL.LU R26, [R1+0x2390] ;  /* 0x00239000011a7983 */ /* 0x000ea80000300800 */
[----:B------:R1:W-:Y:S04]  /*16c00*/  STL.64 [R1+0x1890], R4 ;  /* 0x0018900401007387 */ /* 0x0003e80000100a00 */
[----:B-1----:R-:W3:Y:S01]  /*16c10*/  LDL.LU.64 R4, [R1+0x2388] ;  /* 0x0023880001047983 */ /* 0x002ee20000300a00 */
[----:B----4-:R-:W-:-:S02]  /*16c20*/  LEA R18, P1, R28, R0, 0x1 ;  /* 0x000000001c127211 */ /* 0x010fc400078208ff */
[----:B------:R-:W-:Y:S02]  /*16c30*/  LEA R16, P2, R6, R0, 0x1 ;  /* 0x0000000006107211 */ /* 0x000fe400078408ff */
[-C--:B------:R-:W-:Y:S02]  /*16c40*/  LEA.HI.X.SX32 R19, R28, R3.reuse, 0x1, P1 ;  /* 0x000000031c137211 */ /* 0x080fe400008f0eff */
[----:B------:R-:W-:Y:S01]  /*16c50*/  LEA.HI.X.SX32 R17, R6, R3, 0x1, P2 ;  /* 0x0000000306117211 */ /* 0x000fe200010f0eff */
[C---:B------:R-:W-:Y:S01]  /*16c60*/  IMAD R27, R2.reuse, 0x2, R8 ;  /* 0x00000002021b7824 */ /* 0x040fe200078e0208 */
[----:B------:R-:W4:Y:S01]  /*16c70*/  LDL.LU R28, [R1+0x2380] ;  /* 0x00238000011c7983 */ /* 0x000f220000300800 */
[----:B------:R-:W-:-:S03]  /*16c80*/  LEA R22, R2, R22, 0x1 ;  /* 0x0000001602167211 */ /* 0x000fc600078e08ff */
[----:B------:R1:W-:Y:S01]  /*16c90*/  STL.64 [R1+0x1888], R18 ;  /* 0x0018881201007387 */ /* 0x0003e20000100a00 */
[----:B------:R-:W-:Y:S02]  /*16ca0*/  MOV R6, R11 ;  /* 0x0000000b00067202 */ /* 0x000fe40000000f00 */
[C---:B------:R-:W-:Y:S01]  /*16cb0*/  LEA R11, R2.reuse, R27, 0x1 ;  /* 0x0000001b020b7211 */ /* 0x040fe200078e08ff */
[C---:B------:R-:W-:Y:S01]  /*16cc0*/  IMAD R22, R2.reuse, 0x2, R22 ;  /* 0x0000000202167824 */ /* 0x040fe200078e0216 */
[----:B-1----:R-:W4:Y:S04]  /*16cd0*/  LDL.LU.64 R18, [R1+0x2378] ;  /* 0x0023780001127983 */ /* 0x002f280000300a00 */
[----:B------:R-:W-:Y:S01]  /*16ce0*/  STL.64 [R1+0x1880], R16 ;  /* 0x0018801001007387 */ /* 0x000fe20000100a00 */
[----:B------:R-:W-:-:S03]  /*16cf0*/  LEA R22, R2, R22, 0x1 ;  /* 0x0000001602167211 */ /* 0x000fc600078e08ff */
[----:B--2---:R1:W-:Y:S02]  /*16d00*/  STL.64 [R1+0x2340], R26 ;  /* 0x0023401a01007387 */ /* 0x0043e40000100a00 */
[----:B-1----:R-:W-:Y:S01]  /*16d10*/  IMAD.MOV.U32 R27, RZ, RZ, R10 ;  /* 0x000000ffff1b7224 */ /* 0x002fe200078e000a */
[-C--:B------:R-:W-:Y:S02]  /*16d20*/  LEA R26, P1, R10, R0.reuse, 0x1 ;  /* 0x000000000a1a7211 */ /* 0x080fe400078208ff */
[CC--:B---3--:R-:W-:Y:S02]  /*16d30*/  LEA R16, P0, R4.reuse, R0.reuse, 0x1 ;  /* 0x0000000004107211 */ /* 0x0c8fe400078008ff */
[----:B------:R-:W-:Y:S02]  /*16d40*/  LEA R8, P2, R5, R0, 0x1 ;  /* 0x0000000005087211 */ /* 0x000fe400078408ff */
[-C--:B------:R-:W-:Y:S02]  /*16d50*/  LEA.HI.X.SX32 R17, R4, R3.reuse, 0x1, P0 ;  /* 0x0000000304117211 */ /* 0x080fe400000f0eff */
[----:B------:R-:W-:-:S02]  /*16d60*/  LEA.HI.X.SX32 R27, R27, R3, 0x1, P1 ;  /* 0x000000031b1b7211 */ /* 0x000fc400008f0eff */
[----:B------:R-:W-:Y:S01]  /*16d70*/  LEA.HI.X.SX32 R9, R5, R3, 0x1, P2 ;  /* 0x0000000305097211 */ /* 0x000fe200010f0eff */
[----:B------:R1:W-:Y:S01]  /*16d80*/  STL.64 [R1+0x1878], R16 ;  /* 0x0018781001007387 */ /* 0x0003e20000100a00 */
[C---:B------:R-:W-:Y:S02]  /*16d90*/  LEA R10, R2.reuse, R11, 0x1 ;  /* 0x0000000b020a7211 */ /* 0x040fe400078e08ff */
[----:B------:R-:W-:Y:S01]  /*16da0*/  MOV R5, R24 ;  /* 0x0000001800057202 */ /* 0x000fe20000000f00 */
[----:B------:R-:W-:Y:S01]  /*16db0*/  IMAD.MOV.U32 R24, RZ, RZ, R22 ;  /* 0x000000ffff187224 */ /* 0x000fe200078e0016 */
[----:B------:R-:W-:Y:S01]  /*16dc0*/  LEA R22, R2, R10, 0x1 ;  /* 0x0000000a02167211 */ /* 0x000fe200078e08ff */
[----:B-1----:R-:W2:Y:S04]  /*16dd0*/  LDL.LU.64 R16, [R1+0x2370] ;  /* 0x0023700001107983 */ /* 0x002ea80000300a00 */
[----:B------:R-:W3:Y:S04]  /*16de0*/  LDL.LU R4, [R1+0x6c] ;  /* 0x00006c0001047983 */ /* 0x000ee80000300800 */
[----:B------:R1:W-:Y:S04]  /*16df0*/  STL.64 [R1+0x1870], R26 ;  /* 0x0018701a01007387 */ /* 0x0003e80000100a00 */
[----:B------:R5:W-:Y:S04]  /*16e00*/  STL.64 [R1+0x1868], R8 ;  /* 0x0018680801007387 */ /* 0x000be80000100a00 */
[----:B------:R0:W-:Y:S01]  /*16e10*/  STL.64 [R1+0x2318], R10 ;  /* 0x0023180a01007387 */ /* 0x0001e20000100a00 */
[----:B-1----:R-:W-:-:S02]  /*16e20*/  LEA R26, P1, R20, R0, 0x1 ;  /* 0x00000000141a7211 */ /* 0x002fc400078208ff */
[-C--:B-----5:R-:W-:Y:S02]  /*16e30*/  LEA R8, P2, R21, R0.reuse, 0x1 ;  /* 0x0000000015087211 */ /* 0x0a0fe400078408ff */
[----:B0-----:R-:W-:Y:S02]  /*16e40*/  LEA R10, P0, R13, R0, 0x1 ;  /* 0x000000000d0a7211 */ /* 0x001fe400078008ff */
[----:B------:R-:W-:Y:S02]  /*16e50*/  MOV R11, R13 ;  /* 0x0000000d000b7202 */ /* 0x000fe40000000f00 */
[-C--:B------:R-:W-:Y:S02]  /*16e60*/  LEA.HI.X.SX32 R27, R20, R3.reuse, 0x1, P1 ;  /* 0x00000003141b7211 */ /* 0x080fe400008f0eff */
[-C--:B------:R-:W-:Y:S01]  /*16e70*/  LEA.HI.X.SX32 R11, R11, R3.reuse, 0x1, P0 ;  /* 0x000000030b0b7211 */ /* 0x080fe200000f0eff */
[----:B------:R-:W-:Y:S01]  /*16e80*/  STL.64 [R1+0x2368], R14 ;  /* 0x0023680e01007387 */ /* 0x000fe20000100a00 */
[----:B------:R-:W-:-:S02]  /*16e90*/  LEA.HI.X.SX32 R9, R21, R3, 0x1, P2 ;  /* 0x0000000315097211 */ /* 0x000fc400010f0eff */
[----:B------:R-:W-:Y:S01]  /*16ea0*/  MOV R21, R6 ;  /* 0x0000000600157202 */ /* 0x000fe20000000f00 */
[----:B------:R-:W-:Y:S01]  /*16eb0*/  STL.64 [R1+0x1860], R10 ;  /* 0x0018600a01007387 */ /* 0x000fe20000100a00 */
[----:B------:R-:W-:-:S03]  /*16ec0*/  MOV R20, R7 ;  /* 0x0000000700147202 */ /* 0x000fc60000000f00 */
[----:B------:R0:W-:Y:S04]  /*16ed0*/  STL.64 [R1+0x1858], R26 ;  /* 0x0018581a01007387 */ /* 0x0001e80000100a00 */
[----:B0-----:R-:W5:Y:S04]  /*16ee0*/  LDL.LU R26, [R1+0x7c] ;  /* 0x00007c00011a7983 */ /* 0x001f680000300800 */
[----:B------:R-:W2:Y:S04]  /*16ef0*/  LDL.LU R27, [R1+0x78] ;  /* 0x00007800011b7983 */ /* 0x000ea80000300800 */
[----:B------:R0:W-:Y:S04]  /*16f00*/  STL.64 [R1+0x2360], R20 ;  /* 0x0023601401007387 */ /* 0x0001e80000100a00 */
[----:B------:R-:W-:Y:S04]  /*16f10*/  STL.64 [R1+0x1850], R8 ;  /* 0x0018500801007387 */ /* 0x000fe80000100a00 */
[----:B0-----:R-:W2:Y:S01]  /*16f20*/  LDL.LU R20, [R1+0x74] ;  /* 0x0000740001147983 */ /* 0x001ea20000300800 */
[----:B------:R-:W-:-:S02]  /*16f30*/  IMAD R13, R2, 0x2, R22 ;  /* 0x00000002020d7824 */ /* 0x000fc400078e0216 */
[----:B------:R-:W-:Y:S01]  /*16f40*/  IMAD.MOV.U32 R6, RZ, RZ, R25 ;  /* 0x000000ffff067224 */ /* 0x000fe200078e0019 */
[----:B------:R-:W-:Y:S01]  /*16f50*/  MOV R25, R12 ;  /* 0x0000000c00197202 */ /* 0x000fe20000000f00 */
[----:B------:R-:W-:Y:S01]  /*16f60*/  IMAD R12, R2, 0x2, R13 ;  /* 0x00000002020c7824 */ /* 0x000fe200078e020d */
[----:B------:R-:W3:Y:S01]  /*16f70*/  LDL.LU R21, [R1+0x70] ;  /* 0x0000700001157983 */ /* 0x000ee20000300800 */
[----:B------:R-:W-:-:S03]  /*16f80*/  MOV R7, R23 ;  /* 0x0000001700077202 */ /* 0x000fc60000000f00 */
[----:B------:R-:W-:Y:S01]  /*16f90*/  LEA R23, R2, R12, 0x1 ;  /* 0x0000000c02177211 */ /* 0x000fe200078e08ff */
[----:B------:R0:W-:Y:S04]  /*16fa0*/  STL.64 [R1+0x2308], R12 ;  /* 0x0023080c01007387 */ /* 0x0001e80000100a00 */
[----:B0-----:R-:W4:Y:S01]  /*16fb0*/  LDL.LU R12, [R1+0x90] ;  /* 0x00009000010c7983 */ /* 0x001f220000300800 */
[----:B--2---:R-:W-:-:S04]  /*16fc0*/  LEA R14, P0, R20, R0, 0x1 ;  /* 0x00000000140e7211 */ /* 0x004fc800078008ff */
[----:B------:R-:W-:-:S05]  /*16fd0*/  LEA.HI.X.SX32 R15, R20, R3, 0x1, P0 ;  /* 0x00000003140f7211 */ /* 0x000fca00000f0eff */
[----:B------:R0:W-:Y:S04]  /*16fe0*/  STL.64 [R1+0x1848], R14 ;  /* 0x0018480e01007387 */ /* 0x0001e80000100a00 */
[----:B0-----:R-:W2:Y:S01]  /*16ff0*/  LDL.LU.64 R14, [R1+0x2368] ;  /* 0x00236800010e7983 */ /* 0x001ea20000300a00 */
[CC--:B---3--:R-:W-:Y:S02]  /*17000*/  LEA R10, P1, R21.reuse, R0.reuse, 0x1 ;  /* 0x00000000150a7211 */ /* 0x0c8fe400078208ff */
[C---:B------:R-:W-:Y:S02]  /*17010*/  LEA R8, P2, R4.reuse, R0, 0x1 ;  /* 0x0000000004087211 */ /* 0x040fe400078408ff */
[-C--:B------:R-:W-:Y:S02]  /*17020*/  LEA.HI.X.SX32 R11, R21, R3.reuse, 0x1, P1 ;  /* 0x00000003150b7211 */ /* 0x080fe400008f0eff */
[----:B------:R-:W-:-:S03]  /*17030*/  LEA.HI.X.SX32 R9, R4, R3, 0x1, P2 ;  /* 0x0000000304097211 */ /* 0x000fc600010f0eff */
[----:B------:R-:W-:Y:S04]  /*17040*/  STL.64 [R1+0x1840], R10 ;  /* 0x0018400a01007387 */ /* 0x000fe80000100a00 */
[----:B------:R-:W-:Y:S04]  /*17050*/  STL.64 [R1+0x1838], R8 ;  /* 0x0018380801007387 */ /* 0x000fe80000100a00 */
[----:B------:R-:W3:Y:S04]  /*17060*/  LDL.LU R13, [R1+0xa8] ;  /* 0x0000a800010d7983 */ /* 0x000ee80000300800 */
[----:B------:R0:W-:Y:S04]  /*17070*/  STL.64 [R1+0x2310], R22 ;  /* 0x0023101601007387 */ /* 0x0001e80000100a00 */
[----:B0-----:R-:W3:Y:S01]  /*17080*/  LDL.LU R22, [R1+0xb0] ;  /* 0x0000b00001167983 */ /* 0x001ee20000300800 */
[----:B-----5:R-:W-:-:S02]  /*17090*/  LEA R10, P1, R26, R0, 0x1 ;  /* 0x000000001a0a7211 */ /* 0x020fc400078208ff */
[CC--:B------:R-:W-:Y:S02]  /*170a0*/  LEA R8, P2, R27.reuse, R0.reuse, 0x1 ;  /* 0x000000001b087211 */ /* 0x0c0fe400078408ff */
[-C--:B------:R-:W-:Y:S02]  /*170b0*/  LEA.HI.X.SX32 R11, R26, R3.reuse, 0x1, P1 ;  /* 0x000000031a0b7211 */ /* 0x080fe400008f0eff */
[----:B------:R-:W-:Y:S02]  /*170c0*/  LEA.HI.X.SX32 R9, R27, R3, 0x1, P2 ;  /* 0x000000031b097211 */ /* 0x000fe400010f0eff */
[----:B--2---:R-:W-:Y:S02]  /*170d0*/  LEA R20, P0, R14, R0, 0x1 ;  /* 0x000000000e147211 */ /* 0x004fe400078008ff */
[----:B------:R-:W-:Y:S02]  /*170e0*/  MOV R21, R14 ;  /* 0x0000000e00157202 */ /* 0x000fe40000000f00 */
[----:B------:R-:W-:-:S02]  /*170f0*/  MOV R4, R15 ;  /* 0x0000000f00047202 */ /* 0x000fc40000000f00 */
[----:B------:R-:W-:Y:S01]  /*17100*/  LEA.HI.X.SX32 R21, R21, R3, 0x1, P0 ;  /* 0x0000000315157211 */ /* 0x000fe200000f0eff */
[----:B------:R-:W-:Y:S02]  /*17110*/  IMAD R15, R2, 0x2, R23 ;  /* 0x00000002020f7824 */ /* 0x000fe400078e0217 */
[----:B------:R-:W2:Y:S04]  /*17120*/  LDL.LU R23, [R1+0xac] ;  /* 0x0000ac0001177983 */ /* 0x000ea80000300800 */
[----:B------:R0:W-:Y:S04]  /*17130*/  STL.64 [R1+0x1830], R20 ;  /* 0x0018301401007387 */ /* 0x0001e80000100a00 */
[----:B0-----:R-:W5:Y:S01]  /*17140*/  LDL.LU.64 R20, [R1+0x2360] ;  /* 0x0023600001147983 */ /* 0x001f620000300a00 */
[----:B----4-:R-:W-:-:S02]  /*17150*/  LEA R26, P0, R12, R0, 0x1 ;  /* 0x000000000c1a7211 */ /* 0x010fc400078008ff */
[----:B------:R-:W-:Y:S01]  /*17160*/  LEA R14, R2, R15, 0x1 ;  /* 0x0000000f020e7211 */ /* 0x000fe200078e08ff */
[----:B------:R-:W-:Y:S01]  /*17170*/  STL.64 [R1+0x1828], R10 ;  /* 0x0018280a01007387 */ /* 0x000fe20000100a00 */
[----:B------:R-:W-:-:S03]  /*17180*/  LEA.HI.X.SX32 R27, R12, R3, 0x1, P0 ;  /* 0x000000030c1b7211 */ /* 0x000fc600000f0eff */
[----:B------:R-:W-:Y:S04]  /*17190*/  STL.64 [R1+0x1820], R8 ;  /* 0x0018200801007387 */ /* 0x000fe80000100a00 */
[----:B------:R-:W-:Y:S04]  /*171a0*/  STL.64 [R1+0x2300], R14 ;  /* 0x0023000e01007387 */ /* 0x000fe80000100a00 */
[----:B------:R-:W4:Y:S04]  /*171b0*/  LDL.LU R12, [R1+0xc0] ;  /* 0x0000c000010c7983 */ /* 0x000f280000300800 */
[----:B------:R0:W-:Y:S04]  /*171c0*/  STL.64 [R1+0x1818], R26 ;  /* 0x0018181a01007387 */ /* 0x0001e80000100a00 */
[----:B0-----:R-:W4:Y:S04]  /*171d0*/  LDL.LU R26, [R1+0xbc] ;  /* 0x0000bc00011a7983 */ /* 0x001f280000300800 */
[----:B------:R-:W4:Y:S01]  /*171e0*/  LDL.LU R27, [R1+0xb8] ;  /* 0x0000b800011b7983 */ /* 0x000f220000300800 */
[----:B------:R-:W-:Y:S01]  /*171f0*/  IMAD.MOV.U32 R9, RZ, RZ, R6 ;  /* 0x000000ffff097224 */ /* 0x000fe200078e0006 */
[----:B------:R-:W-:Y:S01]  /*17200*/  MOV R6, R25 ;  /* 0x0000001900067202 */ /* 0x000fe20000000f00 */
[----:B------:R-:W-:Y:S01]  /*17210*/  IMAD R25, R2, 0x2, R14 ;  /* 0x0000000202197824 */ /* 0x000fe200078e020e */
[----:B------:R-:W-:-:S04]  /*17220*/  MOV R8, R17 ;  /* 0x0000001100087202 */ /* 0x000fc80000000f00 */
[----:B------:R-:W-:Y:S02]  /*17230*/  LEA R17, R2, R25, 0x1 ;  /* 0x0000001902117211 */ /* 0x000fe400078e08ff */
[CC--:B-----5:R-:W-:Y:S02]  /*17240*/  LEA R14, P1, R20.reuse, R0.reuse, 0x1 ;  /* 0x00000000140e7211 */ /* 0x0e0fe400078208ff */
[C---:B------:R-:W-:Y:S02]  /*17250*/  LEA R10, P2, R21.reuse, R0, 0x1 ;  /* 0x00000000150a7211 */ /* 0x040fe400078408ff */
[-C--:B------:R-:W-:Y:S01]  /*17260*/  LEA.HI.X.SX32 R15, R20, R3.reuse, 0x1, P1 ;  /* 0x00000003140f7211 */ /* 0x080fe200008f0eff */
[----:B------:R-:W-:Y:S01]  /*17270*/  IMAD.MOV.U32 R20, RZ, RZ, R5 ;  /* 0x000000ffff147224 */ /* 0x000fe200078e0005 */
[----:B------:R-:W-:Y:S02]  /*17280*/  LEA.HI.X.SX32 R11, R21, R3, 0x1, P2 ;  /* 0x00000003150b7211 */ /* 0x000fe400010f0eff */
[----:B------:R-:W-:Y:S01]  /*17290*/  MOV R21, R4 ;  /* 0x0000000400157202 */ /* 0x000fe20000000f00 */
[----:B------:R2:W-:Y:S01]  /*172a0*/  STL.64 [R1+0x1810], R14 ;  /* 0x0018100e01007387 */ /* 0x0005e20000100a00 */
[----:B------:R-:W-:Y:S01]  /*172b0*/  MOV R4, R16 ;  /* 0x0000001000047202 */ /* 0x000fe20000000f00 */
[----:B------:R-:W-:-:S02]  /*172c0*/  IMAD R16, R2, 0x2, R17 ;  /* 0x0000000202107824 */ /* 0x000fc400078e0211 */
[----:B------:R3:W-:Y:S04]  /*172d0*/  STL.64 [R1+0x2358], R20 ;  /* 0x0023581401007387 */ /* 0x0007e80000100a00 */
[----:B------:R0:W-:Y:S01]  /*172e0*/  STL.64 [R1+0x1808], R10 ;  /* 0x0018080a01007387 */ /* 0x0001e20000100a00 */
[CC--:B--2---:R-:W-:Y:S02]  /*172f0*/  LEA R14, P1, R23.reuse, R0.reuse, 0x1 ;  /* 0x00000000170e7211 */ /* 0x0c4fe400078208ff */
[-C--:B---3--:R-:W-:Y:S02]  /*17300*/  LEA R20, P0, R22, R0.reuse, 0x1 ;  /* 0x0000000016147211 */ /* 0x088fe400078008ff */
[----:B------:R-:W-:Y:S02]  /*17310*/  LEA.HI.X.SX32 R15, R23, R3, 0x1, P1 ;  /* 0x00000003170f7211 */ /* 0x000fe400008f0eff */
[----:B0-----:R-:W-:-:S02]  /*17320*/  LEA R10, P2, R13, R0, 0x1 ;  /* 0x000000000d0a7211 */ /* 0x001fc400078408ff */
[-C--:B------:R-:W-:Y:S01]  /*17330*/  LEA.HI.X.SX32 R21, R22, R3.reuse, 0x1, P0 ;  /* 0x0000000316157211 */ /* 0x080fe200000f0eff */
[----:B------:R-:W-:Y:S01]  /*17340*/  STL.64 [R1+0x22f0], R16 ;  /* 0x0022f01001007387 */ /* 0x000fe20000100a00 */
[----:B------:R-:W-:Y:S02]  /*17350*/  LEA.HI.X.SX32 R11, R13, R3, 0x1, P2 ;  /* 0x000000030d0b7211 */ /* 0x000fe400010f0eff */
[----:B------:R-:W-:Y:S01]  /*17360*/  MOV R5, R24 ;  /* 0x0000001800057202 */ /* 0x000fe20000000f00 */
[----:B------:R0:W-:Y:S01]  /*17370*/  STL.64 [R1+0x17f8], R14 ;  /* 0x0017f80e01007387 */ /* 0x0001e20000100a00 */
[----:B------:R-:W-:-:S03]  /*17380*/  LEA R24, R2, R16, 0x1 ;  /* 0x0000001002187211 */ /* 0x000fc600078e08ff */
[----:B0-----:R-:W2:Y:S04]  /*17390*/  LDL.LU R14, [R1+0xd4] ;  /* 0x0000d400010e7983 */ /* 0x001ea80000300800 */
[----:B------:R4:W-:Y:S04]  /*173a0*/  STL.64 [R1+0x1800], R20 ;  /* 0x0018001401007387 */ /* 0x0009e80000100a00 */
[----:B------:R0:W-:Y:S04]  /*173b0*/  STL.64 [R1+0x17f0], R10 ;  /* 0x0017f00a01007387 */ /* 0x0001e80000100a00 */
[----:B------:R-:W3:Y:S04]  /*173c0*/  LDL.LU R22, [R1+0xf0] ;  /* 0x0000f00001167983 */ /* 0x000ee80000300800 */
[----:B------:R-:W5:Y:S01]  /*173d0*/  LDL.LU R23, [R1+0xec] ;  /* 0x0000ec0001177983 */ /* 0x000f620000300800 */
[----:B----4-:R-:W-:-:S02]  /*173e0*/  LEA R20, P0, R12, R0, 0x1 ;  /* 0x000000000c147211 */ /* 0x010fc400078008ff */
[----:B0-----:R-:W-:Y:S01]  /*173f0*/  MOV R10, R9 ;  /* 0x00000009000a7202 */ /* 0x001fe20000000f00 */
[----:B------:R-:W-:Y:S01]  /*17400*/  IMAD.MOV.U32 R9, RZ, RZ, R19 ;  /* 0x000000ffff097224 */ /* 0x000fe200078e0013 */
[----:B------:R-:W4:Y:S01]  /*17410*/  LDL.LU R11, [R1+0xe8] ;  /* 0x0000e800010b7983 */ /* 0x000f220000300800 */
[----:B------:R-:W-:-:S03]  /*17420*/  LEA R19, R2, R24, 0x1 ;  /* 0x0000001802137211 */ /* 0x000fc600078e08ff */
[----:B------:R0:W-:Y:S01]  /*17430*/  STL.64 [R1+0x22f8], R24 ;  /* 0x0022f81801007387 */ /* 0x0001e20000100a00 */
[CC--:B------:R-:W-:Y:S02]  /*17440*/  LEA R16, P2, R27.reuse, R0.reuse, 0x1 ;  /* 0x000000001b107211 */ /* 0x0c0fe400078408ff */
[-C--:B------:R-:W-:Y:S02]  /*17450*/  LEA.HI.X.SX32 R21, R12, R3.reuse, 0x1, P0 ;  /* 0x000000030c157211 */ /* 0x080fe400000f0eff */
[-C--:B------:R-:W-:Y:S02]  /*17460*/  LEA.HI.X.SX32 R17, R27, R3.reuse, 0x1, P2 ;  /* 0x000000031b117211 */ /* 0x080fe400010f0eff */
[C---:B0-----:R-:W-:Y:S01]  /*17470*/  LEA R24, P1, R26.reuse, R0, 0x1 ;  /* 0x000000001a187211 */ /* 0x041fe200078208ff */
[----:B------:R0:W-:Y:S03]  /*17480*/  STL.64 [R1+0x17e8], R20 ;  /* 0x0017e81401007387 */ /* 0x0001e60000100a00 */
[----:B------:R-:W-:Y:S01]  /*17490*/  LEA.HI.X.SX32 R25, R26, R3, 0x1, P1 ;  /* 0x000000031a197211 */ /* 0x000fe200008f0eff */
[----:B0-----:R-:W2:Y:S04]  /*174a0*/  LDL.LU.64 R20, [R1+0x2358] ;  /* 0x0023580001147983 */ /* 0x001ea80000300a00 */
[----:B------:R-:W-:Y:S04]  /*174b0*/  STL.64 [R1+0x17e0], R24 ;  /* 0x0017e01801007387 */ /* 0x000fe80000100a00 */
[----:B------:R-:W-:Y:S04]  /*174c0*/  STL.64 [R1+0x17d8], R16 ;  /* 0x0017d81001007387 */ /* 0x000fe80000100a00 */
[----:B------:R-:W2:Y:S04]  /*174d0*/  LDL.LU R15, [R1+0x100] ;  /* 0x00010000010f7983 */ /* 0x000ea80000300800 */
[----:B------:R-:W2:Y:S04]  /*174e0*/  LDL.LU R26, [R1+0xfc] ;  /* 0x0000fc00011a7983 */ /* 0x000ea80000300800 */
[----:B------:R-:W2:Y:S01]  /*174f0*/  LDL.LU R27, [R1+0xf8] ;  /* 0x0000f800011b7983 */ /* 0x000ea20000300800 */
[----:B------:R-:W-:Y:S01]  /*17500*/  MOV R13, R18 ;  /* 0x00000012000d7202 */ /* 0x000fe20000000f00 */
[----:B------:R-:W-:-:S02]  /*17510*/  IMAD R18, R2, 0x2, R19 ;  /* 0x0000000202127824 */ /* 0x000fc400078e0213 */
[----:B--2---:R-:W-:Y:S04]  /*17520*/  STL.64 [R1+0x2350], R26 ;  /* 0x0023501a01007387 */ /* 0x004fe80000100a00 */
[----:B------:R0:W-:Y:S04]  /*17530*/  STL.64 [R1+0x22e0], R18 ;  /* 0x0022e01201007387 */ /* 0x0001e80000100a00 */
[----:B0-----:R-:W2:Y:S01]  /*17540*/  LDL.LU R19, [R1+0xd8] ;  /* 0x0000d80001137983 */ /* 0x001ea20000300800 */
[----:B------:R-:W-:-:S05]  /*17550*/  LEA R12, R2, R18, 0x1 ;  /* 0x00000012020c7211 */ /* 0x000fca00078e08ff */
[----:B------:R0:W-:Y:S01]  /*17560*/  STL [R1+0x4], R12 ;  /* 0x0000040c01007387 */ /* 0x0001e20000100800 */
[-C--:B------:R-:W-:Y:S02]  /*17570*/  LEA R24, P1, R14, R0.reuse, 0x1 ;  /* 0x000000000e187211 */ /* 0x080fe400078208ff */
[----:B------:R-:W-:Y:S02]  /*17580*/  LEA R16, P2, R29, R0, 0x1 ;  /* 0x000000001d107211 */ /* 0x000fe400078408ff */
[----:B0-----:R-:W-:Y:S02]  /*17590*/  LEA R12, R2, R12, 0x1 ;  /* 0x0000000c020c7211 */ /* 0x001fe400078e08ff */
[----:B------:R-:W-:-:S03]  /*175a0*/  LEA.HI.X.SX32 R25, R14, R3, 0x1, P1 ;  /* 0x000000030e197211 */ /* 0x000fc600008f0eff */
[----:B------:R4:W-:Y:S01]  /*175b0*/  STL [R1], R12 ;  /* 0x0000000c01007387 */ /* 0x0009e20000100800 */
[----:B------:R-:W-:Y:S01]  /*175c0*/  LEA.HI.X.SX32 R17, R29, R3, 0x1, P2 ;  /* 0x000000031d117211 */ /* 0x000fe200010f0eff */
[----:B------:R-:W-:Y:S01]  /*175d0*/  IMAD R29, R2, 0x2, R12 ;  /* 0x00000002021d7824 */ /* 0x000fe200078e020c */
[-C--:B-----5:R-:W-:Y:S02]  /*175e0*/  LEA R18, P1, R23, R0.reuse, 0x1 ;  /* 0x0000000017127211 */ /* 0x0a0fe400078208ff */
[-C--:B----4-:R-:W-:Y:S02]  /*175f0*/  LEA R12, P2, R11, R0.reuse, 0x1 ;  /* 0x000000000b0c7211 */ /* 0x090fe400078408ff */
[----:B--2---:R-:W-:-:S04]  /*17600*/  LEA R26, P0, R19, R0, 0x1 ;  /* 0x00000000131a7211 */ /* 0x004fc800078008ff */
[----:B------:R-:W-:-:S05]  /*17610*/  LEA.HI.X.SX32 R27, R19, R3, 0x1, P0 ;  /* 0x00000003131b7211 */ /* 0x000fca00000f0eff */
[----:B------:R3:W-:Y:S04]  /*17620*/  STL.64 [R1+0x17d0], R26 ;  /* 0x0017d01a01007387 */ /* 0x0007e80000100a00 */
[----:B------:R0:W-:Y:S01]  /*17630*/  STL.64 [R1+0x17c8], R24 ;  /* 0x0017c81801007387 */ /* 0x0001e20000100a00 */
[----:B---3--:R-:W-:-:S04]  /*17640*/  LEA R26, P0, R22, R0, 0x1 ;  /* 0x00000000161a7211 */ /* 0x008fc800078008ff */
[----:B------:R-:W-:Y:S01]  /*17650*/  LEA.HI.X.SX32 R27, R22, R3, 0x1, P0 ;  /* 0x00000003161b7211 */ /* 0x000fe200000f0eff */
[----:B0-----:R-:W2:Y:S04]  /*17660*/  LDL.LU R25, [R1+0x12c] ;  /* 0x00012c0001197983 */ /* 0x001ea80000300800 */
[----:B------:R-:W-:Y:S04]  /*17670*/  STL.64 [R1+0x17c0], R16 ;  /* 0x0017c01001007387 */ /* 0x000fe80000100a00 */
[----:B------:R-:W-:Y:S04]  /*17680*/  STL.64 [R1+0x2348], R28 ;  /* 0x0023481c01007387 */ /* 0x000fe80000100a00 */
[----:B------:R0:W-:Y:S04]  /*17690*/  STL.64 [R1+0x17b8], R26 ;  /* 0x0017b81a01007387 */ /* 0x0001e80000100a00 */
[----:B0-----:R-:W3:Y:S01]  /*176a0*/  LDL.LU.64 R26, [R1+0x2350] ;  /* 0x00235000011a7983 */ /* 0x001ee20000300a00 */
[----:B------:R-:W-:-:S02]  /*176b0*/  MOV R16, R13 ;  /* 0x0000000d00107202 */ /* 0x000fc40000000f00 */
[-C--:B------:R-:W-:Y:S02]  /*176c0*/  LEA.HI.X.SX32 R19, R23, R3.reuse, 0x1, P1 ;  /* 0x0000000317137211 */ /* 0x080fe400008f0eff */
[----:B------:R-:W-:Y:S02]  /*176d0*/  LEA.HI.X.SX32 R13, R11, R3, 0x1, P2 ;  /* 0x000000030b0d7211 */ /* 0x000fe400010f0eff */
[----:B------:R-:W-:Y:S01]  /*176e0*/  MOV R17, R20 ;  /* 0x0000001400117202 */ /* 0x000fe20000000f00 */
[----:B------:R-:W-:Y:S01]  /*176f0*/  STL.64 [R1+0x17b0], R18 ;  /* 0x0017b01201007387 */ /* 0x000fe20000100a00 */
[----:B------:R-:W-:Y:S01]  /*17700*/  IMAD.MOV.U32 R20, RZ, RZ, R21 ;  /* 0x000000ffff147224 */ /* 0x000fe200078e0015 */
[----:B------:R-:W-:Y:S02]  /*17710*/  MOV R21, R4 ;  /* 0x0000000400157202 */ /* 0x000fe40000000f00 */
[----:B------:R-:W-:Y:S01]  /*17720*/  STL.64 [R1+0x17a8], R12 ;  /* 0x0017a80c01007387 */ /* 0x000fe20000100a00 */
[----:B------:R-:W-:-:S03]  /*17730*/  MOV R4, R5 ;  /* 0x0000000500047202 */ /* 0x000fc60000000f00 */
[----:B------:R-:W4:Y:S04]  /*17740*/  LDL.LU R11, [R1+0x124] ;  /* 0x00012400010b7983 */ /* 0x000f280000300800 */
[----:B------:R-:W5:Y:S01]  /*17750*/  LDL.LU R5, [R1+0x120] ;  /* 0x0001200001057983 */ /* 0x000f620000300800 */
[----:B------:R-:W-:Y:S01]  /*17760*/  MOV R14, R10 ;  /* 0x0000000a000e7202 */ /* 0x000fe20000000f00 */
[----:B------:R-:W-:Y:S01]  /*17770*/  IMAD R10, R2, 0x2, R29 ;  /* 0x00000002020a7824 */ /* 0x000fe200078e021d */
[----:B------:R-:W-:-:S04]  /*17780*/  LEA R22, P0, R15, R0, 0x1 ;  /* 0x000000000f167211 */ /* 0x000fc800078008ff */
[----:B------:R-:W-:Y:S02]  /*17790*/  LEA R10, R2, R10, 0x1 ;  /* 0x0000000a020a7211 */ /* 0x000fe400078e08ff */
[----:B------:R-:W-:-:S03]  /*177a0*/  LEA.HI.X.SX32 R23, R15, R3, 0x1, P0 ;  /* 0x000000030f177211 */ /* 0x000fc600000f0eff */
[----:B------:R-:W-:-:S05]  /*177b0*/  IMAD R10, R2, 0x2, R10 ;  /* 0x00000002020a7824 */ /* 0x000fca00078e020a */
[----:B------:R0:W-:Y:S04]  /*177c0*/  STL [R1+0x8], R10 ;  /* 0x0000080a01007387 */ /* 0x0001e80000100800 */
[----:B------:R-:W-:Y:S01]  /*177d0*/  STL.64 [R1+0x17a0], R22 ;  /* 0x0017a01601007387 */ /* 0x000fe20000100a00 */
[----:B0-----:R-:W-:Y:S02]  /*177e0*/  LEA R10, R2, R10, 0x1 ;  /* 0x0000000a020a7211 */ /* 0x001fe400078e08ff */
[----:B---3--:R-:W-:-:S04]  /*177f0*/  LEA R18, P1, R26, R0, 0x1 ;  /* 0x000000001a127211 */ /* 0x008fc800078208ff */
[----:B------:R-:W-:-:S05]  /*17800*/  LEA.HI.X.SX32 R19, R26, R3, 0x1, P1 ;  /* 0x000000031a137211 */ /* 0x000fca00008f0eff */
[----:B------:R0:W-:Y:S04]  /*17810*/  STL.64 [R1+0x1798], R18 ;  /* 0x0017981201007387 */ /* 0x0001e80000100a00 */
[----:B------:R-:W3:Y:S01]  /*17820*/  LDL.LU R24, [R1+0x134] ;  /* 0x0001340001187983 */ /* 0x000ee20000300800 */
[----:B------:R-:W-:-:S03]  /*17830*/  LEA R12, P2, R27, R0, 0x1 ;  /* 0x000000001b0c7211 */ /* 0x000fc600078408ff */
[----:B------:R-:W3:Y:S01]  /*17840*/  LDL.LU R26, [R1+0x130] ;  /* 0x00013000011a7983 */ /* 0x000ee20000300800 */
[----:B------:R-:W-:-:S03]  /*17850*/  LEA.HI.X.SX32 R13, R27, R3, 0x1, P2 ;  /* 0x000000031b0d7211 */ /* 0x000fc600010f0eff */
[----:B------:R-:W3:Y:S04]  /*17860*/  LDL.LU R27, [R1+0x118] ;  /* 0x00011800011b7983 */ /* 0x000ee80000300800 */
[----:B------:R-:W-:Y:S01]  /*17870*/  STL.64 [R1+0x1790], R12 ;  /* 0x0017900c01007387 */ /* 0x000fe20000100a00 */
[----:B--2---:R-:W-:-:S03]  /*17880*/  LEA R28, P0, R25, R0, 0x1 ;  /* 0x00000000191c7211 */ /* 0x004fc600078008ff */
[----:B------:R1:W-:Y:S01]  /*17890*/  STL [R1+0x20], R10 ;  /* 0x0000200a01007387 */ /* 0x0003e20000100800 */
[----:B0-----:R-:W-:-:S03]  /*178a0*/  LEA R18, P1, R16, R0, 0x1 ;  /* 0x0000000010127211 */ /* 0x001fc600078208ff */
[----:B------:R-:W2:Y:S01]  /*178b0*/  LDL.LU R15, [R1+0x138] ;  /* 0x00013800010f7983 */ /* 0x000ea20000300800 */
[----:B-1----:R-:W-:Y:S02]  /*178c0*/  LEA R10, R2, R10, 0x1 ;  /* 0x0000000a020a7211 */ /* 0x002fe400078e08ff */
[----:B------:R-:W-:-:S03]  /*178d0*/  LEA.HI.X.SX32 R29, R25, R3, 0x1, P0 ;  /* 0x00000003191d7211 */ /* 0x000fc600000f0eff */
[----:B------:R-:W-:Y:S01]  /*178e0*/  STL [R1+0x1c], R10 ;  /* 0x00001c0a01007387 */ /* 0x000fe20000100800 */
[----:B------:R-:W-:Y:S02]  /*178f0*/  LEA R12, P2, R14, R0, 0x1 ;  /* 0x000000000e0c7211 */ /* 0x000fe400078408ff */
[-C--:B------:R-:W-:Y:S01]  /*17900*/  LEA.HI.X.SX32 R19, R16, R3.reuse, 0x1, P1 ;  /* 0x0000000310137211 */ /* 0x080fe200008f0eff */
[----:B------:R-:W2:Y:S01]  /*17910*/  LDL.LU R22, [R1+0x114] ;  /* 0x0001140001167983 */ /* 0x000ea20000300800 */
[----:B------:R-:W-:-:S03]  /*17920*/  LEA.HI.X.SX32 R13, R14, R3, 0x1, P2 ;  /* 0x000000030e0d7211 */ /* 0x000fc600010f0eff */
[----:B------:R-:W2:Y:S04]  /*17930*/  LDL.LU R23, [R1+0x110] ;  /* 0x0001100001177983 */ /* 0x000ea80000300800 */
[----:B------:R4:W-:Y:S04]  /*17940*/  STL.64 [R1+0x1788], R28 ;  /* 0x0017881c01007387 */ /* 0x0009e80000100a00 */
[----:B------:R5:W-:Y:S04]  /*17950*/  STL.64 [R1+0x1780], R18 ;  /* 0x0017801201007387 */ /* 0x000be80000100a00 */
[----:B------:R0:W-:Y:S01]  /*17960*/  STL.64 [R1+0x1778], R12 ;  /* 0x0017780c01007387 */ /* 0x0001e20000100a00 */
[----:B----4-:R-:W-:-:S02]  /*17970*/  LEA R28, P0, R11, R0, 0x1 ;  /* 0x000000000b1c7211 */ /* 0x010fc400078008ff */
[-C--:B-----5:R-:W-:Y:S02]  /*17980*/  LEA R18, P1, R5, R0.reuse, 0x1 ;  /* 0x0000000005127211 */ /* 0x0a0fe400078208ff */
[-C--:B------:R-:W-:Y:S02]  /*17990*/  LEA.HI.X.SX32 R29, R11, R3.reuse, 0x1, P0 ;  /* 0x000000030b1d7211 */ /* 0x080fe400000f0eff */
[----:B------:R-:W-:Y:S01]  /*179a0*/  LEA.HI.X.SX32 R19, R5, R3, 0x1, P1 ;  /* 0x0000000305137211 */ /* 0x000fe200008f0eff */
[----:B------:R-:W4:Y:S04]  /*179b0*/  LDL.LU R11, [R1+0x108] ;  /* 0x00010800010b7983 */ /* 0x000f280000300800 */
[----:B------:R-:W5:Y:S01]  /*179c0*/  LDL.LU R5, [R1+0x104] ;  /* 0x0001040001057983 */ /* 0x000f620000300800 */
[----:B------:R-:W-:Y:S01]  /*179d0*/  IMAD R14, R2, 0x2, R10 ;  /* 0x00000002020e7824 */ /* 0x000fe200078e020a */
[----:B0-----:R-:W-:-:S02]  /*179e0*/  LEA R12, P2, R17, R0, 0x1 ;  /* 0x00000000110c7211 */ /* 0x001fc400078408ff */
[----:B------:R-:W-:Y:S02]  /*179f0*/  STL.64 [R1+0x1770], R28 ;  /* 0x0017701c01007387 */ /* 0x000fe40000100a00 */
[C---:B------:R-:W-:Y:S02]  /*17a00*/  LEA R10, R2.reuse, R14, 0x1 ;  /* 0x0000000e020a7211 */ /* 0x040fe400078e08ff */
[----:B------:R-:W-:Y:S01]  /*17a10*/  STL.64 [R1+0x1768], R18 ;  /* 0x0017681201007387 */ /* 0x000fe20000100a00 */
[----:B------:R-:W-:Y:S02]  /*17a20*/  LEA.HI.X.SX32 R13, R17, R3, 0x1, P2 ;  /* 0x00000003110d7211 */ /* 0x000fe400010f0eff */
[----:B------:R-:W-:-:S03]  /*17a30*/  LEA R25, R2, R10, 0x1 ;  /* 0x0000000a02197211 */ /* 0x000fc600078e08ff */
[----:B------:R-:W-:Y:S04]  /*17a40*/  STL.64 [R1+0x1760], R12 ;  /* 0x0017600c01007387 */ /* 0x000fe80000100a00 */
[----:B------:R0:W-:Y:S02]  /*17a50*/  STL [R1+0x28], R25 ;  /* 0x0000281901007387 */ /* 0x0001e40000100800 */
[----:B0-----:R-:W-:Y:S01]  /*17a60*/  IMAD R25, R2, 0x2, R25 ;  /* 0x0000000202197824 */ /* 0x001fe200078e0219 */
[----:B---3--:R-:W-:-:S04]  /*17a70*/  LEA R18, P0, R24, R0, 0x1 ;  /* 0x0000000018127211 */ /* 0x008fc800078008ff */
[-C--:B------:R-:W-:Y:S02]  /*17a80*/  LEA.HI.X.SX32 R19, R24, R3.reuse, 0x1, P0 ;  /* 0x0000000318137211 */ /* 0x080fe400000f0eff */
[CC--:B------:R-:W-:Y:S02]  /*17a90*/  LEA R16, P1, R26.reuse, R0.reuse, 0x1 ;  /* 0x000000001a107211 */ /* 0x0c0fe400078208ff */
[----:B------:R-:W-:Y:S01]  /*17aa0*/  LEA R12, P2, R27, R0, 0x1 ;  /* 0x000000001b0c7211 */ /* 0x000fe200078408ff */
[----:B------:R-:W-:Y:S01]  /*17ab0*/  STL.64 [R1+0x1758], R18 ;  /* 0x0017581201007387 */ /* 0x000fe20000100a00 */
[----:B------:R-:W-:-:S03]  /*17ac0*/  LEA.HI.X.SX32 R17, R26, R3, 0x1, P1 ;  /* 0x000000031a117211 */ /* 0x000fc600008f0eff */
[----:B------:R-:W3:Y:S01]  /*17ad0*/  LDL.LU R26, [R1+0xf4] ;  /* 0x0000f400011a7983 */ /* 0x000ee20000300800 */
[----:B------:R-:W-:Y:S02]  /*17ae0*/  LEA.HI.X.SX32 R13, R27, R3, 0x1, P2 ;  /* 0x000000031b0d7211 */ /* 0x000fe400010f0eff */
[----:B------:R-:W-:Y:S02]  /*17af0*/  MOV R27, R6 ;  /* 0x00000006001b7202 */ /* 0x000fe40000000f00 */
[----:B------:R-:W-:Y:S01]  /*17b00*/  LEA R6, R2, R25, 0x1 ;  /* 0x0000001902067211 */ /* 0x000fe200078e08ff */
[----:B------:R0:W-:Y:S01]  /*17b10*/  STL.64 [R1+0x1750], R16 ;  /* 0x0017501001007387 */ /* 0x0001e20000100a00 */
[----:B--2---:R-:W-:-:S03]  /*17b20*/  LEA R28, P0, R15, R0, 0x1 ;  /* 0x000000000f1c7211 */ /* 0x004fc600078008ff */
[----:B------:R-:W-:Y:S04]  /*17b30*/  STL.64 [R1+0x1748], R12 ;  /* 0x0017480c01007387 */ /* 0x000fe80000100a00 */
[----:B------:R1:W-:Y:S01]  /*17b40*/  STL [R1+0x4c], R6 ;  /* 0x00004c0601007387 */ /* 0x0003e20000100800 */
[----:B------:R-:W-:-:S03]  /*17b50*/  LEA.HI.X.SX32 R29, R15, R3, 0x1, P0 ;  /* 0x000000030f1d7211 */ /* 0x000fc600000f0eff */
[----:B0-----:R-:W2:Y:S01]  /*17b60*/  LDL.LU R17, [R1+0xcc] ;  /* 0x0000cc0001117983 */ /* 0x001ea20000300800 */
[-C--:B------:R-:W-:Y:S01]  /*17b70*/  LEA R18, P1, R22, R0.reuse, 0x1 ;  /* 0x0000000016127211 */ /* 0x080fe200078208ff */
[----:B-1----:R-:W-:Y:S01]  /*17b80*/  IMAD R6, R2, 0x2, R6 ;  /* 0x0000000202067824 */ /* 0x002fe200078e0206 */
[C---:B------:R-:W-:Y:S02]  /*17b90*/  LEA R12, P2, R23.reuse, R0, 0x1 ;  /* 0x00000000170c7211 */ /* 0x040fe400078408ff */
[-C--:B------:R-:W-:Y:S02]  /*17ba0*/  LEA.HI.X.SX32 R19, R22, R3.reuse, 0x1, P1 ;  /* 0x0000000316137211 */ /* 0x080fe400008f0eff */
[----:B------:R-:W-:Y:S01]  /*17bb0*/  STL [R1+0x48], R6 ;  /* 0x0000480601007387 */ /* 0x000fe20000100800 */
[----:B------:R-:W-:-:S03]  /*17bc0*/  LEA.HI.X.SX32 R13, R23, R3, 0x1, P2 ;  /* 0x00000003170d7211 */ /* 0x000fc600010f0eff */
[----:B------:R4:W-:Y:S04]  /*17bd0*/  STL.64 [R1+0x1740], R28 ;  /* 0x0017401c01007387 */ /* 0x0009e80000100a00 */
[----:B------:R-:W-:Y:S04]  /*17be0*/  STL.64 [R1+0x1738], R18 ;  /* 0x0017381201007387 */ /* 0x000fe80000100a00 */
[----:B------:R-:W2:Y:S04]  /*17bf0*/  LDL.LU R22, [R1+0xc4] ;  /* 0x0000c40001167983 */ /* 0x000ea80000300800 */
[----:B------:R5:W-:Y:S01]  /*17c00*/  STL.64 [R1+0x1730], R12 ;  /* 0x0017300c01007387 */ /* 0x000be20000100a00 */
[----:B------:R-:W-:-:S03]  /*17c10*/  LEA R24, R2, R6, 0x1 ;  /* 0x0000000602187211 */ /* 0x000fc600078e08ff */
[----:B------:R-:W2:Y:S01]  /*17c20*/  LDL.LU R23, [R1+0xa4] ;  /* 0x0000a40001177983 */ /* 0x000ea20000300800 */
[-C--:B----4-:R-:W-:Y:S02]  /*17c30*/  LEA R28, P0, R11, R0.reuse, 0x1 ;  /* 0x000000000b1c7211 */ /* 0x090fe400078008ff */
[----:B-----5:R-:W-:Y:S02]  /*17c40*/  LEA R12, P1, R5, R0, 0x1 ;  /* 0x00000000050c7211 */ /* 0x020fe400078208ff */
[-C--:B------:R-:W-:Y:S02]  /*17c50*/  LEA.HI.X.SX32 R29, R11, R3.reuse, 0x1, P0 ;  /* 0x000000030b1d7211 */ /* 0x080fe400000f0eff */
[----:B------:R-:W-:Y:S02]  /*17c60*/  LEA.HI.X.SX32 R13, R5, R3, 0x1, P1 ;  /* 0x00000003050d7211 */ /* 0x000fe400008f0eff */
[----:B------:R-:W-:-:S03]  /*17c70*/  LEA R6, R2, R24, 0x1 ;  /* 0x0000001802067211 */ /* 0x000fc600078e08ff */
[----:B------:R0:W-:Y:S04]  /*17c80*/  STL.64 [R1+0x1720], R12 ;  /* 0x0017200c01007387 */ /* 0x0001e80000100a00 */
[----:B0-----:R-:W4:Y:S04]  /*17c90*/  LDL.LU R12, [R1+0x9c] ;  /* 0x00009c00010c7983 */ /* 0x001f280000300800 */
[----:B------:R-:W-:Y:S04]  /*17ca0*/  STL.64 [R1+0x1728], R28 ;  /* 0x0017281c01007387 */ /* 0x000fe80000100a00 */
[----:B------:R0:W-:Y:S04]  /*17cb0*/  STL [R1+0x58], R6 ;  /* 0x0000580601007387 */ /* 0x0001e80000100800 */
[----:B------:R-:W5:Y:S04]  /*17cc0*/  LDL.LU R11, [R1+0x94] ;  /* 0x00009400010b7983 */ /* 0x000f680000300800 */
[----:B------:R-:W4:Y:S01]  /*17cd0*/  LDL.LU R5, [R1+0x8c] ;  /* 0x00008c0001057983 */ /* 0x000f220000300800 */
[----:B------:R-:W-:-:S03]  /*17ce0*/  LEA R18, P2, R8, R0, 0x1 ;  /* 0x0000000008127211 */ /* 0x000fc600078408ff */
[----:B------:R-:W4:Y:S01]  /*17cf0*/  LDL.LU R15, [R1+0x14] ;  /* 0x00001400010f7983 */ /* 0x000f220000300800 */
[----:B------:R-:W-:Y:S01]  /*17d00*/  LEA.HI.X.SX32 R19, R8, R3, 0x1, P2 ;  /* 0x0000000308137211 */ /* 0x000fe200010f0eff */
[----:B0-----:R-:W-:Y:S01]  /*17d10*/  IMAD R6, R2, 0x2, R6 ;  /* 0x0000000202067824 */ /* 0x001fe200078e0206 */
[----:B------:R-:W-:-:S03]  /*17d20*/  LEA R8, P2, R7, R0, 0x1 ;  /* 0x0000000007087211 */ /* 0x000fc600078408ff */
[----:B------:R0:W-:Y:S01]  /*17d30*/  STL.64 [R1+0x1718], R18 ;  /* 0x0017181201007387 */ /* 0x0001e20000100a00 */
[----:B------:R-:W-:Y:S02]  /*17d40*/  MOV R13, R9 ;  /* 0x00000009000d7202 */ /* 0x000fe40000000f00 */
[----:B------:R-:W-:Y:S02]  /*17d50*/  LEA.HI.X.SX32 R9, R7, R3, 0x1, P2 ;  /* 0x0000000307097211 */ /* 0x000fe400010f0eff */
[----:B------:R-:W-:Y:S02]  /*17d60*/  LEA R6, R2, R6, 0x1 ;  /* 0x0000000602067211 */ /* 0x000fe400078e08ff */
[----:B0-----:R-:W-:-:S04]  /*17d70*/  LEA R18, P1, R27, R0, 0x1 ;  /* 0x000000001b127211 */ /* 0x001fc800078208ff */
[----:B------:R-:W-:Y:S02]  /*17d80*/  LEA.HI.X.SX32 R19, R27, R3, 0x1, P1 ;  /* 0x000000031b137211 */ /* 0x000fe400008f0eff */
[----:B---3--:R-:W-:-:S04]  /*17d90*/  LEA R28, P0, R26, R0, 0x1 ;  /* 0x000000001a1c7211 */ /* 0x008fc800078008ff */
[----:B------:R-:W-:-:S05]  /*17da0*/  LEA.HI.X.SX32 R29, R26, R3, 0x1, P0 ;  /* 0x000000031a1d7211 */ /* 0x000fca00000f0eff */
[----:B------:R0:W-:Y:S01]  /*17db0*/  STL.64 [R1+0x1710], R28 ;  /* 0x0017101c01007387 */ /* 0x0001e20000100a00 */
[----:B--2---:R-:W-:-:S03]  /*17dc0*/  LEA R26, P0, R17, R0, 0x1 ;  /* 0x00000000111a7211 */ /* 0x004fc600078008ff */
[----:B0-----:R-:W2:Y:S04]  /*17dd0*/  LDL.LU.64 R28, [R1+0x2348] ;  /* 0x00234800011c7983 */ /* 0x001ea80000300a00 */
[----:B------:R0:W-:Y:S01]  /*17de0*/  STL.64 [R1+0x1708], R18 ;  /* 0x0017081201007387 */ /* 0x0001e20000100a00 */
[----:B------:R-:W-:-:S03]  /*17df0*/  LEA.HI.X.SX32 R27, R17, R3, 0x1, P0 ;  /* 0x00000003111b7211 */ /* 0x000fc600000f0eff */
[----:B------:R1:W-:Y:S01]  /*17e00*/  STL.64 [R1+0x1700], R8 ;  /* 0x0017000801007387 */ /* 0x0003e20000100a00 */
[----:B0-----:R-:W-:Y:S01]  /*17e10*/  IMAD R18, R2, 0x2, R6 ;  /* 0x0000000202127824 */ /* 0x001fe200078e0206 */
[CC--:B------:R-:W-:Y:S02]  /*17e20*/  LEA R6, P2, R21.reuse, R0.reuse, 0x1 ;  /* 0x0000000015067211 */ /* 0x0c0fe400078408ff */
[----:B-1----:R-:W-:Y:S02]  /*17e30*/  LEA R8, P1, R20, R0, 0x1 ;  /* 0x0000000014087211 */ /* 0x002fe400078208ff */
[----:B------:R-:W-:Y:S02]  /*17e40*/  LEA R16, R2, R18, 0x1 ;  /* 0x0000001202107211 */ /* 0x000fe400078e08ff */
[-C--:B------:R-:W-:Y:S01]  /*17e50*/  LEA.HI.X.SX32 R9, R20, R3.reuse, 0x1, P1 ;  /* 0x0000000314097211 */ /* 0x080fe200008f0eff */
[----:B------:R0:W-:Y:S01]  /*17e60*/  STL.64 [R1+0x16f8], R26 ;  /* 0x0016f81a01007387 */ /* 0x0001e20000100a00 */
[----:B------:R-:W-:-:S02]  /*17e70*/  LEA.HI.X.SX32 R7, R21, R3, 0x1, P2 ;  /* 0x0000000315077211 */ /* 0x000fc400010f0eff */
[C---:B------:R-:W-:Y:S02]  /*17e80*/  LEA R17, R2.reuse, R16, 0x1 ;  /* 0x0000001002117211 */ /* 0x040fe400078e08ff */
[----:B------:R-:W-:Y:S01]  /*17e90*/  LEA R20, P1, R23, R0, 0x1 ;  /* 0x0000000017147211 */ /* 0x000fe200078208ff */
[----:B0-----:R-:W3:Y:S04]  /*17ea0*/  LDL.LU.64 R26, [R1+0x2340] ;  /* 0x00234000011a7983 */ /* 0x001ee80000300a00 */
[----:B------:R0:W-:Y:S01]  /*17eb0*/  STL.64 [R1+0x16f0], R8 ;  /* 0x0016f00801007387 */ /* 0x0001e20000100a00 */
[----:B------:R-:W-:-:S03]  /*17ec0*/  IMAD R19, R2, 0x2, R17 ;  /* 0x0000000202137824 */ /* 0x000fc600078e0211 */
[----:B------:R1:W-:Y:S01]  /*17ed0*/  STL.64 [R1+0x16e8], R6 ;  /* 0x0016e80601007387 */ /* 0x0003e20000100a00 */
[-C--:B------:R-:W-:Y:S02]  /*17ee0*/  LEA.HI.X.SX32 R21, R23, R3.reuse, 0x1, P1 ;  /* 0x0000000317157211 */ /* 0x080fe400008f0eff */
[-C--:B0-----:R-:W-:Y:S02]  /*17ef0*/  LEA R8, P0, R22, R0.reuse, 0x1 ;  /* 0x0000000016087211 */ /* 0x081fe400078008ff */
[----:B-1----:R-:W-:Y:S02]  /*17f00*/  LEA R6, P2, R4, R0, 0x1 ;  /* 0x0000000004067211 */ /* 0x002fe400078408ff */
[-C--:B------:R-:W-:Y:S02]  /*17f10*/  LEA.HI.X.SX32 R9, R22, R3.reuse, 0x1, P0 ;  /* 0x0000000316097211 */ /* 0x080fe400000f0eff */
[----:B------:R-:W-:Y:S02]  /*17f20*/  LEA.HI.X.SX32 R7, R4, R3, 0x1, P2 ;  /* 0x0000000304077211 */ /* 0x000fe400010f0eff */
[C---:B------:R-:W-:Y:S01]  /*17f30*/  LEA R4, R2.reuse, R19, 0x1 ;  /* 0x0000001302047211 */ /* 0x040fe200078e08ff */
[----:B------:R0:W-:Y:S03]  /*17f40*/  STL.64 [R1+0x16e0], R8 ;  /* 0x0016e00801007387 */ /* 0x0001e60000100a00 */
[----:B------:R-:W-:Y:S01]  /*17f50*/  LEA R4, R2, R4, 0x1 ;  /* 0x0000000402047211 */ /* 0x000fe200078e08ff */
[----:B0-----:R-:W3:Y:S01]  /*17f60*/  LDL.LU.64 R8, [R1+0x2338] ;  /* 0x0023380001087983 */ /* 0x001ee20000300a00 */
[----:B----4-:R-:W-:-:S03]  /*17f70*/  LEA R22, P2, R5, R0, 0x1 ;  /* 0x0000000005167211 */ /* 0x010fc600078408ff */
[----:B------:R0:W-:Y:S04]  /*17f80*/  STL.64 [R1+0x16d8], R20 ;  /* 0x0016d81401007387 */ /* 0x0001e80000100a00 */
[----:B------:R5:W-:Y:S01]  /*17f90*/  STL.64 [R1+0x16d0], R6 ;  /* 0x0016d00601007387 */ /* 0x000be20000100a00 */
[----:B------:R-:W-:Y:S02]  /*17fa0*/  LEA.HI.X.SX32 R23, R5, R3, 0x1, P2 ;  /* 0x0000000305177211 */ /* 0x000fe400010f0eff */
[----:B------:R-:W-:Y:S02]  /*17fb0*/  MOV R5, R13 ;  /* 0x0000000d00057202 */ /* 0x000fe40000000f00 */
[-C--:B0-----:R-:W-:Y:S02]  /*17fc0*/  LEA R20, P0, R12, R0.reuse, 0x1 ;  /* 0x000000000c147211 */ /* 0x081fe400078008ff */
[----:B-----5:R-:W-:-:S02]  /*17fd0*/  LEA R6, P1, R11, R0, 0x1 ;  /* 0x000000000b067211 */ /* 0x020fc400078208ff */
[-C--:B------:R-:W-:Y:S02]  /*17fe0*/  LEA.HI.X.SX32 R21, R12, R3.reuse, 0x1, P0 ;  /* 0x000000030c157211 */ /* 0x080fe400000f0eff */
[-C--:B------:R-:W-:Y:S01]  /*17ff0*/  LEA.HI.X.SX32 R7, R11, R3.reuse, 0x1, P1 ;  /* 0x000000030b077211 */ /* 0x080fe200008f0eff */
[----:B------:R-:W-:Y:S01]  /*18000*/  IMAD R11, R2, 0x2, R4 ;  /* 0x00000002020b7824 */ /* 0x000fe200078e0204 */
[-C--:B------:R-:W-:Y:S01]  /*18010*/  LEA R4, P0, R13, R0.reuse, 0x1 ;  /* 0x000000000d047211 */ /* 0x080fe200078008ff */
[----:B------:R0:W-:Y:S03]  /*18020*/  STL.64 [R1+0x16c8], R20 ;  /* 0x0016c81401007387 */ /* 0x0001e60000100a00 */
[----:B------:R-:W-:Y:S01]  /*18030*/  LEA.HI.X.SX32 R5, R5, R3, 0x1, P0 ;  /* 0x0000000305057211 */ /* 0x000fe200000f0eff */
[----:B0-----:R-:W4:Y:S04]  /*18040*/  LDL.LU.64 R20, [R1+0x2330] ;  /* 0x0023300001147983 */ /* 0x001f280000300a00 */
[----:B------:R0:W-:Y:S04]  /*18050*/  STL.64 [R1+0x16c0], R6 ;  /* 0x0016c00601007387 */ /* 0x0001e80000100a00 */
[----:B0-----:R-:W5:Y:S04]  /*18060*/  LDL.LU.64 R6, [R1+0x2328] ;  /* 0x0023280001067983 */ /* 0x001f680000300a00 */
[----:B------:R-:W-:Y:S04]  /*18070*/  STL.64 [R1+0x16b8], R22 ;  /* 0x0016b81601007387 */ /* 0x000fe80000100a00 */
[----:B------:R0:W-:Y:S04]  /*18080*/  STL.64 [R1+0x16b0], R4 ;  /* 0x0016b00401007387 */ /* 0x0001e80000100a00 */
[----:B0-----:R-:W5:Y:S01]  /*18090*/  LDL.LU.64 R4, [R1+0x2320] ;  /* 0x0023200001047983 */ /* 0x001f620000300a00 */
[----:B------:R-:W-:-:S02]  /*180a0*/  LEA R22, P1, R15, R0, 0x1 ;  /* 0x000000000f167211 */ /* 0x000fc400078208ff */
[----:B------:R-:W-:Y:S02]  /*180b0*/  LEA R11, R2, R11, 0x1 ;  /* 0x0000000b020b7211 */ /* 0x000fe400078e08ff */
[----:B------:R-:W-:-:S03]  /*180c0*/  LEA.HI.X.SX32 R23, R15, R3, 0x1, P1 ;  /* 0x000000030f177211 */ /* 0x000fc600008f0eff */
[----:B------:R-:W-:Y:S02]  /*180d0*/  IMAD R15, R2, 0x2, R11 ;  /* 0x00000002020f7824 */ /* 0x000fe400078e020b */
[----:B------:R-:W-:Y:S01]  /*180e0*/  STL.64 [R1+0x16a8], R22 ;  /* 0x0016a81601007387 */ /* 0x000fe20000100a00 */
[----:B--2---:R-:W-:-:S04]  /*180f0*/  LEA R12, P2, R28, R0, 0x1 ;  /* 0x000000001c0c7211 */ /* 0x004fc800078408ff */
[----:B------:R-:W-:Y:S02]  /*18100*/  LEA.HI.X.SX32 R13, R28, R3, 0x1, P2 ;  /* 0x000000031c0d7211 */ /* 0x000fe400010f0eff */
[----:B------:R-:W-:-:S03]  /*18110*/  MOV R28, R10 ;  /* 0x0000000a001c7202 */ /* 0x000fc60000000f00 */
[----:B------:R-:W-:Y:S04]  /*18120*/  STL.64 [R1+0x16a0], R12 ;  /* 0x0016a00c01007387 */ /* 0x000fe80000100a00 */
[----:B------:R0:W-:Y:S02]  /*18130*/  STL [R1+0x7c], R15 ;  /* 0x00007c0f01007387 */ /* 0x0001e40000100800 */
[----:B0-----:R-:W-:Y:S02]  /*18140*/  LEA R15, R2, R15, 0x1 ;  /* 0x0000000f020f7211 */ /* 0x001fe400078e08ff */
[----:B---3--:R-:W-:-:S04]  /*18150*/  LEA R22, P0, R26, R0, 0x1 ;  /* 0x000000001a167211 */ /* 0x008fc800078008ff */
[----:B------:R-:W-:Y:S01]  /*18160*/  LEA.HI.X.SX32 R23, R26, R3, 0x1, P0 ;  /* 0x000000031a177211 */ /* 0x000fe200000f0eff */
[----:B------:R-:W-:-:S04]  /*18170*/  IMAD.MOV.U32 R26, RZ, RZ, R15 ;  /* 0x000000ffff1a7224 */ /* 0x000fc800078e000f */
[----:B------:R4:W-:Y:S02]  /*18180*/  STL.64 [R1+0x1698], R22 ;  /* 0x0016981601007387 */ /* 0x0009e40000100a00 */
[----:B----4-:R-:W-:-:S04]  /*18190*/  LEA R22, P0, R20, R0, 0x1 ;  /* 0x0000000014167211 */ /* 0x010fc800078008ff */
[-C--:B------:R-:W-:Y:S02]  /*181a0*/  LEA.HI.X.SX32 R23, R20, R3.reuse, 0x1, P0 ;  /* 0x0000000314177211 */ /* 0x080fe400000f0eff */
[CC--:B-----5:R-:W-:Y:S02]  /*181b0*/  LEA R12, P1, R5.reuse, R0.reuse, 0x1 ;  /* 0x00000000050c7211 */ /* 0x0e0fe400078208ff */
[C---:B------:R-:W-:Y:S02]  /*181c0*/  LEA R10, P2, R4.reuse, R0, 0x1 ;  /* 0x00000000040a7211 */ /* 0x040fe400078408ff */
[-C--:B------:R-:W-:Y:S02]  /*181d0*/  LEA.HI.X.SX32 R13, R5, R3.reuse, 0x1, P1 ;  /* 0x00000003050d7211 */ /* 0x080fe400008f0eff */
[----:B------:R-:W-:-:S03]  /*181e0*/  LEA.HI.X.SX32 R11, R4, R3, 0x1, P2 ;  /* 0x00000003040b7211 */ /* 0x000fc600010f0eff */
[----:B------:R-:W-:Y:S01]  /*181f0*/  STL.64 [R1+0x1690], R12 ;  /* 0x0016900c01007387 */ /* 0x000fe20000100a00 */
[----:B------:R-:W-:-:S03]  /*18200*/  LEA R5, R2, R26, 0x1 ;  /* 0x0000001a02057211 */ /* 0x000fc600078e08ff */
[----:B------:R0:W-:Y:S01]  /*18210*/  STL.64 [R1+0x1688], R10 ;  /* 0x0016880a01007387 */ /* 0x0001e20000100a00 */
[----:B------:R-:W-:-:S03]  /*18220*/  LEA R4, R2, R5, 0x1 ;  /* 0x0000000502047211 */ /* 0x000fc600078e08ff */
[----:B------:R-:W-:Y:S01]  /*18230*/  STL [R1+0x78], R5 ;  /* 0x0000780501007387 */ /* 0x000fe20000100800 */
[CC--:B0-----:R-:W-:Y:S02]  /*18240*/  LEA R10, P2, R6.reuse, R0.reuse, 0x1 ;  /* 0x00000000060a7211 */ /* 0x0c1fe400078408ff */
[C---:B------:R-:W-:Y:S02]  /*18250*/  LEA R12, P1, R7.reuse, R0, 0x1 ;  /* 0x00000000070c7211 */ /* 0x040fe400078208ff */
[-C--:B------:R-:W-:Y:S01]  /*18260*/  LEA.HI.X.SX32 R11, R6, R3.reuse, 0x1, P2 ;  /* 0x00000003060b7211 */ /* 0x080fe200010f0eff */
[----:B------:R0:W-:Y:S01]  /*18270*/  STL.64 [R1+0x1680], R22 ;  /* 0x0016801601007387 */ /* 0x0001e20000100a00 */
[----:B------:R-:W-:-:S03]  /*18280*/  LEA.HI.X.SX32 R13, R7, R3, 0x1, P1 ;  /* 0x00000003070d7211 */ /* 0x000fc600008f0eff */
[----:B------:R1:W-:Y:S01]  /*18290*/  STL.64 [R1+0x1670], R10 ;  /* 0x0016700a01007387 */ /* 0x0003e20000100a00 */
[----:B------:R-:W-:-:S03]  /*182a0*/  IMAD R4, R2, 0x2, R4 ;  /* 0x0000000202047824 */ /* 0x000fc600078e0204 */
[----:B------:R2:W-:Y:S01]  /*182b0*/  STL.64 [R1+0x1678], R12 ;  /* 0x0016780c01007387 */ /* 0x0005e20000100a00 */
[-C--:B0-----:R-:W-:Y:S02]  /*182c0*/  LEA R22, P1, R9, R0.reuse, 0x1 ;  /* 0x0000000009167211 */ /* 0x081fe400078208ff */
[-C--:B-1----:R-:W-:Y:S01]  /*182d0*/  LEA R10, P0, R21, R0.reuse, 0x1 ;  /* 0x00000000150a7211 */ /* 0x082fe200078008ff */
[----:B------:R0:W-:Y:S01]  /*182e0*/  STL [R1+0x64], R4 ;  /* 0x0000640401007387 */ /* 0x0001e20000100800 */
[-C--:B------:R-:W-:Y:S02]  /*182f0*/  LEA.HI.X.SX32 R23, R9, R3.reuse, 0x1, P1 ;  /* 0x0000000309177211 */ /* 0x080fe400008f0eff */
[----:B------:R-:W-:Y:S02]  /*18300*/  LEA.HI.X.SX32 R11, R21, R3, 0x1, P0 ;  /* 0x00000003150b7211 */ /* 0x000fe400000f0eff */
[----:B--2---:R-:W-:-:S03]  /*18310*/  LEA R12, P2, R8, R0, 0x1 ;  /* 0x00000000080c7211 */ /* 0x004fc600078408ff */
[----:B------:R1:W-:Y:S01]  /*18320*/  STL.64 [R1+0x1668], R10 ;  /* 0x0016680a01007387 */ /* 0x0003e20000100a00 */
[----:B------:R-:W-:Y:S02]  /*18330*/  LEA.HI.X.SX32 R13, R8, R3, 0x1, P2 ;  /* 0x00000003080d7211 */ /* 0x000fe400010f0eff */
[----:B0-----:R-:W-:Y:S01]  /*18340*/  LEA R4, R2, R4, 0x1 ;  /* 0x0000000402047211 */ /* 0x001fe200078e08ff */
[----:B-1----:R-:W2:Y:S04]  /*18350*/  LDL.LU.64 R10, [R1+0x2318] ;  /* 0x00231800010a7983 */ /* 0x002ea80000300a00 */
[----:B------:R0:W-:Y:S04]  /*18360*/  STL.64 [R1+0x1660], R22 ;  /* 0x0016601601007387 */ /* 0x0001e80000100a00 */
[----:B0-----:R-:W3:Y:S04]  /*18370*/  LDL.LU.64 R22, [R1+0x2310] ;  /* 0x0023100001167983 */ /* 0x001ee80000300a00 */
[----:B------:R-:W-:Y:S04]  /*18380*/  STL [R1+0x60], R4 ;  /* 0x0000600401007387 */ /* 0x000fe80000100800 */
[----:B------:R0:W-:Y:S02]  /*18390*/  STL.64 [R1+0x1658], R12 ;  /* 0x0016580c01007387 */ /* 0x0001e40000100a00 */
[----:B0-----:R-:W-:-:S04]  /*183a0*/  LEA R12, P0, R27, R0, 0x1 ;  /* 0x000000001b0c7211 */ /* 0x001fc800078008ff */
[----:B------:R-:W-:-:S05]  /*183b0*/  LEA.HI.X.SX32 R13, R27, R3, 0x1, P0 ;  /* 0x000000031b0d7211 */ /* 0x000fca00000f0eff */
[----:B------:R0:W-:Y:S04]  /*183c0*/  STL.64 [R1+0x1650], R12 ;  /* 0x0016500c01007387 */ /* 0x0001e80000100a00 */
[----:B0-----:R-:W4:Y:S01]  /*183d0*/  LDL.LU.64 R12, [R1+0x2308] ;  /* 0x00230800010c7983 */ /* 0x001f220000300a00 */
[C---:B------:R-:W-:Y:S01]  /*183e0*/  IMAD R20, R2.reuse, 0x2, R4 ;  /* 0x0000000202147824 */ /* 0x040fe200078e0204 */
[----:B------:R-:W-:Y:S02]  /*183f0*/  MOV R9, R14 ;  /* 0x0000000e00097202 */ /* 0x000fe40000000f00 */
[----:B------:R-:W-:Y:S02]  /*18400*/  MOV R27, R28 ;  /* 0x0000001c001b7202 */ /* 0x000fe40000000f00 */
[----:B------:R-:W-:-:S04]  /*18410*/  LEA R28, R2, R19, 0x1 ;  /* 0x00000013021c7211 */ /* 0x000fc800078e08ff */
[C---:B------:R-:W-:Y:S02]  /*18420*/  LEA R28, R2.reuse, R28, 0x1 ;  /* 0x0000001c021c7211 */ /* 0x040fe400078e08ff */
[----:B------:R-:W-:-:S03]  /*18430*/  LEA R21, R2, R20, 0x1 ;  /* 0x0000001402157211 */ /* 0x000fc600078e08ff */
[----:B------:R-:W-:Y:S01]  /*18440*/  IMAD R28, R2, 0x2, R28 ;  /* 0x00000002021c7824 */ /* 0x000fe200078e021c */
[CC--:B--2---:R-:W-:Y:S02]  /*18450*/  LEA R4, P2, R10.reuse, R0.reuse, 0x1 ;  /* 0x000000000a047211 */ /* 0x0c4fe400078408ff */
[C---:B------:R-:W-:Y:S02]  /*18460*/  LEA R14, P1, R11.reuse, R0, 0x1 ;  /* 0x000000000b0e7211 */ /* 0x040fe400078208ff */
[-C--:B------:R-:W-:Y:S02]  /*18470*/  LEA.HI.X.SX32 R5, R10, R3.reuse, 0x1, P2 ;  /* 0x000000030a057211 */ /* 0x080fe400010f0eff */
[----:B------:R-:W-:-:S03]  /*18480*/  LEA.HI.X.SX32 R15, R11, R3, 0x1, P1 ;  /* 0x000000030b0f7211 */ /* 0x000fc600008f0eff */
[----:B------:R3:W-:Y:S04]  /*18490*/  STL.64 [R1+0x1640], R4 ;  /* 0x0016400401007387 */ /* 0x0007e80000100a00 */
[----:B------:R4:W-:Y:S01]  /*184a0*/  STL.64 [R1+0x1648], R14 ;  /* 0x0016480e01007387 */ /* 0x0009e20000100a00 */
[----:B---3--:R-:W-:-:S04]  /*184b0*/  LEA R4, P0, R22, R0, 0x1 ;  /* 0x0000000016047211 */ /* 0x008fc800078008ff */
[-C--:B------:R-:W-:Y:S02]  /*184c0*/  LEA.HI.X.SX32 R5, R22, R3.reuse, 0x1, P0 ;  /* 0x0000000316057211 */ /* 0x080fe400000f0eff */
[CC--:B----4-:R-:W-:Y:S02]  /*184d0*/  LEA R14, P1, R13.reuse, R0.reuse, 0x1 ;  /* 0x000000000d0e7211 */ /* 0x0d0fe400078208ff */
[----:B------:R-:W-:Y:S02]  /*184e0*/  LEA R6, P2, R12, R0, 0x1 ;  /* 0x000000000c067211 */ /* 0x000fe400078408ff */
[----:B------:R-:W-:-:S03]  /*184f0*/  LEA.HI.X.SX32 R15, R13, R3, 0x1, P1 ;  /* 0x000000030d0f7211 */ /* 0x000fc600008f0eff */
[----:B------:R-:W-:Y:S04]  /*18500*/  STL [R1+0x1628], R6 ;  /* 0x0016280601007387 */ /* 0x000fe80000100800 */
[----:B------:R-:W-:Y:S04]  /*18510*/  STL.64 [R1+0x1638], R4 ;  /* 0x0016380401007387 */ /* 0x000fe80000100a00 */
[----:B------:R-:W-:Y:S04]  /*18520*/  STL.64 [R1+0x22e8], R28 ;  /* 0x0022e81c01007387 */ /* 0x000fe80000100a00 */
[----:B------:R-:W-:Y:S04]  /*18530*/  STL.64 [R1+0x2290], R20 ;  /* 0x0022901401007387 */ /* 0x000fe80000100a00 */
[----:B------:R0:W-:Y:S04]  /*18540*/  STL.64 [R1+0x1630], R14 ;  /* 0x0016300e01007387 */ /* 0x0001e80000100a00 */
[----:B0-----:R-:W2:Y:S01]  /*18550*/  LDL.LU.64 R14, [R1+0x2300] ;  /* 0x00230000010e7983 */ /* 0x001ea20000300a00 */
[C---:B------:R-:W-:Y:S01]  /*18560*/  IMAD R8, R2.reuse, 0x2, R21 ;  /* 0x0000000202087824 */ /* 0x040fe200078e0215 */
[----:B------:R-:W-:-:S02]  /*18570*/  LEA R4, R2, R24, 0x1 ;  /* 0x0000001802047211 */ /* 0x000fc400078e08ff */
[----:B------:R-:W-:Y:S02]  /*18580*/  MOV R10, R24 ;  /* 0x00000018000a7202 */ /* 0x000fe40000000f00 */
[C---:B------:R-:W-:Y:S02]  /*18590*/  LEA R8, R2.reuse, R8, 0x1 ;  /* 0x0000000802087211 */ /* 0x040fe400078e08ff */
[----:B------:R-:W-:Y:S02]  /*185a0*/  LEA R8, R2, R24, 0x1 ;  /* 0x0000001802087211 */ /* 0x000fe400078e08ff */
[----:B------:R-:W-:Y:S02]  /*185b0*/  LEA R24, P0, R23, R0, 0x1 ;  /* 0x0000000017187211 */ /* 0x000fe400078008ff */
[----:B------:R-:W-:Y:S02]  /*185c0*/  MOV R29, R7 ;  /* 0x00000007001d7202 */ /* 0x000fe40000000f00 */
[----:B------:R-:W-:Y:S01]  /*185d0*/  LEA.HI.X.SX32 R29, R12, R3, 0x1, P2 ;  /* 0x000000030c1d7211 */ /* 0x000fe200010f0eff */
[----:B------:R-:W-:Y:S01]  /*185e0*/  IMAD.MOV.U32 R12, RZ, RZ, R25 ;  /* 0x000000ffff0c7224 */ /* 0x000fe200078e0019 */
[----:B------:R-:W-:-:S02]  /*185f0*/  MOV R13, R16 ;  /* 0x00000010000d7202 */ /* 0x000fc40000000f00 */
[----:B------:R-:W-:Y:S02]  /*18600*/  LEA.HI.X.SX32 R25, R23, R3, 0x1, P0 ;  /* 0x0000000317197211 */ /* 0x000fe400000f0eff */
[----:B------:R-:W-:Y:S01]  /*18610*/  LEA R22, R2, R20, 0x1 ;  /* 0x0000001402167211 */ /* 0x000fe200078e08ff */
[----:B------:R-:W-:Y:S01]  /*18620*/  IMAD.MOV.U32 R20, RZ, RZ, R17 ;  /* 0x000000ffff147224 */ /* 0x000fe200078e0011 */
[----:B------:R-:W-:Y:S04]  /*18630*/  STL [R1+0x162c], R29 ;  /* 0x00162c1d01007387 */ /* 0x000fe80000100800 */
[----:B------:R0:W-:Y:S04]  /*18640*/  STL.64 [R1+0x1620], R24 ;  /* 0x0016201801007387 */ /* 0x0001e80000100a00 */
[----:B0-----:R-:W3:Y:S01]  /*18650*/  LDL.LU.64 R24, [R1+0x22f8] ;  /* 0x0022f80001187983 */ /* 0x001ee20000300a00 */
[----:B--2---:R-:W-:-:S04]  /*18660*/  LEA R16, P1, R15, R0, 0x1 ;  /* 0x000000000f107211 */ /* 0x004fc800078208ff */
[----:B------:R-:W-:-:S05]  /*18670*/  LEA.HI.X.SX32 R17, R15, R3, 0x1, P1 ;  /* 0x000000030f117211 */ /* 0x000fca00008f0eff */
[----:B------:R0:W-:Y:S04]  /*18680*/  STL.64 [R1+0x1618], R16 ;  /* 0x0016181001007387 */ /* 0x0001e80000100a00 */
[----:B0-----:R-:W2:Y:S01]  /*18690*/  LDL.LU.64 R16, [R1+0x22f0] ;  /* 0x0022f00001107983 */ /* 0x001ea20000300a00 */
[----:B------:R-:W-:Y:S01]  /*186a0*/  LEA R22, R2, R22, 0x1 ;  /* 0x0000001602167211 */ /* 0x000fe200078e08ff */
[----:B------:R-:W-:-:S03]  /*186b0*/  IMAD.MOV.U32 R21, RZ, RZ, R9 ;  /* 0x000000ffff157224 */ /* 0x000fc600078e0009 */
[----:B------:R-:W-:Y:S01]  /*186c0*/  LEA R22, R2, R22, 0x1 ;  /* 0x0000001602167211 */ /* 0x000fe200078e08ff */
[----:B------:R-:W-:Y:S01]  /*186d0*/  IMAD.MOV.U32 R28, RZ, RZ, R6 ;  /* 0x000000ffff1c7224 */ /* 0x000fe200078e0006 */
[----:B------:R-:W-:Y:S02]  /*186e0*/  LEA R28, P2, R14, R0, 0x1 ;  /* 0x000000000e1c7211 */ /* 0x000fe400078408ff */
[C---:B------:R-:W-:Y:S02]  /*186f0*/  LEA R9, R2.reuse, R22, 0x1 ;  /* 0x0000001602097211 */ /* 0x040fe400078e08ff */
[----:B------:R-:W-:Y:S02]  /*18700*/  MOV R11, R27 ;  /* 0x0000001b000b7202 */ /* 0x000fe40000000f00 */
[----:B------:R-:W-:Y:S01]  /*18710*/  MOV R27, R18 ;  /* 0x00000012001b7202 */ /* 0x000fe20000000f00 */
[----:B------:R-:W-:Y:S01]  /*18720*/  IMAD R18, R2, 0x2, R9 ;  /* 0x0000000202127824 */ /* 0x000fe200078e0209 */
[----:B------:R-:W-:-:S04]  /*18730*/  LEA.HI.X.SX32 R29, R14, R3, 0x1, P2 ;  /* 0x000000030e1d7211 */ /* 0x000fc800010f0eff */
[----:B------:R-:W-:Y:S01]  /*18740*/  STL [R1+0x34], R18 ;  /* 0x0000341201007387 */ /* 0x000fe20000100800 */
[----:B------:R-:W-:-:S03]  /*18750*/  LEA R23, R2, R18, 0x1 ;  /* 0x0000001202177211 */ /* 0x000fc600078e08ff */
[----:B------:R3:W-:Y:S01]  /*18760*/  STL.64 [R1+0x1610], R28 ;  /* 0x0016101c01007387 */ /* 0x0007e20000100a00 */
[CC--:B------:R-:W-:Y:S02]  /*18770*/  LEA R5, R2.reuse, R19.reuse, 0x1 ;  /* 0x0000001302057211 */ /* 0x0c0fe400078e08ff */
[-C--:B------:R-:W-:Y:S02]  /*18780*/  LEA R7, R2, R19.reuse, 0x1 ;  /* 0x0000001302077211 */ /* 0x080fe400078e08ff */
[----:B------:R-:W-:Y:S02]  /*18790*/  MOV R9, R19 ;  /* 0x0000001300097202 */ /* 0x000fe40000000f00 */
[----:B---3--:R-:W-:-:S04]  /*187a0*/  LEA R28, P0, R25, R0, 0x1 ;  /* 0x00000000191c7211 */ /* 0x008fc800078008ff */
[----:B------:R-:W-:-:S05]  /*187b0*/  LEA.HI.X.SX32 R29, R25, R3, 0x1, P0 ;  /* 0x00000003191d7211 */ /* 0x000fca00000f0eff */
[----:B------:R0:W-:Y:S04]  /*187c0*/  STL.64 [R1+0x1608], R28 ;  /* 0x0016081c01007387 */ /* 0x0001e80000100a00 */
[----:B0-----:R-:W3:Y:S04]  /*187d0*/  LDL.LU.64 R28, [R1+0x22e8] ;  /* 0x0022e800011c7983 */ /* 0x001ee80000300a00 */
[----:B------:R-:W-:Y:S01]  /*187e0*/  STL [R1+0x22a0], R22 ;  /* 0x0022a01601007387 */ /* 0x000fe20000100800 */
[-C--:B--2---:R-:W-:Y:S02]  /*187f0*/  LEA R18, P1, R17, R0.reuse, 0x1 ;  /* 0x0000000011127211 */ /* 0x084fe400078208ff */
[----:B------:R-:W-:-:S02]  /*18800*/  LEA R14, P2, R16, R0, 0x1 ;  /* 0x00000000100e7211 */ /* 0x000fc400078408ff */
[-C--:B------:R-:W-:Y:S02]  /*18810*/  LEA.HI.X.SX32 R19, R17, R3.reuse, 0x1, P1 ;  /* 0x0000000311137211 */ /* 0x080fe400008f0eff */
[----:B------:R-:W-:-:S03]  /*18820*/  LEA.HI.X.SX32 R15, R16, R3, 0x1, P2 ;  /* 0x00000003100f7211 */ /* 0x000fc600010f0eff */
[----:B------:R0:W-:Y:S04]  /*18830*/  STL.64 [R1+0x1600], R18 ;  /* 0x0016001201007387 */ /* 0x0001e80000100a00 */
[----:B0-----:R-:W2:Y:S04]  /*18840*/  LDL.LU.64 R18, [R1+0x22e0] ;  /* 0x0022e00001127983 */ /* 0x001ea80000300a00 */
[----:B------:R-:W4:Y:S04]  /*18850*/  LDL.LU R16, [R1] ;  /* 0x0000000001107983 */ /* 0x000f280000300800 */
[----:B------:R0:W-:Y:S01]  /*18860*/  STL.64 [R1+0x15f8], R14 ;  /* 0x0015f80e01007387 */ /* 0x0001e20000100a00 */
[----:B------:R-:W-:-:S02]  /*18870*/  MOV R17, R12 ;  /* 0x0000000c00117202 */ /* 0x000fc40000000f00 */
[----:B0-----:R-:W-:Y:S02]  /*18880*/  MOV R14, R27 ;  /* 0x0000001b000e7202 */ /* 0x001fe40000000f00 */
[----:B------:R-:W-:Y:S01]  /*18890*/  LEA R27, R2, R26, 0x1 ;  /* 0x0000001a021b7211 */ /* 0x000fe200078e08ff */
[----:B------:R-:W-:-:S04]  /*188a0*/  IMAD.MOV.U32 R15, RZ, RZ, R13 ;  /* 0x000000ffff0f7224 */ /* 0x000fc800078e000d */
[----:B------:R-:W-:Y:S01]  /*188b0*/  IMAD R27, R2, 0x2, R27 ;  /* 0x00000002021b7824 */ /* 0x000fe200078e021b */
[----:B------:R-:W-:-:S04]  /*188c0*/  MOV R13, R26 ;  /* 0x0000001a000d7202 */ /* 0x000fc80000000f00 */
[----:B------:R-:W-:Y:S01]  /*188d0*/  MOV R12, R27 ;  /* 0x0000001b000c7202 */ /* 0x000fe20000000f00 */
[----:B------:R-:W-:Y:S04]  /*188e0*/  STL.64 [R1+0x22d0], R14 ;  /* 0x0022d00e01007387 */ /* 0x000fe80000100a00 */
[----:B------:R0:W-:Y:S02]  /*188f0*/  STL.64 [R1+0x22d8], R12 ;  /* 0x0022d80c01007387 */ /* 0x0001e40000100a00 */
[----:B0-----:R-:W-:-:S04]  /*18900*/  LEA R12, P0, R24, R0, 0x1 ;  /* 0x00000000180c7211 */ /* 0x001fc800078008ff */
[----:B------:R-:W-:Y:S02]  /*18910*/  LEA.HI.X.SX32 R13, R24, R3, 0x1, P0 ;  /* 0x00000003180d7211 */ /* 0x000fe400000f0eff */
[----:B------:R-:W5:Y:S01]  /*18920*/  LDL.LU R24, [R1+0x4] ;  /* 0x0000040001187983 */ /* 0x000f620000300800 */
[C---:B------:R-:W-:Y:S02]  /*18930*/  IMAD R23, R2.reuse, 0x2, R23 ;  /* 0x0000000202177824 */ /* 0x040fe400078e0217 */
[----:B------:R-:W-:-:S03]  /*18940*/  IMAD R4, R2, 0x2, R4 ;  /* 0x0000000202047824 */ /* 0x000fc600078e0204 */
[----:B------:R-:W-:Y:S01]  /*18950*/  MOV R25, R23 ;  /* 0x0000001700197202 */ /* 0x000fe20000000f00 */
[----:B------:R-:W-:Y:S01]  /*18960*/  STL.64 [R1+0x15f0], R12 ;  /* 0x0015f00c01007387 */ /* 0x000fe20000100a00 */
[----:B------:R-:W-:-:S03]  /*18970*/  LEA R4, R2, R4, 0x1 ;  /* 0x0000000402047211 */ /* 0x000fc600078e08ff */
[----:B------:R-:W-:-:S05]  /*18980*/  IMAD R27, R2, 0x2, R25 ;  /* 0x00000002021b7824 */ /* 0x000fca00078e0219 */
[----:B------:R-:W-:Y:S02]  /*18990*/  LEA R26, R2, R27, 0x1 ;  /* 0x0000001b021a7211 */ /* 0x000fe400078e08ff */
[CC--:B--2---:R-:W-:Y:S02]  /*189a0*/  LEA R22, P1, R19.reuse, R0.reuse, 0x1 ;  /* 0x0000000013167211 */ /* 0x0c4fe400078208ff */
[C---:B------:R-:W-:Y:S02]  /*189b0*/  LEA R14, P2, R18.reuse, R0, 0x1 ;  /* 0x00000000120e7211 */ /* 0x040fe400078408ff */
[-C--:B------:R-:W-:Y:S02]  /*189c0*/  LEA.HI.X.SX32 R23, R19, R3.reuse, 0x1, P1 ;  /* 0x0000000313177211 */ /* 0x080fe400008f0eff */
[----:B------:R-:W-:-:S03]  /*189d0*/  LEA.HI.X.SX32 R15, R18, R3, 0x1, P2 ;  /* 0x00000003120f7211 */ /* 0x000fc600010f0eff */
[----:B------:R0:W-:Y:S04]  /*189e0*/  STL.64 [R1+0x15e8], R22 ;  /* 0x0015e81601007387 */ /* 0x0001e80000100a00 */
[----:B------:R-:W-:Y:S04]  /*189f0*/  STL.64 [R1+0x15e0], R14 ;  /* 0x0015e00e01007387 */ /* 0x000fe80000100a00 */
[----:B------:R-:W2:Y:S01]  /*18a00*/  LDL.LU R18, [R1+0x8] ;  /* 0x0000080001127983 */ /* 0x000ea20000300800 */
[----:B0-----:R-:W-:Y:S02]  /*18a10*/  MOV R22, R21 ;  /* 0x0000001500167202 */ /* 0x001fe40000000f00 */
[----:B------:R-:W-:Y:S01]  /*18a20*/  MOV R21, R4 ;  /* 0x0000000400157202 */ /* 0x000fe20000000f00 */
[----:B---3--:R-:W-:Y:S01]  /*18a30*/  IMAD R4, R2, 0x2, R29 ;  /* 0x0000000202047824 */ /* 0x008fe200078e021d */
[----:B------:R0:W-:Y:S04]  /*18a40*/  STL.64 [R1+0x2280], R26 ;  /* 0x0022801a01007387 */ /* 0x0001e80000100a00 */
[----:B0-----:R-:W-:-:S05]  /*18a50*/  MOV R27, R4 ;  /* 0x00000004001b7202 */ /* 0x001fca0000000f00 */
[----:B------:R-:W-:Y:S01]  /*18a60*/  STL [R1+0x22c8], R27 ;  /* 0x0022c81b01007387 */ /* 0x000fe20000100800 */
[----:B-----5:R-:W-:-:S04]  /*18a70*/  LEA R12, P0, R24, R0, 0x1 ;  /* 0x00000000180c7211 */ /* 0x020fc800078008ff */
[----:B------:R-:W-:-:S05]  /*18a80*/  LEA.HI.X.SX32 R13, R24, R3, 0x1, P0 ;  /* 0x00000003180d7211 */ /* 0x000fca00000f0eff */
[----:B------:R0:W-:Y:S04]  /*18a90*/  STL.64 [R1+0x15d8], R12 ;  /* 0x0015d80c01007387 */ /* 0x0001e80000100a00 */
[----:B0-----:R-:W3:Y:S01]  /*18aa0*/  LDL.LU.64 R12, [R1+0x22d8] ;  /* 0x0022d800010c7983 */ /* 0x001ee20000300a00 */
[----:B------:R-:W-:Y:S01]  /*18ab0*/  IMAD.MOV.U32 R23, RZ, RZ, R11 ;  /* 0x000000ffff177224 */ /* 0x000fe200078e000b */
[----:B----4-:R-:W-:Y:S02]  /*18ac0*/  LEA R14, P1, R16, R0, 0x1 ;  /* 0x00000000100e7211 */ /* 0x010fe400078208ff */
[----:B------:R-:W-:Y:S02]  /*18ad0*/  MOV R11, R28 ;  /* 0x0000001c000b7202 */ /* 0x000fe40000000f00 */
[----:B------:R-:W-:-:S02]  /*18ae0*/  LEA R28, R2, R26, 0x1 ;  /* 0x0000001a021c7211 */ /* 0x000fc400078e08ff */
[C---:B------:R-:W-:Y:S02]  /*18af0*/  LEA R26, P2, R29.reuse, R0, 0x1 ;  /* 0x000000001d1a7211 */ /* 0x040fe400078408ff */
[-C--:B------:R-:W-:Y:S02]  /*18b00*/  LEA.HI.X.SX32 R15, R16, R3.reuse, 0x1, P1 ;  /* 0x00000003100f7211 */ /* 0x080fe400008f0eff */
[----:B------:R-:W-:-:S03]  /*18b10*/  LEA.HI.X.SX32 R27, R29, R3, 0x1, P2 ;  /* 0x000000031d1b7211 */ /* 0x000fc600010f0eff */
[----:B------:R0:W-:Y:S01]  /*18b20*/  STL.64 [R1+0x15d0], R14 ;  /* 0x0015d00e01007387 */ /* 0x0001e20000100a00 */
[----:B------:R-:W-:-:S03]  /*18b30*/  LEA R16, R2, R29, 0x1 ;  /* 0x0000001d02107211 */ /* 0x000fc600078e08ff */
[----:B0-----:R-:W4:Y:S01]  /*18b40*/  LDL.LU.64 R14, [R1+0x22d0] ;  /* 0x0022d000010e7983 */ /* 0x001f220000300a00 */
[----:B------:R-:W-:-:S05]  /*18b50*/  LEA R16, R2, R16, 0x1 ;  /* 0x0000001002107211 */ /* 0x000fca00078e08ff */
[----:B------:R-:W-:Y:S01]  /*18b60*/  IMAD.MOV.U32 R29, RZ, RZ, R16 ;  /* 0x000000ffff1d7224 */ /* 0x000fe200078e0010 */
[----:B---3--:R-:W-:Y:S04]  /*18b70*/  STL.64 [R1+0x22c0], R12 ;  /* 0x0022c00c01007387 */ /* 0x008fe80000100a00 */
[----:B------:R0:W-:Y:S04]  /*18b80*/  STL.64 [R1+0x15c8], R26 ;  /* 0x0015c81a01007387 */ /* 0x0001e80000100a00 */
[----:B0-----:R-:W3:Y:S04]  /*18b90*/  LDL.LU R27, [R1+0x22c8] ;  /* 0x0022c800011b7983 */ /* 0x001ee80000300800 */
[----:B------:R-:W5:Y:S04]  /*18ba0*/  LDL.LU R19, [R1+0x20] ;  /* 0x0000200001137983 */ /* 0x000f680000300800 */
[----:B------:R-:W4:Y:S01]  /*18bb0*/  LDL.LU R16, [R1+0x1c] ;  /* 0x00001c0001107983 */ /* 0x000f220000300800 */
[----:B------:R-:W-:Y:S01]  /*18bc0*/  MOV R6, R5 ;  /* 0x0000000500067202 */ /* 0x000fe20000000f00 */
[----:B------:R-:W-:-:S05]  /*18bd0*/  IMAD R5, R2, 0x2, R5 ;  /* 0x0000000202057824 */ /* 0x000fca00078e0205 */
[C---:B------:R-:W-:Y:S01]  /*18be0*/  LEA R5, R2.reuse, R5, 0x1 ;  /* 0x0000000502057211 */ /* 0x040fe200078e08ff */
[----:B------:R-:W-:Y:S01]  /*18bf0*/  IMAD R4, R2, 0x2, R28 ;  /* 0x0000000202047824 */ /* 0x000fe200078e021c */
[----:B------:R-:W-:-:S03]  /*18c00*/  MOV R24, R17 ;  /* 0x0000001100187202 */ /* 0x000fc60000000f00 */
[C---:B------:R-:W-:Y:S01]  /*18c10*/  IMAD R5, R2.reuse, 0x2, R5 ;  /* 0x0000000202057824 */ /* 0x040fe200078e0205 */
[----:B------:R-:W-:Y:S01]  /*18c20*/  MOV R17, R23 ;  /* 0x0000001700117202 */ /* 0x000fe20000000f00 */
[----:B------:R-:W-:Y:S01]  /*18c30*/  IMAD.MOV.U32 R23, RZ, RZ, R21 ;  /* 0x000000ffff177224 */ /* 0x000fe200078e0015 */
[----:B------:R2:W-:Y:S02]  /*18c40*/  STL.64 [R1+0x22b0], R24 ;  /* 0x0022b01801007387 */ /* 0x0005e40000100a00 */
[----:B------:R-:W-:Y:S02]  /*18c50*/  MOV R21, R5 ;  /* 0x0000000500157202 */ /* 0x000fe40000000f00 */
[----:B------:R-:W-:Y:S02]  /*18c60*/  LEA R5, R2, R4, 0x1 ;  /* 0x0000000402057211 */ /* 0x000fe400078e08ff */
[----:B------:R-:W-:-:S03]  /*18c70*/  LEA R26, P1, R29, R0, 0x1 ;  /* 0x000000001d1a7211 */ /* 0x000fc600078208ff */
[----:B------:R0:W-:Y:S01]  /*18c80*/  STL.64 [R1+0x2288], R4 ;  /* 0x0022880401007387 */ /* 0x0001e20000100a00 */
[----:B--2---:R-:W-:-:S04]  /*18c90*/  LEA R24, P2, R18, R0, 0x1 ;  /* 0x0000000012187211 */ /* 0x004fc800078408ff */
[----:B------:R-:W-:Y:S01]  /*18ca0*/  LEA.HI.X.SX32 R25, R18, R3, 0x1, P2 ;  /* 0x0000000312197211 */ /* 0x000fe200010f0eff */
[----:B0-----:R-:W2:Y:S01]  /*18cb0*/  LDL.LU R4, [R1+0x28] ;  /* 0x0000280001047983 */ /* 0x001ea20000300800 */
[----:B---3--:R-:W-:Y:S01]  /*18cc0*/  IMAD.MOV.U32 R13, RZ, RZ, R27 ;  /* 0x000000ffff0d7224 */ /* 0x008fe200078e001b */
[----:B------:R-:W-:Y:S02]  /*18cd0*/  LEA R12, P0, R27, R0, 0x1 ;  /* 0x000000001b0c7211 */ /* 0x000fe400078008ff */
[----:B------:R-:W-:Y:S02]  /*18ce0*/  MOV R27, R29 ;  /* 0x0000001d001b7202 */ /* 0x000fe40000000f00 */
[-C--:B------:R-:W-:Y:S02]  /*18cf0*/  LEA.HI.X.SX32 R13, R13, R3.reuse, 0x1, P0 ;  /* 0x000000030d0d7211 */ /* 0x080fe400000f0eff */
[----:B------:R-:W-:-:S03]  /*18d00*/  LEA.HI.X.SX32 R27, R27, R3, 0x1, P1 ;  /* 0x000000031b1b7211 */ /* 0x000fc600008f0eff */
[----:B------:R0:W-:Y:S01]  /*18d10*/  STL.64 [R1+0x15c0], R12 ;  /* 0x0015c00c01007387 */ /* 0x0001e20000100a00 */
[----:B------:R-:W-:-:S03]  /*18d20*/  LEA R29, R2, R5, 0x1 ;  /* 0x00000005021d7211 */ /* 0x000fc600078e08ff */
[----:B0-----:R-:W3:Y:S04]  /*18d30*/  LDL.LU.64 R12, [R1+0x22c0] ;  /* 0x0022c000010c7983 */ /* 0x001ee80000300a00 */
[----:B------:R5:W-:Y:S04]  /*18d40*/  STL.64 [R1+0x22b8], R10 ;  /* 0x0022b80a01007387 */ /* 0x000be80000100a00 */
[----:B------:R-:W-:Y:S04]  /*18d50*/  STL.64 [R1+0x15b8], R26 ;  /* 0x0015b81a01007387 */ /* 0x000fe80000100a00 */
[----:B------:R4:W-:Y:S01]  /*18d60*/  STL.64 [R1+0x15b0], R24 ;  /* 0x0015b01801007387 */ /* 0x0009e20000100a00 */
[----:B-----5:R-:W-:-:S03]  /*18d70*/  LEA R10, P0, R19, R0, 0x1 ;  /* 0x00000000130a7211 */ /* 0x020fc600078008ff */
[----:B------:R-:W5:Y:S01]  /*18d80*/  LDL.LU R5, [R1+0x4c] ;  /* 0x00004c0001057983 */ /* 0x000f620000300800 */
[----:B------:R-:W-:-:S03]  /*18d90*/  LEA.HI.X.SX32 R11, R19, R3, 0x1, P0 ;  /* 0x00000003130b7211 */ /* 0x000fc600000f0eff */
[----:B------:R-:W3:Y:S01]  /*18da0*/  LDL.LU R18, [R1+0x48] ;  /* 0x0000480001127983 */ /* 0x000ee20000300800 */
[----:B----4-:R-:W-:-:S03]  /*18db0*/  LEA R24, P1, R16, R0, 0x1 ;  /* 0x0000000010187211 */ /* 0x010fc600078208ff */
[----:B------:R-:W-:Y:S01]  /*18dc0*/  STL.64 [R1+0x2298], R28 ;  /* 0x0022981c01007387 */ /* 0x000fe20000100a00 */
[----:B------:R-:W-:-:S03]  /*18dd0*/  LEA.HI.X.SX32 R25, R16, R3, 0x1, P1 ;  /* 0x0000000310197211 */ /* 0x000fc600008f0eff */
[----:B------:R0:W-:Y:S04]  /*18de0*/  STL.64 [R1+0x15a8], R10 ;  /* 0x0015a80a01007387 */ /* 0x0001e80000100a00 */
[----:B0-----:R-:W4:Y:S04]  /*18df0*/  LDL.LU.64 R10, [R1+0x22b8] ;  /* 0x0022b800010a7983 */ /* 0x001f280000300a00 */
[----:B------:R0:W-:Y:S01]  /*18e00*/  STL.64 [R1+0x15a0], R24 ;  /* 0x0015a01801007387 */ /* 0x0001e20000100a00 */
[----:B------:R-:W-:-:S03]  /*18e10*/  LEA R28, P2, R22, R0, 0x1 ;  /* 0x00000000161c7211 */ /* 0x000fc600078408ff */
[----:B0-----:R-:W4:Y:S01]  /*18e20*/  LDL.LU.64 R24, [R1+0x22b0] ;  /* 0x0022b00001187983 */ /* 0x001f220000300a00 */
[----:B------:R-:W-:Y:S01]  /*18e30*/  MOV R27, R15 ;  /* 0x0000000f001b7202 */ /* 0x000fe20000000f00 */
[----:B------:R-:W-:Y:S01]  /*18e40*/  IMAD.MOV.U32 R15, RZ, RZ, R6 ;  /* 0x000000ffff0f7224 */ /* 0x000fe200078e0006 */
[----:B------:R-:W-:Y:S02]  /*18e50*/  LEA R6, R2, R29, 0x1 ;  /* 0x0000001d02067211 */ /* 0x000fe400078e08ff */
[----:B------:R-:W-:-:S05]  /*18e60*/  LEA.HI.X.SX32 R29, R22, R3, 0x1, P2 ;  /* 0x00000003161d7211 */ /* 0x000fca00010f0eff */
[----:B------:R2:W-:Y:S04]  /*18e70*/  STL.64 [R1+0x1598], R28 ;  /* 0x0015981c01007387 */ /* 0x0005e80000100a00 */
[----:B------:R-:W4:Y:S01]  /*18e80*/  LDL.LU R19, [R1+0x58] ;  /* 0x0000580001137983 */ /* 0x000f220000300800 */
[C---:B------:R-:W-:Y:S02]  /*18e90*/  IMAD R7, R2.reuse, 0x2, R7 ;  /* 0x0000000202077824 */ /* 0x040fe400078e0207 */
[----:B------:R-:W-:Y:S01]  /*18ea0*/  IMAD.MOV.U32 R26, RZ, RZ, R14 ;  /* 0x000000ffff1a7224 */ /* 0x000fe200078e000e */
[----:B------:R-:W-:Y:S02]  /*18eb0*/  MOV R14, R20 ;  /* 0x00000014000e7202 */ /* 0x000fe40000000f00 */
[----:B------:R-:W-:Y:S01]  /*18ec0*/  MOV R20, R7 ;  /* 0x0000000700147202 */ /* 0x000fe20000000f00 */
[C---:B------:R-:W-:Y:S01]  /*18ed0*/  IMAD R7, R2.reuse, 0x2, R6 ;  /* 0x0000000202077824 */ /* 0x040fe200078e0206 */
[----:B------:R-:W-:-:S02]  /*18ee0*/  LEA R8, R2, R8, 0x1 ;  /* 0x0000000802087211 */ /* 0x000fc400078e08ff */
[----:B--2---:R-:W-:Y:S02]  /*18ef0*/  LEA R28, P1, R4, R0, 0x1 ;  /* 0x00000000041c7211 */ /* 0x004fe400078208ff */
[----:B------:R-:W-:Y:S01]  /*18f00*/  MOV R22, R8 ;  /* 0x0000000800167202 */ /* 0x000fe20000000f00 */
[----:B------:R0:W-:Y:S01]  /*18f10*/  STL.64 [R1+0x22a8], R6 ;  /* 0x0022a80601007387 */ /* 0x0001e20000100a00 */
[----:B------:R-:W-:Y:S02]  /*18f20*/  LEA R8, R2, R7, 0x1 ;  /* 0x0000000702087211 */ /* 0x000fe400078e08ff */
[----:B------:R-:W-:Y:S01]  /*18f30*/  LEA.HI.X.SX32 R29, R4, R3, 0x1, P1 ;  /* 0x00000003041d7211 */ /* 0x000fe200008f0eff */
[----:B0-----:R-:W-:Y:S01]  /*18f40*/  IMAD.MOV.U32 R7, RZ, RZ, R17 ;  /* 0x000000ffff077224 */ /* 0x001fe200078e0011 */
[----:B------:R-:W-:-:S04]  /*18f50*/  LEA R6, P0, R17, R0, 0x1 ;  /* 0x0000000011067211 */ /* 0x000fc800078008ff */
[----:B------:R-:W-:Y:S01]  /*18f60*/  LEA.HI.X.SX32 R7, R7, R3, 0x1, P0 ;  /* 0x0000000307077211 */ /* 0x000fe200000f0eff */
[----:B------:R0:W-:Y:S01]  /*18f70*/  STL.64 [R1+0x1588], R28 ;  /* 0x0015881c01007387 */ /* 0x0001e20000100a00 */
[----:B------:R-:W-:-:S03]  /*18f80*/  LEA R8, R2, R8, 0x1 ;  /* 0x0000000802087211 */ /* 0x000fc600078e08ff */
[----:B------:R5:W-:Y:S01]  /*18f90*/  STL.64 [R1+0x1590], R6 ;  /* 0x0015900601007387 */ /* 0x000be20000100a00 */
[----:B0-----:R-:W-:Y:S01]  /*18fa0*/  MOV R28, R26 ;  /* 0x0000001a001c7202 */ /* 0x001fe20000000f00 */
[----:B------:R-:W-:Y:S01]  /*18fb0*/  IMAD.MOV.U32 R29, RZ, RZ, R27 ;  /* 0x000000ffff1d7224 */ /* 0x000fe200078e001b */
[CC--:B-----5:R-:W-:Y:S02]  /*18fc0*/  LEA R6, P0, R5.reuse, R0.reuse, 0x1 ;  /* 0x0000000005067211 */ /* 0x0e0fe400078008ff */
[CC--:B---3--:R-:W-:Y:S02]  /*18fd0*/  LEA R26, P1, R18.reuse, R0.reuse, 0x1 ;  /* 0x00000000121a7211 */ /* 0x0c8fe400078208ff */
[-C--:B------:R-:W-:Y:S02]  /*18fe0*/  LEA.HI.X.SX32 R7, R5, R3.reuse, 0x1, P0 ;  /* 0x0000000305077211 */ /* 0x080fe400000f0eff */
[----:B------:R-:W-:Y:S02]  /*18ff0*/  LEA.HI.X.SX32 R27, R18, R3, 0x1, P1 ;  /* 0x00000003121b7211 */ /* 0x000fe400008f0eff */
[----:B----4-:R-:W-:-:S04]  /*19000*/  LEA R16, P2, R24, R0, 0x1 ;  /* 0x0000000018107211 */ /* 0x010fc800078408ff */
[----:B------:R-:W-:Y:S02]  /*19010*/  LEA.HI.X.SX32 R17, R24, R3, 0x1, P2 ;  /* 0x0000000318117211 */ /* 0x000fe400010f0eff */
[----:B------:R-:W-:Y:S02]  /*19020*/  MOV R24, R15 ;  /* 0x0000000f00187202 */ /* 0x000fe40000000f00 */
[----:B------:R-:W-:Y:S01]  /*19030*/  MOV R15, R9 ;  /* 0x00000009000f7202 */ /* 0x000fe20000000f00 */
[----:B------:R0:W-:Y:S01]  /*19040*/  STL.64 [R1+0x1580], R16 ;  /* 0x0015801001007387 */ /* 0x0001e20000100a00 */
[----:B------:R-:W-:-:S05]  /*19050*/  IMAD R9, R2, 0x2, R8 ;  /* 0x0000000202097824 */ /* 0x000fca00078e0208 */
[----:B------:R1:W-:Y:S01]  /*19060*/  STL.64 [R1+0x2278], R8 ;  /* 0x0022780801007387 */ /* 0x0003e20000100a00 */
[----:B0-----:R-:W-:-:S03]  /*19070*/  LEA R16, P2, R10, R0, 0x1 ;  /* 0x000000000a107211 */ /* 0x001fc600078408ff */
[----:B------:R0:W-:Y:S01]  /*19080*/  STL.64 [R1+0x1578], R6 ;  /* 0x0015780601007387 */ /* 0x0001e20000100a00 */
[----:B------:R-:W-:Y:S02]  /*19090*/  LEA.HI.X.SX32 R17, R10, R3, 0x1, P2 ;  /* 0x000000030a117211 */ /* 0x000fe400010f0eff */
[----:B------:R-:W-:Y:S02]  /*190a0*/  LEA R4, R2, R9, 0x1 ;  /* 0x0000000902047211 */ /* 0x000fe400078e08ff */
[----:B-1----:R-:W-:Y:S01]  /*190b0*/  LEA R8, P1, R22, R0, 0x1 ;  /* 0x0000000016087211 */ /* 0x002fe200078208ff */
[----:B0-----:R-:W2:Y:S04]  /*190c0*/  LDL.LU.64 R6, [R1+0x22a8] ;  /* 0x0022a80001067983 */ /* 0x001ea80000300a00 */
[----:B------:R-:W-:Y:S04]  /*190d0*/  STL.64 [R1+0x1570], R26 ;  /* 0x0015701a01007387 */ /* 0x000fe80000100a00 */
[----:B------:R0:W-:Y:S01]  /*190e0*/  STL.64 [R1+0x1568], R16 ;  /* 0x0015681001007387 */ /* 0x0001e20000100a00 */
[----:B------:R-:W-:-:S02]  /*190f0*/  LEA R10, R2, R4, 0x1 ;  /* 0x00000004020a7211 */ /* 0x000fc400078e08ff */
[-C--:B------:R-:W-:Y:S01]  /*19100*/  LEA R4, P2, R23, R0.reuse, 0x1 ;  /* 0x0000000017047211 */ /* 0x080fe200078408ff */
[----:B------:R-:W3:Y:S01]  /*19110*/  LDL.LU R18, [R1+0x7c] ;  /* 0x00007c0001127983 */ /* 0x000ee20000300800 */
[----:B------:R-:W-:Y:S02]  /*19120*/  LEA.HI.X.SX32 R9, R22, R3, 0x1, P1 ;  /* 0x0000000316097211 */ /* 0x000fe400008f0eff */
[----:B0-----:R-:W-:-:S04]  /*19130*/  LEA R16, P0, R19, R0, 0x1 ;  /* 0x0000000013107211 */ /* 0x001fc800078008ff */
[-C--:B------:R-:W-:Y:S02]  /*19140*/  LEA.HI.X.SX32 R17, R19, R3.reuse, 0x1, P0 ;  /* 0x0000000313117211 */ /* 0x080fe400000f0eff */
[C---:B------:R-:W-:Y:S02]  /*19150*/  LEA R22, P0, R28.reuse, R0, 0x1 ;  /* 0x000000001c167211 */ /* 0x040fe400078008ff */
[-C--:B------:R-:W-:Y:S01]  /*19160*/  LEA.HI.X.SX32 R5, R23, R3.reuse, 0x1, P2 ;  /* 0x0000000317057211 */ /* 0x080fe200010f0eff */
[----:B------:R0:W-:Y:S01]  /*19170*/  STL.64 [R1+0x1560], R16 ;  /* 0x0015601001007387 */ /* 0x0001e20000100a00 */
[----:B------:R-:W-:-:S03]  /*19180*/  LEA.HI.X.SX32 R23, R28, R3, 0x1, P0 ;  /* 0x000000031c177211 */ /* 0x000fc600000f0eff */
[----:B------:R1:W-:Y:S01]  /*19190*/  STL.64 [R1+0x1558], R8 ;  /* 0x0015580801007387 */ /* 0x0003e20000100a00 */
[----:B0-----:R-:W-:-:S03]  /*191a0*/  LEA R16, P1, R29, R0, 0x1 ;  /* 0x000000001d107211 */ /* 0x001fc600078208ff */
[----:B-1----:R-:W4:Y:S01]  /*191b0*/  LDL.LU R8, [R1+0x78] ;  /* 0x0000780001087983 */ /* 0x002f220000300800 */
[----:B------:R-:W-:-:S03]  /*191c0*/  LEA.HI.X.SX32 R17, R29, R3, 0x1, P1 ;  /* 0x000000031d117211 */ /* 0x000fc600008f0eff */
[----:B------:R0:W-:Y:S04]  /*191d0*/  STL.64 [R1+0x1550], R4 ;  /* 0x0015500401007387 */ /* 0x0001e80000100a00 */
[----:B------:R1:W-:Y:S01]  /*191e0*/  STL.64 [R1+0x1548], R22 ;  /* 0x0015481601007387 */ /* 0x0003e20000100a00 */
[-C--:B------:R-:W-:Y:S02]  /*191f0*/  LEA R28, P0, R15, R0.reuse, 0x1 ;  /* 0x000000000f1c7211 */ /* 0x080fe400078008ff */
[----:B------:R-:W-:Y:S02]  /*19200*/  MOV R29, R15 ;  /* 0x0000000f001d7202 */ /* 0x000fe40000000f00 */
[C---:B0-----:R-:W-:Y:S01]  /*19210*/  LEA R4, P2, R14.reuse, R0, 0x1 ;  /* 0x000000000e047211 */ /* 0x041fe200078408ff */
[----:B-1----:R-:W5:Y:S04]  /*19220*/  LDL.LU R22, [R1+0x22a0] ;  /* 0x0022a00001167983 */ /* 0x002f680000300800 */
[----:B------:R-:W2:Y:S04]  /*19230*/  LDL.LU R9, [R1+0x64] ;  /* 0x0000640001097983 */ /* 0x000ea80000300800 */
[----:B------:R-:W2:Y:S01]  /*19240*/  LDL.LU R23, [R1+0x60] ;  /* 0x0000600001177983 */ /* 0x000ea20000300800 */
[----:B------:R-:W-:-:S03]  /*19250*/  LEA.HI.X.SX32 R5, R14, R3, 0x1, P2 ;  /* 0x000000030e057211 */ /* 0x000fc600010f0eff */
[----:B------:R0:W-:Y:S01]  /*19260*/  STL.64 [R1+0x1540], R16 ;  /* 0x0015401001007387 */ /* 0x0001e20000100a00 */
[----:B------:R-:W-:Y:S01]  /*19270*/  LEA.HI.X.SX32 R29, R29, R3, 0x1, P0 ;  /* 0x000000031d1d7211 */ /* 0x000fe200000f0eff */
[----:B------:R-:W-:Y:S01]  /*19280*/  IMAD.MOV.U32 R26, RZ, RZ, R21 ;  /* 0x000000ffff1a7224 */ /* 0x000fe200078e0015 */
[----:B------:R-:W-:Y:S01]  /*19290*/  MOV R21, R11 ;  /* 0x0000000b00157202 */ /* 0x000fe20000000f00 */
[----:B------:R1:W-:Y:S01]  /*192a0*/  STL.64 [R1+0x1538], R4 ;  /* 0x0015380401007387 */ /* 0x0003e20000100a00 */
[----:B0-----:R-:W-:-:S04]  /*192b0*/  LEA R16, P1, R24, R0, 0x1 ;  /* 0x0000000018107211 */ /* 0x001fc800078208ff */
[----:B------:R-:W-:Y:S02]  /*192c0*/  LEA.HI.X.SX32 R17, R24, R3, 0x1, P1 ;  /* 0x0000000318117211 */ /* 0x000fe400008f0eff */
[----:B-1----:R-:W-:-:S03]  /*192d0*/  LEA R4, P2, R20, R0, 0x1 ;  /* 0x0000000014047211 */ /* 0x002fc600078408ff */
[----:B------:R-:W-:Y:S01]  /*192e0*/  STL.64 [R1+0x1528], R16 ;  /* 0x0015281001007387 */ /* 0x000fe20000100a00 */
[----:B------:R-:W-:-:S03]  /*192f0*/  LEA.HI.X.SX32 R5, R20, R3, 0x1, P2 ;  /* 0x0000000314057211 */ /* 0x000fc600010f0eff */
[----:B------:R0:W-:Y:S01]  /*19300*/  STL.64 [R1+0x1530], R28 ;  /* 0x0015301c01007387 */ /* 0x0001e20000100a00 */
[----:B------:R-:W-:-:S03]  /*19310*/  LEA R20, P1, R26, R0, 0x1 ;  /* 0x000000001a147211 */ /* 0x000fc600078208ff */
[----:B------:R-:W-:Y:S01]  /*19320*/  STL.64 [R1+0x1520], R4 ;  /* 0x0015200401007387 */ /* 0x000fe20000100a00 */
[----:B0-----:R-:W-:Y:S02]  /*19330*/  LEA R28, P0, R21, R0, 0x1 ;  /* 0x00000000151c7211 */ /* 0x001fe400078008ff */
[----:B------:R-:W-:Y:S02]  /*19340*/  MOV R29, R21 ;  /* 0x00000015001d7202 */ /* 0x000fe40000000f00 */
[-C--:B------:R-:W-:Y:S02]  /*19350*/  LEA.HI.X.SX32 R21, R26, R3.reuse, 0x1, P1 ;  /* 0x000000031a157211 */ /* 0x080fe400008f0eff */
[----:B------:R-:W-:-:S05]  /*19360*/  LEA.HI.X.SX32 R29, R29, R3, 0x1, P0 ;  /* 0x000000031d1d7211 */ /* 0x000fca00000f0eff */
[----:B------:R0:W-:Y:S04]  /*19370*/  STL.64 [R1+0x1518], R28 ;  /* 0x0015181c01007387 */ /* 0x0001e80000100a00 */
[----:B0-----:R-:W2:Y:S04]  /*19380*/  LDL.LU.64 R28, [R1+0x2298] ;  /* 0x00229800011c7983 */ /* 0x001ea80000300a00 */
[----:B------:R0:W-:Y:S04]  /*19390*/  STL.64 [R1+0x1510], R20 ;  /* 0x0015101401007387 */ /* 0x0001e80000100a00 */
[----:B0-----:R-:W2:Y:S01]  /*193a0*/  LDL.LU.64 R20, [R1+0x2290] ;  /* 0x0022900001147983 */ /* 0x001ea20000300a00 */
[----:B------:R-:W-:Y:S01]  /*193b0*/  LEA R11, R2, R10, 0x1 ;  /* 0x0000000a020b7211 */ /* 0x000fe200078e08ff */
[----:B------:R-:W-:-:S03]  /*193c0*/  IMAD.MOV.U32 R19, RZ, RZ, R12 ;  /* 0x000000ffff137224 */ /* 0x000fc600078e000c */
[----:B------:R-:W-:Y:S02]  /*193d0*/  LEA R12, R2, R11, 0x1 ;  /* 0x0000000b020c7211 */ /* 0x000fe400078e08ff */
[----:B------:R-:W-:-:S03]  /*193e0*/  MOV R27, R13 ;  /* 0x0000000d001b7202 */ /* 0x000fc60000000f00 */
[----:B------:R-:W-:-:S05]  /*193f0*/  IMAD R13, R2, 0x2, R12 ;  /* 0x00000002020d7824 */ /* 0x000fca00078e020c */
[----:B------:R-:W-:-:S05]  /*19400*/  LEA R14, R2, R13, 0x1 ;  /* 0x0000000d020e7211 */ /* 0x000fca00078e08ff */
[----:B------:R-:W-:-:S05]  /*19410*/  IMAD R15, R2, 0x2, R14 ;  /* 0x00000002020f7824 */ /* 0x000fca00078e020e */
[----:B------:R-:W-:-:S05]  /*19420*/  LEA R16, R2, R15, 0x1 ;  /* 0x0000000f02107211 */ /* 0x000fca00078e08ff */
[----:B------:R-:W-:-:S05]  /*19430*/  IMAD R17, R2, 0x2, R16 ;  /* 0x0000000202117824 */ /* 0x000fca00078e0210 */
[----:B------:R0:W-:Y:S02]  /*19440*/  STL.64 [R1+0x2270], R16 ;  /* 0x0022701001007387 */ /* 0x0001e40000100a00 */
[-C--:B0-----:R-:W-:Y:S02]  /*19450*/  LEA R16, P0, R27, R0.reuse, 0x1 ;  /* 0x000000001b107211 */ /* 0x081fe400078008ff */
[----:B---3--:R-:W-:-:S04]  /*19460*/  LEA R4, P2, R18, R0, 0x1 ;  /* 0x0000000012047211 */ /* 0x008fc800078408ff */
[----:B------:R-:W-:Y:S02]  /*19470*/  LEA.HI.X.SX32 R5, R18, R3, 0x1, P2 ;  /* 0x0000000312057211 */ /* 0x000fe400010f0eff */
[C---:B------:R-:W-:Y:S02]  /*19480*/  LEA R18, R2.reuse, R17, 0x1 ;  /* 0x0000001102127211 */ /* 0x040fe400078e08ff */
[----:B------:R-:W-:Y:S01]  /*19490*/  MOV R17, R27 ;  /* 0x0000001b00117202 */ /* 0x000fe20000000f00 */
[----:B------:R0:W-:Y:S02]  /*194a0*/  STL.64 [R1+0x1508], R4 ;  /* 0x0015080401007387 */ /* 0x0001e40000100a00 */
[----:B------:R-:W-:Y:S01]  /*194b0*/  IMAD R18, R2, 0x2, R18 ;  /* 0x0000000202127824 */ /* 0x000fe200078e0212 */
[----:B------:R-:W-:Y:S02]  /*194c0*/  LEA.HI.X.SX32 R17, R17, R3, 0x1, P0 ;  /* 0x0000000311117211 */ /* 0x000fe400000f0eff */
[----:B0-----:R-:W-:-:S04]  /*194d0*/  LEA R4, P2, R19, R0, 0x1 ;  /* 0x0000000013047211 */ /* 0x001fc800078408ff */
[-C--:B------:R-:W-:Y:S01]  /*194e0*/  LEA.HI.X.SX32 R5, R19, R3.reuse, 0x1, P2 ;  /* 0x0000000313057211 */ /* 0x080fe200010f0eff */
[----:B------:R-:W-:Y:S01]  /*194f0*/  STL.64 [R1+0x1500], R16 ;  /* 0x0015001001007387 */ /* 0x000fe20000100a00 */
[----:B------:R-:W-:Y:S02]  /*19500*/  LEA R19, R2, R18, 0x1 ;  /* 0x0000001202137211 */ /* 0x000fe400078e08ff */
[C---:B----4-:R-:W-:Y:S01]  /*19510*/  LEA R26, P1, R8.reuse, R0, 0x1 ;  /* 0x00000000081a7211 */ /* 0x050fe200078208ff */
[----:B------:R5:W-:Y:S03]  /*19520*/  STL.64 [R1+0x14f0], R4 ;  /* 0x0014f00401007387 */ /* 0x000be60000100a00 */
[----:B------:R-:W-:-:S05]  /*19530*/  LEA.HI.X.SX32 R27, R8, R3, 0x1, P1 ;  /* 0x00000003081b7211 */ /* 0x000fca00008f0eff */
[----:B------:R-:W-:Y:S04]  /*19540*/  STL.64 [R1+0x14f8], R26 ;  /* 0x0014f81a01007387 */ /* 0x000fe80000100a00 */
[----:B------:R0:W-:Y:S01]  /*19550*/  STL.64 [R1+0x2268], R18 ;  /* 0x0022681201007387 */ /* 0x0001e20000100a00 */
[----:B-----5:R-:W-:Y:S02]  /*19560*/  LEA R5, R2, R22, 0x1 ;  /* 0x0000001602057211 */ /* 0x020fe400078e08ff */
[-C--:B--2---:R-:W-:Y:S02]  /*19570*/  LEA R4, P0, R9, R0.reuse, 0x1 ;  /* 0x0000000009047211 */ /* 0x084fe400078008ff */
[----:B0-----:R-:W-:Y:S02]  /*19580*/  MOV R18, R5 ;  /* 0x0000000500127202 */ /* 0x001fe40000000f00 */
[----:B------:R-:W-:-:S02]  /*19590*/  LEA R26, P1, R23, R0, 0x1 ;  /* 0x00000000171a7211 */ /* 0x000fc400078208ff */
[-C--:B------:R-:W-:Y:S01]  /*195a0*/  LEA.HI.X.SX32 R5, R9, R3.reuse, 0x1, P0 ;  /* 0x0000000309057211 */ /* 0x080fe200000f0eff */
[----:B------:R-:W-:Y:S01]  /*195b0*/  IMAD R8, R2, 0x2, R19 ;  /* 0x0000000202087824 */ /* 0x000fe200078e0213 */
[----:B------:R-:W-:Y:S01]  /*195c0*/  LEA.HI.X.SX32 R27, R23, R3, 0x1, P1 ;  /* 0x00000003171b7211 */ /* 0x000fe200008f0eff */
[----:B------:R-:W2:Y:S04]  /*195d0*/  LDL.LU R19, [R1+0x34] ;  /* 0x0000340001137983 */ /* 0x000ea80000300800 */
[----:B------:R0:W-:Y:S04]  /*195e0*/  STL.64 [R1+0x14e8], R4 ;  /* 0x0014e80401007387 */ /* 0x0001e80000100a00 */
[----:B0-----:R-:W3:Y:S04]  /*195f0*/  LDL.LU.64 R4, [R1+0x2288] ;  /* 0x0022880001047983 */ /* 0x001ee80000300a00 */
[----:B------:R0:W-:Y:S01]  /*19600*/  STL.64 [R1+0x14e0], R26 ;  /* 0x0014e01a01007387 */ /* 0x0001e20000100a00 */
[----:B------:R-:W-:-:S02]  /*19610*/  LEA R16, P2, R20, R0, 0x1 ;  /* 0x0000000014107211 */ /* 0x000fc400078408ff */
[C---:B------:R-:W-:Y:S02]  /*19620*/  LEA R23, R2.reuse, R20, 0x1 ;  /* 0x0000001402177211 */ /* 0x040fe400078e08ff */
[----:B0-----:R-:W-:Y:S02]  /*19630*/  LEA R26, P0, R21, R0, 0x1 ;  /* 0x00000000151a7211 */ /* 0x001fe400078008ff */
[----:B------:R-:W-:Y:S01]  /*19640*/  MOV R27, R21 ;  /* 0x00000015001b7202 */ /* 0x000fe20000000f00 */
[----:B------:R-:W-:Y:S01]  /*19650*/  IMAD R23, R2, 0x2, R23 ;  /* 0x0000000202177824 */ /* 0x000fe200078e0217 */
[-C--:B------:R-:W-:Y:S02]  /*19660*/  LEA.HI.X.SX32 R17, R20, R3.reuse, 0x1, P2 ;  /* 0x0000000314117211 */ /* 0x080fe400010f0eff */
[----:B------:R-:W-:Y:S02]  /*19670*/  LEA.HI.X.SX32 R27, R27, R3, 0x1, P0 ;  /* 0x000000031b1b7211 */ /* 0x000fe400000f0eff */
[----:B------:R-:W-:Y:S01]  /*19680*/  LEA R20, R2, R8, 0x1 ;  /* 0x0000000802147211 */ /* 0x000fe200078e08ff */
[----:B------:R0:W-:Y:S01]  /*19690*/  STL.64 [R1+0x14d8], R16 ;  /* 0x0014d81001007387 */ /* 0x0001e20000100a00 */
[----:B------:R-:W-:-:S03]  /*196a0*/  LEA R8, P2, R22, R0, 0x1 ;  /* 0x0000000016087211 */ /* 0x000fc600078408ff */
[----:B------:R1:W-:Y:S01]  /*196b0*/  STL.64 [R1+0x14d0], R26 ;  /* 0x0014d01a01007387 */ /* 0x0003e20000100a00 */
[-C--:B------:R-:W-:Y:S02]  /*196c0*/  LEA.HI.X.SX32 R9, R22, R3.reuse, 0x1, P2 ;  /* 0x0000000316097211 */ /* 0x080fe400010f0eff */
[CC--:B0-----:R-:W-:Y:S02]  /*196d0*/  LEA R16, P1, R23.reuse, R0.reuse, 0x1 ;  /* 0x0000000017107211 */ /* 0x0c1fe400078208ff */
[C---:B-1----:R-:W-:Y:S02]  /*196e0*/  LEA R26, P0, R18.reuse, R0, 0x1 ;  /* 0x00000000121a7211 */ /* 0x042fe400078008ff */
[-C--:B------:R-:W-:Y:S02]  /*196f0*/  LEA.HI.X.SX32 R17, R23, R3.reuse, 0x1, P1 ;  /* 0x0000000317117211 */ /* 0x080fe400008f0eff */
[----:B------:R-:W-:-:S03]  /*19700*/  LEA.HI.X.SX32 R27, R18, R3, 0x1, P0 ;  /* 0x00000003121b7211 */ /* 0x000fc600000f0eff */
[----:B------:R-:W-:Y:S04]  /*19710*/  STL.64 [R1+0x14c8], R16 ;  /* 0x0014c81001007387 */ /* 0x000fe80000100a00 */
[----:B------:R-:W-:Y:S04]  /*19720*/  STL.64 [R1+0x14c0], R8 ;  /* 0x0014c00801007387 */ /* 0x000fe80000100a00 */
[----:B------:R0:W-:Y:S04]  /*19730*/  STL.64 [R1+0x14b8], R26 ;  /* 0x0014b81a01007387 */ /* 0x0001e80000100a00 */
[----:B0-----:R-:W4:Y:S01]  /*19740*/  LDL.LU.64 R26, [R1+0x2280] ;  /* 0x00228000011a7983 */ /* 0x001f220000300a00 */
[----:B------:R-:W-:-:S05]  /*19750*/  IMAD R24, R2, 0x2, R22 ;  /* 0x0000000202187824 */ /* 0x000fca00078e0216 */
[----:B------:R-:W-:-:S04]  /*19760*/  LEA R24, R2, R24, 0x1 ;  /* 0x0000001802187211 */ /* 0x000fc800078e08ff */
[----:B------:R-:W-:-:S04]  /*19770*/  LEA R24, R2, R24, 0x1 ;  /* 0x0000001802187211 */ /* 0x000fc800078e08ff */
[----:B------:R-:W-:-:S04]  /*19780*/  LEA R8, P2, R24, R0, 0x1 ;  /* 0x0000000018087211 */ /* 0x000fc800078408ff */
[----:B------:R-:W-:Y:S02]  /*19790*/  LEA.HI.X.SX32 R9, R24, R3, 0x1, P2 ;  /* 0x0000000318097211 */ /* 0x000fe400010f0eff */
[-C--:B------:R-:W-:Y:S02]  /*197a0*/  LEA R18, P0, R25, R0.reuse, 0x1 ;  /* 0x0000000019127211 */ /* 0x080fe400078008ff */
[----:B--2---:R-:W-:-:S04]  /*197b0*/  LEA R16, P1, R19, R0, 0x1 ;  /* 0x0000000013107211 */ /* 0x004fc800078208ff */
[----:B------:R-:W-:Y:S02]  /*197c0*/  LEA.HI.X.SX32 R17, R19, R3, 0x1, P1 ;  /* 0x0000000313117211 */ /* 0x000fe400008f0eff */
[----:B------:R-:W-:-:S03]  /*197d0*/  MOV R19, R25 ;  /* 0x0000001900137202 */ /* 0x000fc60000000f00 */
[----:B------:R-:W-:Y:S01]  /*197e0*/  STL.64 [R1+0x14b0], R16 ;  /* 0x0014b01001007387 */ /* 0x000fe20000100a00 */
[----:B------:R-:W-:-:S03]  /*197f0*/  LEA.HI.X.SX32 R19, R19, R3, 0x1, P0 ;  /* 0x0000000313137211 */ /* 0x000fc600000f0eff */
[----:B------:R-:W-:Y:S04]  /*19800*/  STL.64 [R1+0x14a8], R8 ;  /* 0x0014a80801007387 */ /* 0x000fe80000100a00 */
[----:B------:R0:W-:Y:S02]  /*19810*/  STL.64 [R1+0x14a0], R18 ;  /* 0x0014a01201007387 */ /* 0x0001e40000100a00 */
[----:B0-----:R-:W-:-:S04]  /*19820*/  LEA R18, P0, R28, R0, 0x1 ;  /* 0x000000001c127211 */ /* 0x001fc800078008ff */
[-C--:B------:R-:W-:Y:S02]  /*19830*/  LEA.HI.X.SX32 R19, R28, R3.reuse, 0x1, P0 ;  /* 0x000000031c137211 */ /* 0x080fe400000f0eff */
[CC--:B----4-:R-:W-:Y:S02]  /*19840*/  LEA R16, P1, R27.reuse, R0.reuse, 0x1 ;  /* 0x000000001b107211 */ /* 0x0d0fe400078208ff */
[C---:B------:R-:W-:Y:S02]  /*19850*/  LEA R8, P2, R26.reuse, R0, 0x1 ;  /* 0x000000001a087211 */ /* 0x040fe400078408ff */
[-C--:B------:R-:W-:Y:S02]  /*19860*/  LEA.HI.X.SX32 R17, R27, R3.reuse, 0x1, P1 ;  /* 0x000000031b117211 */ /* 0x080fe400008f0eff */
[----:B------:R-:W-:-:S03]  /*19870*/  LEA.HI.X.SX32 R9, R26, R3, 0x1, P2 ;  /* 0x000000031a097211 */ /* 0x000fc600010f0eff */
[----:B------:R-:W-:Y:S04]  /*19880*/  STL.64 [R1+0x1498], R16 ;  /* 0x0014981001007387 */ /* 0x000fe80000100a00 */
[----:B------:R3:W-:Y:S04]  /*19890*/  STL.64 [R1+0x1490], R8 ;  /* 0x0014900801007387 */ /* 0x0007e80000100a00 */
[----:B------:R-:W-:Y:S01]  /*198a0*/  STL.64 [R1+0x1488], R18 ;  /* 0x0014881201007387 */ /* 0x000fe20000100a00 */
[----:B---3--:R-:W-:-:S04]  /*198b0*/  LEA R8, P2, R5, R0, 0x1 ;  /* 0x0000000005087211 */ /* 0x008fc800078408ff */
[----:B------:R-:W-:Y:S02]  /*198c0*/  LEA.HI.X.SX32 R9, R5, R3, 0x1, P2 ;  /* 0x0000000305097211 */ /* 0x000fe400010f0eff */
[----:B------:R-:W-:-:S03]  /*198d0*/  LEA R16, P1, R4, R0, 0x1 ;  /* 0x0000000004107211 */ /* 0x000fc600078208ff */
[----:B------:R0:W-:Y:S01]  /*198e0*/  STL.64 [R1+0x1478], R8 ;  /* 0x0014780801007387 */ /* 0x0001e20000100a00 */
[----:B------:R-:W-:Y:S02]  /*198f0*/  LEA.HI.X.SX32 R17, R4, R3, 0x1, P1 ;  /* 0x0000000304117211 */ /* 0x000fe400008f0eff */
[----:B0-----:R-:W-:-:S04]  /*19900*/  LEA R8, P0, R29, R0, 0x1 ;  /* 0x000000001d087211 */ /* 0x001fc800078008ff */
[----:B------:R-:W-:Y:S01]  /*19910*/  LEA.HI.X.SX32 R9, R29, R3, 0x1, P0 ;  /* 0x000000031d097211 */ /* 0x000fe200000f0eff */
[----:B------:R-:W-:Y:S04]  /*19920*/  STL.64 [R1+0x1480], R16 ;  /* 0x0014801001007387 */ /* 0x000fe80000100a00 */
[----:B------:R0:W-:Y:S04]  /*19930*/  STL.64 [R1+0x1470], R8 ;  /* 0x0014700801007387 */ /* 0x0001e80000100a00 */
[----:B0-----:R-:W2:Y:S01]  /*19940*/  LDL.LU.64 R8, [R1+0x2278] ;  /* 0x0022780001087983 */ /* 0x001ea20000300a00 */
[----:B------:R-:W-:-:S05]  /*19950*/  IMAD R21, R2, 0x2, R20 ;  /* 0x0000000202157824 */ /* 0x000fca00078e0214 */
[----:B------:R-:W-:-:S04]  /*19960*/  LEA R22, R2, R21, 0x1 ;  /* 0x0000001502167211 */ /* 0x000fc800078e08ff */
[----:B------:R-:W-:-:S05]  /*19970*/  LEA R23, R2, R22, 0x1 ;  /* 0x0000001602177211 */ /* 0x000fca00078e08ff */
[----:B------:R-:W-:-:S05]  /*19980*/  IMAD R24, R2, 0x2, R23 ;  /* 0x0000000202187824 */ /* 0x000fca00078e0217 */
[----:B------:R-:W-:-:S05]  /*19990*/  LEA R25, R2, R24, 0x1 ;  /* 0x0000001802197211 */ /* 0x000fca00078e08ff */
[----:B------:R-:W-:Y:S01]  /*199a0*/  IMAD R26, R2, 0x2, R25 ;  /* 0x00000002021a7824 */ /* 0x000fe200078e0219 */
[----:B------:R-:W-:-:S04]  /*199b0*/  LEA R16, P1, R6, R0, 0x1 ;  /* 0x0000000006107211 */ /* 0x000fc800078208ff */
[----:B------:R-:W-:Y:S02]  /*199c0*/  LEA R27, R2, R26, 0x1 ;  /* 0x0000001a021b7211 */ /* 0x000fe400078e08ff */
[----:B------:R-:W-:Y:S02]  /*199d0*/  LEA.HI.X.SX32 R17, R6, R3, 0x1, P1 ;  /* 0x0000000306117211 */ /* 0x000fe400008f0eff */
[----:B------:R-:W-:-:S03]  /*199e0*/  LEA R4, R2, R27, 0x1 ;  /* 0x0000001b02047211 */ /* 0x000fc600078e08ff */
[----:B------:R0:W-:Y:S02]  /*199f0*/  STL.64 [R1+0x1468], R16 ;  /* 0x0014681001007387 */ /* 0x0001e40000100a00 */
[----:B------:R-:W-:Y:S01]  /*19a00*/  IMAD R5, R2, 0x2, R4 ;  /* 0x0000000202057824 */ /* 0x000fe200078e0204 */
[----:B------:R-:W-:-:S04]  /*19a10*/  LEA R18, P2, R7, R0, 0x1 ;  /* 0x0000000007127211 */ /* 0x000fc800078408ff */
[----:B------:R1:W-:Y:S01]  /*19a20*/  STL.64 [R1+0x2260], R4 ;  /* 0x0022600401007387 */ /* 0x0003e20000100a00 */
[----:B0-----:R-:W-:Y:S02]  /*19a30*/  LEA R17, R2, R7, 0x1 ;  /* 0x0000000702117211 */ /* 0x001fe400078e08ff */
[----:B------:R-:W-:-:S03]  /*19a40*/  LEA.HI.X.SX32 R19, R7, R3, 0x1, P2 ;  /* 0x0000000307137211 */ /* 0x000fc600010f0eff */
[----:B-1----:R-:W-:Y:S02]  /*19a50*/  IMAD.MOV.U32 R4, RZ, RZ, R17 ;  /* 0x000000ffff047224 */ /* 0x002fe400078e0011 */
[----:B------:R2:W-:Y:S03]  /*19a60*/  STL.64 [R1+0x1460], R18 ;  /* 0x0014601201007387 */ /* 0x0005e60000100a00 */
[----:B------:R-:W-:-:S04]  /*19a70*/  LEA R28, P0, R4, R0, 0x1 ;  /* 0x00000000041c7211 */ /* 0x000fc800078008ff */
[----:B------:R-:W-:-:S05]  /*19a80*/  LEA.HI.X.SX32 R29, R4, R3, 0x1, P0 ;  /* 0x00000003041d7211 */ /* 0x000fca00000f0eff */
[----:B------:R0:W-:Y:S01]  /*19a90*/  STL.64 [R1+0x1458], R28 ;  /* 0x0014581c01007387 */ /* 0x0001e20000100a00 */
[CC--:B--2---:R-:W-:Y:S02]  /*19aa0*/  LEA R18, P1, R8.reuse, R0.reuse, 0x1 ;  /* 0x0000000008127211 */ /* 0x0c4fe400078208ff */
[CC--:B------:R-:W-:Y:S02]  /*19ab0*/  LEA R16, P2, R9.reuse, R0.reuse, 0x1 ;  /* 0x0000000009107211 */ /* 0x0c0fe400078408ff */
[-C--:B------:R-:W-:Y:S02]  /*19ac0*/  LEA.HI.X.SX32 R19, R8, R3.reuse, 0x1, P1 ;  /* 0x0000000308137211 */ /* 0x080fe400008f0eff */
[----:B------:R-:W-:Y:S02]  /*19ad0*/  LEA.HI.X.SX32 R17, R9, R3, 0x1, P2 ;  /* 0x0000000309117211 */ /* 0x000fe400010f0eff */
[----:B------:R-:W-:Y:S01]  /*19ae0*/  LEA R4, R2, R9, 0x1 ;  /* 0x0000000902047211 */ /* 0x000fe200078e08ff */
[----:B------:R-:W-:Y:S03]  /*19af0*/  STL.64 [R1+0x1450], R18 ;  /* 0x0014501201007387 */ /* 0x000fe60000100a00 */
[C---:B0-----:R-:W-:Y:S01]  /*19b00*/  LEA R28, P0, R4.reuse, R0, 0x1 ;  /* 0x00000000041c7211 */ /* 0x041fe200078008ff */
[----:B------:R0:W-:Y:S03]  /*19b10*/  STL.64 [R1+0x1448], R16 ;  /* 0x0014481001007387 */ /* 0x0001e60000100a00 */
[----:B------:R-:W-:-:S02]  /*19b20*/  LEA.HI.X.SX32 R29, R4, R3, 0x1, P0 ;  /* 0x00000003041d7211 */ /* 0x000fc400000f0eff */
[----:B0-----:R-:W-:-:S04]  /*19b30*/  LEA R16, P2, R11, R0, 0x1 ;  /* 0x000000000b107211 */ /* 0x001fc800078408ff */
[----:B------:R-:W-:Y:S01]  /*19b40*/  LEA.HI.X.SX32 R17, R11, R3, 0x1, P2 ;  /* 0x000000030b117211 */ /* 0x000fe200010f0eff */
[----:B------:R-:W-:Y:S01]  /*19b50*/  STL.64 [R1+0x1440], R28 ;  /* 0x0014401c01007387 */ /* 0x000fe20000100a00 */
[----:B------:R-:W-:-:S03]  /*19b60*/  LEA R18, P1, R10, R0, 0x1 ;  /* 0x000000000a127211 */ /* 0x000fc600078208ff */
[----:B------:R0:W-:Y:S01]  /*19b70*/  STL.64 [R1+0x1430], R16 ;  /* 0x0014301001007387 */ /* 0x0001e20000100a00 */
[----:B------:R-:W-:-:S05]  /*19b80*/  LEA.HI.X.SX32 R19, R10, R3, 0x1, P1 ;  /* 0x000000030a137211 */ /* 0x000fca00008f0eff */
[----:B------:R1:W-:Y:S01]  /*19b90*/  STL.64 [R1+0x1438], R18 ;  /* 0x0014381201007387 */ /* 0x0003e20000100a00 */
[----:B0-----:R-:W-:-:S04]  /*19ba0*/  LEA R16, P0, R12, R0, 0x1 ;  /* 0x000000000c107211 */ /* 0x001fc800078008ff */
[----:B------:R-:W-:Y:S02]  /*19bb0*/  LEA.HI.X.SX32 R17, R12, R3, 0x1, P0 ;  /* 0x000000030c117211 */ /* 0x000fe400000f0eff */
[----:B-1----:R-:W-:-:S03]  /*19bc0*/  LEA R18, P2, R14, R0, 0x1 ;  /* 0x000000000e127211 */ /* 0x002fc600078408ff */
[----:B------:R0:W-:Y:S01]  /*19bd0*/  STL.64 [R1+0x1428], R16 ;  /* 0x0014281001007387 */ /* 0x0001e20000100a00 */
[-C--:B------:R-:W-:Y:S02]  /*19be0*/  LEA.HI.X.SX32 R19, R14, R3.reuse, 0x1, P2 ;  /* 0x000000030e137211 */ /* 0x080fe400010f0eff */
[CC--:B------:R-:W-:Y:S01]  /*19bf0*/  LEA R28, P1, R13.reuse, R0.reuse, 0x1 ;  /* 0x000000000d1c7211 */ /* 0x0c0fe200078208ff */
[----:B0-----:R-:W2:Y:S04]  /*19c00*/  LDL.LU.64 R16, [R1+0x2270] ;  /* 0x0022700001107983 */ /* 0x001ea80000300a00 */
[----:B------:R0:W-:Y:S01]  /*19c10*/  STL.64 [R1+0x1418], R18 ;  /* 0x0014181201007387 */ /* 0x0001e20000100a00 */
[----:B------:R-:W-:Y:S02]  /*19c20*/  LEA.HI.X.SX32 R29, R13, R3, 0x1, P1 ;  /* 0x000000030d1d7211 */ /* 0x000fe400008f0eff */
[----:B0-----:R-:W-:-:S04]  /*19c30*/  LEA R18, P0, R15, R0, 0x1 ;  /* 0x000000000f127211 */ /* 0x001fc800078008ff */
[----:B------:R-:W-:Y:S01]  /*19c40*/  LEA.HI.X.SX32 R19, R15, R3, 0x1, P0 ;  /* 0x000000030f137211 */ /* 0x000fe200000f0eff */
[----:B------:R-:W-:Y:S04]  /*19c50*/  STL.64 [R1+0x1420], R28 ;  /* 0x0014201c01007387 */ /* 0x000fe80000100a00 */
[----:B------:R0:W-:Y:S04]  /*19c60*/  STL.64 [R1+0x1410], R18 ;  /* 0x0014101201007387 */ /* 0x0001e80000100a00 */
[----:B0-----:R-:W3:Y:S01]  /*19c70*/  LDL.LU.64 R18, [R1+0x2268] ;  /* 0x0022680001127983 */ /* 0x001ee20000300a00 */
[----:B------:R-:W-:-:S02]  /*19c80*/  MOV R15, R5 ;  /* 0x00000005000f7202 */ /* 0x000fc40000000f00 */
[----:B------:R-:W-:Y:S02]  /*19c90*/  LEA R6, R2, R5, 0x1 ;  /* 0x0000000502067211 */ /* 0x000fe400078e08ff */
[CC--:B--2---:R-:W-:Y:S02]  /*19ca0*/  LEA R4, P1, R16.reuse, R0.reuse, 0x1 ;  /* 0x0000000010047211 */ /* 0x0c4fe400078208ff */
[C---:B------:R-:W-:Y:S02]  /*19cb0*/  LEA R28, P2, R17.reuse, R0, 0x1 ;  /* 0x00000000111c7211 */ /* 0x040fe400078408ff */
[-C--:B------:R-:W-:Y:S02]  /*19cc0*/  LEA.HI.X.SX32 R15, R16, R3.reuse, 0x1, P1 ;  /* 0x00000003100f7211 */ /* 0x080fe400008f0eff */
[----:B------:R-:W-:Y:S01]  /*19cd0*/  LEA.HI.X.SX32 R29, R17, R3, 0x1, P2 ;  /* 0x00000003111d7211 */ /* 0x000fe200010f0eff */
[----:B------:R-:W-:Y:S01]  /*19ce0*/  STL [R1+0x1408], R4 ;  /* 0x0014080401007387 */ /* 0x000fe20000100800 */
[----:B------:R-:W-:-:S03]  /*19cf0*/  LEA R5, R2, R17, 0x1 ;  /* 0x0000001102057211 */ /* 0x000fc600078e08ff */
[----:B------:R-:W-:Y:S04]  /*19d00*/  STL [R1+0x140c], R15 ;  /* 0x00140c0f01007387 */ /* 0x000fe80000100800 */
[----:B------:R0:W-:Y:S01]  /*19d10*/  STL.64 [R1+0x1400], R28 ;  /* 0x0014001c01007387 */ /* 0x0001e20000100a00 */
[----:B------:R-:W-:Y:S01]  /*19d20*/  IMAD.MOV.U32 R14, RZ, RZ, R4 ;  /* 0x000000ffff0e7224 */ /* 0x000fe200078e0004 */
[----:B0-----:R-:W-:Y:S02]  /*19d30*/  LEA R28, P0, R5, R0, 0x1 ;  /* 0x00000000051c7211 */ /* 0x001fe400078008ff */
[----:B------:R-:W-:-:S04]  /*19d40*/  MOV R29, R5 ;  /* 0x00000005001d7202 */ /* 0x000fc80000000f00 */
[-C--:B------:R-:W-:Y:S02]  /*19d50*/  LEA.HI.X.SX32 R29, R29, R3.reuse, 0x1, P0 ;  /* 0x000000031d1d7211 */ /* 0x080fe400000f0eff */
[CC--:B---3--:R-:W-:Y:S02]  /*19d60*/  LEA R16, P1, R18.reuse, R0.reuse, 0x1 ;  /* 0x0000000012107211 */ /* 0x0c8fe400078208ff */
[C---:B------:R-:W-:Y:S01]  /*19d70*/  LEA R4, P2, R19.reuse, R0, 0x1 ;  /* 0x0000000013047211 */ /* 0x040fe200078408ff */
[----:B------:R0:W-:Y:S01]  /*19d80*/  STL.64 [R1+0x13f8], R28 ;  /* 0x0013f81c01007387 */ /* 0x0001e20000100a00 */
[-C--:B------:R-:W-:Y:S02]  /*19d90*/  LEA.HI.X.SX32 R17, R18, R3.reuse, 0x1, P1 ;  /* 0x0000000312117211 */ /* 0x080fe400008f0eff */
[----:B------:R-:W-:-:S03]  /*19da0*/  LEA.HI.X.SX32 R5, R19, R3, 0x1, P2 ;  /* 0x0000000313057211 */ /* 0x000fc600010f0eff */
[----:B------:R-:W-:Y:S01]  /*19db0*/  STL.64 [R1+0x13f0], R16 ;  /* 0x0013f01001007387 */ /* 0x000fe20000100a00 */
[----:B0-----:R-:W-:-:S03]  /*19dc0*/  IMAD R28, R2, 0x2, R19 ;  /* 0x00000002021c7824 */ /* 0x001fc600078e0213 */
[----:B------:R0:W-:Y:S02]  /*19dd0*/  STL.64 [R1+0x13e8], R4 ;  /* 0x0013e80401007387 */ /* 0x0001e40000100a00 */
[----:B------:R-:W-:Y:S02]  /*19de0*/  LEA R18, P0, R28, R0, 0x1 ;  /* 0x000000001c127211 */ /* 0x000fe400078008ff */
[----:B------:R-:W-:Y:S02]  /*19df0*/  MOV R19, R28 ;  /* 0x0000001c00137202 */ /* 0x000fe40000000f00 */
[-C--:B------:R-:W-:Y:S02]  /*19e00*/  LEA R28, P1, R20, R0.reuse, 0x1 ;  /* 0x00000000141c7211 */ /* 0x080fe400078208ff */
[----:B------:R-:W-:Y:S02]  /*19e10*/  LEA.HI.X.SX32 R19, R19, R3, 0x1, P0 ;  /* 0x0000000313137211 */ /* 0x000fe400000f0eff */
[----:B0-----:R-:W-:-:S02]  /*19e20*/  LEA R4, P2, R21, R0, 0x1 ;  /* 0x0000000015047211 */ /* 0x001fc400078408ff */
[-C--:B------:R-:W-:Y:S02]  /*19e30*/  LEA.HI.X.SX32 R29, R20, R3.reuse, 0x1, P1 ;  /* 0x00000003141d7211 */ /* 0x080fe400008f0eff */
[----:B------:R-:W-:Y:S01]  /*19e40*/  LEA.HI.X.SX32 R5, R21, R3, 0x1, P2 ;  /* 0x0000000315057211 */ /* 0x000fe200010f0eff */
[----:B------:R-:W-:Y:S01]  /*19e50*/  STL.64 [R1+0x13e0], R18 ;  /* 0x0013e01201007387 */ /* 0x000fe20000100a00 */
[----:B------:R-:W-:-:S03]  /*19e60*/  LEA R20, P0, R22, R0, 0x1 ;  /* 0x0000000016147211 */ /* 0x000fc600078008ff */
[----:B------:R-:W-:Y:S04]  /*19e70*/  STL.64 [R1+0x13d8], R28 ;  /* 0x0013d81c01007387 */ /* 0x000fe80000100a00 */
[----:B------:R0:W-:Y:S01]  /*19e80*/  STL.64 [R1+0x13d0], R4 ;  /* 0x0013d00401007387 */ /* 0x0001e20000100a00 */
[----:B------:R-:W-:Y:S02]  /*19e90*/  LEA.HI.X.SX32 R21, R22, R3, 0x1, P0 ;  /* 0x0000000316157211 */ /* 0x000fe400000f0eff */
[----:B0-----:R-:W-:-:S04]  /*19ea0*/  LEA R4, P2, R24, R0, 0x1 ;  /* 0x0000000018047211 */ /* 0x001fc800078408ff */
[----:B------:R-:W-:Y:S01]  /*19eb0*/  LEA.HI.X.SX32 R5, R24, R3, 0x1, P2 ;  /* 0x0000000318057211 */ /* 0x000fe200010f0eff */
[----:B------:R-:W-:Y:S01]  /*19ec0*/  STL.64 [R1+0x13c8], R20 ;  /* 0x0013c81401007387 */ /* 0x000fe20000100a00 */
        /* <DEDUP_REMOVED lines=17> */
[----:B------:R-:W-:Y:S02]  /*19fe0*/  LEA R16, R2, R15, 0x1 ;  /* 0x0000000f02107211 */ /* 0x000fe400078e08ff */
[CC--:B------:R-:W-:Y:S02]  /*19ff0*/  LEA R22, P2, R27.reuse, R0.reuse, 0x1 ;  /* 0x000000001b167211 */ /* 0x0c0fe400078408ff */
[-C--:B------:R-:W-:Y:S01]  /*1a000*/  LEA R28, P1, R26, R0.reuse, 0x1 ;  /* 0x000000001a1c7211 */ /* 0x080fe200078208ff */
[----:B------:R-:W-:Y:S01]  /*1a010*/  IMAD R17, R2, 0x2, R16 ;  /* 0x0000000202117824 */ /* 0x000fe200078e0210 */
[-C--:B------:R-:W-:Y:S02]  /*1a020*/  LEA.HI.X.SX32 R23, R27, R3.reuse, 0x1, P2 ;  /* 0x000000031b177211 */ /* 0x080fe400010f0eff */
[----:B------:R-:W-:Y:S02]  /*1a030*/  LEA.HI.X.SX32 R29, R26, R3, 0x1, P1 ;  /* 0x000000031a1d7211 */ /* 0x000fe400008f0eff */
[----:B------:R-:W-:Y:S01]  /*1a040*/  LEA R18, R2, R17, 0x1 ;  /* 0x0000001102127211 */ /* 0x000fe200078e08ff */
[----:B------:R0:W-:Y:S01]  /*1a050*/  STL.64 [R1+0x13a0], R22 ;  /* 0x0013a01601007387 */ /* 0x0001e20000100a00 */
[----:B------:R-:W-:-:S02]  /*1a060*/  LEA R24, P2, R6, R0, 0x1 ;  /* 0x0000000006187211 */ /* 0x000fc400078408ff */
[----:B------:R-:W-:Y:S01]  /*1a070*/  LEA R19, R2, R18, 0x1 ;  /* 0x0000001202137211 */ /* 0x000fe200078e08ff */
[----:B------:R1:W-:Y:S01]  /*1a080*/  STL.64 [R1+0x13a8], R28 ;  /* 0x0013a81c01007387 */ /* 0x0003e20000100a00 */
[----:B------:R-:W-:-:S03]  /*1a090*/  LEA.HI.X.SX32 R25, R6, R3, 0x1, P2 ;  /* 0x0000000306197211 */ /* 0x000fc600010f0eff */
[----:B------:R-:W-:-:S05]  /*1a0a0*/  IMAD R20, R2, 0x2, R19 ;  /* 0x0000000202147824 */ /* 0x000fca00078e0213 */
[----:B------:R-:W-:-:S04]  /*1a0b0*/  LEA R21, R2, R20, 0x1 ;  /* 0x0000001402157211 */ /* 0x000fc800078e08ff */
[----:B0-----:R-:W-:-:S05]  /*1a0c0*/  LEA R23, R2, R21, 0x1 ;  /* 0x0000001502177211 */ /* 0x001fca00078e08ff */
[----:B------:R-:W-:Y:S01]  /*1a0d0*/  IMAD R22, R2, 0x2, R23 ;  /* 0x0000000202167824 */ /* 0x000fe200078e0217 */
[CC--:B--2---:R-:W-:Y:S02]  /*1a0e0*/  LEA R26, P0, R4.reuse, R0.reuse, 0x1 ;  /* 0x00000000041a7211 */ /* 0x0c4fe400078008ff */
[C---:B-1----:R-:W-:Y:S02]  /*1a0f0*/  LEA R28, P1, R5.reuse, R0, 0x1 ;  /* 0x00000000051c7211 */ /* 0x042fe400078208ff */
[-C--:B------:R-:W-:Y:S02]  /*1a100*/  LEA.HI.X.SX32 R27, R4, R3.reuse, 0x1, P0 ;  /* 0x00000003041b7211 */ /* 0x080fe400000f0eff */
[----:B------:R-:W-:-:S03]  /*1a110*/  LEA.HI.X.SX32 R29, R5, R3, 0x1, P1 ;  /* 0x00000003051d7211 */ /* 0x000fc600008f0eff */
[----:B------:R0:W-:Y:S04]  /*1a120*/  STL.64 [R1+0x1390], R26 ;  /* 0x0013901a01007387 */ /* 0x0001e80000100a00 */
[----:B------:R1:W-:Y:S04]  /*1a130*/  STL.64 [R1+0x1388], R28 ;  /* 0x0013881c01007387 */ /* 0x0003e80000100a00 */
[----:B------:R2:W-:Y:S01]  /*1a140*/  STL.64 [R1+0x1380], R24 ;  /* 0x0013801801007387 */ /* 0x0005e20000100a00 */
[-C--:B0-----:R-:W-:Y:S02]  /*1a150*/  LEA R26, P1, R8, R0.reuse, 0x1 ;  /* 0x00000000081a7211 */ /* 0x081fe400078208ff */
[----:B-1----:R-:W-:-:S02]  /*1a160*/  LEA R28, P0, R7, R0, 0x1 ;  /* 0x00000000071c7211 */ /* 0x002fc400078008ff */
[----:B--2---:R-:W-:Y:S02]  /*1a170*/  LEA R24, P2, R9, R0, 0x1 ;  /* 0x0000000009187211 */ /* 0x004fe400078408ff */
[-C--:B------:R-:W-:Y:S02]  /*1a180*/  LEA.HI.X.SX32 R29, R7, R3.reuse, 0x1, P0 ;  /* 0x00000003071d7211 */ /* 0x080fe400000f0eff */
[-C--:B------:R-:W-:Y:S02]  /*1a190*/  LEA.HI.X.SX32 R27, R8, R3.reuse, 0x1, P1 ;  /* 0x00000003081b7211 */ /* 0x080fe400008f0eff */
[----:B------:R-:W-:Y:S01]  /*1a1a0*/  LEA.HI.X.SX32 R25, R9, R3, 0x1, P2 ;  /* 0x0000000309197211 */ /* 0x000fe200010f0eff */
[----:B------:R0:W-:Y:S04]  /*1a1b0*/  STL.64 [R1+0x1378], R28 ;  /* 0x0013781c01007387 */ /* 0x0001e80000100a00 */
[----:B------:R1:W-:Y:S01]  /*1a1c0*/  STL.64 [R1+0x1370], R26 ;  /* 0x0013701a01007387 */ /* 0x0003e20000100a00 */
[----:B------:R-:W-:-:S03]  /*1a1d0*/  LEA R4, R2, R22, 0x1 ;  /* 0x0000001602047211 */ /* 0x000fc600078e08ff */
[----:B------:R2:W-:Y:S01]  /*1a1e0*/  STL.64 [R1+0x1368], R24 ;  /* 0x0013681801007387 */ /* 0x0005e20000100a00 */
[CC--:B0-----:R-:W-:Y:S02]  /*1a1f0*/  LEA R28, P0, R10.reuse, R0.reuse, 0x1 ;  /* 0x000000000a1c7211 */ /* 0x0c1fe400078008ff */
[CC--:B-1----:R-:W-:Y:S02]  /*1a200*/  LEA R26, P1, R11.reuse, R0.reuse, 0x1 ;  /* 0x000000000b1a7211 */ /* 0x0c2fe400078208ff */
[-C--:B------:R-:W-:Y:S02]  /*1a210*/  LEA.HI.X.SX32 R29, R10, R3.reuse, 0x1, P0 ;  /* 0x000000030a1d7211 */ /* 0x080fe400000f0eff */
[C---:B--2---:R-:W-:Y:S02]  /*1a220*/  LEA R24, P2, R12.reuse, R0, 0x1 ;  /* 0x000000000c187211 */ /* 0x044fe400078408ff */
[-C--:B------:R-:W-:Y:S02]  /*1a230*/  LEA.HI.X.SX32 R27, R11, R3.reuse, 0x1, P1 ;  /* 0x000000030b1b7211 */ /* 0x080fe400008f0eff */
[----:B------:R-:W-:Y:S01]  /*1a240*/  LEA.HI.X.SX32 R25, R12, R3, 0x1, P2 ;  /* 0x000000030c197211 */ /* 0x000fe200010f0eff */
[----:B------:R-:W-:Y:S01]  /*1a250*/  STL.64 [R1+0x1360], R28 ;  /* 0x0013601c01007387 */ /* 0x000fe20000100a00 */
[----:B------:R-:W-:-:S02]  /*1a260*/  LEA R5, R2, R4, 0x1 ;  /* 0x0000000402057211 */ /* 0x000fc400078e08ff */
[CC--:B------:R-:W-:Y:S01]  /*1a270*/  LEA R10, P2, R15.reuse, R0.reuse, 0x1 ;  /* 0x000000000f0a7211 */ /* 0x0c0fe200078408ff */
[----:B------:R0:W-:Y:S02]  /*1a280*/  STL.64 [R1+0x1358], R26 ;  /* 0x0013581a01007387 */ /* 0x0001e40000100a00 */
[----:B------:R-:W-:Y:S02]  /*1a290*/  IMAD R6, R2, 0x2, R5 ;  /* 0x0000000202067824 */ /* 0x000fe400078e0205 */
[----:B------:R1:W-:Y:S01]  /*1a2a0*/  STL.64 [R1+0x1350], R24 ;  /* 0x0013501801007387 */ /* 0x0003e20000100a00 */
[----:B------:R-:W-:Y:S02]  /*1a2b0*/  LEA.HI.X.SX32 R11, R15, R3, 0x1, P2 ;  /* 0x000000030f0b7211 */ /* 0x000fe400010f0eff */
[-C--:B0-----:R-:W-:Y:S02]  /*1a2c0*/  LEA R26, P0, R13, R0.reuse, 0x1 ;  /* 0x000000000d1a7211 */ /* 0x081fe400078008ff */
[----:B-1----:R-:W-:-:S02]  /*1a2d0*/  LEA R24, P1, R14, R0, 0x1 ;  /* 0x000000000e187211 */ /* 0x002fc400078208ff */
[-C--:B------:R-:W-:Y:S02]  /*1a2e0*/  LEA.HI.X.SX32 R27, R13, R3.reuse, 0x1, P0 ;  /* 0x000000030d1b7211 */ /* 0x080fe400000f0eff */
[----:B------:R-:W-:Y:S01]  /*1a2f0*/  LEA.HI.X.SX32 R25, R14, R3, 0x1, P1 ;  /* 0x000000030e197211 */ /* 0x000fe200008f0eff */
[----:B------:R-:W-:Y:S01]  /*1a300*/  STL.64 [R1+0x1338], R10 ;  /* 0x0013380a01007387 */ /* 0x000fe20000100a00 */
[----:B------:R-:W-:Y:S02]  /*1a310*/  LEA R7, R2, R6, 0x1 ;  /* 0x0000000602077211 */ /* 0x000fe400078e08ff */
[----:B------:R-:W-:Y:S01]  /*1a320*/  LEA R12, P2, R18, R0, 0x1 ;  /* 0x00000000120c7211 */ /* 0x000fe200078408ff */
[----:B------:R0:W-:Y:S01]  /*1a330*/  STL.64 [R1+0x1348], R26 ;  /* 0x0013481a01007387 */ /* 0x0001e20000100a00 */
[----:B------:R-:W-:-:S03]  /*1a340*/  LEA R8, R2, R7, 0x1 ;  /* 0x0000000702087211 */ /* 0x000fc600078e08ff */
[----:B------:R1:W-:Y:S01]  /*1a350*/  STL.64 [R1+0x1340], R24 ;  /* 0x0013401801007387 */ /* 0x0003e20000100a00 */
[-C--:B------:R-:W-:Y:S01]  /*1a360*/  LEA.HI.X.SX32 R13, R18, R3.reuse, 0x1, P2 ;  /* 0x00000003120d7211 */ /* 0x080fe200010f0eff */
[----:B------:R-:W-:Y:S01]  /*1a370*/  IMAD R9, R2, 0x2, R8 ;  /* 0x0000000202097824 */ /* 0x000fe200078e0208 */
[CC--:B0-----:R-:W-:Y:S02]  /*1a380*/  LEA R26, P0, R16.reuse, R0.reuse, 0x1 ;  /* 0x00000000101a7211 */ /* 0x0c1fe400078008ff */
[CC--:B-1----:R-:W-:Y:S02]  /*1a390*/  LEA R24, P1, R17.reuse, R0.reuse, 0x1 ;  /* 0x0000000011187211 */ /* 0x0c2fe400078208ff */
[-C--:B------:R-:W-:Y:S02]  /*1a3a0*/  LEA.HI.X.SX32 R27, R16, R3.reuse, 0x1, P0 ;  /* 0x00000003101b7211 */ /* 0x080fe400000f0eff */
[----:B------:R-:W-:Y:S01]  /*1a3b0*/  LEA.HI.X.SX32 R25, R17, R3, 0x1, P1 ;  /* 0x0000000311197211 */ /* 0x000fe200008f0eff */
[----:B------:R-:W-:Y:S01]  /*1a3c0*/  STL.64 [R1+0x1320], R12 ;  /* 0x0013200c01007387 */ /* 0x000fe20000100a00 */
[----:B------:R-:W-:-:S03]  /*1a3d0*/  LEA R14, P2, R21, R0, 0x1 ;  /* 0x00000000150e7211 */ /* 0x000fc600078408ff */
[----:B------:R-:W-:Y:S01]  /*1a3e0*/  STL.64 [R1+0x1330], R26 ;  /* 0x0013301a01007387 */ /* 0x000fe20000100a00 */
[----:B------:R-:W-:-:S03]  /*1a3f0*/  LEA R10, R2, R9, 0x1 ;  /* 0x00000009020a7211 */ /* 0x000fc600078e08ff */
[----:B------:R0:W-:Y:S01]  /*1a400*/  STL.64 [R1+0x1328], R24 ;  /* 0x0013281801007387 */ /* 0x0001e20000100a00 */
[----:B------:R-:W-:Y:S02]  /*1a410*/  LEA.HI.X.SX32 R15, R21, R3, 0x1, P2 ;  /* 0x00000003150f7211 */ /* 0x000fe400010f0eff */
[----:B------:R-:W-:Y:S02]  /*1a420*/  LEA R11, R2, R10, 0x1 ;  /* 0x0000000a020b7211 */ /* 0x000fe400078e08ff */
[-C--:B------:R-:W-:Y:S02]  /*1a430*/  LEA R16, P1, R20, R0.reuse, 0x1 ;  /* 0x0000000014107211 */ /* 0x080fe400078208ff */
[----:B0-----:R-:W-:-:S04]  /*1a440*/  LEA R24, P0, R19, R0, 0x1 ;  /* 0x0000000013187211 */ /* 0x001fc800078008ff */
[-C--:B------:R-:W-:Y:S01]  /*1a450*/  LEA.HI.X.SX32 R25, R19, R3.reuse, 0x1, P0 ;  /* 0x0000000313197211 */ /* 0x080fe200000f0eff */
[----:B------:R-:W-:Y:S01]  /*1a460*/  STL.64 [R1+0x1308], R14 ;  /* 0x0013080e01007387 */ /* 0x000fe20000100a00 */
[----:B------:R-:W-:Y:S01]  /*1a470*/  IMAD R12, R2, 0x2, R11 ;  /* 0x00000002020c7824 */ /* 0x000fe200078e020b */
[-C--:B------:R-:W-:Y:S02]  /*1a480*/  LEA.HI.X.SX32 R17, R20, R3.reuse, 0x1, P1 ;  /* 0x0000000314117211 */ /* 0x080fe400008f0eff */
[----:B------:R0:W-:Y:S01]  /*1a490*/  STL.64 [R1+0x1318], R24 ;  /* 0x0013181801007387 */ /* 0x0001e20000100a00 */
[----:B------:R-:W-:Y:S02]  /*1a4a0*/  LEA R18, P1, R22, R0, 0x1 ;  /* 0x0000000016127211 */ /* 0x000fe400078208ff */
[----:B------:R-:W-:Y:S01]  /*1a4b0*/  LEA R13, R2, R12, 0x1 ;  /* 0x0000000c020d7211 */ /* 0x000fe200078e08ff */
[----:B------:R1:W-:Y:S01]  /*1a4c0*/  STL.64 [R1+0x1310], R16 ;  /* 0x0013101001007387 */ /* 0x0003e20000100a00 */
[----:B------:R-:W-:-:S02]  /*1a4d0*/  LEA.HI.X.SX32 R19, R22, R3, 0x1, P1 ;  /* 0x0000000316137211 */ /* 0x000fc400008f0eff */
[----:B0-----:R-:W-:-:S04]  /*1a4e0*/  LEA R24, P0, R23, R0, 0x1 ;  /* 0x0000000017187211 */ /* 0x001fc800078008ff */
[----:B------:R-:W-:Y:S02]  /*1a4f0*/  LEA.HI.X.SX32 R25, R23, R3, 0x1, P0 ;  /* 0x0000000317197211 */ /* 0x000fe400000f0eff */
[-C--:B-1----:R-:W-:Y:S02]  /*1a500*/  LEA R16, P2, R4, R0.reuse, 0x1 ;  /* 0x0000000004107211 */ /* 0x082fe400078408ff */
[----:B------:R-:W-:Y:S01]  /*1a510*/  LEA R14, R2, R13, 0x1 ;  /* 0x0000000d020e7211 */ /* 0x000fe200078e08ff */
[----:B------:R-:W-:Y:S01]  /*1a520*/  STL.64 [R1+0x12f8], R24 ;  /* 0x0012f81801007387 */ /* 0x000fe20000100a00 */
[CC--:B------:R-:W-:Y:S02]  /*1a530*/  LEA R22, P0, R5.reuse, R0.reuse, 0x1 ;  /* 0x0000000005167211 */ /* 0x0c0fe400078008ff */
[-C--:B------:R-:W-:Y:S01]  /*1a540*/  LEA.HI.X.SX32 R17, R4, R3.reuse, 0x1, P2 ;  /* 0x0000000304117211 */ /* 0x080fe200010f0eff */
[----:B------:R0:W-:Y:S01]  /*1a550*/  STL.64 [R1+0x12f0], R18 ;  /* 0x0012f01201007387 */ /* 0x0001e20000100a00 */
[----:B------:R-:W-:Y:S01]  /*1a560*/  LEA R20, P1, R6, R0, 0x1 ;  /* 0x0000000006147211 */ /* 0x000fe200078208ff */
[----:B------:R-:W-:Y:S01]  /*1a570*/  IMAD R15, R2, 0x2, R14 ;  /* 0x00000002020f7824 */ /* 0x000fe200078e020e */
[----:B------:R-:W-:-:S02]  /*1a580*/  LEA.HI.X.SX32 R23, R5, R3, 0x1, P0 ;  /* 0x0000000305177211 */ /* 0x000fc400000f0eff */
[----:B------:R-:W-:Y:S01]  /*1a590*/  LEA.HI.X.SX32 R21, R6, R3, 0x1, P1 ;  /* 0x0000000306157211 */ /* 0x000fe200008f0eff */
[----:B------:R1:W-:Y:S01]  /*1a5a0*/  STL.64 [R1+0x12e8], R16 ;  /* 0x0012e81001007387 */ /* 0x0003e20000100a00 */
[----:B0-----:R-:W-:-:S03]  /*1a5b0*/  LEA R18, P2, R7, R0, 0x1 ;  /* 0x0000000007127211 */ /* 0x001fc600078408ff */
[----:B------:R0:W-:Y:S01]  /*1a5c0*/  STL.64 [R1+0x12e0], R22 ;  /* 0x0012e01601007387 */ /* 0x0001e20000100a00 */
[----:B------:R-:W-:-:S03]  /*1a5d0*/  LEA.HI.X.SX32 R19, R7, R3, 0x1, P2 ;  /* 0x0000000307137211 */ /* 0x000fc600010f0eff */
[----:B------:R2:W-:Y:S01]  /*1a5e0*/  STL.64 [R1+0x12d8], R20 ;  /* 0x0012d81401007387 */ /* 0x0005e20000100a00 */
[----:B------:R-:W-:-:S03]  /*1a5f0*/  LEA R4, R2, R15, 0x1 ;  /* 0x0000000f02047211 */ /* 0x000fc600078e08ff */
[----:B------:R3:W-:Y:S01]  /*1a600*/  STL.64 [R1+0x12d0], R18 ;  /* 0x0012d01201007387 */ /* 0x0007e20000100a00 */
[----:B-1----:R-:W-:Y:S02]  /*1a610*/  LEA R16, R2, R4, 0x1 ;  /* 0x0000000402107211 */ /* 0x002fe400078e08ff */
[CC--:B0-----:R-:W-:Y:S02]  /*1a620*/  LEA R22, P0, R8.reuse, R0.reuse, 0x1 ;  /* 0x0000000008167211 */ /* 0x0c1fe400078008ff */
[CC--:B--2---:R-:W-:Y:S02]  /*1a630*/  LEA R20, P1, R9.reuse, R0.reuse, 0x1 ;  /* 0x0000000009147211 */ /* 0x0c4fe400078208ff */
[-C--:B------:R-:W-:Y:S02]  /*1a640*/  LEA.HI.X.SX32 R23, R8, R3.reuse, 0x1, P0 ;  /* 0x0000000308177211 */ /* 0x080fe400000f0eff */
[----:B---3--:R-:W-:Y:S02]  /*1a650*/  LEA R18, P2, R10, R0, 0x1 ;  /* 0x000000000a127211 */ /* 0x008fe400078408ff */
[----:B------:R-:W-:-:S02]  /*1a660*/  LEA.HI.X.SX32 R21, R9, R3, 0x1, P1 ;  /* 0x0000000309157211 */ /* 0x000fc400008f0eff */
[----:B------:R-:W-:Y:S01]  /*1a670*/  LEA.HI.X.SX32 R19, R10, R3, 0x1, P2 ;  /* 0x000000030a137211 */ /* 0x000fe200010f0eff */
[C---:B------:R-:W-:Y:S01]  /*1a680*/  IMAD R6, R2.reuse, 0x2, R16 ;  /* 0x0000000202067824 */ /* 0x040fe200078e0210 */
        /* <DEDUP_REMOVED lines=9> */
[----:B------:R-:W-:-:S02]  /*1a720*/  LEA.HI.X.SX32 R19, R13, R3, 0x1, P2 ;  /* 0x000000030d137211 */ /* 0x000fc400010f0eff */
[C---:B------:R-:W-:Y:S01]  /*1a730*/  LEA R8, R2.reuse, R5, 0x1 ;  /* 0x0000000502087211 */ /* 0x040fe200078e08ff */
[----:B------:R0:W-:Y:S04]  /*1a740*/  STL.64 [R1+0x12a8], R22 ;  /* 0x0012a81601007387 */ /* 0x0001e80000100a00 */
[----:B------:R1:W-:Y:S01]  /*1a750*/  STL.64 [R1+0x12a0], R20 ;  /* 0x0012a01401007387 */ /* 0x0003e20000100a00 */
[----:B------:R-:W-:-:S03]  /*1a760*/  IMAD R7, R2, 0x2, R8 ;  /* 0x0000000202077824 */ /* 0x000fc600078e0208 */
        /* <DEDUP_REMOVED lines=8> */
[----:B------:R-:W-:Y:S03]  /*1a7f0*/  STL.64 [R1+0x1290], R22 ;  /* 0x0012901601007387 */ /* 0x000fe60000100a00 */
[----:B------:R-:W-:Y:S01]  /*1a800*/  LEA R11, R2, R12, 0x1 ;  /* 0x0000000c020b7211 */ /* 0x000fe200078e08ff */
[----:B------:R0:W-:Y:S01]  /*1a810*/  STL.64 [R1+0x1288], R20 ;  /* 0x0012881401007387 */ /* 0x0001e20000100a00 */
[----:B------:R-:W-:-:S03]  /*1a820*/  LEA R14, P2, R5, R0, 0x1 ;  /* 0x00000000050e7211 */ /* 0x000fc600078408ff */
[----:B------:R1:W-:Y:S01]  /*1a830*/  STL.64 [R1+0x1280], R18 ;  /* 0x0012801201007387 */ /* 0x0003e20000100a00 */
[----:B------:R-:W-:Y:S01]  /*1a840*/  IMAD R4, R2, 0x2, R11 ;  /* 0x0000000202047824 */ /* 0x000fe200078e020b */
[-C--:B0-----:R-:W-:Y:S02]  /*1a850*/  LEA R20, P0, R16, R0.reuse, 0x1 ;  /* 0x0000000010147211 */ /* 0x081fe400078008ff */
[----:B-1----:R-:W-:Y:S02]  /*1a860*/  LEA R18, P1, R6, R0, 0x1 ;  /* 0x0000000006127211 */ /* 0x002fe400078208ff */
[-C--:B------:R-:W-:Y:S02]  /*1a870*/  LEA.HI.X.SX32 R21, R16, R3.reuse, 0x1, P0 ;  /* 0x0000000310157211 */ /* 0x080fe400000f0eff */
[-C--:B------:R-:W-:Y:S02]  /*1a880*/  LEA.HI.X.SX32 R19, R6, R3.reuse, 0x1, P1 ;  /* 0x0000000306137211 */ /* 0x080fe400008f0eff */
[----:B------:R-:W-:Y:S01]  /*1a890*/  LEA.HI.X.SX32 R15, R5, R3, 0x1, P2 ;  /* 0x00000003050f7211 */ /* 0x000fe200010f0eff */
[----:B------:R-:W-:Y:S01]  /*1a8a0*/  STL.64 [R1+0x1270], R20 ;  /* 0x0012701401007387 */ /* 0x000fe20000100a00 */
[----:B------:R-:W-:-:S03]  /*1a8b0*/  LEA R13, R2, R4, 0x1 ;  /* 0x00000004020d7211 */ /* 0x000fc600078e08ff */
[----:B------:R0:W-:Y:S01]  /*1a8c0*/  STL.64 [R1+0x1268], R18 ;  /* 0x0012681201007387 */ /* 0x0001e20000100a00 */
[----:B------:R-:W-:-:S03]  /*1a8d0*/  LEA R16, P1, R7, R0, 0x1 ;  /* 0x0000000007107211 */ /* 0x000fc600078208ff */
[----:B------:R1:W-:Y:S01]  /*1a8e0*/  STL.64 [R1+0x1260], R14 ;  /* 0x0012600e01007387 */ /* 0x0003e20000100a00 */
[----:B------:R-:W-:Y:S02]  /*1a8f0*/  LEA R9, R2, R13, 0x1 ;  /* 0x0000000d02097211 */ /* 0x000fe400078e08ff */
[-C--:B------:R-:W-:Y:S02]  /*1a900*/  LEA.HI.X.SX32 R17, R7, R3.reuse, 0x1, P1 ;  /* 0x0000000307117211 */ /* 0x080fe400008f0eff */
[-C--:B0-----:R-:W-:Y:S02]  /*1a910*/  LEA R18, P0, R8, R0.reuse, 0x1 ;  /* 0x0000000008127211 */ /* 0x081fe400078008ff */
[----:B-1----:R-:W-:Y:S02]  /*1a920*/  LEA R14, P2, R12, R0, 0x1 ;  /* 0x000000000c0e7211 */ /* 0x002fe400078408ff */
[-C--:B------:R-:W-:Y:S02]  /*1a930*/  LEA.HI.X.SX32 R19, R8, R3.reuse, 0x1, P0 ;  /* 0x0000000308137211 */ /* 0x080fe400000f0eff */
[----:B------:R-:W-:Y:S01]  /*1a940*/  LEA.HI.X.SX32 R15, R12, R3, 0x1, P2 ;  /* 0x000000030c0f7211 */ /* 0x000fe200010f0eff */
[----:B------:R-:W-:-:S02]  /*1a950*/  IMAD R10, R2, 0x2, R9 ;  /* 0x00000002020a7824 */ /* 0x000fc400078e0209 */
        /* <DEDUP_REMOVED lines=12> */
[----:B------:R-:W-:Y:S01]  /*1aa20*/  STL.64 [R1+0x1230], R16 ;  /* 0x0012301001007387 */ /* 0x000fe20000100a00 */
[----:B------:R-:W-:-:S03]  /*1aa30*/  IMAD R5, R2, 0x2, R6 ;  /* 0x0000000202057824 */ /* 0x000fc600078e0206 */
[----:B------:R1:W-:Y:S01]  /*1aa40*/  STL.64 [R1+0x1228], R14 ;  /* 0x0012280e01007387 */ /* 0x0003e20000100a00 */
[CC--:B0-----:R-:W-:Y:S02]  /*1aa50*/  LEA R18, P0, R9.reuse, R0.reuse, 0x1 ;  /* 0x0000000009127211 */ /* 0x0c1fe400078008ff */
[----:B------:R-:W-:Y:S02]  /*1aa60*/  LEA R4, R2, R5, 0x1 ;  /* 0x0000000502047211 */ /* 0x000fe400078e08ff */
[-C--:B------:R-:W-:Y:S02]  /*1aa70*/  LEA.HI.X.SX32 R19, R9, R3.reuse, 0x1, P0 ;  /* 0x0000000309137211 */ /* 0x080fe400000f0eff */
[CC--:B-1----:R-:W-:Y:S02]  /*1aa80*/  LEA R14, P2, R7.reuse, R0.reuse, 0x1 ;  /* 0x00000000070e7211 */ /* 0x0c2fe400078408ff */
[----:B------:R-:W-:Y:S02]  /*1aa90*/  LEA R16, P1, R10, R0, 0x1 ;  /* 0x000000000a107211 */ /* 0x000fe400078208ff */
[----:B------:R-:W-:Y:S01]  /*1aaa0*/  LEA.HI.X.SX32 R15, R7, R3, 0x1, P2 ;  /* 0x00000003070f7211 */ /* 0x000fe200010f0eff */
[----:B------:R-:W-:Y:S01]  /*1aab0*/  STL.64 [R1+0x1220], R18 ;  /* 0x0012201201007387 */ /* 0x000fe20000100a00 */
[----:B------:R-:W-:-:S02]  /*1aac0*/  LEA R2, R2, R4, 0x1 ;  /* 0x0000000402027211 */ /* 0x000fc400078e08ff */
[-C--:B------:R-:W-:Y:S01]  /*1aad0*/  LEA.HI.X.SX32 R17, R10, R3.reuse, 0x1, P1 ;  /* 0x000000030a117211 */ /* 0x080fe200008f0eff */
[----:B------:R0:W-:Y:S01]  /*1aae0*/  STL.64 [R1+0x1208], R14 ;  /* 0x0012080e01007387 */ /* 0x0001e20000100a00 */
[CC--:B------:R-:W-:Y:S02]  /*1aaf0*/  LEA R12, P1, R5.reuse, R0.reuse, 0x1 ;  /* 0x00000000050c7211 */ /* 0x0c0fe400078208ff */
[-C--:B------:R-:W-:Y:S02]  /*1ab00*/  LEA R10, P2, R4, R0.reuse, 0x1 ;  /* 0x00000000040a7211 */ /* 0x080fe400078408ff */
[-C--:B------:R-:W-:Y:S02]  /*1ab10*/  LEA R8, P3, R2, R0.reuse, 0x1 ;  /* 0x0000000002087211 */ /* 0x080fe400078608ff */
[----:B------:R-:W-:Y:S02]  /*1ab20*/  LEA.HI.X.SX32 R13, R5, R3, 0x1, P1 ;  /* 0x00000003050d7211 */ /* 0x000fe400008f0eff */
[----:B0-----:R-:W-:-:S02]  /*1ab30*/  LEA R14, P0, R6, R0, 0x1 ;  /* 0x00000000060e7211 */ /* 0x001fc400078008ff */
[-C--:B------:R-:W-:Y:S02]  /*1ab40*/  LEA.HI.X.SX32 R11, R4, R3.reuse, 0x1, P2 ;  /* 0x00000003040b7211 */ /* 0x080fe400010f0eff */
[-C--:B------:R-:W-:Y:S01]  /*1ab50*/  LEA.HI.X.SX32 R15, R6, R3.reuse, 0x1, P0 ;  /* 0x00000003060f7211 */ /* 0x080fe200000f0eff */
[----:B------:R-:W-:Y:S01]  /*1ab60*/  STL.64 [R1+0x1210], R16 ;  /* 0x0012101001007387 */ /* 0x000fe20000100a00 */
[----:B------:R-:W-:Y:S02]  /*1ab70*/  LEA.HI.X.SX32 R9, R2, R3, 0x1, P3 ;  /* 0x0000000302097211 */ /* 0x000fe400018f0eff */
[----:B------:R-:W-:Y:S01]  /*1ab80*/  MOV R4, 0x3f800000 ;  /* 0x3f80000000047802 */ /* 0x000fe20000000f00 */
[----:B------:R-:W-:Y:S01]  /*1ab90*/  STL.64 [R1+0x1200], R14 ;  /* 0x0012000e01007387 */ /* 0x000fe20000100a00 */
[----:B------:R-:W-:-:S03]  /*1aba0*/  MOV R2, 0xff800000 ;  /* 0xff80000000027802 */ /* 0x000fc60000000f00 */
[----:B------:R-:W-:Y:S01]  /*1abb0*/  STL.64 [R1+0x11f8], R12 ;  /* 0x0011f80c01007387 */ /* 0x000fe20000100a00 */
[----:B------:R-:W-:-:S03]  /*1abc0*/  IMAD.MOV.U32 R5, RZ, RZ, -0x800000 ;  /* 0xff800000ff057424 */ /* 0x000fc600078e00ff */
[----:B------:R-:W-:Y:S04]  /*1abd0*/  STL.64 [R1+0x11f0], R10 ;  /* 0x0011f00a01007387 */ /* 0x000fe80000100a00 */
[----:B------:R-:W-:Y:S04]  /*1abe0*/  STL.64 [R1+0x11e8], R8 ;  /* 0x0011e80801007387 */ /* 0x000fe80000100a00 */
[----:B------:R0:W-:Y:S04]  /*1abf0*/  STL [R1+0x119c], R4 ;  /* 0x00119c0401007387 */ /* 0x0001e80000100800 */
[----:B------:R-:W-:Y:S04]  /*1ac00*/  STL [R1+0x604], RZ ;  /* 0x000604ff01007387 */ /* 0x000fe80000100800 */
[----:B------:R-:W-:Y:S01]  /*1ac10*/  STL [R1+0x410], R2 ;  /* 0x0004100201007387 */ /* 0x000fe20000100800 */
[----:B0-----:R-:W-:-:S03]  /*1ac20*/  MOV R4, 0xff800000 ;  /* 0xff80000000047802 */ /* 0x001fc60000000f00 */
[----:B------:R-:W-:Y:S04]  /*1ac30*/  STL [R1+0x600], RZ ;  /* 0x000600ff01007387 */ /* 0x000fe80000100800 */
[----:B------:R-:W-:Y:S04]  /*1ac40*/  STL [R1+0x414], R2 ;  /* 0x0004140201007387 */ /* 0x000fe80000100800 */
        /* <DEDUP_REMOVED lines=27> */
[----:B------:R0:W-:Y:S04]  /*1ae00*/  STL [R1+0x117c], R5 ;  /* 0x00117c0501007387 */ /* 0x0001e80000100800 */
[----:B------:R1:W-:Y:S04]  /*1ae10*/  STL [R1+0x1180], R4 ;  /* 0x0011800401007387 */ /* 0x0003e80000100800 */
[----:B------:R-:W-:Y:S01]  /*1ae20*/  STL [R1+0x118c], RZ ;  /* 0x00118cff01007387 */ /* 0x000fe20000100800 */
[----:B0-----:R-:W-:-:S03]  /*1ae30*/  IMAD.MOV.U32 R5, RZ, RZ, 0x3f800000 ;  /* 0x3f800000ff057424 */ /* 0x001fc600078e00ff */
[----:B------:R0:W-:Y:S01]  /*1ae40*/  STL [R1+0x1184], R2 ;  /* 0x0011840201007387 */ /* 0x0001e20000100800 */
[----:B-1----:R-:W-:Y:S02]  /*1ae50*/  MOV R4, 0x3f800000 ;  /* 0x3f80000000047802 */ /* 0x002fe40000000f00 */
[----:B0-----:R-:W-:-:S05]  /*1ae60*/  MOV R2, 0x3f800000 ;  /* 0x3f80000000027802 */ /* 0x001fca0000000f00 */
        /* <DEDUP_REMOVED lines=30> */
[----:B------:R-:W-:Y:S04]  /*1b050*/  STL [R1+0x670], RZ ;  /* 0x000670ff01007387 */ /* 0x000fe80000100800 */
[----:B------:R1:W-:Y:S04]  /*1b060*/  STL [R1+0x1a18], R2 ;  /* 0x001a180201007387 */ /* 0x0003e80000100800 */
[----:B------:R-:W-:Y:S04]  /*1b070*/  STL [R1+0x674], RZ ;  /* 0x000674ff01007387 */ /* 0x000fe80000100800 */
        /* <DEDUP_REMOVED lines=496> */
[----:B------:R-:W-:Y:S01]  /*1cf80*/  STL [R1+0xfb8], RZ ;  /* 0x000fb8ff01007387 */ /* 0x000fe20000100800 */
[----:B------:R-:W-:-:S03]  /*1cf90*/  IMAD.MOV.U32 R0, RZ, RZ, c[0x0][0x1a4] ;  /* 0x00006900ff007624 */ /* 0x000fc600078e00ff */
[----:B------:R-:W-:Y:S04]  /*1cfa0*/  STL [R1+0xfbc], RZ ;  /* 0x000fbcff01007387 */ /* 0x000fe80000100800 */
[----:B------:R-:W-:Y:S04]  /*1cfb0*/  STL [R1+0x1040], RZ ;  /* 0x001040ff01007387 */ /* 0x000fe80000100800 */
[----:B------:R-:W-:Y:S04]  /*1cfc0*/  STL [R1+0x1044], RZ ;  /* 0x001044ff01007387 */ /* 0x000fe80000100800 */
[----:B------:R-:W-:Y:S04]  /*1cfd0*/  STL [R1+0x1048], RZ ;  /* 0x001048ff01007387 */ /* 0x000fe80000100800 */
[----:B------:R-:W-:Y:S01]  /*1cfe0*/  STL [R1+0x104c], RZ ;  /* 0x00104cff01007387 */ /* 0x000fe20000100800 */
[----:B0-----:R-:W-:-:S03]  /*1cff0*/  SHF.L.U32 R4, R0, 0x2, RZ ;  /* 0x0000000200047819 */ /* 0x001fc600000006ff */
[----:B------:R-:W-:Y:S01]  /*1d000*/  STL [R1+0x1030], RZ ;  /* 0x001030ff01007387 */ /* 0x000fe20000100800 */
[----:B------:R-:W-:-:S03]  /*1d010*/  IMAD R5, R0, 0x5, RZ ;  /* 0x0000000500057824 */ /* 0x000fc600078e02ff */
[----:B------:R-:W-:Y:S01]  /*1d020*/  STL [R1+0x1034], RZ ;  /* 0x001034ff01007387 */ /* 0x000fe20000100800 */
[----:B------:R-:W-:-:S03]  /*1d030*/  IMAD R6, R0, 0x6, RZ ;  /* 0x0000000600067824 */ /* 0x000fc600078e02ff */
[----:B------:R-:W-:Y:S01]  /*1d040*/  STL [R1+0x1038], RZ ;  /* 0x001038ff01007387 */ /* 0x000fe20000100800 */
[----:B------:R-:W-:-:S03]  /*1d050*/  IMAD R7, R0, 0x7, RZ ;  /* 0x0000000700077824 */ /* 0x000fc600078e02ff */
[----:B------:R-:W-:Y:S01]  /*1d060*/  STL [R1+0x103c], RZ ;  /* 0x00103cff01007387 */ /* 0x000fe20000100800 */
[C---:B------:R-:W-:Y:S02]  /*1d070*/  IMAD.SHL.U32 R8, R0.reuse, 0x8, RZ ;  /* 0x0000000800087824 */ /* 0x040fe400078e00ff */
[----:B------:R-:W-:Y:S01]  /*1d080*/  IMAD R9, R0, 0x9, RZ ;  /* 0x0000000900097824 */ /* 0x000fe200078e02ff */
[----:B------:R-:W-:Y:S04]  /*1d090*/  STL [R1+0x1020], RZ ;  /* 0x001020ff01007387 */ /* 0x000fe80000100800 */
[----:B------:R-:W-:Y:S04]  /*1d0a0*/  STL [R1+0x1024], RZ ;  /* 0x001024ff01007387 */ /* 0x000fe80000100800 */
[----:B------:R-:W-:Y:S04]  /*1d0b0*/  STL [R1+0x1028], RZ ;  /* 0x001028ff01007387 */ /* 0x000fe80000100800 */
[----:B------:R-:W-:Y:S04]  /*1d0c0*/  STL [R1+0x102c], RZ ;  /* 0x00102cff01007387 */ /* 0x000fe80000100800 */
[----:B------:R0:W-:Y:S04]  /*1d0d0*/  STL.64 [R1+0x2258], R4 ;  /* 0x0022580401007387 */ /* 0x0001e80000100a00 */
[----:B------:R-:W-:Y:S04]  /*1d0e0*/  STL.64 [R1+0x2250], R6 ;  /* 0x0022500601007387 */ /* 0x000fe80000100a00 */
[----:B------:R2:W-:Y:S04]  /*1d0f0*/  STL.64 [R1+0x2248], R8 ;  /* 0x0022480801007387 */ /* 0x0005e80000100a00 */
[----:B-1----:R-:W3:Y:S04]  /*1d100*/  LDL R2, [R1+0xce4] ;  /* 0x000ce40001027983 */ /* 0x002ee80000100800 */
[----:B0-----:R-:W4:Y:S04]  /*1d110*/  LDL R5, [R1+0xce0] ;  /* 0x000ce00001057983 */ /* 0x001f280000100800 */
[----:B--2---:R-:W2:Y:S04]  /*1d120*/  LDL.64 R8, [R1+0xcd8] ;  /* 0x000cd80001087983 */ /* 0x004ea80000100a00 */
[----:B------:R-:W5:Y:S04]  /*1d130*/  LDL.64 R6, [R1+0xcd0] ;  /* 0x000cd00001067983 */ /* 0x000f680000100a00 */
[----:B------:R-:W0:Y:S04]  /*1d140*/  S2R R12, SR_TID.X ;  /* 0x00000000000c7919 */ /* 0x000e280000002100 */
[----:B------:R-:W1:Y:S04]  /*1d150*/  S2R R3, SR_TID.X ;  /* 0x0000000000037919 */ /* 0x000e680000002100 */
[----:B------:R-:W1:Y:S01]  /*1d160*/  S2R R13, SR_TID.X ;  /* 0x00000000000d7919 */ /* 0x000e620000002100 */
[----:B0-----:R-:W-:-:S02]  /*1d170*/  LOP3.LUT R12, R12, 0x7f, RZ, 0xc0, !PT ;  /* 0x0000007f0c0c7812 */ /* 0x001fc400078ec0ff */
[----:B-1----:R-:W-:Y:S02]  /*1d180*/  LOP3.LUT P4, RZ, R3, 0x80, RZ, 0xc0, !PT ;  /* 0x0000008003ff7812 */ /* 0x002fe4000788c0ff */
[----:B------:R-:W-:Y:S02]  /*1d190*/  SHF.L.U32 R12, R12, 0x1, RZ ;  /* 0x000000010c0c7819 */ /* 0x000fe400000006ff */
[----:B------:R-:W-:-:S04]  /*1d1a0*/  SEL R10, RZ, 0x110, !P4 ;  /* 0x00000110ff0a7807 */ /* 0x000fc80006000000 */
[----:B------:R-:W-:Y:S02]  /*1d1b0*/  LOP3.LUT R10, R10, R12, RZ, 0x3c, !PT ;  /* 0x0000000c0a0a7212 */ /* 0x000fe400078e3cff */
[----:B------:R-:W0:Y:S01]  /*1d1c0*/  S2R R12, SR_TID.X ;  /* 0x00000000000c7919 */ /* 0x000e220000002100 */
[C---:B------:R-:W-:Y:S01]  /*1d1d0*/  LOP3.LUT R11, R13.reuse, 0x7, RZ, 0xc0, !PT ;  /* 0x000000070d0b7812 */ /* 0x040fe200078ec0ff */
[----:B------:R-:W-:-:S03]  /*1d1e0*/  IMAD.SHL.U32 R13, R13, 0x100, RZ ;  /* 0x000001000d0d7824 */ /* 0x000fc600078e00ff */
[----:B------:R-:W-:-:S04]  /*1d1f0*/  SHF.L.U32 R11, R11, 0x4, RZ ;  /* 0x000000040b0b7819 */ /* 0x000fc800000006ff */
[----:B------:R-:W-:-:S04]  /*1d200*/  LOP3.LUT R11, R11, 0xf00, R13, 0xf8, !PT ;  /* 0x00000f000b0b7812 */ /* 0x000fc800078ef80d */
[----:B------:R-:W-:Y:S02]  /*1d210*/  LOP3.LUT R4, R11, 0x10, R3, 0x78, !PT ;  /* 0x000000100b047812 */ /* 0x000fe400078e7803 */
[C---:B------:R-:W-:Y:S02]  /*1d220*/  LOP3.LUT P0, RZ, R3.reuse, 0x7, RZ, 0xc0, !PT ;  /* 0x0000000703ff7812 */ /* 0x040fe4000780c0ff */
[C---:B------:R-:W-:Y:S02]  /*1d230*/  LOP3.LUT P1, RZ, R3.reuse, 0x3, RZ, 0xc0, !PT ;  /* 0x0000000303ff7812 */ /* 0x040fe4000782c0ff */
[C---:B------:R-:W-:Y:S02]  /*1d240*/  LOP3.LUT R11, R3.reuse, 0x10, RZ, 0xc0, !PT ;  /* 0x00000010030b7812 */ /* 0x040fe400078ec0ff */
[----:B0-----:R-:W-:Y:S01]  /*1d250*/  LOP3.LUT R12, R12, 0x7, RZ, 0xc0, !PT ;  /* 0x000000070c0c7812 */ /* 0x001fe200078ec0ff */
[----:B------:R-:W-:-:S04]  /*1d260*/  IMAD.SHL.U32 R3, R3, 0x2, RZ ;  /* 0x0000000203037824 */ /* 0x000fc800078e00ff */
[----:B------:R-:W-:Y:S01]  /*1d270*/  IMAD R12, R12, 0x210, RZ ;  /* 0x000002100c0c7824 */ /* 0x000fe200078e02ff */
[----:B------:R-:W-:-:S04]  /*1d280*/  SHF.L.U32 R11, R11, 0x8, RZ ;  /* 0x000000080b0b7819 */ /* 0x000fc800000006ff */
[----:B------:R-:W-:Y:S02]  /*1d290*/  LOP3.LUT R3, R12, 0x10, R3, 0x78, !PT ;  /* 0x000000100c037812 */ /* 0x000fe400078e7803 */
[C---:B------:R-:W-:Y:S02]  /*1d2a0*/  LOP3.LUT R13, R10.reuse, 0x20, RZ, 0x3c, !PT ;  /* 0x000000200a0d7812 */ /* 0x040fe400078e3cff */
[----:B------:R-:W-:Y:S02]  /*1d2b0*/  LOP3.LUT R3, R3, R11, RZ, 0xfc, !PT ;  /* 0x0000000b03037212 */ /* 0x000fe400078efcff */
[C---:B------:R-:W-:Y:S02]  /*1d2c0*/  LOP3.LUT R11, R10.reuse, 0x40, RZ, 0x3c, !PT ;  /* 0x000000400a0b7812 */ /* 0x040fe400078e3cff */
[----:B------:R-:W-:Y:S02]  /*1d2d0*/  LOP3.LUT R10, R10, 0x60, RZ, 0x3c, !PT ;  /* 0x000000600a0a7812 */ /* 0x000fe400078e3cff */
[----:B------:R-:W-:-:S02]  /*1d2e0*/  LOP3.LUT R10, R3, 0x20, RZ, 0x3c, !PT ;  /* 0x00000020030a7812 */ /* 0x000fc400078e3cff */
[C---:B------:R-:W-:Y:S02]  /*1d2f0*/  LOP3.LUT R10, R3.reuse, 0x40, RZ, 0x3c, !PT ;  /* 0x00000040030a7812 */ /* 0x040fe400078e3cff */
[----:B------:R-:W-:Y:S01]  /*1d300*/  LOP3.LUT R3, R3, 0x60, RZ, 0x3c, !PT ;  /* 0x0000006003037812 */ /* 0x000fe200078e3cff */
[----:B------:R-:W-:Y:S01]  /*1d310*/  IMAD R3, R0, 0x3, RZ ;  /* 0x0000000300037824 */ /* 0x000fe200078e02ff */
[----:B---3--:R-:W-:Y:S02]  /*1d320*/  LOP3.LUT R2, R2, 0x40, RZ, 0x3c, !PT ;  /* 0x0000004002027812 */ /* 0x008fe400078e3cff */
[----:B----4-:R-:W-:-:S03]  /*1d330*/  LOP3.LUT R5, R5, 0x40, RZ, 0x3c, !PT ;  /* 0x0000004005057812 */ /* 0x010fc600078e3cff */
[----:B------:R0:W-:Y:S04]  /*1d340*/  STL [R1+0x1a48], R2 ;  /* 0x001a480201007387 */ /* 0x0001e80000100800 */
[----:B------:R2:W-:Y:S01]  /*1d350*/  STL [R1+0x1a44], R5 ;  /* 0x001a440501007387 */ /* 0x0005e20000100800 */
[C---:B0-----:R-:W-:Y:S02]  /*1d360*/  LOP3.LUT R2, R4.reuse, 0x20, RZ, 0x3c, !PT ;  /* 0x0000002004027812 */ /* 0x041fe400078e3cff */
[C---:B------:R-:W-:Y:S02]  /*1d370*/  LOP3.LUT R2, R4.reuse, 0x40, RZ, 0x3c, !PT ;  /* 0x0000004004027812 */ /* 0x040fe400078e3cff */
[----:B------:R-:W-:-:S03]  /*1d380*/  LOP3.LUT R4, R4, 0x60, RZ, 0x3c, !PT ;  /* 0x0000006004047812 */ /* 0x000fc600078e3cff */
[C---:B--2---:R-:W-:Y:S01]  /*1d390*/  IMAD.WIDE R4, R0.reuse, 0x2, R8 ;  /* 0x0000000200047825 */ /* 0x044fe200078e0208 */
[----:B------:R-:W-:-:S04]  /*1d3a0*/  SHF.L.U32 R2, R0, 0x1, RZ ;  /* 0x0000000100027819 */ /* 0x000fc800000006ff */
[----:B------:R5:W-:Y:S02]  /*1d3b0*/  STL.64 [R1+0x2238], R4 ;  /* 0x0022380401007387 */ /* 0x000be40000100a00 */
[----:B-----5:R-:W-:-:S05]  /*1d3c0*/  IMAD.WIDE R4, R0, 0x2, R6 ;  /* 0x0000000200047825 */ /* 0x020fca00078e0206 */
[----:B------:R0:W-:Y:S02]  /*1d3d0*/  STL.64 [R1+0x2230], R4 ;  /* 0x0022300401007387 */ /* 0x0001e40000100a00 */
[----:B0-----:R-:W-:-:S05]  /*1d3e0*/  IMAD.WIDE R4, R2, 0x2, R8 ;  /* 0x0000000202047825 */ /* 0x001fca00078e0208 */
[----:B------:R0:W-:Y:S02]  /*1d3f0*/  STL.64 [R1+0x2228], R4 ;  /* 0x0022280401007387 */ /* 0x0001e40000100a00 */
[----:B0-----:R-:W-:-:S05]  /*1d400*/  IMAD.WIDE R4, R2, 0x2, R6 ;  /* 0x0000000202047825 */ /* 0x001fca00078e0206 */
[----:B------:R0:W-:Y:S01]  /*1d410*/  STL.64 [R1+0x2220], R4 ;  /* 0x0022200401007387 */ /* 0x0001e20000100a00 */
[----:B------:R-:W-:-:S04]  /*1d420*/  IMAD.WIDE R6, R3, 0x2, R6 ;  /* 0x0000000203067825 */ /* 0x000fc800078e0206 */
[----:B0-----:R-:W-:-:S05]  /*1d430*/  IMAD.WIDE R4, R3, 0x2, R8 ;  /* 0x0000000203047825 */ /* 0x001fca00078e0208 */
[----:B------:R0:W-:Y:S04]  /*1d440*/  STL.64 [R1+0x2218], R4 ;  /* 0x0022180401007387 */ /* 0x0001e80000100a00 */
[----:B0-----:R-:W2:Y:S04]  /*1d450*/  LDL.LU.64 R4, [R1+0x2258] ;  /* 0x0022580001047983 */ /* 0x001ea80000300a00 */
[----:B------:R-:W3:Y:S04]  /*1d460*/  LDL.64 R2, [R1+0xcd0] ;  /* 0x000cd00001027983 */ /* 0x000ee80000100a00 */
[----:B------:R2:W-:Y:S02]  /*1d470*/  STL.64 [R1+0x2210], R6 ;  /* 0x0022100601007387 */ /* 0x0005e40000100a00 */
[----:B--2---:R-:W-:-:S05]  /*1d480*/  IMAD.WIDE R6, R4, 0x2, R8 ;  /* 0x0000000204067825 */ /* 0x004fca00078e0208 */
[----:B------:R3:W-:Y:S01]  /*1d490*/  STL.64 [R1+0x2208], R6 ;  /* 0x0022080601007387 */ /* 0x0007e20000100a00 */
[----:B------:R-:W-:-:S04]  /*1d4a0*/  IMAD.WIDE R8, R5, 0x2, R8 ;  /* 0x0000000205087825 */ /* 0x000fc800078e0208 */
[----:B---3--:R-:W-:-:S05]  /*1d4b0*/  IMAD.WIDE R6, R4, 0x2, R2 ;  /* 0x0000000204067825 */ /* 0x008fca00078e0202 */
[----:B------:R0:W-:Y:S04]  /*1d4c0*/  STL.64 [R1+0x2200], R6 ;  /* 0x0022000601007387 */ /* 0x0001e80000100a00 */
[----:B0-----:R-:W2:Y:S04]  /*1d4d0*/  LDL.LU.64 R6, [R1+0x2250] ;  /* 0x0022500001067983 */ /* 0x001ea80000300a00 */
[----:B------:R0:W-:Y:S02]  /*1d4e0*/  STL.64 [R1+0x21f8], R8 ;  /* 0x0021f80801007387 */ /* 0x0001e40000100a00 */
[----:B0-----:R-:W-:-:S02]  /*1d4f0*/  IMAD.WIDE R8, R5, 0x2, R2 ;  /* 0x0000000205087825 */ /* 0x001fc400078e0202 */
[----:B------:R-:W2:Y:S04]  /*1d500*/  LDL.64 R4, [R1+0xcd8] ;  /* 0x000cd80001047983 */ /* 0x000ea80000100a00 */
[----:B------:R2:W-:Y:S02]  /*1d510*/  STL.64 [R1+0x21f0], R8 ;  /* 0x0021f00801007387 */ /* 0x0005e40000100a00 */
[----:B--2---:R-:W-:-:S05]  /*1d520*/  IMAD.WIDE R8, R6, 0x2, R4 ;  /* 0x0000000206087825 */ /* 0x004fca00078e0204 */
[----:B------:R0:W-:Y:S02]  /*1d530*/  STL.64 [R1+0x21e8], R8 ;  /* 0x0021e80801007387 */ /* 0x0001e40000100a00 */
[----:B0-----:R-:W-:-:S05]  /*1d540*/  IMAD.WIDE R8, R6, 0x2, R2 ;  /* 0x0000000206087825 */ /* 0x001fca00078e0202 */
[----:B------:R0:W-:Y:S02]  /*1d550*/  STL.64 [R1+0x21e0], R8 ;  /* 0x0021e00801007387 */ /* 0x0001e40000100a00 */
[----:B0-----:R-:W-:-:S05]  /*1d560*/  IMAD.WIDE R8, R7, 0x2, R4 ;  /* 0x0000000207087825 */ /* 0x001fca00078e0204 */
[----:B------:R0:W-:Y:S04]  /*1d570*/  STL.64 [R1+0x21d8], R8 ;  /* 0x0021d80801007387 */ /* 0x0001e80000100a00 */
[----:B0-----:R-:W2:Y:S01]  /*1d580*/  LDL.LU.64 R8, [R1+0x2248] ;  /* 0x0022480001087983 */ /* 0x001ea20000300a00 */
[----:B------:R-:W-:-:S05]  /*1d590*/  IMAD.WIDE R6, R7, 0x2, R2 ;  /* 0x0000000207067825 */ /* 0x000fca00078e0202 */
[----:B------:R2:W-:Y:S01]  /*1d5a0*/  STL.64 [R1+0x21d0], R6 ;  /* 0x0021d00601007387 */ /* 0x0005e20000100a00 */
[C---:B------:R-:W-:Y:S02]  /*1d5b0*/  IMAD R10, R0.reuse, 0xa, RZ ;  /* 0x0000000a000a7824 */ /* 0x040fe400078e02ff */
[C---:B------:R-:W-:Y:S02]  /*1d5c0*/  IMAD R11, R0.reuse, 0xb, RZ ;  /* 0x0000000b000b7824 */ /* 0x040fe400078e02ff */
[C---:B------:R-:W-:Y:S02]  /*1d5d0*/  IMAD R12, R0.reuse, 0xc, RZ ;  /* 0x0000000c000c7824 */ /* 0x040fe400078e02ff */
[C---:B------:R-:W-:Y:S02]  /*1d5e0*/  IMAD R13, R0.reuse, 0xd, RZ ;  /* 0x0000000d000d7824 */ /* 0x040fe400078e02ff */
[C---:B------:R-:W-:Y:S02]  /*1d5f0*/  IMAD R14, R0.reuse, 0xe, RZ ;  /* 0x0000000e000e7824 */ /* 0x040fe400078e02ff */
[C---:B------:R-:W-:Y:S01]  /*1d600*/  IMAD R15, R0.reuse, 0xf, RZ ;  /* 0x0000000f000f7824 */ /* 0x040fe200078e02ff */
[C---:B------:R-:W-:Y:S01]  /*1d610*/  SHF.L.U32 R16, R0.reuse, 0x4, RZ ;  /* 0x0000000400107819 */ /* 0x040fe200000006ff */
[----:B------:R-:W-:-:S02]  /*1d620*/  IMAD R17, R0, 0x11, RZ ;  /* 0x0000001100117824 */ /* 0x000fc400078e02ff */
[C---:B------:R-:W-:Y:S02]  /*1d630*/  IMAD R18, R0.reuse, 0x12, RZ ;  /* 0x0000001200127824 */ /* 0x040fe400078e02ff */
[C---:B------:R-:W-:Y:S02]  /*1d640*/  IMAD R19, R0.reuse, 0x13, RZ ;  /* 0x0000001300137824 */ /* 0x040fe400078e02ff */
[C---:B------:R-:W-:Y:S02]  /*1d650*/  IMAD R20, R0.reuse, 0x14, RZ ;  /* 0x0000001400147824 */ /* 0x040fe400078e02ff */
[C---:B------:R-:W-:Y:S02]  /*1d660*/  IMAD R21, R0.reuse, 0x15, RZ ;  /* 0x0000001500157824 */ /* 0x040fe400078e02ff */
[C---:B------:R-:W-:Y:S02]  /*1d670*/  IMAD R22, R0.reuse, 0x16, RZ ;  /* 0x0000001600167824 */ /* 0x040fe400078e02ff */
[----:B------:R-:W-:-:S02]  /*1d680*/  IMAD R23, R0, 0x17, RZ ;  /* 0x0000001700177824 */ /* 0x000fc400078e02ff */
[C---:B------:R-:W-:Y:S02]  /*1d690*/  IMAD R24, R0.reuse, 0x18, RZ ;  /* 0x0000001800187824 */ /* 0x040fe400078e02ff */
[C---:B------:R-:W-:Y:S02]  /*1d6a0*/  IMAD R25, R0.reuse, 0x19, RZ ;  /* 0x0000001900197824 */ /* 0x040fe400078e02ff */
[C---:B------:R-:W-:Y:S02]  /*1d6b0*/  IMAD R26, R0.reuse, 0x1a, RZ ;  /* 0x0000001a001a7824 */ /* 0x040fe400078e02ff */
[C---:B------:R-:W-:Y:S02]  /*1d6c0*/  IMAD R27, R0.reuse, 0x1b, RZ ;  /* 0x0000001b001b7824 */ /* 0x040fe400078e02ff */
[C---:B------:R-:W-:Y:S02]  /*1d6d0*/  IMAD R28, R0.reuse, 0x1c, RZ ;  /* 0x0000001c001c7824 */ /* 0x040fe400078e02ff */
[----:B------:R-:W-:-:S02]  /*1d6e0*/  IMAD R29, R0, 0x1d, RZ ;  /* 0x0000001d001d7824 */ /* 0x000fc400078e02ff */
[----:B------:R-:W-:Y:S02]  /*1d6f0*/  IMAD R0, R0, 0x1e, RZ ;  /* 0x0000001e00007824 */ /* 0x000fe400078e02ff */
[----:B--2---:R-:W-:-:S05]  /*1d700*/  IMAD.WIDE R6, R8, 0x2, R4 ;  /* 0x0000000208067825 */ /* 0x004fca00078e0204 */
[----:B------:R0:W-:Y:S02]  /*1d710*/  STL.64 [R1+0x21c8], R6 ;  /* 0x0021c80601007387 */ /* 0x0001e40000100a00 */
[----:B0-----:R-:W-:-:S05]  /*1d720*/  IMAD.WIDE R6, R8, 0x2, R2 ;  /* 0x0000000208067825 */ /* 0x001fca00078e0202 */
[----:B------:R0:W-:Y:S02]  /*1d730*/  STL.64 [R1+0x21c0], R6 ;  /* 0x0021c00601007387 */ /* 0x0001e40000100a00 */
[----:B0-----:R-:W-:-:S04]  /*1d740*/  IMAD.WIDE R6, R9, 0x2, R4 ;  /* 0x0000000209067825 */ /* 0x001fc800078e0204 */
[----:B------:R-:W-:Y:S01]  /*1d750*/  IMAD.WIDE R8, R9, 0x2, R2 ;  /* 0x0000000209087825 */ /* 0x000fe200078e0202 */
[----:B------:R0:W-:Y:S04]  /*1d760*/  STL.64 [R1+0x21b8], R6 ;  /* 0x0021b80601007387 */ /* 0x0001e80000100a00 */
[----:B------:R1:W-:Y:S01]  /*1d770*/  STL.64 [R1+0x21b0], R8 ;  /* 0x0021b00801007387 */ /* 0x0003e20000100a00 */
[----:B0-----:R-:W-:-:S04]  /*1d780*/  IMAD.WIDE R6, R10, 0x2, R4 ;  /* 0x000000020a067825 */ /* 0x001fc800078e0204 */
[----:B-1----:R-:W-:Y:S01]  /*1d790*/  IMAD.WIDE R8, R10, 0x2, R2 ;  /* 0x000000020a087825 */ /* 0x002fe200078e0202 */
[----:B------:R0:W-:Y:S04]  /*1d7a0*/  STL.64 [R1+0x21a8], R6 ;  /* 0x0021a80601007387 */ /* 0x0001e80000100a00 */
[----:B------:R1:W-:Y:S01]  /*1d7b0*/  STL.64 [R1+0x21a0], R8 ;  /* 0x0021a00801007387 */ /* 0x0003e20000100a00 */
[----:B0-----:R-:W-:-:S04]  /*1d7c0*/  IMAD.WIDE R6, R11, 0x2, R4 ;  /* 0x000000020b067825 */ /* 0x001fc800078e0204 */
[----:B------:R-:W-:Y:S01]  /*1d7d0*/  IMAD.WIDE R10, R11, 0x2, R2 ;  /* 0x000000020b0a7825 */ /* 0x000fe200078e0202 */
[----:B------:R0:W-:Y:S03]  /*1d7e0*/  STL.64 [R1+0x2198], R6 ;  /* 0x0021980601007387 */ /* 0x0001e60000100a00 */
[C---:B-1----:R-:W-:Y:S01]  /*1d7f0*/  IMAD.WIDE R8, R12.reuse, 0x2, R4 ;  /* 0x000000020c087825 */ /* 0x042fe200078e0204 */
[----:B------:R1:W-:Y:S04]  /*1d800*/  STL.64 [R1+0x2190], R10 ;  /* 0x0021900a01007387 */ /* 0x0003e80000100a00 */
[----:B------:R2:W-:Y:S01]  /*1d810*/  STL.64 [R1+0x2188], R8 ;  /* 0x0021880801007387 */ /* 0x0005e20000100a00 */
[----:B0-----:R-:W-:-:S04]  /*1d820*/  IMAD.WIDE R6, R12, 0x2, R2 ;  /* 0x000000020c067825 */ /* 0x001fc800078e0202 */
[C---:B-1----:R-:W-:Y:S01]  /*1d830*/  IMAD.WIDE R10, R13.reuse, 0x2, R4 ;  /* 0x000000020d0a7825 */ /* 0x042fe200078e0204 */
[----:B------:R0:W-:Y:S03]  /*1d840*/  STL.64 [R1+0x2180], R6 ;  /* 0x0021800601007387 */ /* 0x0001e60000100a00 */
[----:B--2---:R-:W-:Y:S01]  /*1d850*/  IMAD.WIDE R8, R13, 0x2, R2 ;  /* 0x000000020d087825 */ /* 0x004fe200078e0202 */
[----:B------:R1:W-:Y:S04]  /*1d860*/  STL.64 [R1+0x2178], R10 ;  /* 0x0021780a01007387 */ /* 0x0003e80000100a00 */
[----:B------:R2:W-:Y:S01]  /*1d870*/  STL.64 [R1+0x2170], R8 ;  /* 0x0021700801007387 */ /* 0x0005e20000100a00 */
[----:B0-----:R-:W-:-:S04]  /*1d880*/  IMAD.WIDE R6, R14, 0x2, R4 ;  /* 0x000000020e067825 */ /* 0x001fc800078e0204 */
[----:B-1----:R-:W-:Y:S01]  /*1d890*/  IMAD.WIDE R10, R14, 0x2, R2 ;  /* 0x000000020e0a7825 */ /* 0x002fe200078e0202 */
[----:B------:R0:W-:Y:S03]  /*1d8a0*/  STL.64 [R1+0x2168], R6 ;  /* 0x0021680601007387 */ /* 0x0001e60000100a00 */
[C---:B--2---:R-:W-:Y:S01]  /*1d8b0*/  IMAD.WIDE R8, R15.reuse, 0x2, R4 ;  /* 0x000000020f087825 */ /* 0x044fe200078e0204 */
        /* <DEDUP_REMOVED lines=54> */
[----:B------:R-:W-:Y:S04]  /*1dc20*/  STL.64 [R1+0x2088], R10 ;  /* 0x0020880a01007387 */ /* 0x000fe80000100a00 */
[----:B------:R1:W-:Y:S01]  /*1dc30*/  STL.64 [R1+0x2080], R8 ;  /* 0x0020800801007387 */ /* 0x0003e20000100a00 */
[----:B0-----:R-:W-:-:S05]  /*1dc40*/  IMAD.WIDE R6, R29, 0x2, R4 ;  /* 0x000000021d067825 */ /* 0x001fca00078e0204 */
[----:B------:R0:W-:Y:S01]  /*1dc50*/  STL.64 [R1+0x2078], R6 ;  /* 0x0020780601007387 */ /* 0x0001e20000100a00 */
[----:B-1----:R-:W-:Y:S01]  /*1dc60*/  IMAD.WIDE R8, R29, 0x2, R2 ;  /* 0x000000021d087825 */ /* 0x002fe200078e0202 */
[----:B0-----:R-:W-:-:S03]  /*1dc70*/  MOV R6, c[0x0][0x1a4] ;  /* 0x0000690000067a02 */ /* 0x001fc60000000f00 */
[----:B------:R-:W-:Y:S01]  /*1dc80*/  IMAD.WIDE R12, R0, 0x2, R4 ;  /* 0x00000002000c7825 */ /* 0x000fe200078e0204 */
[----:B------:R0:W-:Y:S03]  /*1dc90*/  STL.64 [R1+0x2070], R8 ;  /* 0x0020700801007387 */ /* 0x0001e60000100a00 */
[----:B------:R-:W-:Y:S02]  /*1dca0*/  IMAD R6, R6, 0x1f, RZ ;  /* 0x0000001f06067824 */ /* 0x000fe400078e02ff */
[----:B------:R-:W-:Y:S01]  /*1dcb0*/  IMAD.WIDE R10, R0, 0x2, R2 ;  /* 0x00000002000a7825 */ /* 0x000fe200078e0202 */
[----:B------:R1:W-:Y:S03]  /*1dcc0*/  STL.64 [R1+0x2068], R12 ;  /* 0x0020680c01007387 */ /* 0x0003e60000100a00 */
[----:B------:R-:W-:-:S02]  /*1dcd0*/  IMAD.MOV.U32 R0, RZ, RZ, c[0x0][0x1a4] ;  /* 0x00006900ff007624 */ /* 0x000fc400078e00ff */
[----:B0-----:R-:W-:Y:S01]  /*1dce0*/  IMAD.WIDE R8, R6, 0x2, R4 ;  /* 0x0000000206087825 */ /* 0x001fe200078e0204 */
[----:B------:R-:W-:Y:S01]  /*1dcf0*/  MOV R7, c[0x0][0x1a4] ;  /* 0x0000690000077a02 */ /* 0x000fe20000000f00 */
[----:B------:R-:W-:Y:S01]  /*1dd00*/  STL.64 [R1+0x2060], R10 ;  /* 0x0020600a01007387 */ /* 0x000fe20000100a00 */
[----:B------:R-:W-:-:S03]  /*1dd10*/  SHF.L.U32 R0, R0, 0x5, RZ ;  /* 0x0000000500007819 */ /* 0x000fc600000006ff */
[----:B------:R0:W-:Y:S01]  /*1dd20*/  STL.64 [R1+0x2058], R8 ;  /* 0x0020580801007387 */ /* 0x0001e20000100a00 */
[----:B------:R-:W-:Y:S02]  /*1dd30*/  IMAD R7, R7, 0x21, RZ ;  /* 0x0000002107077824 */ /* 0x000fe400078e02ff */
[----:B-1----:R-:W-:-:S04]  /*1dd40*/  IMAD.WIDE R12, R0, 0x2, R4 ;  /* 0x00000002000c7825 */ /* 0x002fc800078e0204 */
[----:B0-----:R-:W-:-:S04]  /*1dd50*/  IMAD.WIDE R8, R6, 0x2, R2 ;  /* 0x0000000206087825 */ /* 0x001fc800078e0202 */
[----:B------:R-:W-:Y:S01]  /*1dd60*/  IMAD.WIDE R10, R0, 0x2, R2 ;  /* 0x00000002000a7825 */ /* 0x000fe200078e0202 */
[----:B------:R0:W-:Y:S01]  /*1dd70*/  STL.64 [R1+0x2050], R8 ;  /* 0x0020500801007387 */ /* 0x0001e20000100a00 */
[----:B------:R-:W-:Y:S02]  /*1dd80*/  MOV R6, c[0x0][0x1a4] ;  /* 0x0000690000067a02 */ /* 0x000fe40000000f00 */
[----:B------:R-:W-:Y:S01]  /*1dd90*/  IMAD.MOV.U32 R0, RZ, RZ, c[0x0][0x1a4] ;  /* 0x00006900ff007624 */ /* 0x000fe200078e00ff */
[----:B------:R1:W-:Y:S04]  /*1dda0*/  STL.64 [R1+0x2048], R12 ;  /* 0x0020480c01007387 */ /* 0x0003e80000100a00 */
[----:B------:R2:W-:Y:S01]  /*1ddb0*/  STL.64 [R1+0x2040], R10 ;  /* 0x0020400a01007387 */ /* 0x0005e20000100a00 */
[----:B0-----:R-:W-:-:S04]  /*1ddc0*/  IMAD.WIDE R8, R7, 0x2, R4 ;  /* 0x0000000207087825 */ /* 0x001fc800078e0204 */
[----:B------:R-:W-:Y:S01]  /*1ddd0*/  IMAD R0, R0, 0x22, RZ ;  /* 0x0000002200007824 */ /* 0x000fe200078e02ff */
[----:B------:R0:W-:Y:S01]  /*1dde0*/  STL.64 [R1+0x2038], R8 ;  /* 0x0020380801007387 */ /* 0x0001e20000100a00 */
[----:B------:R-:W-:Y:S02]  /*1ddf0*/  IMAD R6, R6, 0x23, RZ ;  /* 0x0000002306067824 */ /* 0x000fe400078e02ff */
[----:B-1----:R-:W-:-:S04]  /*1de00*/  IMAD.WIDE R12, R0, 0x2, R4 ;  /* 0x00000002000c7825 */ /* 0x002fc800078e0204 */
[----:B--2---:R-:W-:-:S04]  /*1de10*/  IMAD.WIDE R10, R0, 0x2, R2 ;  /* 0x00000002000a7825 */ /* 0x004fc800078e0202 */
[----:B0-----:R-:W-:Y:S01]  /*1de20*/  IMAD.WIDE R8, R7, 0x2, R2 ;  /* 0x0000000207087825 */ /* 0x001fe200078e0202 */
[----:B------:R-:W-:-:S04]  /*1de30*/  MOV R0, c[0x0][0x1a4] ;  /* 0x0000690000007a02 */ /* 0x000fc80000000f00 */
[----:B------:R0:W-:Y:S01]  /*1de40*/  STL.64 [R1+0x2030], R8 ;  /* 0x0020300801007387 */ /* 0x0001e20000100a00 */
[----:B------:R-:W-:-:S03]  /*1de50*/  IMAD.MOV.U32 R7, RZ, RZ, c[0x0][0x1a4] ;  /* 0x00006900ff077624 */ /* 0x000fc600078e00ff */
[----:B------:R1:W-:Y:S01]  /*1de60*/  STL.64 [R1+0x2028], R12 ;  /* 0x0020280c01007387 */ /* 0x0003e20000100a00 */
[----:B------:R-:W-:-:S03]  /*1de70*/  IMAD R0, R0, 0x24, RZ ;  /* 0x0000002400007824 */ /* 0x000fc600078e02ff */
[----:B------:R2:W-:Y:S01]  /*1de80*/  STL.64 [R1+0x2020], R10 ;  /* 0x0020200a01007387 */ /* 0x0005e20000100a00 */
[----:B0-----:R-:W-:-:S05]  /*1de90*/  IMAD.WIDE R8, R6, 0x2, R4 ;  /* 0x0000000206087825 */ /* 0x001fca00078e0204 */
[----:B------:R0:W-:Y:S01]  /*1dea0*/  STL.64 [R1+0x2018], R8 ;  /* 0x0020180801007387 */ /* 0x0001e20000100a00 */
[----:B------:R-:W-:Y:S02]  /*1deb0*/  IMAD R7, R7, 0x25, RZ ;  /* 0x0000002507077824 */ /* 0x000fe400078e02ff */
[----:B-1----:R-:W-:-:S04]  /*1dec0*/  IMAD.WIDE R12, R0, 0x2, R4 ;  /* 0x00000002000c7825 */ /* 0x002fc800078e0204 */
[----:B--2---:R-:W-:-:S04]  /*1ded0*/  IMAD.WIDE R10, R0, 0x2, R2 ;  /* 0x00000002000a7825 */ /* 0x004fc800078e0202 */
[----:B0-----:R-:W-:Y:S01]  /*1dee0*/  IMAD.WIDE R8, R6, 0x2, R2 ;  /* 0x0000000206087825 */ /* 0x001fe200078e0202 */
[----:B------:R-:W-:-:S04]  /*1def0*/  MOV R0, c[0x0][0x1a4] ;  /* 0x0000690000007a02 */ /* 0x000fc80000000f00 */
[----:B------:R0:W-:Y:S01]  /*1df00*/  STL.64 [R1+0x2010], R8 ;  /* 0x0020100801007387 */ /* 0x0001e20000100a00 */
[----:B------:R-:W-:-:S03]  /*1df10*/  MOV R6, c[0x0][0x1a4] ;  /* 0x0000690000067a02 */ /* 0x000fc60000000f00 */
        /* <DEDUP_REMOVED lines=153> */
[----:B------:R-:W-:-:S03]  /*1e8b0*/  MOV R7, c[0x0][0x1a4] ;  /* 0x0000690000077a02 */ /* 0x000fc60000000f00 */
[----:B------:R-:W-:Y:S01]  /*1e8c0*/  IMAD.MOV.U32 R0, RZ, RZ, c[0x0][0x1a4] ;  /* 0x00006900ff007624 */ /* 0x000fe200078e00ff */
[----:B------:R0:W-:Y:S04]  /*1e8d0*/  STL.64 [R1+0x1e70], R8 ;  /* 0x001e700801007387 */ /* 0x0001e80000100a00 */
[----:B------:R1:W-:Y:S01]  /*1e8e0*/  STL.64 [R1+0x1e68], R12 ;  /* 0x001e680c01007387 */ /* 0x0003e20000100a00 */
[----:B------:R-:W-:-:S03]  /*1e8f0*/  SHF.L.U32 R0, R0, 0x6, RZ ;  /* 0x0000000600007819 */ /* 0x000fc600000006ff */
        /* <DEDUP_REMOVED lines=369> */
[----:B------:R0:W-:Y:S01]  /*20010*/  STL.64 [R1+0x1a90], R8 ;  /* 0x001a900801007387 */ /* 0x0001e20000100a00 */
[----:B------:R-:W-:Y:S02]  /*20020*/  IMAD R0, R0, 0x7f, RZ ;  /* 0x0000007f00007824 */ /* 0x000fe400078e02ff */
[----:B------:R-:W-:Y:S01]  /*20030*/  IMAD R6, R6, 0x7e, RZ ;  /* 0x0000007e06067824 */ /* 0x000fe200078e02ff */
[----:B------:R-:W-:Y:S04]  /*20040*/  STL.64 [R1+0x1a88], R12 ;  /* 0x001a880c01007387 */ /* 0x000fe80000100a00 */
[----:B------:R1:W-:Y:S01]  /*20050*/  STL.64 [R1+0x1a80], R10 ;  /* 0x001a800a01007387 */ /* 0x0003e20000100a00 */
[----:B0-----:R-:W-:-:S05]  /*20060*/  IMAD.WIDE R8, R7, 0x2, R4 ;  /* 0x0000000207087825 */ /* 0x001fca00078e0204 */
[----:B------:R0:W-:Y:S01]  /*20070*/  STL.64 [R1+0x1a78], R8 ;  /* 0x001a780801007387 */ /* 0x0001e20000100a00 */
[----:B-1----:R-:W-:-:S05]  /*20080*/  IMAD.WIDE R10, R7, 0x2, R2 ;  /* 0x00000002070a7825 */ /* 0x002fca00078e0202 */
[----:B------:R1:W-:Y:S01]  /*20090*/  STL.64 [R1+0x1a70], R10 ;  /* 0x001a700a01007387 */ /* 0x0003e20000100a00 */
[----:B0-----:R-:W-:-:S04]  /*200a0*/  IMAD.WIDE R8, R6, 0x2, R4 ;  /* 0x0000000206087825 */ /* 0x001fc800078e0204 */
[--C-:B------:R-:W-:Y:S01]  /*200b0*/  IMAD.WIDE R6, R6, 0x2, R2.reuse ;  /* 0x0000000206067825 */ /* 0x100fe200078e0202 */
[----:B------:R1:W-:Y:S03]  /*200c0*/  STL.64 [R1+0x1a68], R8 ;  /* 0x001a680801007387 */ /* 0x0003e60000100a00 */
[C---:B------:R-:W-:Y:S01]  /*200d0*/  IMAD.WIDE R2, R0.reuse, 0x2, R2 ;  /* 0x0000000200027825 */ /* 0x040fe200078e0202 */
[----:B------:R1:W-:Y:S03]  /*200e0*/  STL.64 [R1+0x1a60], R6 ;  /* 0x001a600601007387 */ /* 0x0003e60000100a00 */
[----:B------:R-:W-:Y:S01]  /*200f0*/  IMAD.WIDE R4, R0, 0x2, R4 ;  /* 0x0000000200047825 */ /* 0x000fe200078e0204 */
[----:B------:R1:W-:Y:S04]  /*20100*/  STL.64 [R1+0x1a50], R2 ;  /* 0x001a500201007387 */ /* 0x0003e80000100a00 */
[----:B------:R1:W-:Y:S02]  /*20110*/  STL.64 [R1+0x1a58], R4 ;  /* 0x001a580401007387 */ /* 0x0003e40000100a00 */
.L_x_1:
[----:B-1----:R-:W2:Y:S04]  /*20120*/  LDL.64 R6, [R1+0xcd8] ;  /* 0x000cd80001067983 */ /* 0x002ea80000100a00 */
[----:B0-----:R-:W2:Y:S04]  /*20130*/  LDL R0, [R1+0x604] ;  /* 0x0006040001007983 */ /* 0x001ea80000100800 */
[----:B------:R-:W3:Y:S04]  /*20140*/  LDL.64 R2, [R1+0xcd0] ;  /* 0x000cd00001027983 */ /* 0x000ee80000100a00 */
[----:B------:R-:W4:Y:S04]  /*20150*/  LDL.64 R8, [R1+0x2228] ;  /* 0x0022280001087983 */ /* 0x000f280000100a00 */
[----:B------:R-:W4:Y:S04]  /*20160*/  LDL.64 R4, [R1+0x2238] ;  /* 0x0022380001047983 */ /* 0x000f280000100a00 */
[----:B------:R-:W4:Y:S04]  /*20170*/  LDL.64 R16, [R1+0x2230] ;  /* 0x0022300001107983 */ /* 0x000f280000100a00 */
[----:B------:R-:W4:Y:S04]  /*20180*/  LDL.64 R10, [R1+0x2220] ;  /* 0x00222000010a7983 */ /* 0x000f280000100a00 */
[----:B------:R-:W4:Y:S04]  /*20190*/  LDL.64 R12, [R1+0x2218] ;  /* 0x00221800010c7983 */ /* 0x000f280000100a00 */
[----:B------:R-:W4:Y:S04]  /*201a0*/  LDL.64 R24, [R1+0x2210] ;  /* 0x0022100001187983 */ /* 0x000f280000100a00 */
[----:B------:R-:W4:Y:S04]  /*201b0*/  LDL.64 R14, [R1+0x2208] ;  /* 0x00220800010e7983 */ /* 0x000f280000100a00 */
[----:B------:R-:W4:Y:S04]  /*201c0*/  LDL.64 R22, [R1+0x2200] ;  /* 0x0022000001167983 */ /* 0x000f280000100a00 */
[----:B------:R-:W4:Y:S01]  /*201d0*/  LDL.64 R18, [R1+0x21f8] ;  /* 0x0021f80001127983 */ /* 0x000f220000100a00 */
[----:B--2---:R-:W-:-:S05]  /*201e0*/  IMAD.WIDE R6, R0, 0x2, R6 ;  /* 0x0000000200067825 */ /* 0x004fca00078e0206 */
[----:B------:R0:W2:Y:S01]  /*201f0*/  LDG.E.U16 R21, [R6.64] ;  /* 0x0000000406157981 */ /* 0x0000a2000c1e1500 */
[----:B---3--:R-:W-:-:S04]  /*20200*/  IMAD.WIDE R2, R0, 0x2, R2 ;  /* 0x0000000200027825 */ /* 0x008fc800078e0202 */
[C---:B----4-:R-:W-:Y:S02]  /*20210*/  IMAD.WIDE R8, R0.reuse, 0x2, R8 ;  /* 0x0000000200087825 */ /* 0x050fe400078e0208 */
[----:B------:R-:W3:Y:S02]  /*20220*/  LDG.E.U16 R3, [R2.64] ;  /* 0x0000000402037981 */ /* 0x000ee4000c1e1500 */
[C---:B------:R-:W-:Y:S02]  /*20230*/  IMAD.WIDE R4, R0.reuse, 0x2, R4 ;  /* 0x0000000200047825 */ /* 0x040fe400078e0204 */
[----:B------:R1:W4:Y:S02]  /*20240*/  LDG.E.U16 R26, [R8.64] ;  /* 0x00000004081a7981 */ /* 0x000324000c1e1500 */
[C---:B0-----:R-:W-:Y:S02]  /*20250*/  IMAD.WIDE R6, R0.reuse, 0x2, R16 ;  /* 0x0000000200067825 */ /* 0x041fe400078e0210 */
[----:B------:R0:W3:Y:S02]  /*20260*/  LDG.E.U16 R28, [R4.64] ;  /* 0x00000004041c7981 */ /* 0x0000e4000c1e1500 */
[----:B------:R-:W-:-:S02]  /*20270*/  IMAD.WIDE R10, R0, 0x2, R10 ;  /* 0x00000002000a7825 */ /* 0x000fc400078e020a */
[----:B------:R0:W3:Y:S02]  /*20280*/  LDG.E.U16 R29, [R6.64] ;  /* 0x00000004061d7981 */ /* 0x0000e4000c1e1500 */
[C---:B-1----:R-:W-:Y:S02]  /*20290*/  IMAD.WIDE R8, R0.reuse, 0x2, R12 ;  /* 0x0000000200087825 */ /* 0x042fe400078e020c */
[----:B------:R-:W4:Y:S04]  /*202a0*/  LDL.64 R16, [R1+0x21f0] ;  /* 0x0021f00001107983 */ /* 0x000f280000100a00 */
[----:B------:R1:W4:Y:S04]  /*202b0*/  LDG.E.U16 R27, [R10.64] ;  /* 0x000000040a1b7981 */ /* 0x000328000c1e1500 */
[----:B------:R-:W4:Y:S01]  /*202c0*/  LDG.E.U16 R9, [R8.64] ;  /* 0x0000000408097981 */ /* 0x000f22000c1e1500 */
[----:B-1----:R-:W-:-:S03]  /*202d0*/  IMAD.WIDE R10, R0, 0x2, R24 ;  /* 0x00000002000a7825 */ /* 0x002fc600078e0218 */
[----:B--2---:R1:W-:Y:S04]  /*202e0*/  STL [R1+0x39c], R21 ;  /* 0x00039c1501007387 */ /* 0x0043e80000100800 */
[----:B------:R-:W2:Y:S01]  /*202f0*/  LDL.64 R24, [R1+0x21d8] ;  /* 0x0021d80001187983 */ /* 0x000ea20000100a00 */
[----:B0-----:R-:W-:-:S03]  /*20300*/  IMAD.WIDE R6, R0, 0x2, R14 ;  /* 0x0000000200067825 */ /* 0x001fc600078e020e */
[----:B------:R-:W2:Y:S04]  /*20310*/  LDL.64 R12, [R1+0x21e0] ;  /* 0x0021e000010c7983 */ /* 0x000ea80000100a00 */
[----:B-1----:R-:W2:Y:S01]  /*20320*/  LDL.64 R20, [R1+0x21e8] ;  /* 0x0021e80001147983 */ /* 0x002ea20000100a00 */
[----:B------:R-:W-:-:S03]  /*20330*/  IMAD.WIDE R4, R0, 0x2, R22 ;  /* 0x0000000200047825 */ /* 0x000fc600078e0216 */
[----:B------:R-:W2:Y:S04]  /*20340*/  LDL.64 R14, [R1+0x21d0] ;  /* 0x0021d000010e7983 */ /* 0x000ea80000100a00 */
[----:B---3--:R0:W-:Y:S04]  /*20350*/  STL [R1+0x398], R3 ;  /* 0x0003980301007387 */ /* 0x0081e80000100800 */
[----:B------:R1:W-:Y:S04]  /*20360*/  STL [R1+0x394], R28 ;  /* 0x0003941c01007387 */ /* 0x0003e80000100800 */
[----:B------:R3:W-:Y:S01]  /*20370*/  STL [R1+0x390], R29 ;  /* 0x0003901d01007387 */ /* 0x0007e20000100800 */
[----:B0-----:R-:W-:-:S03]  /*20380*/  IMAD.WIDE R2, R0, 0x2, R18 ;  /* 0x0000000200027825 */ /* 0x001fc600078e0212 */
[----:B----4-:R0:W-:Y:S04]  /*20390*/  STL [R1+0x38c], R26 ;  /* 0x00038c1a01007387 */ /* 0x0101e80000100800 */
[----:B-1----:R1:W2:Y:S04]  /*203a0*/  LDG.E.U16 R28, [R10.64] ;  /* 0x000000040a1c7981 */ /* 0x0022a8000c1e1500 */
[----:B---3--:R3:W2:Y:S04]  /*203b0*/  LDG.E.U16 R29, [R6.64] ;  /* 0x00000004061d7981 */ /* 0x0086a8000c1e1500 */
[----:B------:R-:W2:Y:S01]  /*203c0*/  LDL.64 R18, [R1+0x21c8] ;  /* 0x0021c80001127983 */ /* 0x000ea20000100a00 */
[----:B-1----:R-:W-:-:S03]  /*203d0*/  IMAD.WIDE R10, R0, 0x2, R16 ;  /* 0x00000002000a7825 */ /* 0x002fc600078e0210 */
[----:B0-----:R2:W2:Y:S04]  /*203e0*/  LDG.E.U16 R26, [R4.64] ;  /* 0x00000004041a7981 */ /* 0x0014a8000c1e1500 */
[----:B------:R0:W-:Y:S04]  /*203f0*/  STL [R1+0x388], R27 ;  /* 0x0003881b01007387 */ /* 0x0001e80000100800 */
[----:B------:R-:W2:Y:S04]  /*20400*/  LDL.64 R22, [R1+0x21c0] ;  /* 0x0021c00001167983 */ /* 0x000ea80000100a00 */
[----:B------:R-:W2:Y:S04]  /*20410*/  LDL.64 R16, [R1+0x21b8] ;  /* 0x0021b80001107983 */ /* 0x000ea80000100a00 */
[----:B------:R1:W-:Y:S04]  /*20420*/  STL [R1+0x384], R9 ;  /* 0x0003840901007387 */ /* 0x0003e80000100800 */
[----:B0-----:R0:W2:Y:S02]  /*20430*/  LDG.E.U16 R27, [R2.64] ;  /* 0x00000004021b7981 */ /* 0x0010a4000c1e1500 */
[----:B--2---:R-:W-:-:S02]  /*20440*/  IMAD.WIDE R4, R0, 0x2, R24 ;  /* 0x0000000200047825 */ /* 0x004fc400078e0218 */
[----:B------:R2:W4:Y:S02]  /*20450*/  LDG.E.U16 R25, [R10.64] ;  /* 0x000000040a197981 */ /* 0x000524000c1e1500 */
[C---:B-1----:R-:W-:Y:S02]  /*20460*/  IMAD.WIDE R8, R0.reuse, 0x2, R20 ;  /* 0x0000000200087825 */ /* 0x042fe400078e0214 */
[----:B------:R-:W4:Y:S02]  /*20470*/  LDL.64 R20, [R1+0x21b0] ;  /* 0x0021b00001147983 */ /* 0x000f240000100a00 */
[C---:B---3--:R-:W-:Y:S02]  /*20480*/  IMAD.WIDE R6, R0.reuse, 0x2, R12 ;  /* 0x0000000200067825 */ /* 0x048fe400078e020c */
[----:B------:R-:W3:Y:S02]  /*20490*/  LDL.64 R12, [R1+0x21a8] ;  /* 0x0021a800010c7983 */ /* 0x000ee40000100a00 */
[----:B0-----:R-:W-:-:S02]  /*204a0*/  IMAD.WIDE R2, R0, 0x2, R14 ;  /* 0x0000000200027825 */ /* 0x001fc400078e020e */
[----:B--2---:R0:W-:Y:S04]  /*204b0*/  STL [R1+0x380], R28 ;  /* 0x0003801c01007387 */ /* 0x0041e80000100800 */
[----:B------:R1:W-:Y:S01]  /*204c0*/  STL [R1+0x37c], R29 ;  /* 0x00037c1d01007387 */ /* 0x0003e20000100800 */
[----:B------:R-:W-:-:S03]  /*204d0*/  IMAD.WIDE R10, R0, 0x2, R18 ;  /* 0x00000002000a7825 */ /* 0x000fc600078e0212 */
[----:B0-----:R0:W2:Y:S04]  /*204e0*/  LDG.E.U16 R28, [R8.64] ;  /* 0x00000004081c7981 */ /* 0x0010a8000c1e1500 */
[----:B-1----:R1:W2:Y:S04]  /*204f0*/  LDG.E.U16 R29, [R6.64] ;  /* 0x00000004061d7981 */ /* 0x0022a8000c1e1500 */
[----:B------:R1:W-:Y:S04]  /*20500*/  STL [R1+0x378], R26 ;  /* 0x0003781a01007387 */ /* 0x0003e80000100800 */
[----:B------:R-:W2:Y:S01]  /*20510*/  LDL.64 R14, [R1+0x21a0] ;  /* 0x0021a000010e7983 */ /* 0x000ea20000100a00 */
[----:B0-----:R-:W-:-:S03]  /*20520*/  IMAD.WIDE R8, R0, 0x2, R22 ;  /* 0x0000000200087825 */ /* 0x001fc600078e0216 */
[----:B-1----:R0:W2:Y:S04]  /*20530*/  LDG.E.U16 R26, [R4.64] ;  /* 0x00000004041a7981 */ /* 0x0020a8000c1e1500 */
[----:B------:R1:W-:Y:S04]  /*20540*/  STL [R1+0x374], R27 ;  /* 0x0003741b01007387 */ /* 0x0003e80000100800 */
[----:B-1----:R3:W2:Y:S04]  /*20550*/  LDG.E.U16 R27, [R2.64] ;  /* 0x00000004021b7981 */ /* 0x0026a8000c1e1500 */
[----:B----4-:R1:W-:Y:S04]  /*20560*/  STL [R1+0x370], R25 ;  /* 0x0003701901007387 */ /* 0x0103e80000100800 */
[----:B------:R-:W4:Y:S01]  /*20570*/  LDL.64 R22, [R1+0x2188] ;  /* 0x0021880001167983 */ /* 0x000f220000100a00 */
[----:B0-----:R-:W-:-:S03]  /*20580*/  IMAD.WIDE R4, R0, 0x2, R20 ;  /* 0x0000000200047825 */ /* 0x001fc600078e0214 */
[----:B------:R-:W4:Y:S04]  /*20590*/  LDL.64 R18, [R1+0x2190] ;  /* 0x0021900001127983 */ /* 0x000f280000100a00 */
[----:B-1----:R-:W4:Y:S04]  /*205a0*/  LDL.64 R24, [R1+0x2198] ;  /* 0x0021980001187983 */ /* 0x002f280000100a00 */
[----:B------:R0:W4:Y:S01]  /*205b0*/  LDG.E.U16 R21, [R10.64] ;  /* 0x000000040a157981 */ /* 0x000122000c1e1500 */
[----:B------:R-:W-:-:S03]  /*205c0*/  IMAD.WIDE R6, R0, 0x2, R16 ;  /* 0x0000000200067825 */ /* 0x000fc600078e0210 */
[----:B------:R-:W4:Y:S01]  /*205d0*/  LDL.64 R16, [R1+0x2180] ;  /* 0x0021800001107983 */ /* 0x000f220000100a00 */
[----:B---3--:R-:W-:-:S03]  /*205e0*/  IMAD.WIDE R2, R0, 0x2, R12 ;  /* 0x0000000200027825 */ /* 0x008fc600078e020c */
[----:B--2---:R1:W-:Y:S04]  /*205f0*/  STL [R1+0x36c], R28 ;  /* 0x00036c1c01007387 */ /* 0x0043e80000100800 */
[----:B------:R2:W-:Y:S04]  /*20600*/  STL [R1+0x368], R29 ;  /* 0x0003681d01007387 */ /* 0x0005e80000100800 */
[----:B-1----:R1:W3:Y:S01]  /*20610*/  LDG.E.U16 R28, [R8.64] ;  /* 0x00000004081c7981 */ /* 0x0022e2000c1e1500 */
[----:B0-----:R-:W-:-:S03]  /*20620*/  IMAD.WIDE R10, R0, 0x2, R14 ;  /* 0x00000002000a7825 */ /* 0x001fc600078e020e */
[----:B--2---:R0:W4:Y:S04]  /*20630*/  LDG.E.U16 R29, [R6.64] ;  /* 0x00000004061d7981 */ /* 0x004128000c1e1500 */
[----:B------:R0:W-:Y:S04]  /*20640*/  STL [R1+0x364], R26 ;  /* 0x0003641a01007387 */ /* 0x0001e80000100800 */
[----:B------:R-:W4:Y:S04]  /*20650*/  LDL.64 R12, [R1+0x2178] ;  /* 0x00217800010c7983 */ /* 0x000f280000100a00 */
[----:B0-----:R4:W4:Y:S04]  /*20660*/  LDG.E.U16 R26, [R4.64] ;  /* 0x00000004041a7981 */ /* 0x001928000c1e1500 */
[----:B------:R0:W-:Y:S04]  /*20670*/  STL [R1+0x360], R27 ;  /* 0x0003601b01007387 */ /* 0x0001e80000100800 */
[----:B0-----:R0:W4:Y:S02]  /*20680*/  LDG.E.U16 R27, [R2.64] ;  /* 0x00000004021b7981 */ /* 0x001124000c1e1500 */
[----:B----4-:R-:W-:-:S02]  /*20690*/  IMAD.WIDE R4, R0, 0x2, R22 ;  /* 0x0000000200047825 */ /* 0x010fc400078e0216 */
[----:B------:R4:W2:Y:S02]  /*206a0*/  LDG.E.U16 R23, [R10.64] ;  /* 0x000000040a177981 */ /* 0x0008a4000c1e1500 */
[C---:B-1----:R-:W-:Y:S02]  /*206b0*/  IMAD.WIDE R8, R0.reuse, 0x2, R24 ;  /* 0x0000000200087825 */ /* 0x042fe400078e0218 */
[----:B------:R1:W-:Y:S04]  /*206c0*/  STL [R1+0x35c], R21 ;  /* 0x00035c1501007387 */ /* 0x0003e80000100800 */
[----:B------:R-:W2:Y:S01]  /*206d0*/  LDL.64 R24, [R1+0x2160] ;  /* 0x0021600001187983 */ /* 0x000ea20000100a00 */
[----:B------:R-:W-:-:S03]  /*206e0*/  IMAD.WIDE R6, R0, 0x2, R18 ;  /* 0x0000000200067825 */ /* 0x000fc600078e0212 */
[----:B------:R-:W2:Y:S04]  /*206f0*/  LDL.64 R14, [R1+0x2168] ;  /* 0x00216800010e7983 */ /* 0x000ea80000100a00 */
[----:B-1----:R-:W2:Y:S01]  /*20700*/  LDL.64 R20, [R1+0x2170] ;  /* 0x0021700001147983 */ /* 0x002ea20000100a00 */
[----:B0-----:R-:W-:-:S03]  /*20710*/  IMAD.WIDE R2, R0, 0x2, R16 ;  /* 0x0000000200027825 */ /* 0x001fc600078e0210 */
[----:B------:R-:W2:Y:S04]  /*20720*/  LDL.64 R18, [R1+0x2158] ;  /* 0x0021580001127983 */ /* 0x000ea80000100a00 */
[----:B---3--:R0:W-:Y:S04]  /*20730*/  STL [R1+0x358], R28 ;  /* 0x0003581c01007387 */ /* 0x0081e80000100800 */
[----:B----4-:R1:W-:Y:S04]  /*20740*/  STL [R1+0x354], R29 ;  /* 0x0003541d01007387 */ /* 0x0103e80000100800 */
[----:B0-----:R0:W3:Y:S01]  /*20750*/  LDG.E.U16 R28, [R8.64] ;  /* 0x00000004081c7981 */ /* 0x0010e2000c1e1500 */
[----:B------:R-:W-:-:S03]  /*20760*/  IMAD.WIDE R10, R0, 0x2, R12 ;  /* 0x00000002000a7825 */ /* 0x000fc600078e020c */
[----:B-1----:R1:W3:Y:S04]  /*20770*/  LDG.E.U16 R29, [R6.64] ;  /* 0x00000004061d7981 */ /* 0x0022e8000c1e1500 */
[----:B------:R0:W-:Y:S04]  /*20780*/  STL [R1+0x350], R26 ;  /* 0x0003501a01007387 */ /* 0x0001e80000100800 */
[----:B------:R-:W3:Y:S04]  /*20790*/  LDL.64 R16, [R1+0x2150] ;  /* 0x0021500001107983 */ /* 0x000ee80000100a00 */
[----:B0-----:R0:W3:Y:S04]  /*207a0*/  LDG.E.U16 R26, [R4.64] ;  /* 0x00000004041a7981 */ /* 0x0010e8000c1e1500 */
[----:B------:R0:W-:Y:S04]  /*207b0*/  STL [R1+0x34c], R27 ;  /* 0x00034c1b01007387 */ /* 0x0001e80000100800 */
[----:B0-----:R0:W3:Y:S04]  /*207c0*/  LDG.E.U16 R27, [R2.64] ;  /* 0x00000004021b7981 */ /* 0x0010e8000c1e1500 */
[----:B--2---:R2:W-:Y:S04]  /*207d0*/  STL [R1+0x348], R23 ;  /* 0x0003481701007387 */ /* 0x0045e80000100800 */
[----:B------:R-:W4:Y:S04]  /*207e0*/  LDL.64 R12, [R1+0x2140] ;  /* 0x00214000010c7983 */ /* 0x000f280000100a00 */
[----:B--2---:R-:W2:Y:S01]  /*207f0*/  LDL.64 R22, [R1+0x2148] ;  /* 0x0021480001167983 */ /* 0x004ea20000100a00 */
[----:B------:R-:W-:-:S03]  /*20800*/  IMAD.WIDE R4, R0, 0x2, R24 ;  /* 0x0000000200047825 */ /* 0x000fc600078e0218 */
[----:B------:R0:W4:Y:S01]  /*20810*/  LDG.E.U16 R25, [R10.64] ;  /* 0x000000040a197981 */ /* 0x000122000c1e1500 */
[----:B------:R-:W-:-:S03]  /*20820*/  IMAD.WIDE R8, R0, 0x2, R20 ;  /* 0x0000000200087825 */ /* 0x000fc600078e0214 */
[----:B------:R-:W4:Y:S01]  /*20830*/  LDL.64 R20, [R1+0x2138] ;  /* 0x0021380001147983 */ /* 0x000f220000100a00 */
[----:B-1----:R-:W-:-:S03]  /*20840*/  IMAD.WIDE R6, R0, 0x2, R14 ;  /* 0x0000000200067825 */ /* 0x002fc600078e020e */
[----:B------:R-:W4:Y:S01]  /*20850*/  LDL.64 R14, [R1+0x2130] ;  /* 0x00213000010e7983 */ /* 0x000f220000100a00 */
[----:B0-----:R-:W-:-:S03]  /*20860*/  IMAD.WIDE R2, R0, 0x2, R18 ;  /* 0x0000000200027825 */ /* 0x001fc600078e0212 */
[----:B---3--:R0:W-:Y:S04]  /*20870*/  STL [R1+0x344], R28 ;  /* 0x0003441c01007387 */ /* 0x0081e80000100800 */
[----:B------:R1:W-:Y:S04]  /*20880*/  STL [R1+0x340], R29 ;  /* 0x0003401d01007387 */ /* 0x0003e80000100800 */
[----:B0-----:R2:W3:Y:S01]  /*20890*/  LDG.E.U16 R28, [R8.64] ;  /* 0x00000004081c7981 */ /* 0x0014e2000c1e1500 */
[----:B------:R-:W-:-:S03]  /*208a0*/  IMAD.WIDE R10, R0, 0x2, R16 ;  /* 0x00000002000a7825 */ /* 0x000fc600078e0210 */
[----:B-1----:R0:W3:Y:S04]  /*208b0*/  LDG.E.U16 R29, [R6.64] ;  /* 0x00000004061d7981 */ /* 0x0020e8000c1e1500 */
[----:B------:R1:W-:Y:S04]  /*208c0*/  STL [R1+0x33c], R26 ;  /* 0x00033c1a01007387 */ /* 0x0003e80000100800 */
[----:B------:R-:W3:Y:S04]  /*208d0*/  LDL.64 R18, [R1+0x2128] ;  /* 0x0021280001127983 */ /* 0x000ee80000100a00 */
[----:B-1----:R1:W3:Y:S04]  /*208e0*/  LDG.E.U16 R26, [R4.64] ;  /* 0x00000004041a7981 */ /* 0x0022e8000c1e1500 */
[----:B------:R0:W-:Y:S04]  /*208f0*/  STL [R1+0x338], R27 ;  /* 0x0003381b01007387 */ /* 0x0001e80000100800 */
[----:B0-----:R0:W3:Y:S01]  /*20900*/  LDG.E.U16 R27, [R2.64] ;  /* 0x00000004021b7981 */ /* 0x0010e2000c1e1500 */
[----:B--2---:R-:W-:-:S03]  /*20910*/  IMAD.WIDE R8, R0, 0x2, R22 ;  /* 0x0000000200087825 */ /* 0x004fc600078e0216 */
[----:B----4-:R2:W-:Y:S04]  /*20920*/  STL [R1+0x334], R25 ;  /* 0x0003341901007387 */ /* 0x0105e80000100800 */
[----:B------:R-:W4:Y:S01]  /*20930*/  LDL.64 R22, [R1+0x2110] ;  /* 0x0021100001167983 */ /* 0x000f220000100a00 */
[----:B-1----:R-:W-:-:S03]  /*20940*/  IMAD.WIDE R4, R0, 0x2, R20 ;  /* 0x0000000200047825 */ /* 0x002fc600078e0214 */
[----:B------:R-:W4:Y:S04]  /*20950*/  LDL.64 R16, [R1+0x2118] ;  /* 0x0021180001107983 */ /* 0x000f280000100a00 */
[----:B--2---:R-:W2:Y:S04]  /*20960*/  LDL.64 R24, [R1+0x2120] ;  /* 0x0021200001187983 */ /* 0x004ea80000100a00 */
[----:B------:R1:W2:Y:S01]  /*20970*/  LDG.E.U16 R21, [R10.64] ;  /* 0x000000040a157981 */ /* 0x0002a2000c1e1500 */
[----:B------:R-:W-:-:S03]  /*20980*/  IMAD.WIDE R6, R0, 0x2, R12 ;  /* 0x0000000200067825 */ /* 0x000fc600078e020c */
[----:B------:R-:W2:Y:S01]  /*20990*/  LDL.64 R12, [R1+0x2108] ;  /* 0x00210800010c7983 */ /* 0x000ea20000100a00 */
[----:B0-----:R-:W-:-:S03]  /*209a0*/  IMAD.WIDE R2, R0, 0x2, R14 ;  /* 0x0000000200027825 */ /* 0x001fc600078e020e */
[----:B---3--:R0:W-:Y:S04]  /*209b0*/  STL [R1+0x330], R28 ;  /* 0x0003301c01007387 */ /* 0x0081e80000100800 */
[----:B------:R3:W-:Y:S04]  /*209c0*/  STL [R1+0x32c], R29 ;  /* 0x00032c1d01007387 */ /* 0x0007e80000100800 */
[----:B0-----:R2:W2:Y:S01]  /*209d0*/  LDG.E.U16 R28, [R8.64] ;  /* 0x00000004081c7981 */ /* 0x0014a2000c1e1500 */
[----:B-1----:R-:W-:-:S03]  /*209e0*/  IMAD.WIDE R10, R0, 0x2, R18 ;  /* 0x00000002000a7825 */ /* 0x002fc600078e0212 */
[----:B---3--:R0:W4:Y:S04]  /*209f0*/  LDG.E.U16 R29, [R6.64] ;  /* 0x00000004061d7981 */ /* 0x008128000c1e1500 */
[----:B------:R1:W-:Y:S04]  /*20a00*/  STL [R1+0x328], R26 ;  /* 0x0003281a01007387 */ /* 0x0003e80000100800 */
[----:B------:R-:W4:Y:S04]  /*20a10*/  LDL.64 R14, [R1+0x2100] ;  /* 0x00210000010e7983 */ /* 0x000f280000100a00 */
[----:B-1----:R4:W4:Y:S04]  /*20a20*/  LDG.E.U16 R26, [R4.64] ;  /* 0x00000004041a7981 */ /* 0x002928000c1e1500 */
[----:B------:R1:W-:Y:S04]  /*20a30*/  STL [R1+0x324], R27 ;  /* 0x0003241b01007387 */ /* 0x0003e80000100800 */
[----:B-1----:R1:W4:Y:S02]  /*20a40*/  LDG.E.U16 R27, [R2.64] ;  /* 0x00000004021b7981 */ /* 0x002324000c1e1500 */
[----:B----4-:R-:W-:-:S02]  /*20a50*/  IMAD.WIDE R4, R0, 0x2, R22 ;  /* 0x0000000200047825 */ /* 0x010fc400078e0216 */
[----:B------:R4:W3:Y:S02]  /*20a60*/  LDG.E.U16 R23, [R10.64] ;  /* 0x000000040a177981 */ /* 0x0008e4000c1e1500 */
[C---:B--2---:R-:W-:Y:S02]  /*20a70*/  IMAD.WIDE R8, R0.reuse, 0x2, R24 ;  /* 0x0000000200087825 */ /* 0x044fe400078e0218 */
[----:B------:R2:W-:Y:S04]  /*20a80*/  STL [R1+0x320], R21 ;  /* 0x0003201501007387 */ /* 0x0005e80000100800 */
[----:B------:R-:W3:Y:S01]  /*20a90*/  LDL.64 R24, [R1+0x20e8] ;  /* 0x0020e80001187983 */ /* 0x000ee20000100a00 */
[----:B0-----:R-:W-:-:S03]  /*20aa0*/  IMAD.WIDE R6, R0, 0x2, R16 ;  /* 0x0000000200067825 */ /* 0x001fc600078e0210 */
[----:B------:R-:W3:Y:S04]  /*20ab0*/  LDL.64 R18, [R1+0x20f0] ;  /* 0x0020f00001127983 */ /* 0x000ee80000100a00 */
[----:B--2---:R-:W2:Y:S01]  /*20ac0*/  LDL.64 R20, [R1+0x20f8] ;  /* 0x0020f80001147983 */ /* 0x004ea20000100a00 */
[----:B-1----:R-:W-:-:S03]  /*20ad0*/  IMAD.WIDE R2, R0, 0x2, R12 ;  /* 0x0000000200027825 */ /* 0x002fc600078e020c */
[----:B------:R-:W2:Y:S04]  /*20ae0*/  LDL.64 R16, [R1+0x20e0] ;  /* 0x0020e00001107983 */ /* 0x000ea80000100a00 */
[----:B------:R0:W-:Y:S04]  /*20af0*/  STL [R1+0x31c], R28 ;  /* 0x00031c1c01007387 */ /* 0x0001e80000100800 */
[----:B----4-:R1:W-:Y:S04]  /*20b00*/  STL [R1+0x318], R29 ;  /* 0x0003181d01007387 */ /* 0x0103e80000100800 */
[----:B0-----:R2:W2:Y:S01]  /*20b10*/  LDG.E.U16 R28, [R8.64] ;  /* 0x00000004081c7981 */ /* 0x0014a2000c1e1500 */
[----:B------:R-:W-:-:S03]  /*20b20*/  IMAD.WIDE R10, R0, 0x2, R14 ;  /* 0x00000002000a7825 */ /* 0x000fc600078e020e */
[----:B-1----:R0:W2:Y:S04]  /*20b30*/  LDG.E.U16 R29, [R6.64] ;  /* 0x00000004061d7981 */ /* 0x0020a8000c1e1500 */
[----:B------:R1:W-:Y:S04]  /*20b40*/  STL [R1+0x314], R26 ;  /* 0x0003141a01007387 */ /* 0x0003e80000100800 */
[----:B------:R-:W2:Y:S04]  /*20b50*/  LDL.64 R12, [R1+0x20d8] ;  /* 0x0020d800010c7983 */ /* 0x000ea80000100a00 */
[----:B-1----:R1:W2:Y:S04]  /*20b60*/  LDG.E.U16 R26, [R4.64] ;  /* 0x00000004041a7981 */ /* 0x0022a8000c1e1500 */
[----:B------:R0:W-:Y:S04]  /*20b70*/  STL [R1+0x310], R27 ;  /* 0x0003101b01007387 */ /* 0x0001e80000100800 */
[----:B0-----:R0:W2:Y:S04]  /*20b80*/  LDG.E.U16 R27, [R2.64] ;  /* 0x00000004021b7981 */ /* 0x0010a8000c1e1500 */
[----:B---3--:R3:W-:Y:S04]  /*20b90*/  STL [R1+0x30c], R23 ;  /* 0x00030c1701007387 */ /* 0x0087e80000100800 */
[----:B------:R-:W4:Y:S04]  /*20ba0*/  LDL.64 R14, [R1+0x20c8] ;  /* 0x0020c800010e7983 */ /* 0x000f280000100a00 */
[----:B---3--:R-:W3:Y:S01]  /*20bb0*/  LDL.64 R22, [R1+0x20d0] ;  /* 0x0020d00001167983 */ /* 0x008ee20000100a00 */
[----:B-1----:R-:W-:-:S03]  /*20bc0*/  IMAD.WIDE R4, R0, 0x2, R24 ;  /* 0x0000000200047825 */ /* 0x002fc600078e0218 */
[----:B------:R1:W4:Y:S01]  /*20bd0*/  LDG.E.U16 R25, [R10.64] ;  /* 0x000000040a197981 */ /* 0x000322000c1e1500 */
[----:B--2---:R-:W-:-:S03]  /*20be0*/  IMAD.WIDE R8, R0, 0x2, R20 ;  /* 0x0000000200087825 */ /* 0x004fc600078e0214 */
[----:B------:R-:W2:Y:S01]  /*20bf0*/  LDL.64 R20, [R1+0x20c0] ;  /* 0x0020c00001147983 */ /* 0x000ea20000100a00 */
[----:B------:R-:W-:-:S03]  /*20c00*/  IMAD.WIDE R6, R0, 0x2, R18 ;  /* 0x0000000200067825 */ /* 0x000fc600078e0212 */
[----:B------:R-:W2:Y:S01]  /*20c10*/  LDL.64 R18, [R1+0x20b8] ;  /* 0x0020b80001127983 */ /* 0x000ea20000100a00 */
[----:B0-----:R-:W-:-:S03]  /*20c20*/  IMAD.WIDE R2, R0, 0x2, R16 ;  /* 0x0000000200027825 */ /* 0x001fc600078e0210 */
[----:B------:R0:W-:Y:S04]  /*20c30*/  STL [R1+0x308], R28 ;  /* 0x0003081c01007387 */ /* 0x0001e80000100800 */
[----:B------:R1:W-:Y:S04]  /*20c40*/  STL [R1+0x304], R29 ;  /* 0x0003041d01007387 */ /* 0x0003e80000100800 */
[----:B0-----:R3:W2:Y:S01]  /*20c50*/  LDG.E.U16 R28, [R8.64] ;  /* 0x00000004081c7981 */ /* 0x0016a2000c1e1500 */
[----:B-1----:R-:W-:-:S03]  /*20c60*/  IMAD.WIDE R10, R0, 0x2, R12 ;  /* 0x00000002000a7825 */ /* 0x002fc600078e020c */
[----:B------:R0:W2:Y:S04]  /*20c70*/  LDG.E.U16 R29, [R6.64] ;  /* 0x00000004061d7981 */ /* 0x0000a8000c1e1500 */
[----:B------:R1:W-:Y:S04]  /*20c80*/  STL [R1+0x300], R26 ;  /* 0x0003001a01007387 */ /* 0x0003e80000100800 */
[----:B------:R-:W2:Y:S04]  /*20c90*/  LDL.64 R16, [R1+0x20b0] ;  /* 0x0020b00001107983 */ /* 0x000ea80000100a00 */
[----:B-1----:R2:W2:Y:S04]  /*20ca0*/  LDG.E.U16 R26, [R4.64] ;  /* 0x00000004041a7981 */ /* 0x0024a8000c1e1500 */
[----:B------:R1:W-:Y:S04]  /*20cb0*/  STL [R1+0x2fc], R27 ;  /* 0x0002fc1b01007387 */ /* 0x0003e80000100800 */
[----:B-1----:R1:W2:Y:S01]  /*20cc0*/  LDG.E.U16 R27, [R2.64] ;  /* 0x00000004021b7981 */ /* 0x0022a2000c1e1500 */
[----:B---3--:R-:W-:-:S03]  /*20cd0*/  IMAD.WIDE R8, R0, 0x2, R22 ;  /* 0x0000000200087825 */ /* 0x008fc600078e0216 */
[----:B----4-:R3:W-:Y:S04]  /*20ce0*/  STL [R1+0x2f8], R25 ;  /* 0x0002f81901007387 */ /* 0x0107e80000100800 */
[----:B------:R-:W4:Y:S01]  /*20cf0*/  LDL.64 R22, [R1+0x2098] ;  /* 0x0020980001167983 */ /* 0x000f220000100a00 */
[----:B--2---:R-:W-:-:S03]  /*20d00*/  IMAD.WIDE R4, R0, 0x2, R20 ;  /* 0x0000000200047825 */ /* 0x004fc600078e0214 */
[----:B------:R-:W3:Y:S04]  /*20d10*/  LDL.64 R12, [R1+0x20a0] ;  /* 0x0020a000010c7983 */ /* 0x000ee80000100a00 */
[----:B---3--:R-:W3:Y:S04]  /*20d20*/  LDL.64 R24, [R1+0x20a8] ;  /* 0x0020a80001187983 */ /* 0x008ee80000100a00 */
[----:B------:R1:W3:Y:S01]  /*20d30*/  LDG.E.U16 R21, [R10.64] ;  /* 0x000000040a157981 */ /* 0x0002e2000c1e1500 */
[----:B0-----:R-:W-:-:S03]  /*20d40*/  IMAD.WIDE R6, R0, 0x2, R14 ;  /* 0x0000000200067825 */ /* 0x001fc600078e020e */
[----:B------:R-:W3:Y:S01]  /*20d50*/  LDL.64 R14, [R1+0x2090] ;  /* 0x00209000010e7983 */ /* 0x000ee20000100a00 */
[----:B-1----:R-:W-:-:S03]  /*20d60*/  IMAD.WIDE R2, R0, 0x2, R18 ;  /* 0x0000000200027825 */ /* 0x002fc600078e0212 */
[----:B------:R0:W-:Y:S04]  /*20d70*/  STL [R1+0x2f4], R28 ;  /* 0x0002f41c01007387 */ /* 0x0001e80000100800 */
        /* <DEDUP_REMOVED lines=8> */
[----:B-1----:R1:W3:Y:S01]  /*20e00*/  LDG.E.U16 R27, [R2.64] ;  /* 0x00000004021b7981 */ /* 0x0022e2000c1e1500 */
[----:B----4-:R-:W-:-:S03]  /*20e10*/  IMAD.WIDE R4, R0, 0x2, R22 ;  /* 0x0000000200047825 */ /* 0x010fc600078e0216 */
[----:B------:R4:W2:Y:S01]  /*20e20*/  LDG.E.U16 R23, [R10.64] ;  /* 0x000000040a177981 */ /* 0x0008a2000c1e1500 */
[----:B---3--:R-:W-:-:S03]  /*20e30*/  IMAD.WIDE R8, R0, 0x2, R24 ;  /* 0x0000000200087825 */ /* 0x008fc600078e0218 */
[----:B------:R3:W-:Y:S04]  /*20e40*/  STL [R1+0x2e4], R21 ;  /* 0x0002e41501007387 */ /* 0x0007e80000100800 */
[----:B------:R-:W2:Y:S01]  /*20e50*/  LDL.64 R24, [R1+0x2070] ;  /* 0x0020700001187983 */ /* 0x000ea20000100a00 */
[----:B0-----:R-:W-:-:S03]  /*20e60*/  IMAD.WIDE R6, R0, 0x2, R12 ;  /* 0x0000000200067825 */ /* 0x001fc600078e020c */
[----:B------:R-:W2:Y:S04]  /*20e70*/  LDL.64 R16, [R1+0x2078] ;  /* 0x0020780001107983 */ /* 0x000ea80000100a00 */
[----:B---3--:R-:W3:Y:S01]  /*20e80*/  LDL.64 R20, [R1+0x2080] ;  /* 0x0020800001147983 */ /* 0x008ee20000100a00 */
[----:B-1----:R-:W-:-:S03]  /*20e90*/  IMAD.WIDE R2, R0, 0x2, R14 ;  /* 0x0000000200027825 */ /* 0x002fc600078e020e */
[----:B------:R-:W3:Y:S04]  /*20ea0*/  LDL.64 R12, [R1+0x2068] ;  /* 0x00206800010c7983 */ /* 0x000ee80000100a00 */
[----:B------:R0:W-:Y:S04]  /*20eb0*/  STL [R1+0x2e0], R28 ;  /* 0x0002e01c01007387 */ /* 0x0001e80000100800 */
[----:B------:R1:W-:Y:S04]  /*20ec0*/  STL [R1+0x2dc], R29 ;  /* 0x0002dc1d01007387 */ /* 0x0003e80000100800 */
[----:B0-----:R3:W3:Y:S01]  /*20ed0*/  LDG.E.U16 R28, [R8.64] ;  /* 0x00000004081c7981 */ /* 0x0016e2000c1e1500 */
[----:B----4-:R-:W-:-:S03]  /*20ee0*/  IMAD.WIDE R10, R0, 0x2, R18 ;  /* 0x00000002000a7825 */ /* 0x010fc600078e0212 */
[----:B-1----:R0:W3:Y:S04]  /*20ef0*/  LDG.E.U16 R29, [R6.64] ;  /* 0x00000004061d7981 */ /* 0x0020e8000c1e1500 */
[----:B------:R1:W-:Y:S04]  /*20f00*/  STL [R1+0x2d8], R26 ;  /* 0x0002d81a01007387 */ /* 0x0003e80000100800 */
[----:B------:R-:W3:Y:S04]  /*20f10*/  LDL.64 R14, [R1+0x2060] ;  /* 0x00206000010e7983 */ /* 0x000ee80000100a00 */
[----:B-1----:R1:W3:Y:S04]  /*20f20*/  LDG.E.U16 R26, [R4.64] ;  /* 0x00000004041a7981 */ /* 0x0022e8000c1e1500 */
[----:B------:R0:W-:Y:S04]  /*20f30*/  STL [R1+0x2d4], R27 ;  /* 0x0002d41b01007387 */ /* 0x0001e80000100800 */
[----:B0-----:R0:W3:Y:S04]  /*20f40*/  LDG.E.U16 R27, [R2.64] ;  /* 0x00000004021b7981 */ /* 0x0010e8000c1e1500 */
[----:B--2---:R2:W-:Y:S04]  /*20f50*/  STL [R1+0x2d0], R23 ;  /* 0x0002d01701007387 */ /* 0x0045e80000100800 */
[----:B------:R-:W4:Y:S04]  /*20f60*/  LDL.64 R18, [R1+0x2050] ;  /* 0x0020500001127983 */ /* 0x000f280000100a00 */
[----:B--2---:R-:W2:Y:S01]  /*20f70*/  LDL.64 R22, [R1+0x2058] ;  /* 0x0020580001167983 */ /* 0x004ea20000100a00 */
[----:B-1----:R-:W-:-:S03]  /*20f80*/  IMAD.WIDE R4, R0, 0x2, R24 ;  /* 0x0000000200047825 */ /* 0x002fc600078e0218 */
[----:B------:R1:W4:Y:S01]  /*20f90*/  LDG.E.U16 R25, [R10.64] ;  /* 0x000000040a197981 */ /* 0x000322000c1e1500 */
[----:B---3--:R-:W-:-:S03]  /*20fa0*/  IMAD.WIDE R8, R0, 0x2, R20 ;  /* 0x0000000200087825 */ /* 0x008fc600078e0214 */
[----:B------:R-:W3:Y:S01]  /*20fb0*/  LDL.64 R20, [R1+0x2048] ;  /* 0x0020480001147983 */ /* 0x000ee20000100a00 */
[----:B------:R-:W-:-:S03]  /*20fc0*/  IMAD.WIDE R6, R0, 0x2, R16 ;  /* 0x0000000200067825 */ /* 0x000fc600078e0210 */
[----:B------:R-:W3:Y:S01]  /*20fd0*/  LDL.64 R16, [R1+0x2040] ;  /* 0x0020400001107983 */ /* 0x000ee20000100a00 */
[----:B0-----:R-:W-:-:S03]  /*20fe0*/  IMAD.WIDE R2, R0, 0x2, R12 ;  /* 0x0000000200027825 */ /* 0x001fc600078e020c */
[----:B------:R0:W-:Y:S04]  /*20ff0*/  STL [R1+0x2cc], R28 ;  /* 0x0002cc1c01007387 */ /* 0x0001e80000100800 */
[----:B------:R1:W-:Y:S04]  /*21000*/  STL [R1+0x2c8], R29 ;  /* 0x0002c81d01007387 */ /* 0x0003e80000100800 */
[----:B0-----:R2:W3:Y:S01]  /*21010*/  LDG.E.U16 R28, [R8.64] ;  /* 0x00000004081c7981 */ /* 0x0014e2000c1e1500 */
[----:B-1----:R-:W-:-:S03]  /*21020*/  IMAD.WIDE R10, R0, 0x2, R14 ;  /* 0x00000002000a7825 */ /* 0x002fc600078e020e */
[----:B------:R0:W3:Y:S04]  /*21030*/  LDG.E.U16 R29, [R6.64] ;  /* 0x00000004061d7981 */ /* 0x0000e8000c1e1500 */
[----:B------:R1:W-:Y:S04]  /*21040*/  STL [R1+0x2c4], R26 ;  /* 0x0002c41a01007387 */ /* 0x0003e80000100800 */
[----:B------:R-:W3:Y:S04]  /*21050*/  LDL.64 R12, [R1+0x2038] ;  /* 0x00203800010c7983 */ /* 0x000ee80000100a00 */
[----:B-1----:R3:W3:Y:S04]  /*21060*/  LDG.E.U16 R26, [R4.64] ;  /* 0x00000004041a7981 */ /* 0x0026e8000c1e1500 */
[----:B------:R1:W-:Y:S04]  /*21070*/  STL [R1+0x2c0], R27 ;  /* 0x0002c01b01007387 */ /* 0x0003e80000100800 */
[----:B-1----:R1:W3:Y:S01]  /*21080*/  LDG.E.U16 R27, [R2.64] ;  /* 0x00000004021b7981 */ /* 0x0022e2000c1e1500 */
[----:B--2---:R-:W-:-:S03]  /*21090*/  IMAD.WIDE R8, R0, 0x2, R22 ;  /* 0x0000000200087825 */ /* 0x004fc600078e0216 */
[----:B----4-:R2:W-:Y:S04]  /*210a0*/  STL [R1+0x2bc], R25 ;  /* 0x0002bc1901007387 */ /* 0x0105e80000100800 */
[----:B------:R-:W4:Y:S01]  /*210b0*/  LDL.64 R22, [R1+0x2020] ;  /* 0x0020200001167983 */ /* 0x000f220000100a00 */
[----:B---3--:R-:W-:-:S03]  /*210c0*/  IMAD.WIDE R4, R0, 0x2, R20 ;  /* 0x0000000200047825 */ /* 0x008fc600078e0214 */
[----:B------:R-:W2:Y:S04]  /*210d0*/  LDL.64 R14, [R1+0x2028] ;  /* 0x00202800010e7983 */ /* 0x000ea80000100a00 */
[----:B--2---:R-:W2:Y:S04]  /*210e0*/  LDL.64 R24, [R1+0x2030] ;  /* 0x0020300001187983 */ /* 0x004ea80000100a00 */
[----:B------:R1:W2:Y:S01]  /*210f0*/  LDG.E.U16 R21, [R10.64] ;  /* 0x000000040a157981 */ /* 0x0002a2000c1e1500 */
[----:B0-----:R-:W-:-:S03]  /*21100*/  IMAD.WIDE R6, R0, 0x2, R18 ;  /* 0x0000000200067825 */ /* 0x001fc600078e0212 */
[----:B------:R-:W2:Y:S01]  /*21110*/  LDL.64 R18, [R1+0x2018] ;  /* 0x0020180001127983 */ /* 0x000ea20000100a00 */
[----:B-1----:R-:W-:-:S03]  /*21120*/  IMAD.WIDE R2, R0, 0x2, R16 ;  /* 0x0000000200027825 */ /* 0x002fc600078e0210 */
[----:B------:R0:W-:Y:S04]  /*21130*/  STL [R1+0x2b8], R28 ;  /* 0x0002b81c01007387 */ /* 0x0001e80000100800 */
[----:B------:R1:W-:Y:S04]  /*21140*/  STL [R1+0x2b4], R29 ;  /* 0x0002b41d01007387 */ /* 0x0003e80000100800 */
[----:B0-----:R2:W2:Y:S01]  /*21150*/  LDG.E.U16 R28, [R8.64] ;  /* 0x00000004081c7981 */ /* 0x0014a2000c1e1500 */
[----:B------:R-:W-:-:S03]  /*21160*/  IMAD.WIDE R10, R0, 0x2, R12 ;  /* 0x00000002000a7825 */ /* 0x000fc600078e020c */
[----:B-1----:R0:W2:Y:S04]  /*21170*/  LDG.E.U16 R29, [R6.64] ;  /* 0x00000004061d7981 */ /* 0x0020a8000c1e1500 */
[----:B------:R1:W-:Y:S04]  /*21180*/  STL [R1+0x2b0], R26 ;  /* 0x0002b01a01007387 */ /* 0x0003e80000100800 */
[----:B------:R-:W2:Y:S04]  /*21190*/  LDL.64 R16, [R1+0x2010] ;  /* 0x0020100001107983 */ /* 0x000ea80000100a00 */
[----:B-1----:R4:W2:Y:S04]  /*211a0*/  LDG.E.U16 R26, [R4.64] ;  /* 0x00000004041a7981 */ /* 0x0028a8000c1e1500 */
[----:B------:R1:W-:Y:S04]  /*211b0*/  STL [R1+0x2ac], R27 ;  /* 0x0002ac1b01007387 */ /* 0x0003e80000100800 */
[----:B-1----:R1:W2:Y:S01]  /*211c0*/  LDG.E.U16 R27, [R2.64] ;  /* 0x00000004021b7981 */ /* 0x0022a2000c1e1500 */
[----:B----4-:R-:W-:-:S03]  /*211d0*/  IMAD.WIDE R4, R0, 0x2, R22 ;  /* 0x0000000200047825 */ /* 0x010fc600078e0216 */
[----:B------:R4:W3:Y:S01]  /*211e0*/  LDG.E.U16 R23, [R10.64] ;  /* 0x000000040a177981 */ /* 0x0008e2000c1e1500 */
[----:B--2---:R-:W-:-:S03]  /*211f0*/  IMAD.WIDE R8, R0, 0x2, R24 ;  /* 0x0000000200087825 */ /* 0x004fc600078e0218 */
        /* <DEDUP_REMOVED lines=8> */
[----:B------:R1:W-:Y:S04]  /*21280*/  STL [R1+0x2a0], R29 ;  /* 0x0002a01d01007387 */ /* 0x0003e80000100800 */
[----:B0-----:R2:W2:Y:S01]  /*21290*/  LDG.E.U16 R28, [R8.64] ;  /* 0x00000004081c7981 */ /* 0x0014a2000c1e1500 */
[----:B----4-:R-:W-:-:S03]  /*212a0*/  IMAD.WIDE R10, R0, 0x2, R16 ;  /* 0x00000002000a7825 */ /* 0x010fc600078e0210 */
        /* <DEDUP_REMOVED lines=318> */
[----:B0-----:R2:W3:Y:S04]  /*22690*/  LDG.E.U16 R28, [R8.64] ;  /* 0x00000004081c7981 */ /* 0x0014e8000c1e1500 */
[----:B-1----:R0:W3:Y:S04]  /*226a0*/  LDG.E.U16 R29, [R6.64] ;  /* 0x00000004061d7981 */ /* 0x0020e8000c1e1500 */
[----:B------:R1:W-:Y:S01]  /*226b0*/  STL [R1+0x174], R26 ;  /* 0x0001741a01007387 */ /* 0x0003e20000100800 */
[----:B------:R-:W-:-:S03]  /*226c0*/  IMAD.WIDE R10, R0, 0x2, R16 ;  /* 0x00000002000a7825 */ /* 0x000fc600078e0210 */
        /* <DEDUP_REMOVED lines=8> */
[----:B------:R-:W3:Y:S04]  /*22750*/  LDL.64 R16, [R1+0x1ab0] ;  /* 0x001ab00001107983 */ /* 0x000ee80000100a00 */
[----:B------:R1:W3:Y:S04]  /*22760*/  LDG.E.U16 R21, [R10.64] ;  /* 0x000000040a157981 */ /* 0x0002e8000c1e1500 */
[----:B--2---:R-:W2:Y:S01]  /*22770*/  LDL.64 R24, [R1+0x1ab8] ;  /* 0x001ab80001187983 */ /* 0x004ea20000100a00 */
        /* <DEDUP_REMOVED lines=10> */
[----:B0-----:R4:W2:Y:S04]  /*22820*/  LDG.E.U16 R26, [R4.64] ;  /* 0x00000004041a7981 */ /* 0x0018a8000c1e1500 */
[----:B------:R0:W-:Y:S04]  /*22830*/  STL [R1+0x158], R27 ;  /* 0x0001581b01007387 */ /* 0x0001e80000100800 */
[----:B0-----:R0:W2:Y:S01]  /*22840*/  LDG.E.U16 R27, [R2.64] ;  /* 0x00000004021b7981 */ /* 0x0010a2000c1e1500 */
[----:B----4-:R-:W-:-:S03]  /*22850*/  IMAD.WIDE R4, R0, 0x2, R22 ;  /* 0x0000000200047825 */ /* 0x010fc600078e0216 */
[----:B------:R1:W4:Y:S01]  /*22860*/  LDG.E.U16 R23, [R10.64] ;  /* 0x000000040a177981 */ /* 0x000322000c1e1500 */
[----:B---3--:R-:W-:-:S03]  /*22870*/  IMAD.WIDE R6, R0, 0x2, R16 ;  /* 0x0000000200067825 */ /* 0x008fc600078e0210 */
[----:B------:R3:W-:Y:S04]  /*22880*/  STL [R1+0x154], R21 ;  /* 0x0001541501007387 */ /* 0x0007e80000100800 */
[----:B------:R-:W4:Y:S01]  /*22890*/  LDL.64 R18, [R1+0x1da0] ;  /* 0x001da00001127983 */ /* 0x000f220000100a00 */
[----:B--2---:R-:W-:-:S03]  /*228a0*/  IMAD.WIDE R8, R0, 0x2, R24 ;  /* 0x0000000200087825 */ /* 0x004fc600078e0218 */
[----:B------:R-:W2:Y:S04]  /*228b0*/  LDL.64 R16, [R1+0x1d20] ;  /* 0x001d200001107983 */ /* 0x000ea80000100a00 */
[----:B---3--:R-:W3:Y:S04]  /*228c0*/  LDL.64 R20, [R1+0x1da8] ;  /* 0x001da80001147983 */ /* 0x008ee80000100a00 */
[----:B------:R-:W3:Y:S01]  /*228d0*/  LDL.64 R24, [R1+0x1d28] ;  /* 0x001d280001187983 */ /* 0x000ee20000100a00 */
[----:B0-----:R-:W-:-:S03]  /*228e0*/  IMAD.WIDE R2, R0, 0x2, R12 ;  /* 0x0000000200027825 */ /* 0x001fc600078e020c */
[----:B------:R0:W-:Y:S04]  /*228f0*/  STL [R1+0x150], R28 ;  /* 0x0001501c01007387 */ /* 0x0001e80000100800 */
[----:B------:R0:W-:Y:S04]  /*22900*/  STL [R1+0x148], R29 ;  /* 0x0001481d01007387 */ /* 0x0001e80000100800 */
[----:B------:R-:W3:Y:S01]  /*22910*/  LDL.64 R12, [R1+0x1ca8] ;  /* 0x001ca800010c7983 */ /* 0x000ee20000100a00 */
[----:B-1----:R-:W-:-:S03]  /*22920*/  IMAD.WIDE R10, R0, 0x2, R14 ;  /* 0x00000002000a7825 */ /* 0x002fc600078e020e */
[----:B0-----:R3:W3:Y:S04]  /*22930*/  LDG.E.U16 R28, [R8.64] ;  /* 0x00000004081c7981 */ /* 0x0016e8000c1e1500 */
[----:B------:R0:W3:Y:S04]  /*22940*/  LDG.E.U16 R29, [R6.64] ;  /* 0x00000004061d7981 */ /* 0x0000e8000c1e1500 */
[----:B------:R1:W-:Y:S04]  /*22950*/  STL [R1+0x144], R26 ;  /* 0x0001441a01007387 */ /* 0x0003e80000100800 */
[----:B-1----:R1:W3:Y:S04]  /*22960*/  LDG.E.U16 R26, [R4.64] ;  /* 0x00000004041a7981 */ /* 0x0022e8000c1e1500 */
[----:B------:R0:W-:Y:S04]  /*22970*/  STL [R1+0x130], R27 ;  /* 0x0001301b01007387 */ /* 0x0001e80000100800 */
[----:B0-----:R2:W3:Y:S04]  /*22980*/  LDG.E.U16 R27, [R2.64] ;  /* 0x00000004021b7981 */ /* 0x0014e8000c1e1500 */
[----:B----4-:R0:W-:Y:S04]  /*22990*/  STL [R1+0x100], R23 ;  /* 0x0001001701007387 */ /* 0x0101e80000100800 */
[----:B------:R-:W4:Y:S04]  /*229a0*/  LDL.64 R14, [R1+0x1c28] ;  /* 0x001c2800010e7983 */ /* 0x000f280000100a00 */
[----:B0-----:R-:W4:Y:S01]  /*229b0*/  LDL.64 R22, [R1+0x1ca0] ;  /* 0x001ca00001167983 */ /* 0x001f220000100a00 */
[----:B------:R-:W-:-:S03]  /*229c0*/  IMAD.WIDE R6, R0, 0x2, R18 ;  /* 0x0000000200067825 */ /* 0x000fc600078e0212 */
[----:B------:R-:W4:Y:S01]  /*229d0*/  LDL.64 R18, [R1+0x1ba8] ;  /* 0x001ba80001127983 */ /* 0x000f220000100a00 */
[----:B--2---:R-:W-:-:S03]  /*229e0*/  IMAD.WIDE R2, R0, 0x2, R16 ;  /* 0x0000000200027825 */ /* 0x004fc600078e0210 */
[----:B------:R0:W2:Y:S01]  /*229f0*/  LDG.E.U16 R17, [R10.64] ;  /* 0x000000040a117981 */ /* 0x0000a2000c1e1500 */
[----:B---3--:R-:W-:-:S03]  /*22a00*/  IMAD.WIDE R8, R0, 0x2, R20 ;  /* 0x0000000200087825 */ /* 0x008fc600078e0214 */
[----:B------:R-:W3:Y:S01]  /*22a10*/  LDL.64 R20, [R1+0x1c20] ;  /* 0x001c200001147983 */ /* 0x000ee20000100a00 */
[----:B-1----:R-:W-:-:S03]  /*22a20*/  IMAD.WIDE R4, R0, 0x2, R24 ;  /* 0x0000000200047825 */ /* 0x002fc600078e0218 */
[----:B------:R4:W3:Y:S04]  /*22a30*/  LDG.E.U16 R25, [R6.64] ;  /* 0x0000000406197981 */ /* 0x0008e8000c1e1500 */
[----:B------:R1:W3:Y:S01]  /*22a40*/  LDG.E.U16 R24, [R8.64] ;  /* 0x0000000408187981 */ /* 0x0002e2000c1e1500 */
[----:B0-----:R-:W-:-:S03]  /*22a50*/  IMAD.WIDE R10, R0, 0x2, R12 ;  /* 0x00000002000a7825 */ /* 0x001fc600078e020c */
[----:B------:R0:W-:Y:S04]  /*22a60*/  STL [R1+0x84], R28 ;  /* 0x0000841c01007387 */ /* 0x0001e80000100800 */
[----:B------:R1:W-:Y:S04]  /*22a70*/  STL [R1+0x80], R29 ;  /* 0x0000801d01007387 */ /* 0x0003e80000100800 */
[----:B------:R-:W3:Y:S04]  /*22a80*/  LDG.E.U16 R11, [R10.64] ;  /* 0x000000040a0b7981 */ /* 0x000ee8000c1e1500 */
[----:B0-----:R0:W3:Y:S04]  /*22a90*/  LDG.E.U16 R28, [R4.64] ;  /* 0x00000004041c7981 */ /* 0x0010e8000c1e1500 */
[----:B-1----:R1:W3:Y:S04]  /*22aa0*/  LDG.E.U16 R29, [R2.64] ;  /* 0x00000004021d7981 */ /* 0x0022e8000c1e1500 */
[----:B------:R-:W-:Y:S04]  /*22ab0*/  STL [R1+0x13c], R27 ;  /* 0x00013c1b01007387 */ /* 0x000fe80000100800 */
[----:B------:R0:W-:Y:S04]  /*22ac0*/  STL [R1+0x140], R26 ;  /* 0x0001401a01007387 */ /* 0x0001e80000100800 */
[----:B0-----:R-:W3:Y:S01]  /*22ad0*/  LDL.64 R26, [R1+0x1ba0] ;  /* 0x001ba000011a7983 */ /* 0x001ee20000100a00 */
[----:B----4-:R-:W-:-:S04]  /*22ae0*/  IMAD.WIDE R6, R0, 0x2, R14 ;  /* 0x0000000200067825 */ /* 0x010fc800078e020e */
[C---:B------:R-:W-:Y:S02]  /*22af0*/  IMAD.WIDE R8, R0.reuse, 0x2, R22 ;  /* 0x0000000200087825 */ /* 0x040fe400078e0216 */
[----:B------:R-:W4:Y:S04]  /*22b00*/  LDG.E.U16 R7, [R6.64] ;  /* 0x0000000406077981 */ /* 0x000f28000c1e1500 */
[----:B------:R-:W4:Y:S04]  /*22b10*/  LDG.E.U16 R9, [R8.64] ;  /* 0x0000000408097981 */ /* 0x000f28000c1e1500 */
[----:B--2---:R0:W-:Y:S04]  /*22b20*/  STL [R1+0x12c], R17 ;  /* 0x00012c1101007387 */ /* 0x0041e80000100800 */
[----:B------:R-:W2:Y:S04]  /*22b30*/  LDL.64 R12, [R1+0x1b20] ;  /* 0x001b2000010c7983 */ /* 0x000ea80000100a00 */
[----:B0-----:R-:W2:Y:S04]  /*22b40*/  LDL.64 R16, [R1+0x1b28] ;  /* 0x001b280001107983 */ /* 0x001ea80000100a00 */
[----:B---3--:R-:W-:Y:S04]  /*22b50*/  STL [R1+0x124], R25 ;  /* 0x0001241901007387 */ /* 0x008fe80000100800 */
[----:B------:R0:W-:Y:S01]  /*22b60*/  STL [R1+0x128], R24 ;  /* 0x0001281801007387 */ /* 0x0001e20000100800 */
[----:B------:R-:W-:-:S03]  /*22b70*/  IMAD.WIDE R4, R0, 0x2, R20 ;  /* 0x0000000200047825 */ /* 0x000fc600078e0214 */
[----:B------:R-:W3:Y:S04]  /*22b80*/  LDL.64 R14, [R1+0x1aa0] ;  /* 0x001aa000010e7983 */ /* 0x000ee80000100a00 */
[----:B0-----:R-:W3:Y:S01]  /*22b90*/  LDL.64 R24, [R1+0x1aa8] ;  /* 0x001aa80001187983 */ /* 0x001ee20000100a00 */
[----:B-1----:R-:W-:-:S03]  /*22ba0*/  IMAD.WIDE R2, R0, 0x2, R18 ;  /* 0x0000000200027825 */ /* 0x002fc600078e0212 */
[----:B------:R0:W-:Y:S04]  /*22bb0*/  STL [R1+0x120], R28 ;  /* 0x0001201c01007387 */ /* 0x0001e80000100800 */
[----:B------:R-:W3:Y:S04]  /*22bc0*/  LDL.64 R22, [R1+0x1e08] ;  /* 0x001e080001167983 */ /* 0x000ee80000100a00 */
[----:B------:R-:W3:Y:S04]  /*22bd0*/  LDL.64 R20, [R1+0x1d98] ;  /* 0x001d980001147983 */ /* 0x000ee80000100a00 */
[----:B------:R-:W3:Y:S04]  /*22be0*/  LDL.64 R18, [R1+0x1d90] ;  /* 0x001d900001127983 */ /* 0x000ee80000100a00 */
[----:B------:R1:W-:Y:S04]  /*22bf0*/  STL [R1+0x11c], R29 ;  /* 0x00011c1d01007387 */ /* 0x0003e80000100800 */
[----:B------:R1:W-:Y:S04]  /*22c00*/  STL [R1+0x118], R11 ;  /* 0x0001180b01007387 */ /* 0x0003e80000100800 */
[----:B0-----:R3:W3:Y:S04]  /*22c10*/  LDG.E.U16 R28, [R4.64] ;  /* 0x00000004041c7981 */ /* 0x0016e8000c1e1500 */
[----:B-1----:R0:W3:Y:S01]  /*22c20*/  LDG.E.U16 R29, [R2.64] ;  /* 0x00000004021d7981 */ /* 0x0020e2000c1e1500 */
[----:B------:R-:W-:-:S05]  /*22c30*/  IMAD.WIDE R10, R0, 0x2, R26 ;  /* 0x00000002000a7825 */ /* 0x000fca00078e021a */
[----:B------:R1:W3:Y:S04]  /*22c40*/  LDG.E.U16 R27, [R10.64] ;  /* 0x000000040a1b7981 */ /* 0x0002e8000c1e1500 */
[----:B----4-:R-:W-:Y:S04]  /*22c50*/  STL [R1+0x114], R9 ;  /* 0x0001140901007387 */ /* 0x010fe80000100800 */
[----:B------:R2:W-:Y:S02]  /*22c60*/  STL [R1+0x110], R7 ;  /* 0x0001100701007387 */ /* 0x0005e40000100800 */
[----:B--2---:R-:W-:-:S02]  /*22c70*/  IMAD.WIDE R6, R0, 0x2, R12 ;  /* 0x0000000200067825 */ /* 0x004fc400078e020c */
[----:B------:R-:W2:Y:S02]  /*22c80*/  LDL.64 R12, [R1+0x1d10] ;  /* 0x001d1000010c7983 */ /* 0x000ea40000100a00 */
[C---:B------:R-:W-:Y:S02]  /*22c90*/  IMAD.WIDE R8, R0.reuse, 0x2, R16 ;  /* 0x0000000200087825 */ /* 0x040fe400078e0210 */
[----:B------:R-:W4:Y:S02]  /*22ca0*/  LDL.64 R16, [R1+0x1d18] ;  /* 0x001d180001107983 */ /* 0x000f240000100a00 */
[C---:B---3--:R-:W-:Y:S02]  /*22cb0*/  IMAD.WIDE R4, R0.reuse, 0x2, R24 ;  /* 0x0000000200047825 */ /* 0x048fe400078e0218 */
[----:B------:R3:W2:Y:S04]  /*22cc0*/  LDG.E.U16 R25, [R6.64] ;  /* 0x0000000406197981 */ /* 0x0006a8000c1e1500 */
[----:B------:R1:W4:Y:S04]  /*22cd0*/  LDG.E.U16 R24, [R8.64] ;  /* 0x0000000408187981 */ /* 0x000328000c1e1500 */
[----:B------:R-:W4:Y:S01]  /*22ce0*/  LDG.E.U16 R5, [R4.64] ;  /* 0x0000000404057981 */ /* 0x000f22000c1e1500 */
[----:B0-----:R-:W-:-:S03]  /*22cf0*/  IMAD.WIDE R2, R0, 0x2, R14 ;  /* 0x0000000200027825 */ /* 0x001fc600078e020e */
[----:B------:R-:W4:Y:S04]  /*22d00*/  LDL.64 R14, [R1+0x1c98] ;  /* 0x001c9800010e7983 */ /* 0x000f280000100a00 */
[----:B------:R-:W4:Y:S01]  /*22d10*/  LDG.E.U16 R3, [R2.64] ;  /* 0x0000000402037981 */ /* 0x000f22000c1e1500 */
[----:B-1----:R-:W-:-:S04]  /*22d20*/  IMAD.WIDE R10, R0, 0x2, R22 ;  /* 0x00000002000a7825 */ /* 0x002fc800078e0216 */
[----:B------:R-:W-:-:S04]  /*22d30*/  IMAD.WIDE R8, R0, 0x2, R20 ;  /* 0x0000000200087825 */ /* 0x000fc800078e0214 */
[C---:B---3--:R-:W-:Y:S02]  /*22d40*/  IMAD.WIDE R6, R0.reuse, 0x2, R18 ;  /* 0x0000000200067825 */ /* 0x048fe400078e0212 */
[----:B------:R-:W3:Y:S04]  /*22d50*/  LDG.E.U16 R9, [R8.64] ;  /* 0x0000000408097981 */ /* 0x000ee8000c1e1500 */
[----:B------:R-:W3:Y:S04]  /*22d60*/  LDG.E.U16 R7, [R6.64] ;  /* 0x0000000406077981 */ /* 0x000ee8000c1e1500 */
[----:B------:R-:W-:Y:S04]  /*22d70*/  STL [R1+0x108], R29 ;  /* 0x0001081d01007387 */ /* 0x000fe80000100800 */
[----:B------:R0:W-:Y:S04]  /*22d80*/  STL [R1+0x10c], R28 ;  /* 0x00010c1c01007387 */ /* 0x0001e80000100800 */
[----:B0-----:R-:W3:Y:S04]  /*22d90*/  LDL.64 R28, [R1+0x1c90] ;  /* 0x001c9000011c7983 */ /* 0x001ee80000100a00 */
[----:B------:R0:W-:Y:S04]  /*22da0*/  STL [R1+0x104], R27 ;  /* 0x0001041b01007387 */ /* 0x0001e80000100800 */
[----:B0-----:R-:W3:Y:S04]  /*22db0*/  LDL.64 R26, [R1+0x1c18] ;  /* 0x001c1800011a7983 */ /* 0x001ee80000100a00 */
[----:B--2---:R-:W-:Y:S04]  /*22dc0*/  STL [R1+0xf8], R25 ;  /* 0x0000f81901007387 */ /* 0x004fe80000100800 */
[----:B----4-:R0:W-:Y:S04]  /*22dd0*/  STL [R1+0xfc], R24 ;  /* 0x0000fc1801007387 */ /* 0x0101e80000100800 */
[----:B------:R-:W2:Y:S04]  /*22de0*/  LDL.64 R22, [R1+0x1b98] ;  /* 0x001b980001167983 */ /* 0x000ea80000100a00 */
[----:B0-----:R-:W4:Y:S04]  /*22df0*/  LDL.64 R24, [R1+0x1c10] ;  /* 0x001c100001187983 */ /* 0x001f280000100a00 */
[----:B------:R0:W-:Y:S02]  /*22e00*/  STL [R1+0x44], R5 ;  /* 0x0000440501007387 */ /* 0x0001e40000100800 */
[----:B0-----:R-:W-:-:S02]  /*22e10*/  IMAD.WIDE R4, R0, 0x2, R16 ;  /* 0x0000000200047825 */ /* 0x001fc400078e0210 */
[----:B------:R0:W2:Y:S04]  /*22e20*/  LDG.E.U16 R17, [R10.64] ;  /* 0x000000040a117981 */ /* 0x0000a8000c1e1500 */
[----:B------:R-:W3:Y:S04]  /*22e30*/  LDG.E.U16 R5, [R4.64] ;  /* 0x0000000404057981 */ /* 0x000ee8000c1e1500 */
[----:B------:R1:W-:Y:S01]  /*22e40*/  STL [R1+0x30], R3 ;  /* 0x0000300301007387 */ /* 0x0003e20000100800 */
[----:B0-----:R-:W-:-:S03]  /*22e50*/  IMAD.WIDE R10, R0, 0x2, R14 ;  /* 0x00000002000a7825 */ /* 0x001fc600078e020e */
[----:B------:R-:W3:Y:S04]  /*22e60*/  LDL.64 R18, [R1+0x1b18] ;  /* 0x001b180001127983 */ /* 0x000ee80000100a00 */
[----:B------:R-:W4:Y:S01]  /*22e70*/  LDL.64 R20, [R1+0x1b10] ;  /* 0x001b100001147983 */ /* 0x000f220000100a00 */
[----:B-1----:R-:W-:-:S03]  /*22e80*/  IMAD.WIDE R2, R0, 0x2, R12 ;  /* 0x0000000200027825 */ /* 0x002fc600078e020c */
[----:B------:R-:W4:Y:S04]  /*22e90*/  LDL.64 R12, [R1+0x1b90] ;  /* 0x001b9000010c7983 */ /* 0x000f280000100a00 */
[----:B------:R-:W4:Y:S04]  /*22ea0*/  LDG.E.U16 R3, [R2.64] ;  /* 0x0000000402037981 */ /* 0x000f28000c1e1500 */
[----:B--2---:R0:W-:Y:S04]  /*22eb0*/  STL [R1+0xf0], R17 ;  /* 0x0000f01101007387 */ /* 0x0041e80000100800 */
[----:B------:R-:W2:Y:S04]  /*22ec0*/  LDL.64 R14, [R1+0x1a90] ;  /* 0x001a9000010e7983 */ /* 0x000ea80000100a00 */
[----:B0-----:R-:W2:Y:S04]  /*22ed0*/  LDL.64 R16, [R1+0x1a98] ;  /* 0x001a980001107983 */ /* 0x001ea80000100a00 */
[----:B---3--:R-:W-:Y:S04]  /*22ee0*/  STL [R1+0xec], R9 ;  /* 0x0000ec0901007387 */ /* 0x008fe80000100800 */
[----:B------:R-:W-:Y:S04]  /*22ef0*/  STL [R1+0xe8], R7 ;  /* 0x0000e80701007387 */ /* 0x000fe80000100800 */
[----:B------:R4:W-:Y:S02]  /*22f00*/  STL [R1+0xe4], R5 ;  /* 0x0000e40501007387 */ /* 0x0009e40000100800 */
[----:B----4-:R-:W-:-:S02]  /*22f10*/  IMAD.WIDE R4, R0, 0x2, R24 ;  /* 0x0000000200047825 */ /* 0x010fc400078e0218 */
[----:B------:R0:W3:Y:S02]  /*22f20*/  LDG.E.U16 R25, [R10.64] ;  /* 0x000000040a197981 */ /* 0x0000e4000c1e1500 */
[C---:B------:R-:W-:Y:S02]  /*22f30*/  IMAD.WIDE R8, R0.reuse, 0x2, R28 ;  /* 0x0000000200087825 */ /* 0x040fe400078e021c */
[----:B------:R1:W-:Y:S02]  /*22f40*/  STL [R1+0xe0], R3 ;  /* 0x0000e00301007387 */ /* 0x0003e40000100800 */
[C---:B------:R-:W-:Y:S02]  /*22f50*/  IMAD.WIDE R6, R0.reuse, 0x2, R26 ;  /* 0x0000000200067825 */ /* 0x040fe400078e021a */
[----:B------:R4:W3:Y:S02]  /*22f60*/  LDG.E.U16 R28, [R8.64] ;  /* 0x00000004081c7981 */ /* 0x0008e4000c1e1500 */
[----:B0-----:R-:W-:-:S02]  /*22f70*/  IMAD.WIDE R10, R0, 0x2, R12 ;  /* 0x00000002000a7825 */ /* 0x001fc400078e020c */
[----:B------:R0:W3:Y:S02]  /*22f80*/  LDG.E.U16 R26, [R4.64] ;  /* 0x00000004041a7981 */ /* 0x0000e4000c1e1500 */
[C---:B-1----:R-:W-:Y:S02]  /*22f90*/  IMAD.WIDE R2, R0.reuse, 0x2, R22 ;  /* 0x0000000200027825 */ /* 0x042fe400078e0216 */
[----:B------:R-:W3:Y:S02]  /*22fa0*/  LDL.64 R12, [R1+0x1e00] ;  /* 0x001e0000010c7983 */ /* 0x000ee40000100a00 */
[C---:B----4-:R-:W-:Y:S02]  /*22fb0*/  IMAD.WIDE R8, R0.reuse, 0x2, R18 ;  /* 0x0000000200087825 */ /* 0x050fe400078e0212 */
[----:B------:R2:W4:Y:S04]  /*22fc0*/  LDG.E.U16 R27, [R2.64] ;  /* 0x00000004021b7981 */ /* 0x000528000c1e1500 */
[----:B------:R-:W4:Y:S04]  /*22fd0*/  LDL.64 R22, [R1+0x1d88] ;  /* 0x001d880001167983 */ /* 0x000f280000100a00 */
[----:B------:R-:W4:Y:S04]  /*22fe0*/  LDL.64 R18, [R1+0x1d80] ;  /* 0x001d800001127983 */ /* 0x000f280000100a00 */
[----:B------:R1:W4:Y:S04]  /*22ff0*/  LDG.E.U16 R29, [R6.64] ;  /* 0x00000004061d7981 */ /* 0x000328000c1e1500 */
[----:B------:R-:W4:Y:S01]  /*23000*/  LDG.E.U16 R24, [R10.64] ;  /* 0x000000040a187981 */ /* 0x000f22000c1e1500 */
[----:B--2---:R-:W-:-:S03]  /*23010*/  IMAD.WIDE R2, R0, 0x2, R14 ;  /* 0x0000000200027825 */ /* 0x004fc600078e020e */
[----:B------:R-:W2:Y:S01]  /*23020*/  LDL.64 R14, [R1+0x1d00] ;  /* 0x001d0000010e7983 */ /* 0x000ea20000100a00 */
[----:B0-----:R-:W-:-:S03]  /*23030*/  IMAD.WIDE R4, R0, 0x2, R16 ;  /* 0x0000000200047825 */ /* 0x001fc600078e0210 */
[----:B------:R-:W2:Y:S04]  /*23040*/  LDL.64 R16, [R1+0x1d08] ;  /* 0x001d080001107983 */ /* 0x000ea80000100a00 */
[----:B---3--:R0:W-:Y:S04]  /*23050*/  STL [R1+0xdc], R25 ;  /* 0x0000dc1901007387 */ /* 0x0081e80000100800 */
[----:B0-----:R0:W3:Y:S04]  /*23060*/  LDG.E.U16 R25, [R8.64] ;  /* 0x0000000408197981 */ /* 0x0010e8000c1e1500 */
[----:B0-----:R-:W2:Y:S04]  /*23070*/  LDG.E.U16 R9, [R4.64] ;  /* 0x0000000404097981 */ /* 0x001ea8000c1e1500 */
[----:B------:R-:W3:Y:S01]  /*23080*/  LDG.E.U16 R8, [R2.64] ;  /* 0x0000000402087981 */ /* 0x000ee2000c1e1500 */
[----:B-1----:R-:W-:-:S05]  /*23090*/  IMAD.WIDE R6, R0, 0x2, R20 ;  /* 0x0000000200067825 */ /* 0x002fca00078e0214 */
[----:B------:R0:W4:Y:S04]  /*230a0*/  LDG.E.U16 R0, [R6.64] ;  /* 0x0000000406007981 */ /* 0x000128000c1e1500 */
[----:B--2---:R-:W-:Y:S04]  /*230b0*/  STL [R1+0x6ff4], R9 ;  /* 0x006ff40901007387 */ /* 0x004fe80000100800 */
[----:B---3--:R1:W-:Y:S04]  /*230c0*/  STL [R1+0x6ff8], R8 ;  /* 0x006ff80801007387 */ /* 0x0083e80000100800 */
[----:B------:R-:W2:Y:S04]  /*230d0*/  LDL.64 R20, [R1+0x1c88] ;  /* 0x001c880001147983 */ /* 0x000ea80000100a00 */
[----:B-1----:R-:W3:Y:S04]  /*230e0*/  LDL R8, [R1+0x604] ;  /* 0x0006040001087983 */ /* 0x002ee80000100800 */
[----:B----4-:R-:W-:Y:S04]  /*230f0*/  STL [R1+0xd4], R29 ;  /* 0x0000d41d01007387 */ /* 0x010fe80000100800 */
[----:B------:R1:W-:Y:S04]  /*23100*/  STL [R1+0xd8], R28 ;  /* 0x0000d81c01007387 */ /* 0x0003e80000100800 */
[----:B-1----:R-:W4:Y:S04]  /*23110*/  LDL.64 R28, [R1+0x1c08] ;  /* 0x001c0800011c7983 */ /* 0x002f280000100a00 */
[----:B------:R-:W-:Y:S04]  /*23120*/  STL [R1+0xcc], R27 ;  /* 0x0000cc1b01007387 */ /* 0x000fe80000100800 */
[----:B------:R1:W-:Y:S04]  /*23130*/  STL [R1+0xd0], R26 ;  /* 0x0000d01a01007387 */ /* 0x0003e80000100800 */
[----:B-1----:R-:W4:Y:S04]  /*23140*/  LDL.64 R26, [R1+0x1c00] ;  /* 0x001c0000011a7983 */ /* 0x002f280000100a00 */
[----:B------:R-:W-:Y:S04]  /*23150*/  STL [R1+0xc4], R25 ;  /* 0x0000c41901007387 */ /* 0x000fe80000100800 */
[----:B------:R1:W-:Y:S04]  /*23160*/  STL [R1+0xc8], R24 ;  /* 0x0000c81801007387 */ /* 0x0003e80000100800 */
[----:B-1----:R-:W4:Y:S01]  /*23170*/  LDL.64 R24, [R1+0x1b88] ;  /* 0x001b880001187983 */ /* 0x002f220000100a00 */
[----:B---3--:R-:W-:-:S04]  /*23180*/  IMAD.WIDE R10, R8, 0x2, R22 ;  /* 0x00000002080a7825 */ /* 0x008fc800078e0216 */
[C---:B------:R-:W-:Y:S01]  /*23190*/  IMAD.WIDE R12, R8.reuse, 0x2, R12 ;  /* 0x00000002080c7825 */ /* 0x040fe200078e020c */
[----:B------:R1:W3:Y:S03]  /*231a0*/  LDG.E.U16 R23, [R10.64] ;  /* 0x000000040a177981 */ /* 0x0002e6000c1e1500 */
[C---:B0-----:R-:W-:Y:S01]  /*231b0*/  IMAD.WIDE R6, R8.reuse, 0x2, R18 ;  /* 0x0000000208067825 */ /* 0x041fe200078e0212 */
[----:B------:R2:W3:Y:S03]  /*231c0*/  LDG.E.U16 R22, [R12.64] ;  /* 0x000000040c167981 */ /* 0x0004e6000c1e1500 */
[C---:B------:R-:W-:Y:S01]  /*231d0*/  IMAD.WIDE R4, R8.reuse, 0x2, R16 ;  /* 0x0000000208047825 */ /* 0x040fe200078e0210 */
[----:B------:R-:W3:Y:S03]  /*231e0*/  LDL.64 R18, [R1+0x1b80] ;  /* 0x001b800001127983 */ /* 0x000ee60000100a00 */
[C---:B------:R-:W-:Y:S01]  /*231f0*/  IMAD.WIDE R2, R8.reuse, 0x2, R14 ;  /* 0x0000000208027825 */ /* 0x040fe200078e020e */
[----:B-1----:R-:W3:Y:S04]  /*23200*/  LDL.64 R10, [R1+0x1c80] ;  /* 0x001c8000010a7983 */ /* 0x002ee80000100a00 */
[----:B------:R-:W3:Y:S04]  /*23210*/  LDG.E.U16 R7, [R6.64] ;  /* 0x0000000406077981 */ /* 0x000ee8000c1e1500 */
[----:B------:R-:W3:Y:S04]  /*23220*/  LDL.64 R14, [R1+0x1b08] ;  /* 0x001b0800010e7983 */ /* 0x000ee80000100a00 */
[----:B------:R0:W-:Y:S04]  /*23230*/  STL [R1+0xc0], R0 ;  /* 0x0000c00001007387 */ /* 0x0001e80000100800 */
[----:B------:R1:W3:Y:S01]  /*23240*/  LDG.E.U16 R9, [R2.64] ;  /* 0x0000000402097981 */ /* 0x0002e2000c1e1500 */
[----:B--2---:R-:W-:-:S03]  /*23250*/  IMAD.WIDE R12, R8, 0x2, R20 ;  /* 0x00000002080c7825 */ /* 0x004fc600078e0214 */
[----:B------:R-:W2:Y:S04]  /*23260*/  LDL.64 R16, [R1+0x1b00] ;  /* 0x001b000001107983 */ /* 0x000ea80000100a00 */
[----:B0-----:R4:W2:Y:S02]  /*23270*/  LDG.E.U16 R0, [R4.64] ;  /* 0x0000000404007981 */ /* 0x0018a4000c1e1500 */
[----:B----4-:R-:W-:-:S04]  /*23280*/  IMAD.WIDE R4, R8, 0x2, R26 ;  /* 0x0000000208047825 */ /* 0x010fc800078e021a */
[C---:B-1----:R-:W-:Y:S02]  /*23290*/  IMAD.WIDE R2, R8.reuse, 0x2, R24 ;  /* 0x0000000208027825 */ /* 0x042fe400078e0218 */
[----:B------:R0:W4:Y:S04]  /*232a0*/  LDG.E.U16 R25, [R12.64] ;  /* 0x000000040c197981 */ /* 0x000128000c1e1500 */
[----:B------:R1:W4:Y:S04]  /*232b0*/  LDG.E.U16 R26, [R2.64] ;  /* 0x00000004021a7981 */ /* 0x000328000c1e1500 */
[----:B---3--:R-:W-:Y:S04]  /*232c0*/  STL [R1+0xb4], R23 ;  /* 0x0000b41701007387 */ /* 0x008fe80000100800 */
[----:B------:R3:W-:Y:S04]  /*232d0*/  STL [R1+0xb8], R22 ;  /* 0x0000b81601007387 */ /* 0x0007e80000100800 */
[----:B------:R-:W1:Y:S01]  /*232e0*/  LDL.64 R20, [R1+0x1a80] ;  /* 0x001a800001147983 */ /* 0x000e620000100a00 */
[----:B------:R-:W-:-:S03]  /*232f0*/  IMAD.WIDE R10, R8, 0x2, R10 ;  /* 0x00000002080a7825 */ /* 0x000fc600078e020a */
[----:B---3--:R-:W3:Y:S04]  /*23300*/  LDL.64 R22, [R1+0x1a88] ;  /* 0x001a880001167983 */ /* 0x008ee80000100a00 */
[----:B------:R0:W-:Y:S04]  /*23310*/  STL [R1+0xb0], R7 ;  /* 0x0000b00701007387 */ /* 0x0001e80000100800 */
[----:B------:R2:W3:Y:S01]  /*23320*/  LDG.E.U16 R27, [R10.64] ;  /* 0x000000040a1b7981 */ /* 0x0004e2000c1e1500 */
[----:B0-----:R-:W-:-:S03]  /*23330*/  IMAD.WIDE R6, R8, 0x2, R28 ;  /* 0x0000000208067825 */ /* 0x001fc600078e021c */
[----:B--2---:R0:W-:Y:S04]  /*23340*/  STL [R1+0xac], R0 ;  /* 0x0000ac0001007387 */ /* 0x0041e80000100800 */
[----:B------:R2:W-:Y:S01]  /*23350*/  STL [R1+0xa8], R9 ;  /* 0x0000a80901007387 */ /* 0x0005e20000100800 */
[----:B------:R-:W-:-:S03]  /*23360*/  IMAD.WIDE R12, R8, 0x2, R18 ;  /* 0x00000002080c7825 */ /* 0x000fc600078e0212 */
[----:B------:R-:W3:Y:S04]  /*23370*/  LDL.64 R18, [R1+0x1df0] ;  /* 0x001df00001127983 */ /* 0x000ee80000100a00 */
[----:B0-----:R0:W3:Y:S04]  /*23380*/  LDG.E.U16 R0, [R6.64] ;  /* 0x0000000406007981 */ /* 0x0010e8000c1e1500 */
[----:B--2---:R3:W2:Y:S01]  /*23390*/  LDG.E.U16 R9, [R4.64] ;  /* 0x0000000404097981 */ /* 0x0046a2000c1e1500 */
[----:B------:R-:W-:-:S03]  /*233a0*/  IMAD.WIDE R10, R8, 0x2, R14 ;  /* 0x00000002080a7825 */ /* 0x000fc600078e020e */
[----:B------:R-:W2:Y:S01]  /*233b0*/  LDL.64 R14, [R1+0x1df8] ;  /* 0x001df800010e7983 */ /* 0x000ea20000100a00 */
[----:B0-----:R-:W-:-:S03]  /*233c0*/  IMAD.WIDE R6, R8, 0x2, R16 ;  /* 0x0000000208067825 */ /* 0x001fc600078e0210 */
[----:B------:R-:W2:Y:S04]  /*233d0*/  LDL.64 R16, [R1+0x1d78] ;  /* 0x001d780001107983 */ /* 0x000ea80000100a00 */
[----:B------:R-:W2:Y:S04]  /*233e0*/  LDL.64 R28, [R1+0x1d70] ;  /* 0x001d7000011c7983 */ /* 0x000ea80000100a00 */
[----:B----4-:R0:W-:Y:S04]  /*233f0*/  STL [R1+0xa4], R25 ;  /* 0x0000a41901007387 */ /* 0x0101e80000100800 */
[----:B0-----:R-:W4:Y:S01]  /*23400*/  LDL.64 R24, [R1+0x1cf8] ;  /* 0x001cf80001187983 */ /* 0x001f220000100a00 */
[----:B-1----:R-:W-:-:S04]  /*23410*/  IMAD.WIDE R2, R8, 0x2, R20 ;  /* 0x0000000208027825 */ /* 0x002fc800078e0214 */
[C---:B---3--:R-:W-:Y:S01]  /*23420*/  IMAD.WIDE R4, R8.reuse, 0x2, R22 ;  /* 0x0000000208047825 */ /* 0x048fe200078e0216 */
[----:B------:R0:W-:Y:S04]  /*23430*/  STL [R1+0xa0], R27 ;  /* 0x0000a01b01007387 */ /* 0x0001e80000100800 */
[----:B0-----:R0:W3:Y:S04]  /*23440*/  LDG.E.U16 R27, [R12.64] ;  /* 0x000000040c1b7981 */ /* 0x0010e8000c1e1500 */
[----:B------:R1:W-:Y:S04]  /*23450*/  STL [R1+0x9c], R0 ;  /* 0x00009c0001007387 */ /* 0x0003e80000100800 */
[----:B--2---:R2:W-:Y:S01]  /*23460*/  STL [R1+0x98], R9 ;  /* 0x0000980901007387 */ /* 0x0045e20000100800 */
[----:B------:R-:W-:-:S03]  /*23470*/  IMAD.WIDE R14, R8, 0x2, R14 ;  /* 0x00000002080e7825 */ /* 0x000fc600078e020e */
[----:B------:R-:W3:Y:S04]  /*23480*/  LDL.64 R22, [R1+0x1cf0] ;  /* 0x001cf00001167983 */ /* 0x000ee80000100a00 */
[----:B-1----:R1:W3:Y:S04]  /*23490*/  LDG.E.U16 R0, [R10.64] ;  /* 0x000000040a007981 */ /* 0x0022e8000c1e1500 */
[----:B--2---:R2:W3:Y:S01]  /*234a0*/  LDG.E.U16 R9, [R6.64] ;  /* 0x0000000406097981 */ /* 0x0044e2000c1e1500 */
[----:B0-----:R-:W-:-:S03]  /*234b0*/  IMAD.WIDE R12, R8, 0x2, R18 ;  /* 0x00000002080c7825 */ /* 0x001fc600078e0212 */
[----:B------:R-:W3:Y:S04]  /*234c0*/  LDL.64 R20, [R1+0x1c78] ;  /* 0x001c780001147983 */ /* 0x000ee80000100a00 */
[----:B------:R-:W3:Y:S04]  /*234d0*/  LDG.E.U16 R15, [R14.64] ;  /* 0x000000040e0f7981 */ /* 0x000ee8000c1e1500 */
[----:B--2---:R0:W2:Y:S04]  /*234e0*/  LDG.E.U16 R7, [R4.64] ;  /* 0x0000000404077981 */ /* 0x0040a8000c1e1500 */
[----:B------:R4:W3:Y:S01]  /*234f0*/  LDG.E.U16 R6, [R2.64] ;  /* 0x0000000402067981 */ /* 0x0008e2000c1e1500 */
[----:B-1----:R-:W-:-:S04]  /*23500*/  IMAD.WIDE R10, R8, 0x2, R16 ;  /* 0x00000002080a7825 */ /* 0x002fc800078e0210 */
[C---:B0-----:R-:W-:Y:S02]  /*23510*/  IMAD.WIDE R4, R8.reuse, 0x2, R28 ;  /* 0x0000000208047825 */ /* 0x041fe400078e021c */
[----:B------:R0:W3:Y:S02]  /*23520*/  LDG.E.U16 R28, [R12.64] ;  /* 0x000000040c1c7981 */ /* 0x0000e4000c1e1500 */
[C---:B----4-:R-:W-:Y:S02]  /*23530*/  IMAD.WIDE R2, R8.reuse, 0x2, R24 ;  /* 0x0000000208027825 */ /* 0x050fe400078e0218 */
[----:B------:R1:W4:Y:S04]  /*23540*/  LDG.E.U16 R29, [R10.64] ;  /* 0x000000040a1d7981 */ /* 0x000328000c1e1500 */
[----:B--2---:R-:W-:Y:S04]  /*23550*/  STL [R1+0x6fe4], R7 ;  /* 0x006fe40701007387 */ /* 0x004fe80000100800 */
[----:B---3--:R-:W-:Y:S04]  /*23560*/  STL [R1+0x6fe8], R6 ;  /* 0x006fe80601007387 */ /* 0x008fe80000100800 */
[----:B------:R-:W1:Y:S04]  /*23570*/  LDL.64 R18, [R1+0x1c70] ;  /* 0x001c700001127983 */ /* 0x000e680000100a00 */
[----:B------:R-:W-:Y:S04]  /*23580*/  STL [R1+0x90], R27 ;  /* 0x0000901b01007387 */ /* 0x000fe80000100800 */
[----:B------:R2:W-:Y:S04]  /*23590*/  STL [R1+0x94], R26 ;  /* 0x0000941a01007387 */ /* 0x0005e80000100800 */
[----:B------:R-:W3:Y:S04]  /*235a0*/  LDL.64 R16, [R1+0x1bf0] ;  /* 0x001bf00001107983 */ /* 0x000ee80000100a00 */
[----:B--2---:R-:W2:Y:S04]  /*235b0*/  LDL.64 R26, [R1+0x1bf8] ;  /* 0x001bf800011a7983 */ /* 0x004ea80000100a00 */
[----:B------:R0:W-:Y:S04]  /*235c0*/  STL [R1+0x8c], R0 ;  /* 0x00008c0001007387 */ /* 0x0001e80000100800 */
[----:B------:R-:W2:Y:S04]  /*235d0*/  LDL.64 R6, [R1+0x1b78] ;  /* 0x001b780001067983 */ /* 0x000ea80000100a00 */
[----:B------:R4:W-:Y:S04]  /*235e0*/  STL [R1+0x88], R9 ;  /* 0x0000880901007387 */ /* 0x0009e80000100800 */
[----:B0-----:R2:W2:Y:S04]  /*235f0*/  LDG.E.U16 R0, [R4.64] ;  /* 0x0000000404007981 */ /* 0x0014a8000c1e1500 */
[----:B------:R-:W2:Y:S04]  /*23600*/  LDL.64 R24, [R1+0x1b70] ;  /* 0x001b700001187983 */ /* 0x000ea80000100a00 */
[----:B----4-:R3:W2:Y:S01]  /*23610*/  LDG.E.U16 R9, [R2.64] ;  /* 0x0000000402097981 */ /* 0x0106a2000c1e1500 */
[----:B------:R-:W-:-:S03]  /*23620*/  IMAD.WIDE R12, R8, 0x2, R20 ;  /* 0x00000002080c7825 */ /* 0x000fc600078e0214 */
[----:B------:R0:W-:Y:S04]  /*23630*/  STL [R1+0x7c], R15 ;  /* 0x00007c0f01007387 */ /* 0x0001e80000100800 */
[----:B------:R-:W2:Y:S01]  /*23640*/  LDL.64 R20, [R1+0x1af0] ;  /* 0x001af00001147983 */ /* 0x000ea20000100a00 */
[----:B0-----:R-:W-:-:S03]  /*23650*/  IMAD.WIDE R14, R8, 0x2, R22 ;  /* 0x00000002080e7825 */ /* 0x001fc600078e0216 */
[----:B------:R-:W2:Y:S01]  /*23660*/  LDL.64 R22, [R1+0x1af8] ;  /* 0x001af80001167983 */ /* 0x000ea20000100a00 */
[----:B-1----:R-:W-:-:S03]  /*23670*/  IMAD.WIDE R10, R8, 0x2, R18 ;  /* 0x00000002080a7825 */ /* 0x002fc600078e0212 */
[----:B------:R-:W4:Y:S04]  /*23680*/  LDL.64 R18, [R1+0x1a78] ;  /* 0x001a780001127983 */ /* 0x000f280000100a00 */
[----:B------:R0:W-:Y:S04]  /*23690*/  STL [R1+0x78], R28 ;  /* 0x0000781c01007387 */ /* 0x0001e80000100800 */
[----:B------:R1:W-:Y:S01]  /*236a0*/  STL [R1+0x74], R29 ;  /* 0x0000741d01007387 */ /* 0x0003e20000100800 */
[----:B---3--:R-:W-:-:S03]  /*236b0*/  IMAD.WIDE R2, R8, 0x2, R16 ;  /* 0x0000000208027825 */ /* 0x008fc600078e0210 */
[----:B0-----:R0:W3:Y:S01]  /*236c0*/  LDG.E.U16 R28, [R12.64] ;  /* 0x000000040c1c7981 */ /* 0x0010e2000c1e1500 */
[----:B--2---:R-:W-:-:S03]  /*236d0*/  IMAD.WIDE R4, R8, 0x2, R26 ;  /* 0x0000000208047825 */ /* 0x004fc600078e021a */
[----:B------:R2:W3:Y:S04]  /*236e0*/  LDG.E.U16 R27, [R14.64] ;  /* 0x000000040e1b7981 */ /* 0x0004e8000c1e1500 */
[----:B-1----:R1:W3:Y:S04]  /*236f0*/  LDG.E.U16 R29, [R10.64] ;  /* 0x000000040a1d7981 */ /* 0x0022e8000c1e1500 */
[----:B------:R0:W-:Y:S04]  /*23700*/  STL [R1+0x70], R0 ;  /* 0x0000700001007387 */ /* 0x0001e80000100800 */
[----:B------:R1:W-:Y:S04]  /*23710*/  STL [R1+0x6c], R9 ;  /* 0x00006c0901007387 */ /* 0x0003e80000100800 */
[----:B0-----:R0:W3:Y:S01]  /*23720*/  LDG.E.U16 R0, [R4.64] ;  /* 0x0000000404007981 */ /* 0x0010e2000c1e1500 */
[----:B--2---:R-:W-:-:S03]  /*23730*/  IMAD.WIDE R14, R8, 0x2, R6 ;  /* 0x00000002080e7825 */ /* 0x004fc600078e0206 */
[----:B------:R-:W2:Y:S04]  /*23740*/  LDL.64 R16, [R1+0x1a70] ;  /* 0x001a700001107983 */ /* 0x000ea80000100a00 */
[----:B-1----:R4:W2:Y:S01]  /*23750*/  LDG.E.U16 R9, [R2.64] ;  /* 0x0000000402097981 */ /* 0x0028a2000c1e1500 */
[----:B------:R-:W-:-:S03]  /*23760*/  IMAD.WIDE R12, R8, 0x2, R24 ;  /* 0x00000002080c7825 */ /* 0x000fc600078e0218 */
[----:B------:R-:W2:Y:S01]  /*23770*/  LDL.64 R6, [R1+0x1e58] ;  /* 0x001e580001067983 */ /* 0x000ea20000100a00 */
[----:B------:R-:W-:-:S04]  /*23780*/  IMAD.WIDE R10, R8, 0x2, R22 ;  /* 0x00000002080a7825 */ /* 0x000fc800078e0216 */
[----:B0-----:R-:W-:-:S04]  /*23790*/  IMAD.WIDE R4, R8, 0x2, R20 ;  /* 0x0000000208047825 */ /* 0x001fc800078e0214 */
[C---:B----4-:R-:W-:Y:S01]  /*237a0*/  IMAD.WIDE R2, R8.reuse, 0x2, R18 ;  /* 0x0000000208027825 */ /* 0x050fe200078e0212 */
[----:B---3--:R0:W-:Y:S04]  /*237b0*/  STL [R1+0x68], R27 ;  /* 0x0000681b01007387 */ /* 0x0081e80000100800 */
[----:B------:R-:W3:Y:S04]  /*237c0*/  LDL.64 R24, [R1+0x1de0] ;  /* 0x001de00001187983 */ /* 0x000ee80000100a00 */
[----:B------:R-:W4:Y:S04]  /*237d0*/  LDL.64 R22, [R1+0x1d68] ;  /* 0x001d680001167983 */ /* 0x000f280000100a00 */
[----:B0-----:R-:W3:Y:S04]  /*237e0*/  LDL.64 R26, [R1+0x1de8] ;  /* 0x001de800011a7983 */ /* 0x001ee80000100a00 */
[----:B------:R-:W-:Y:S04]  /*237f0*/  STL [R1+0x64], R28 ;  /* 0x0000641c01007387 */ /* 0x000fe80000100800 */
[----:B------:R0:W-:Y:S04]  /*23800*/  STL [R1+0x60], R29 ;  /* 0x0000601d01007387 */ /* 0x0001e80000100800 */
[----:B------:R1:W-:Y:S04]  /*23810*/  STL [R1+0x5c], R0 ;  /* 0x00005c0001007387 */ /* 0x0003e80000100800 */
[----:B0-----:R3:W4:Y:S04]  /*23820*/  LDG.E.U16 R29, [R12.64] ;  /* 0x000000040c1d7981 */ /* 0x001728000c1e1500 */
[----:B--2---:R0:W-:Y:S04]  /*23830*/  STL [R1+0x58], R9 ;  /* 0x0000580901007387 */ /* 0x0041e80000100800 */
[----:B------:R2:W4:Y:S01]  /*23840*/  LDG.E.U16 R28, [R14.64] ;  /* 0x000000040e1c7981 */ /* 0x000522000c1e1500 */
[----:B------:R-:W-:-:S03]  /*23850*/  IMAD.WIDE R16, R8, 0x2, R16 ;  /* 0x0000000208107825 */ /* 0x000fc600078e0210 */
[----:B-1----:R1:W4:Y:S04]  /*23860*/  LDG.E.U16 R0, [R10.64] ;  /* 0x000000040a007981 */ /* 0x002328000c1e1500 */
[----:B0-----:R0:W4:Y:S04]  /*23870*/  LDG.E.U16 R9, [R4.64] ;  /* 0x0000000404097981 */ /* 0x001128000c1e1500 */
[----:B------:R-:W4:Y:S04]  /*23880*/  LDL.64 R20, [R1+0x1d60] ;  /* 0x001d600001147983 */ /* 0x000f280000100a00 */
[----:B0-----:R-:W4:Y:S04]  /*23890*/  LDG.E.U16 R5, [R2.64] ;  /* 0x0000000402057981 */ /* 0x001f28000c1e1500 */
[----:B------:R-:W4:Y:S01]  /*238a0*/  LDG.E.U16 R4, [R16.64] ;  /* 0x0000000410047981 */ /* 0x000f22000c1e1500 */
[----:B--2---:R-:W-:-:S04]  /*238b0*/  IMAD.WIDE R14, R8, 0x2, R6 ;  /* 0x00000002080e7825 */ /* 0x004fc800078e0206 */
[C---:B---3--:R-:W-:Y:S01]  /*238c0*/  IMAD.WIDE R12, R8.reuse, 0x2, R26 ;  /* 0x00000002080c7825 */ /* 0x048fe200078e021a */
[----:B----4-:R-:W-:Y:S04]  /*238d0*/  STL [R1+0x6fe0], R5 ;  /* 0x006fe00501007387 */ /* 0x010fe80000100800 */
[----:B------:R-:W2:Y:S04]  /*238e0*/  LDL.64 R18, [R1+0x1ce8] ;  /* 0x001ce80001127983 */ /* 0x000ea80000100a00 */
[----:B------:R-:W3:Y:S04]  /*238f0*/  LDL.64 R6, [R1+0x1ce0] ;  /* 0x001ce00001067983 */ /* 0x000ee80000100a00 */
[----:B------:R-:W-:Y:S04]  /*23900*/  STL [R1+0x50], R29 ;  /* 0x0000501d01007387 */ /* 0x000fe80000100800 */
[----:B------:R0:W-:Y:S04]  /*23910*/  STL [R1+0x54], R28 ;  /* 0x0000541c01007387 */ /* 0x0001e80000100800 */
[----:B------:R-:W4:Y:S01]  /*23920*/  LDL.64 R26, [R1+0x1c60] ;  /* 0x001c6000011a7983 */ /* 0x000f220000100a00 */
[----:B------:R-:W-:-:S03]  /*23930*/  IMAD.WIDE R2, R8, 0x2, R22 ;  /* 0x0000000208027825 */ /* 0x000fc600078e0216 */
[----:B0-----:R-:W3:Y:S01]  /*23940*/  LDL.64 R28, [R1+0x1c68] ;  /* 0x001c6800011c7983 */ /* 0x001ee20000100a00 */
[----:B-1----:R-:W-:-:S03]  /*23950*/  IMAD.WIDE R10, R8, 0x2, R24 ;  /* 0x00000002080a7825 */ /* 0x002fc600078e0218 */
[----:B------:R-:W-:Y:S04]  /*23960*/  STL [R1+0x6fec], R4 ;  /* 0x006fec0401007387 */ /* 0x000fe80000100800 */
[----:B------:R0:W-:Y:S01]  /*23970*/  STL [R1+0x4c], R0 ;  /* 0x00004c0001007387 */ /* 0x0001e20000100800 */
[----:B------:R-:W-:-:S03]  /*23980*/  IMAD.WIDE R16, R8, 0x2, R20 ;  /* 0x0000000208107825 */ /* 0x000fc600078e0214 */
[----:B------:R1:W-:Y:S04]  /*23990*/  STL [R1+0x48], R9 ;  /* 0x0000480901007387 */ /* 0x0003e80000100800 */
[----:B------:R-:W3:Y:S04]  /*239a0*/  LDL.64 R22, [R1+0x1be8] ;  /* 0x001be80001167983 */ /* 0x000ee80000100a00 */
[----:B0-----:R2:W3:Y:S04]  /*239b0*/  LDG.E.U16 R0, [R14.64] ;  /* 0x000000040e007981 */ /* 0x0014e8000c1e1500 */
[----:B-1----:R3:W3:Y:S04]  /*239c0*/  LDG.E.U16 R9, [R12.64] ;  /* 0x000000040c097981 */ /* 0x0026e8000c1e1500 */
[----:B------:R4:W3:Y:S04]  /*239d0*/  LDG.E.U16 R5, [R2.64] ;  /* 0x0000000402057981 */ /* 0x0008e8000c1e1500 */
[----:B------:R0:W3:Y:S04]  /*239e0*/  LDG.E.U16 R4, [R10.64] ;  /* 0x000000040a047981 */ /* 0x0000e8000c1e1500 */
[----:B------:R-:W3:Y:S04]  /*239f0*/  LDL.64 R20, [R1+0x1be0] ;  /* 0x001be00001147983 */ /* 0x000ee80000100a00 */
[----:B------:R-:W3:Y:S01]  /*23a00*/  LDL.64 R24, [R1+0x1b68] ;  /* 0x001b680001187983 */ /* 0x000ee20000100a00 */
[----:B----4-:R-:W-:-:S03]  /*23a10*/  IMAD.WIDE R2, R8, 0x2, R26 ;  /* 0x0000000208027825 */ /* 0x010fc600078e021a */
[----:B------:R1:W4:Y:S01]  /*23a20*/  LDG.E.U16 R27, [R16.64] ;  /* 0x00000004101b7981 */ /* 0x000322000c1e1500 */
[----:B--2---:R-:W-:-:S03]  /*23a30*/  IMAD.WIDE R14, R8, 0x2, R18 ;  /* 0x00000002080e7825 */ /* 0x004fc600078e0212 */
[----:B------:R-:W2:Y:S01]  /*23a40*/  LDL.64 R18, [R1+0x1b60] ;  /* 0x001b600001127983 */ /* 0x000ea20000100a00 */
[----:B---3--:R-:W-:-:S03]  /*23a50*/  IMAD.WIDE R12, R8, 0x2, R6 ;  /* 0x00000002080c7825 */ /* 0x008fc600078e0206 */
[----:B------:R-:W3:Y:S01]  /*23a60*/  LDL.64 R6, [R1+0x1ae8] ;  /* 0x001ae80001067983 */ /* 0x000ee20000100a00 */
[----:B0-----:R-:W-:-:S03]  /*23a70*/  IMAD.WIDE R10, R8, 0x2, R28 ;  /* 0x00000002080a7825 */ /* 0x001fc600078e021c */
[----:B------:R3:W2:Y:S04]  /*23a80*/  LDG.E.U16 R29, [R2.64] ;  /* 0x00000004021d7981 */ /* 0x0006a8000c1e1500 */
[----:B------:R2:W2:Y:S01]  /*23a90*/  LDG.E.U16 R28, [R10.64] ;  /* 0x000000040a1c7981 */ /* 0x0004a2000c1e1500 */
[----:B-1----:R-:W-:-:S03]  /*23aa0*/  IMAD.WIDE R16, R8, 0x2, R22 ;  /* 0x0000000208107825 */ /* 0x002fc600078e0216 */
[----:B------:R0:W-:Y:S04]  /*23ab0*/  STL [R1+0x40], R0 ;  /* 0x0000400001007387 */ /* 0x0001e80000100800 */
[----:B------:R1:W-:Y:S04]  /*23ac0*/  STL [R1+0x3c], R9 ;  /* 0x00003c0901007387 */ /* 0x0003e80000100800 */
[----:B------:R-:W2:Y:S04]  /*23ad0*/  LDG.E.U16 R17, [R16.64] ;  /* 0x0000000410117981 */ /* 0x000ea8000c1e1500 */
[----:B0-----:R0:W2:Y:S04]  /*23ae0*/  LDG.E.U16 R0, [R14.64] ;  /* 0x000000040e007981 */ /* 0x0010a8000c1e1500 */
[----:B-1----:R1:W2:Y:S04]  /*23af0*/  LDG.E.U16 R9, [R12.64] ;  /* 0x000000040c097981 */ /* 0x0022a8000c1e1500 */
[----:B------:R-:W-:Y:S04]  /*23b00*/  STL [R1+0x34], R5 ;  /* 0x0000340501007387 */ /* 0x000fe80000100800 */
[----:B------:R0:W-:Y:S04]  /*23b10*/  STL [R1+0x38], R4 ;  /* 0x0000380401007387 */ /* 0x0001e80000100800 */
[----:B0-----:R-:W2:Y:S04]  /*23b20*/  LDL.64 R4, [R1+0x1ae0] ;  /* 0x001ae00001047983 */ /* 0x001ea80000100a00 */
[----:B----4-:R0:W-:Y:S01]  /*23b30*/  STL [R1+0x2c], R27 ;  /* 0x00002c1b01007387 */ /* 0x0101e20000100800 */
[----:B------:R-:W-:-:S03]  /*23b40*/  IMAD.WIDE R14, R8, 0x2, R20 ;  /* 0x00000002080e7825 */ /* 0x000fc600078e0214 */
[----:B------:R-:W4:Y:S01]  /*23b50*/  LDL.64 R22, [R1+0x1a60] ;  /* 0x001a600001167983 */ /* 0x000f220000100a00 */
[----:B-1----:R-:W-:-:S03]  /*23b60*/  IMAD.WIDE R12, R8, 0x2, R24 ;  /* 0x00000002080c7825 */ /* 0x002fc600078e0218 */
[----:B------:R-:W4:Y:S04]  /*23b70*/  LDL.64 R20, [R1+0x1e50] ;  /* 0x001e500001147983 */ /* 0x000f280000100a00 */
[----:B0-----:R-:W4:Y:S01]  /*23b80*/  LDL.64 R26, [R1+0x1a68] ;  /* 0x001a6800011a7983 */ /* 0x001f220000100a00 */
[----:B---3--:R-:W-:-:S03]  /*23b90*/  IMAD.WIDE R2, R8, 0x2, R6 ;  /* 0x0000000208027825 */ /* 0x008fc600078e0206 */
[----:B------:R-:W3:Y:S01]  /*23ba0*/  LDL.64 R24, [R1+0x1dd8] ;  /* 0x001dd80001187983 */ /* 0x000ee20000100a00 */
[----:B--2---:R-:W-:-:S03]  /*23bb0*/  IMAD.WIDE R10, R8, 0x2, R18 ;  /* 0x00000002080a7825 */ /* 0x004fc600078e0212 */
[----:B------:R-:W-:Y:S04]  /*23bc0*/  STL [R1+0x28], R0 ;  /* 0x0000280001007387 */ /* 0x000fe80000100800 */
[----:B------:R-:W-:Y:S04]  /*23bd0*/  STL [R1+0x24], R9 ;  /* 0x0000240901007387 */ /* 0x000fe80000100800 */
[----:B------:R-:W-:Y:S04]  /*23be0*/  STL [R1+0x20], R28 ;  /* 0x0000201c01007387 */ /* 0x000fe80000100800 */
[----:B------:R0:W-:Y:S04]  /*23bf0*/  STL [R1+0x1c], R29 ;  /* 0x00001c1d01007387 */ /* 0x0001e80000100800 */
[----:B------:R-:W2:Y:S04]  /*23c00*/  LDL.64 R18, [R1+0x1dd0] ;  /* 0x001dd00001127983 */ /* 0x000ea80000100a00 */
[----:B------:R-:W2:Y:S04]  /*23c10*/  LDL.64 R6, [R1+0x1d58] ;  /* 0x001d580001067983 */ /* 0x000ea80000100a00 */
[----:B0-----:R0:W2:Y:S04]  /*23c20*/  LDG.E.U16 R29, [R2.64] ;  /* 0x00000004021d7981 */ /* 0x0010a8000c1e1500 */
[----:B------:R1:W2:Y:S04]  /*23c30*/  LDG.E.U16 R0, [R14.64] ;  /* 0x000000040e007981 */ /* 0x0002a8000c1e1500 */
[----:B------:R1:W2:Y:S01]  /*23c40*/  LDG.E.U16 R9, [R12.64] ;  /* 0x000000040c097981 */ /* 0x0002a2000c1e1500 */
[----:B0-----:R-:W-:-:S03]  /*23c50*/  IMAD.WIDE R2, R8, 0x2, R4 ;  /* 0x0000000208027825 */ /* 0x001fc600078e0204 */
[----:B------:R-:W2:Y:S04]  /*23c60*/  LDL.64 R4, [R1+0x1d50] ;  /* 0x001d500001047983 */ /* 0x000ea80000100a00 */
[----:B------:R4:W-:Y:S04]  /*23c70*/  STL [R1+0x18], R17 ;  /* 0x0000181101007387 */ /* 0x0009e80000100800 */
[----:B------:R0:W2:Y:S04]  /*23c80*/  LDG.E.U16 R3, [R2.64] ;  /* 0x0000000402037981 */ /* 0x0000a8000c1e1500 */
[----:B------:R-:W3:Y:S01]  /*23c90*/  LDG.E.U16 R28, [R10.64] ;  /* 0x000000040a1c7981 */ /* 0x000ee2000c1e1500 */
[----:B----4-:R-:W-:-:S05]  /*23ca0*/  IMAD.WIDE R16, R8, 0x2, R26 ;  /* 0x0000000208107825 */ /* 0x010fca00078e021a */
[----:B0-----:R-:W4:Y:S01]  /*23cb0*/  LDG.E.U16 R2, [R16.64] ;  /* 0x0000000410027981 */ /* 0x001f22000c1e1500 */
[----:B-1----:R-:W-:-:S03]  /*23cc0*/  IMAD.WIDE R14, R8, 0x2, R22 ;  /* 0x00000002080e7825 */ /* 0x002fc600078e0216 */
[----:B------:R-:W3:Y:S01]  /*23cd0*/  LDL.64 R22, [R1+0x1cd8] ;  /* 0x001cd80001167983 */ /* 0x000ee20000100a00 */
[----:B------:R-:W-:-:S03]  /*23ce0*/  IMAD.WIDE R12, R8, 0x2, R20 ;  /* 0x00000002080c7825 */ /* 0x000fc600078e0214 */
[----:B------:R-:W3:Y:S04]  /*23cf0*/  LDL.64 R20, [R1+0x1cd0] ;  /* 0x001cd00001147983 */ /* 0x000ee80000100a00 */
[----:B--2---:R-:W-:Y:S04]  /*23d00*/  STL [R1+0x6fbc], R3 ;  /* 0x006fbc0301007387 */ /* 0x004fe80000100800 */
[----:B----4-:R-:W-:Y:S04]  /*23d10*/  STL [R1+0x6fc0], R2 ;  /* 0x006fc00201007387 */ /* 0x010fe80000100800 */
[----:B------:R0:W-:Y:S04]  /*23d20*/  STL [R1+0x14], R0 ;  /* 0x0000140001007387 */ /* 0x0001e80000100800 */
[----:B0-----:R0:W2:Y:S01]  /*23d30*/  LDG.E.U16 R0, [R14.64] ;  /* 0x000000040e007981 */ /* 0x0010a2000c1e1500 */
[----:B------:R-:W-:-:S04]  /*23d40*/  IMAD.WIDE R18, R8, 0x2, R18 ;  /* 0x0000000208127825 */ /* 0x000fc800078e0212 */
[----:B------:R-:W-:-:S04]  /*23d50*/  IMAD.WIDE R16, R8, 0x2, R6 ;  /* 0x0000000208107825 */ /* 0x000fc800078e0206 */
[C---:B0-----:R-:W-:Y:S01]  /*23d60*/  IMAD.WIDE R14, R8.reuse, 0x2, R4 ;  /* 0x00000002080e7825 */ /* 0x041fe200078e0204 */
[----:B------:R-:W4:Y:S04]  /*23d70*/  LDG.E.U16 R26, [R16.64] ;  /* 0x00000004101a7981 */ /* 0x000f28000c1e1500 */
[----:B--2---:R-:W-:Y:S04]  /*23d80*/  STL [R1+0x6fc4], R0 ;  /* 0x006fc40001007387 */ /* 0x004fe80000100800 */
[----:B------:R0:W-:Y:S04]  /*23d90*/  STL [R1+0x10], R9 ;  /* 0x0000100901007387 */ /* 0x0001e80000100800 */
[----:B------:R-:W2:Y:S04]  /*23da0*/  LDL.64 R6, [R1+0x1c50] ;  /* 0x001c500001067983 */ /* 0x000ea80000100a00 */
[----:B------:R-:W2:Y:S04]  /*23db0*/  LDL.64 R4, [R1+0x1bd8] ;  /* 0x001bd80001047983 */ /* 0x000ea80000100a00 */
[----:B------:R-:W2:Y:S04]  /*23dc0*/  LDL.64 R2, [R1+0x1bd0] ;  /* 0x001bd00001027983 */ /* 0x000ea80000100a00 */
[----:B---3--:R1:W-:Y:S01]  /*23dd0*/  STL [R1+0xc], R28 ;  /* 0x00000c1c01007387 */ /* 0x0083e20000100800 */
[----:B------:R-:W-:-:S03]  /*23de0*/  IMAD.WIDE R10, R8, 0x2, R24 ;  /* 0x00000002080a7825 */ /* 0x000fc600078e0218 */
[----:B0-----:R0:W3:Y:S04]  /*23df0*/  LDG.E.U16 R9, [R12.64] ;  /* 0x000000040c097981 */ /* 0x0010e8000c1e1500 */
[----:B------:R0:W2:Y:S04]  /*23e00*/  LDG.E.U16 R0, [R10.64] ;  /* 0x000000040a007981 */ /* 0x0000a8000c1e1500 */
[----:B-1----:R1:W2:Y:S04]  /*23e10*/  LDG.E.U16 R28, [R18.64] ;  /* 0x00000004121c7981 */ /* 0x0022a8000c1e1500 */
[----:B------:R0:W3:Y:S04]  /*23e20*/  LDG.E.U16 R24, [R14.64] ;  /* 0x000000040e187981 */ /* 0x0000e8000c1e1500 */
[----:B-1----:R-:W3:Y:S04]  /*23e30*/  LDL.64 R18, [R1+0x1b58] ;  /* 0x001b580001127983 */ /* 0x002ee80000100a00 */
[----:B--2---:R-:W-:Y:S04]  /*23e40*/  STL [R1+0x6fa8], R28 ;  /* 0x006fa81c01007387 */ /* 0x004fe80000100800 */
[----:B------:R1:W-:Y:S04]  /*23e50*/  STL [R1+0x8], R29 ;  /* 0x0000081d01007387 */ /* 0x0003e80000100800 */
[----:B-1----:R-:W2:Y:S01]  /*23e60*/  LDL.64 R28, [R1+0x1c58] ;  /* 0x001c5800011c7983 */ /* 0x002ea20000100a00 */
[----:B0-----:R-:W-:-:S04]  /*23e70*/  IMAD.WIDE R12, R8, 0x2, R22 ;  /* 0x00000002080c7825 */ /* 0x001fc800078e0216 */
[C---:B------:R-:W-:Y:S01]  /*23e80*/  IMAD.WIDE R10, R8.reuse, 0x2, R20 ;  /* 0x00000002080a7825 */ /* 0x040fe200078e0214 */
[----:B------:R0:W3:Y:S04]  /*23e90*/  LDG.E.U16 R22, [R12.64] ;  /* 0x000000040c167981 */ /* 0x0000e8000c1e1500 */
[----:B------:R2:W3:Y:S02]  /*23ea0*/  LDG.E.U16 R20, [R10.64] ;  /* 0x000000040a147981 */ /* 0x0004e4000c1e1500 */
[----:B--2---:R-:W-:-:S05]  /*23eb0*/  IMAD.WIDE R10, R8, 0x2, R28 ;  /* 0x00000002080a7825 */ /* 0x004fca00078e021c */
[----:B------:R1:W2:Y:S01]  /*23ec0*/  LDG.E.U16 R21, [R10.64] ;  /* 0x000000040a157981 */ /* 0x0002a2000c1e1500 */
[----:B0-----:R-:W-:-:S03]  /*23ed0*/  IMAD.WIDE R12, R8, 0x2, R6 ;  /* 0x00000002080c7825 */ /* 0x001fc600078e0206 */
[----:B----4-:R-:W-:Y:S01]  /*23ee0*/  STL [R1+0x6fac], R26 ;  /* 0x006fac1a01007387 */ /* 0x010fe20000100800 */
[----:B------:R-:W-:-:S03]  /*23ef0*/  IMAD.WIDE R14, R8, 0x2, R4 ;  /* 0x00000002080e7825 */ /* 0x000fc600078e0204 */
[----:B---3--:R-:W-:Y:S01]  /*23f00*/  STL [R1+0x6fb0], R24 ;  /* 0x006fb01801007387 */ /* 0x008fe20000100800 */
[----:B------:R-:W-:-:S03]  /*23f10*/  IMAD.WIDE R16, R8, 0x2, R2 ;  /* 0x0000000208107825 */ /* 0x000fc600078e0202 */
[----:B------:R-:W-:Y:S04]  /*23f20*/  STL [R1+0x6fb4], R22 ;  /* 0x006fb41601007387 */ /* 0x000fe80000100800 */
[----:B------:R-:W-:Y:S04]  /*23f30*/  STL [R1+0x6fb8], R20 ;  /* 0x006fb81401007387 */ /* 0x000fe80000100800 */
[----:B------:R-:W3:Y:S04]  /*23f40*/  LDL.64 R6, [R1+0x1ad0] ;  /* 0x001ad00001067983 */ /* 0x000ee80000100a00 */
[----:B------:R-:W4:Y:S04]  /*23f50*/  LDL.64 R4, [R1+0x1a58] ;  /* 0x001a580001047983 */ /* 0x000f280000100a00 */
[----:B------:R-:W4:Y:S04]  /*23f60*/  LDL.64 R2, [R1+0x1a50] ;  /* 0x001a500001027983 */ /* 0x000f280000100a00 */
[----:B------:R-:W-:Y:S04]  /*23f70*/  STL [R1+0x4], R9 ;  /* 0x0000040901007387 */ /* 0x000fe80000100800 */
[----:B-1----:R-:W4:Y:S04]  /*23f80*/  LDL.64 R10, [R1+0x1b50] ;  /* 0x001b5000010a7983 */ /* 0x002f280000100a00 */
[----:B------:R-:W-:Y:S01]  /*23f90*/  STL [R1], R0 ;  /* 0x0000000001007387 */ /* 0x000fe20000100800 */
[----:B------:R-:W-:-:S03]  /*23fa0*/  IMAD.WIDE R18, R8, 0x2, R18 ;  /* 0x0000000208127825 */ /* 0x000fc600078e0212 */
[----:B------:R-:W4:Y:S04]  /*23fb0*/  LDG.E.U16 R23, [R12.64] ;  /* 0x000000040c177981 */ /* 0x000f28000c1e1500 */
[----:B------:R3:W4:Y:S04]  /*23fc0*/  LDG.E.U16 R25, [R14.64] ;  /* 0x000000040e197981 */ /* 0x000728000c1e1500 */
[----:B------:R4:W4:Y:S04]  /*23fd0*/  LDG.E.U16 R27, [R16.64] ;  /* 0x00000004101b7981 */ /* 0x000928000c1e1500 */
[----:B------:R0:W4:Y:S04]  /*23fe0*/  LDG.E.U16 R29, [R18.64] ;  /* 0x00000004121d7981 */ /* 0x000128000c1e1500 */
[----:B--2---:R1:W-:Y:S04]  /*23ff0*/  STL [R1+0x6fc8], R21 ;  /* 0x006fc81501007387 */ /* 0x0043e80000100800 */
[----:B-1----:R-:W2:Y:S01]  /*24000*/  LDL.64 R20, [R1+0x1ad8] ;  /* 0x001ad80001147983 */ /* 0x002ea20000100a00 */
[----:B---3--:R-:W-:-:S04]  /*24010*/  IMAD.WIDE R14, R8, 0x2, R6 ;  /* 0x00000002080e7825 */ /* 0x008fc800078e0206 */
[C---:B----4-:R-:W-:Y:S02]  /*24020*/  IMAD.WIDE R16, R8.reuse, 0x2, R4 ;  /* 0x0000000208107825 */ /* 0x050fe400078e0204 */
[----:B------:R1:W3:Y:S02]  /*24030*/  LDG.E.U16 R14, [R14.64] ;  /* 0x000000040e0e7981 */ /* 0x0002e4000c1e1500 */
[----:B------:R-:W-:-:S06]  /*24040*/  IMAD.WIDE R10, R8, 0x2, R10 ;  /* 0x00000002080a7825 */ /* 0x000fcc00078e020a */
[----:B------:R4:W3:Y:S01]  /*24050*/  LDG.E.U16 R10, [R10.64] ;  /* 0x000000040a0a7981 */ /* 0x0008e2000c1e1500 */
[----:B0-----:R-:W-:-:S03]  /*24060*/  IMAD.WIDE R18, R8, 0x2, R2 ;  /* 0x0000000208127825 */ /* 0x001fc600078e0202 */
[----:B------:R-:W-:Y:S04]  /*24070*/  STL [R1+0x6fcc], R23 ;  /* 0x006fcc1701007387 */ /* 0x000fe80000100800 */
[----:B------:R-:W-:Y:S04]  /*24080*/  STL [R1+0x6fd0], R25 ;  /* 0x006fd01901007387 */ /* 0x000fe80000100800 */
[----:B------:R-:W-:Y:S04]  /*24090*/  STL [R1+0x6fd4], R27 ;  /* 0x006fd41b01007387 */ /* 0x000fe80000100800 */
[----:B------:R-:W-:Y:S04]  /*240a0*/  STL [R1+0x6fd8], R29 ;  /* 0x006fd81d01007387 */ /* 0x000fe80000100800 */
[----:B------:R-:W3:Y:S01]  /*240b0*/  LDL.LU R9, [R1+0x39c] ;  /* 0x00039c0001097983 */ /* 0x000ee20000300800 */
[----:B--2---:R-:W-:-:S03]  /*240c0*/  IMAD.WIDE R12, R8, 0x2, R20 ;  /* 0x00000002080c7825 */ /* 0x004fc600078e0214 */
[----:B------:R-:W0:Y:S04]  /*240d0*/  S2R R4, SR_TID.X ;  /* 0x0000000000047919 */ /* 0x000e280000002100 */
[----:B----4-:R2:W4:Y:S04]  /*240e0*/  LDG.E.U16 R11, [R12.64] ;  /* 0x000000040c0b7981 */ /* 0x010528000c1e1500 */
[----:B------:R-:W4:Y:S04]  /*240f0*/  LDL.LU R3, [R1+0x398] ;  /* 0x0003980001037983 */ /* 0x000f280000300800 */
[----:B------:R-:W4:Y:S04]  /*24100*/  LDL.LU R5, [R1+0x35c] ;  /* 0x00035c0001057983 */ /* 0x000f280000300800 */
[----:B--2---:R2:W2:Y:S04]  /*24110*/  LDG.E.U16 R12, [R16.64] ;  /* 0x00000004100c7981 */ /* 0x0044a8000c1e1500 */
[----:B------:R1:W2:Y:S04]  /*24120*/  LDG.E.U16 R13, [R18.64] ;  /* 0x00000004120d7981 */ /* 0x0002a8000c1e1500 */
[----:B------:R-:W2:Y:S01]  /*24130*/  LDL.LU R6, [R1+0x31c] ;  /* 0x00031c0001067983 */ /* 0x000ea20000300800 */
[----:B0-----:R-:W-:-:S03]  /*24140*/  LOP3.LUT R8, R4, 0xff, RZ, 0xc0, !PT ;  /* 0x000000ff04087812 */ /* 0x001fc600078ec0ff */
[----:B------:R-:W2:Y:S04]  /*24150*/  LDL.LU R7, [R1+0x218] ;  /* 0x0002180001077983 */ /* 0x000ea80000300800 */
[----:B---3--:R-:W-:Y:S01]  /*24160*/  STL [R1+0x6fdc], R10 ;  /* 0x006fdc0a01007387 */ /* 0x008fe20000100800 */
[----:B------:R-:W-:-:S03]  /*24170*/  SHF.L.U32 R20, R8, 0x1, RZ ;  /* 0x0000000108147819 */ /* 0x000fc600000006ff */
[----:B------:R-:W-:Y:S06]  /*24180*/  BAR.SYNC.DEFER_BLOCKING 0x0 ;  /* 0x0000000000007b1d */ /* 0x000fec0000010000 */
[----:B------:R-:W-:Y:S04]  /*24190*/  STS.U16 [R20+0x40000], R9 ;  /* 0x0400000914007388 */ /* 0x000fe80000000400 */
[----:B----4-:R-:W-:Y:S04]  /*241a0*/  STL [R1+0x6ff0], R11 ;  /* 0x006ff00b01007387 */ /* 0x010fe80000100800 */
[----:B-1----:R-:W3:Y:S04]  /*241b0*/  LDL.LU R15, [R1+0x21c] ;  /* 0x00021c00010f7983 */ /* 0x002ee80000300800 */
[----:B------:R0:W-:Y:S04]  /*241c0*/  STL [R1+0x6ffc], R14 ;  /* 0x006ffc0e01007387 */ /* 0x0001e80000100800 */
[----:B0-----:R-:W4:Y:S04]  /*241d0*/  LDL.LU R14, [R1+0x258] ;  /* 0x00025800010e7983 */ /* 0x001f280000300800 */
[----:B------:R0:W-:Y:S04]  /*241e0*/  STL [R1+0x700c], R8 ;  /* 0x00700c0801007387 */ /* 0x0001e80000100800 */
[----:B0-----:R-:W3:Y:S04]  /*241f0*/  LDL.LU R8, [R1+0x25c] ;  /* 0x00025c0001087983 */ /* 0x001ee80000300800 */
[----:B--2---:R-:W2:Y:S04]  /*24200*/  LDL.LU R16, [R1+0x29c] ;  /* 0x00029c0001107983 */ /* 0x004ea80000300800 */
[----:B------:R-:W2:Y:S04]  /*24210*/  LDL.LU R17, [R1+0x298] ;  /* 0x0002980001117983 */ /* 0x000ea80000300800 */
[----:B------:R0:W-:Y:S04]  /*24220*/  STL [R1+0x7000], R12 ;  /* 0x0070000c01007387 */ /* 0x0001e80000100800 */
[----:B0-----:R-:W2:Y:S04]  /*24230*/  LDL.LU R12, [R1+0x2d8] ;  /* 0x0002d800010c7983 */ /* 0x001ea80000300800 */
[----:B------:R-:W2:Y:S04]  /*24240*/  LDL.LU R18, [R1+0x318] ;  /* 0x0003180001127983 */ /* 0x000ea80000300800 */
[----:B------:R-:W2:Y:S04]  /*24250*/  LDL.LU R19, [R1+0x2dc] ;  /* 0x0002dc0001137983 */ /* 0x000ea80000300800 */
[----:B------:R0:W-:Y:S04]  /*24260*/  STL [R1+0x7004], R13 ;  /* 0x0070040d01007387 */ /* 0x0001e80000100800 */
[----:B0-----:R-:W2:Y:S04]  /*24270*/  LDL.LU R13, [R1+0x358] ;  /* 0x00035800010d7983 */ /* 0x001ea80000300800 */
[----:B------:R-:W3:Y:S04]  /*24280*/  LDL.LU R11, [R1+0x1dc] ;  /* 0x0001dc00010b7983 */ /* 0x000ee80000300800 */
[----:B------:R-:W3:Y:S04]  /*24290*/  LDL.LU R10, [R1+0x1d8] ;  /* 0x0001d800010a7983 */ /* 0x000ee80000300800 */
[----:B------:R-:W3:Y:S04]  /*242a0*/  LDL.LU R29, [R1+0x1a4] ;  /* 0x0001a400011d7983 */ /* 0x000ee80000300800 */
[----:B------:R-:W3:Y:S04]  /*242b0*/  LDL.LU R9, [R1+0x1a0] ;  /* 0x0001a00001097983 */ /* 0x000ee80000300800 */
[----:B------:R-:W3:Y:S04]  /*242c0*/  LDL.LU R27, [R1+0x19c] ;  /* 0x00019c00011b7983 */ /* 0x000ee80000300800 */
[----:B------:R-:W3:Y:S04]  /*242d0*/  LDL.LU R25, [R1+0x198] ;  /* 0x0001980001197983 */ /* 0x000ee80000300800 */
[----:B------:R-:W3:Y:S04]  /*242e0*/  LDL.LU R23, [R1+0x194] ;  /* 0x0001940001177983 */ /* 0x000ee80000300800 */
[----:B------:R-:W4:Y:S04]  /*242f0*/  LDL.LU R21, [R1+0x190] ;  /* 0x0001900001157983 */ /* 0x000f280000300800 */
[----:B------:R-:W4:Y:S04]  /*24300*/  LDL.LU R22, [R1+0x18c] ;  /* 0x00018c0001167983 */ /* 0x000f280000300800 */
[----:B------:R-:W4:Y:S04]  /*24310*/  LDL.LU R24, [R1+0x188] ;  /* 0x0001880001187983 */ /* 0x000f280000300800 */
[----:B------:R-:W4:Y:S04]  /*24320*/  LDL.LU R26, [R1+0x184] ;  /* 0x00018400011a7983 */ /* 0x000f280000300800 */
[----:B------:R0:W-:Y:S04]  /*24330*/  STS.U16 [R20+0x40200], R3 ;  /* 0x0402000314007388 */ /* 0x0001e80000000400 */
[----:B------:R-:W4:Y:S04]  /*24340*/  LDL.LU R28, [R1+0x180] ;  /* 0x00018000011c7983 */ /* 0x000f280000300800 */
[----:B------:R1:W-:Y:S04]  /*24350*/  STS.U16 [R20+0x42000], R5 ;  /* 0x0420000514007388 */ /* 0x0003e80000000400 */
[----:B------:R-:W4:Y:S04]  /*24360*/  LDL.LU R0, [R1+0x16c] ;  /* 0x00016c0001007983 */ /* 0x000f280000300800 */
[----:B------:R-:W4:Y:S04]  /*24370*/  LDL.LU R2, [R1+0x14c] ;  /* 0x00014c0001027983 */ /* 0x000f280000300800 */
[----:B0-----:R-:W4:Y:S04]  /*24380*/  LDL.LU R3, [R1+0x138] ;  /* 0x0001380001037983 */ /* 0x001f280000300800 */
[----:B-1----:R-:W4:Y:S04]  /*24390*/  LDL.LU R5, [R1+0x134] ;  /* 0x0001340001057983 */ /* 0x002f280000300800 */
[----:B--2---:R-:W-:Y:S04]  /*243a0*/  STS.U16 [R20+0x42200], R13 ;  /* 0x0422000d14007388 */ /* 0x004fe80000000400 */
[----:B------:R0:W-:Y:S04]  /*243b0*/  STS.U16 [R20+0x44000], R6 ;  /* 0x0440000614007388 */ /* 0x0001e80000000400 */
[----:B------:R-:W-:Y:S04]  /*243c0*/  STS.U16 [R20+0x44200], R18 ;  /* 0x0442001214007388 */ /* 0x000fe80000000400 */
[----:B------:R-:W-:Y:S04]  /*243d0*/  STS.U16 [R20+0x46000], R19 ;  /* 0x0460001314007388 */ /* 0x000fe80000000400 */
[----:B------:R-:W-:Y:S04]  /*243e0*/  STS.U16 [R20+0x46200], R12 ;  /* 0x0462000c14007388 */ /* 0x000fe80000000400 */
[----:B------:R-:W-:Y:S04]  /*243f0*/  STS.U16 [R20+0x48000], R16 ;  /* 0x0480001014007388 */ /* 0x000fe80000000400 */
[----:B------:R-:W-:Y:S04]  /*24400*/  STS.U16 [R20+0x48200], R17 ;  /* 0x0482001114007388 */ /* 0x000fe80000000400 */
[----:B---3--:R-:W-:Y:S04]  /*24410*/  STS.U16 [R20+0x4a000], R8 ;  /* 0x04a0000814007388 */ /* 0x008fe80000000400 */
[----:B----4-:R-:W-:Y:S04]  /*24420*/  STS.U16 [R20+0x4a200], R14 ;  /* 0x04a2000e14007388 */ /* 0x010fe80000000400 */
[----:B------:R-:W-:Y:S04]  /*24430*/  STS.U16 [R20+0x4c000], R15 ;  /* 0x04c0000f14007388 */ /* 0x000fe80000000400 */
[----:B0-----:R-:W2:Y:S04]  /*24440*/  LDL.LU R6, [R1+0xf4] ;  /* 0x0000f40001067983 */ /* 0x001ea80000300800 */
[----:B------:R0:W-:Y:S04]  /*24450*/  STS.U16 [R20+0x4c200], R7 ;  /* 0x04c2000714007388 */ /* 0x0001e80000000400 */
[----:B0-----:R-:W3:Y:S04]  /*24460*/  LDL.LU R7, [R1+0xbc] ;  /* 0x0000bc0001077983 */ /* 0x001ee80000300800 */
[----:B------:R-:W-:Y:S04]  /*24470*/  STS.U16 [R20+0x4e000], R11 ;  /* 0x04e0000b14007388 */ /* 0x000fe80000000400 */
[----:B------:R-:W-:Y:S04]  /*24480*/  STS.U16 [R20+0x4e200], R10 ;  /* 0x04e2000a14007388 */ /* 0x000fe80000000400 */
[----:B------:R-:W-:Y:S04]  /*24490*/  STS.U16 [R20+0x50000], R29 ;  /* 0x0500001d14007388 */ /* 0x000fe80000000400 */
[----:B------:R0:W-:Y:S04]  /*244a0*/  STS.U16 [R20+0x50200], R9 ;  /* 0x0502000914007388 */ /* 0x0001e80000000400 */
[----:B0-----:R-:W4:Y:S04]  /*244b0*/  LDL.LU R9, [R1+0x394] ;  /* 0x0003940001097983 */ /* 0x001f280000300800 */
        /* <DEDUP_REMOVED lines=10> */
[----:B------:R0:W-:Y:S04]  /*24560*/  STS.U16 [R20+0x5c000], R3 ;  /* 0x05c0000314007388 */ /* 0x0001e80000000400 */
[----:B0-----:R-:W4:Y:S04]  /*24570*/  LDL.LU R3, [R1+0x390] ;  /* 0x0003900001037983 */ /* 0x001f280000300800 */
[----:B------:R-:W4:Y:S04]  /*24580*/  LDL.LU R8, [R1+0x354] ;  /* 0x0003540001087983 */ /* 0x000f280000300800 */
[----:B------:R-:W4:Y:S04]  /*24590*/  LDL.LU R13, [R1+0x314] ;  /* 0x00031400010d7983 */ /* 0x000f280000300800 */
[----:B------:R-:W4:Y:S04]  /*245a0*/  LDL.LU R18, [R1+0x310] ;  /* 0x0003100001127983 */ /* 0x000f280000300800 */
[----:B------:R-:W4:Y:S04]  /*245b0*/  LDL.LU R19, [R1+0x2d4] ;  /* 0x0002d40001137983 */ /* 0x000f280000300800 */
[----:B------:R-:W4:Y:S04]  /*245c0*/  LDL.LU R12, [R1+0x2d0] ;  /* 0x0002d000010c7983 */ /* 0x000f280000300800 */
[----:B------:R-:W4:Y:S04]  /*245d0*/  LDL.LU R16, [R1+0x294] ;  /* 0x0002940001107983 */ /* 0x000f280000300800 */
[----:B------:R-:W-:Y:S04]  /*245e0*/  STS.U16 [R20+0x5c200], R5 ;  /* 0x05c2000514007388 */ /* 0x000fe80000000400 */
[----:B------:R-:W4:Y:S04]  /*245f0*/  LDL.LU R17, [R1+0x290] ;  /* 0x0002900001117983 */ /* 0x000f280000300800 */
[----:B------:R-:W4:Y:S01]  /*24600*/  LDL.LU R14, [R1+0x254] ;  /* 0x00025400010e7983 */ /* 0x000f220000300800 */
[----:B------:R-:W-:-:S05]  /*24610*/  LOP3.LUT R4, R4, 0xff, RZ, 0xc0, !PT ;  /* 0x000000ff04047812 */ /* 0x000fca00078ec0ff */
[----:B------:R-:W-:-:S05]  /*24620*/  IMAD.SHL.U32 R4, R4, 0x2, RZ ;  /* 0x0000000204047824 */ /* 0x000fca00078e00ff */
[C---:B------:R-:W-:Y:S01]  /*24630*/  LOP3.LUT R0, R4.reuse, 0x10, RZ, 0x3c, !PT ;  /* 0x0000001004007812 */ /* 0x040fe200078e3cff */
[----:B--2---:R0:W-:Y:S04]  /*24640*/  STS.U16 [R20+0x5e000], R6 ;  /* 0x05e0000614007388 */ /* 0x0041e80000000400 */
[----:B0-----:R-:W2:Y:S04]  /*24650*/  LDL.LU R6, [R1+0x250] ;  /* 0x0002500001067983 */ /* 0x001ea80000300800 */
[----:B---3--:R0:W-:Y:S04]  /*24660*/  STS.U16 [R20+0x5e200], R7 ;  /* 0x05e2000714007388 */ /* 0x0081e80000000400 */
[----:B0-----:R-:W3:Y:S04]  /*24670*/  LDL.LU R7, [R1+0x214] ;  /* 0x0002140001077983 */ /* 0x001ee80000300800 */
        /* <DEDUP_REMOVED lines=15> */
[----:B----4-:R0:W-:Y:S04]  /*24770*/  STS.U16 [R0+0x40400], R9 ;  /* 0x0404000900007388 */ /* 0x0101e80000000400 */
[----:B------:R-:W4:Y:S04]  /*24780*/  LDL.LU R2, [R1+0x148] ;  /* 0x0001480001027983 */ /* 0x000f280000300800 */
[----:B0-----:R-:W4:Y:S04]  /*24790*/  LDL.LU R9, [R1+0x144] ;  /* 0x0001440001097983 */ /* 0x001f280000300800 */
[----:B------:R0:W-:Y:S04]  /*247a0*/  STS.U16 [R0+0x40600], R3 ;  /* 0x0406000300007388 */ /* 0x0001e80000000400 */
[----:B------:R1:W-:Y:S04]  /*247b0*/  STS.U16 [R0+0x42400], R8 ;  /* 0x0424000800007388 */ /* 0x0003e80000000400 */
[----:B0-----:R-:W4:Y:S04]  /*247c0*/  LDL.LU R3, [R1+0x130] ;  /* 0x0001300001037983 */ /* 0x001f280000300800 */
[----:B-1----:R-:W4:Y:S04]  /*247d0*/  LDL.LU R8, [R1+0x700c] ;  /* 0x00700c0001087983 */ /* 0x002f280000300800 */
[----:B--2---:R-:W-:Y:S04]  /*247e0*/  STS.U16 [R0+0x42600], R20 ;  /* 0x0426001400007388 */ /* 0x004fe80000000400 */
        /* <DEDUP_REMOVED lines=8> */
[----:B---3--:R1:W-:Y:S04]  /*24870*/  STS.U16 [R0+0x4c400], R7 ;  /* 0x04c4000700007388 */ /* 0x0083e80000000400 */
[----:B------:R2:W-:Y:S04]  /*24880*/  STS.U16 [R0+0x4c600], R5 ;  /* 0x04c6000500007388 */ /* 0x0005e80000000400 */
[----:B0-----:R-:W3:Y:S04]  /*24890*/  LDL.LU R6, [R1+0x100] ;  /* 0x0001000001067983 */ /* 0x001ee80000300800 */
[----:B-1----:R-:W3:Y:S04]  /*248a0*/  LDL.LU R7, [R1+0x84] ;  /* 0x0000840001077983 */ /* 0x002ee80000300800 */
        /* <DEDUP_REMOVED lines=10> */
[----:B--2---:R-:W2:Y:S04]  /*24950*/  LDL.LU R5, [R1+0x80] ;  /* 0x0000800001057983 */ /* 0x004ea80000300800 */
[----:B------:R-:W-:Y:S04]  /*24960*/  STS.U16 [R0+0x58400], R26 ;  /* 0x0584001a00007388 */ /* 0x000fe80000000400 */
[----:B------:R-:W-:Y:S04]  /*24970*/  STS.U16 [R0+0x58600], R28 ;  /* 0x0586001c00007388 */ /* 0x000fe80000000400 */
[----:B----4-:R-:W-:Y:S04]  /*24980*/  STS.U16 [R0+0x5a400], R2 ;  /* 0x05a4000200007388 */ /* 0x010fe80000000400 */
        /* <DEDUP_REMOVED lines=10> */
[----:B0-----:R-:W4:Y:S01]  /*24a30*/  LDL.LU R3, [R1+0x28c] ;  /* 0x00028c0001037983 */ /* 0x001f220000300800 */
[----:B------:R-:W-:-:S03]  /*24a40*/  LOP3.LUT R20, R4, 0x20, RZ, 0x3c, !PT ;  /* 0x0000002004147812 */ /* 0x000fc600078e3cff */
[----:B------:R-:W4:Y:S04]  /*24a50*/  LDL.LU R4, [R1+0x288] ;  /* 0x0002880001047983 */ /* 0x000f280000300800 */
[----:B---3--:R0:W-:Y:S04]  /*24a60*/  STS.U16 [R0+0x5c600], R6 ;  /* 0x05c6000600007388 */ /* 0x0081e80000000400 */
[----:B------:R1:W-:Y:S04]  /*24a70*/  STS.U16 [R0+0x5e400], R7 ;  /* 0x05e4000700007388 */ /* 0x0003e80000000400 */
[----:B0-----:R-:W3:Y:S04]  /*24a80*/  LDL.LU R6, [R1+0x24c] ;  /* 0x00024c0001067983 */ /* 0x001ee80000300800 */
[----:B-1----:R-:W3:Y:S04]  /*24a90*/  LDL.LU R7, [R1+0x248] ;  /* 0x0002480001077983 */ /* 0x002ee80000300800 */
        /* <DEDUP_REMOVED lines=10> */
[----:B--2---:R0:W-:Y:S04]  /*24b40*/  STS.U16 [R0+0x5e600], R5 ;  /* 0x05e6000500007388 */ /* 0x0041e80000000400 */
[----:B------:R-:W2:Y:S04]  /*24b50*/  LDL.LU R28, [R1+0x118] ;  /* 0x00011800011c7983 */ /* 0x000ea80000300800 */
[----:B0-----:R-:W2:Y:S04]  /*24b60*/  LDL.LU R0, [R1+0x114] ;  /* 0x0001140001007983 */ /* 0x001ea80000300800 */
[----:B------:R-:W2:Y:S04]  /*24b70*/  LDL.LU R2, [R1+0x110] ;  /* 0x0001100001027983 */ /* 0x000ea80000300800 */
[----:B------:R-:W2:Y:S04]  /*24b80*/  LDL.LU R5, [R1+0x10c] ;  /* 0x00010c0001057983 */ /* 0x000ea80000300800 */
[----:B----4-:R0:W-:Y:S04]  /*24b90*/  STS.U16 [R20+0x40800], R9 ;  /* 0x0408000914007388 */ /* 0x0101e80000000400 */
        /* <DEDUP_REMOVED lines=10> */
[----:B------:R0:W-:Y:S04]  /*24c40*/  STS.U16 [R20+0x48a00], R4 ;  /* 0x048a000414007388 */ /* 0x0001e80000000400 */
[----:B0-----:R-:W4:Y:S04]  /*24c50*/  LDL.LU R4, [R1+0xfc] ;  /* 0x0000fc0001047983 */ /* 0x001f280000300800 */
[----:B---3--:R0:W-:Y:S04]  /*24c60*/  STS.U16 [R20+0x4a800], R6 ;  /* 0x04a8000614007388 */ /* 0x0081e80000000400 */
[----:B------:R1:W-:Y:S04]  /*24c70*/  STS.U16 [R20+0x4aa00], R7 ;  /* 0x04aa000714007388 */ /* 0x0003e80000000400 */
[----:B------:R-:W-:Y:S04]  /*24c80*/  STS.U16 [R20+0x4c800], R11 ;  /* 0x04c8000b14007388 */ /* 0x000fe80000000400 */
[----:B------:R-:W-:Y:S04]  /*24c90*/  STS.U16 [R20+0x4ca00], R10 ;  /* 0x04ca000a14007388 */ /* 0x000fe80000000400 */
[----:B------:R-:W-:Y:S04]  /*24ca0*/  STS.U16 [R20+0x4e800], R29 ;  /* 0x04e8001d14007388 */ /* 0x000fe80000000400 */
[----:B------:R-:W-:Y:S04]  /*24cb0*/  STS.U16 [R20+0x4ea00], R27 ;  /* 0x04ea001b14007388 */ /* 0x000fe80000000400 */
[----:B------:R-:W-:Y:S04]  /*24cc0*/  STS.U16 [R20+0x50800], R25 ;  /* 0x0508001914007388 */ /* 0x000fe80000000400 */
[----:B0-----:R-:W3:Y:S04]  /*24cd0*/  LDL.LU R6, [R1+0xf8] ;  /* 0x0000f80001067983 */ /* 0x001ee80000300800 */
[----:B------:R-:W-:Y:S04]  /*24ce0*/  STS.U16 [R20+0x50a00], R23 ;  /* 0x050a001714007388 */ /* 0x000fe80000000400 */
[----:B-1----:R-:W3:Y:S04]  /*24cf0*/  LDL.LU R7, [R1+0x44] ;  /* 0x0000440001077983 */ /* 0x002ee80000300800 */
[----:B------:R-:W-:Y:S04]  /*24d00*/  STS.U16 [R20+0x52800], R21 ;  /* 0x0528001514007388 */ /* 0x000fe80000000400 */
[----:B------:R-:W-:Y:S04]  /*24d10*/  STS.U16 [R20+0x52a00], R22 ;  /* 0x052a001614007388 */ /* 0x000fe80000000400 */
[----:B------:R-:W-:Y:S04]  /*24d20*/  STS.U16 [R20+0x54800], R24 ;  /* 0x0548001814007388 */ /* 0x000fe80000000400 */
[----:B------:R-:W-:Y:S04]  /*24d30*/  STS.U16 [R20+0x54a00], R26 ;  /* 0x054a001a14007388 */ /* 0x000fe80000000400 */
[----:B--2---:R-:W-:Y:S04]  /*24d40*/  STS.U16 [R20+0x56800], R28 ;  /* 0x0568001c14007388 */ /* 0x004fe80000000400 */
[----:B------:R-:W-:Y:S04]  /*24d50*/  STS.U16 [R20+0x56a00], R0 ;  /* 0x056a000014007388 */ /* 0x000fe80000000400 */
[----:B------:R-:W-:Y:S04]  /*24d60*/  STS.U16 [R20+0x58800], R2 ;  /* 0x0588000214007388 */ /* 0x000fe80000000400 */
[----:B------:R-:W2:Y:S04]  /*24d70*/  LDL.LU R13, [R1+0x30] ;  /* 0x00003000010d7983 */ /* 0x000ea80000300800 */
[----:B------:R0:W-:Y:S04]  /*24d80*/  STS.U16 [R20+0x58a00], R5 ;  /* 0x058a000514007388 */ /* 0x0001e80000000400 */
[----:B------:R-:W2:Y:S04]  /*24d90*/  LDL.LU R12, [R1+0x384] ;  /* 0x00038400010c7983 */ /* 0x000ea80000300800 */
[----:B------:R-:W2:Y:S01]  /*24da0*/  LDL.LU R14, [R1+0x380] ;  /* 0x00038000010e7983 */ /* 0x000ea20000300800 */
[----:B0-----:R-:W-:-:S03]  /*24db0*/  SHF.L.U32 R5, R8, 0x1, RZ ;  /* 0x0000000108057819 */ /* 0x001fc600000006ff */
[----:B----4-:R0:W-:Y:S04]  /*24dc0*/  STS.U16 [R20+0x5a800], R9 ;  /* 0x05a8000914007388 */ /* 0x0101e80000000400 */
[----:B------:R-:W4:Y:S04]  /*24dd0*/  LDL.LU R8, [R1+0x344] ;  /* 0x0003440001087983 */ /* 0x000f280000300800 */
[----:B0-----:R-:W4:Y:S04]  /*24de0*/  LDL.LU R9, [R1+0x340] ;  /* 0x0003400001097983 */ /* 0x001f280000300800 */
[----:B------:R-:W4:Y:S04]  /*24df0*/  LDL.LU R22, [R1+0x304] ;  /* 0x0003040001167983 */ /* 0x000f280000300800 */
[----:B------:R-:W4:Y:S04]  /*24e00*/  LDL.LU R24, [R1+0x300] ;  /* 0x0003000001187983 */ /* 0x000f280000300800 */
[----:B------:R-:W4:Y:S04]  /*24e10*/  LDL.LU R0, [R1+0x2c4] ;  /* 0x0002c40001007983 */ /* 0x000f280000300800 */
[----:B------:R-:W4:Y:S04]  /*24e20*/  LDL.LU R2, [R1+0x2c0] ;  /* 0x0002c00001027983 */ /* 0x000f280000300800 */
        /* <DEDUP_REMOVED lines=15> */
[----:B------:R-:W4:Y:S01]  /*24f20*/  LDL.LU R28, [R1+0xe0] ;  /* 0x0000e000011c7983 */ /* 0x000f220000300800 */
[----:B------:R-:W-:-:S03]  /*24f30*/  LOP3.LUT R11, R5, 0x30, RZ, 0x3c, !PT ;  /* 0x00000030050b7812 */ /* 0x000fc600078e3cff */
[----:B0-----:R-:W4:Y:S04]  /*24f40*/  LDL.LU R4, [R1+0xdc] ;  /* 0x0000dc0001047983 */ /* 0x001f280000300800 */
[----:B---3--:R0:W-:Y:S04]  /*24f50*/  STS.U16 [R20+0x5ca00], R6 ;  /* 0x05ca000614007388 */ /* 0x0081e80000000400 */
[----:B------:R1:W-:Y:S04]  /*24f60*/  STS.U16 [R20+0x5e800], R7 ;  /* 0x05e8000714007388 */ /* 0x0003e80000000400 */
[----:B0-----:R-:W3:Y:S04]  /*24f70*/  LDL.LU R6, [R1+0xd8] ;  /* 0x0000d80001067983 */ /* 0x001ee80000300800 */
[----:B-1----:R-:W3:Y:S04]  /*24f80*/  LDL.LU R7, [R1+0xd4] ;  /* 0x0000d40001077983 */ /* 0x002ee80000300800 */
[----:B--2---:R0:W-:Y:S04]  /*24f90*/  STS.U16 [R20+0x5ea00], R13 ;  /* 0x05ea000d14007388 */ /* 0x0041e80000000400 */
[----:B------:R1:W-:Y:S04]  /*24fa0*/  STS.U16 [R11+0x40c00], R12 ;  /* 0x040c000c0b007388 */ /* 0x0003e80000000400 */
[----:B0-----:R-:W2:Y:S04]  /*24fb0*/  LDL.LU R20, [R1+0x7008] ;  /* 0x0070080001147983 */ /* 0x001ea80000300800 */
[----:B------:R0:W-:Y:S04]  /*24fc0*/  STS.U16 [R11+0x40e00], R14 ;  /* 0x040e000e0b007388 */ /* 0x0001e80000000400 */
[----:B------:R-:W2:Y:S04]  /*24fd0*/  LDL.LU R13, [R1+0x7004] ;  /* 0x00700400010d7983 */ /* 0x000ea80000300800 */
[----:B----4-:R4:W-:Y:S04]  /*24fe0*/  STS.U16 [R11+0x42c00], R8 ;  /* 0x042c00080b007388 */ /* 0x0109e80000000400 */
[----:B-1----:R-:W2:Y:S04]  /*24ff0*/  LDL.LU R12, [R1+0x7000] ;  /* 0x00700000010c7983 */ /* 0x002ea80000300800 */
[----:B------:R1:W-:Y:S04]  /*25000*/  STS.U16 [R11+0x42e00], R9 ;  /* 0x042e00090b007388 */ /* 0x0003e80000000400 */
[----:B0-----:R-:W2:Y:S04]  /*25010*/  LDL.LU R14, [R1+0x6ffc] ;  /* 0x006ffc00010e7983 */ /* 0x001ea80000300800 */
[----:B------:R-:W-:Y:S04]  /*25020*/  STS.U16 [R11+0x44c00], R22 ;  /* 0x044c00160b007388 */ /* 0x000fe80000000400 */
[----:B----4-:R-:W4:Y:S04]  /*25030*/  LDL.LU R8, [R1+0x6ff8] ;  /* 0x006ff80001087983 */ /* 0x010f280000300800 */
[----:B------:R-:W-:Y:S04]  /*25040*/  STS.U16 [R11+0x44e00], R24 ;  /* 0x044e00180b007388 */ /* 0x000fe80000000400 */
[----:B-1----:R-:W2:Y:S04]  /*25050*/  LDL.LU R9, [R1+0x6ff4] ;  /* 0x006ff40001097983 */ /* 0x002ea80000300800 */
[----:B------:R0:W-:Y:S04]  /*25060*/  STS.U16 [R11+0x46c00], R0 ;  /* 0x046c00000b007388 */ /* 0x0001e80000000400 */
[----:B------:R1:W-:Y:S04]  /*25070*/  STS.U16 [R11+0x46e00], R2 ;  /* 0x046e00020b007388 */ /* 0x0003e80000000400 */
[----:B0-----:R-:W2:Y:S04]  /*25080*/  LDL.LU R0, [R1+0xd0] ;  /* 0x0000d00001007983 */ /* 0x001ea80000300800 */
[----:B------:R-:W4:Y:S04]  /*25090*/  LDL.LU R22, [R1+0xcc] ;  /* 0x0000cc0001167983 */ /* 0x000f280000300800 */
[----:B------:R-:W4:Y:S04]  /*250a0*/  LDL.LU R24, [R1+0xc8] ;  /* 0x0000c80001187983 */ /* 0x000f280000300800 */
[----:B-1----:R-:W4:Y:S04]  /*250b0*/  LDL.LU R2, [R1+0xc4] ;  /* 0x0000c40001027983 */ /* 0x002f280000300800 */
[----:B------:R0:W-:Y:S04]  /*250c0*/  STS.U16 [R11+0x48c00], R3 ;  /* 0x048c00030b007388 */ /* 0x0001e80000000400 */
[----:B------:R-:W-:Y:S04]  /*250d0*/  STS.U16 [R11+0x48e00], R18 ;  /* 0x048e00120b007388 */ /* 0x000fe80000000400 */
[----:B------:R-:W-:Y:S04]  /*250e0*/  STS.U16 [R11+0x4ac00], R19 ;  /* 0x04ac00130b007388 */ /* 0x000fe80000000400 */
[----:B------:R-:W-:Y:S04]  /*250f0*/  STS.U16 [R11+0x4ae00], R16 ;  /* 0x04ae00100b007388 */ /* 0x000fe80000000400 */
[----:B------:R-:W-:Y:S04]  /*25100*/  STS.U16 [R11+0x4cc00], R17 ;  /* 0x04cc00110b007388 */ /* 0x000fe80000000400 */
        /* <DEDUP_REMOVED lines=21> */
[----:B--2---:R0:W-:Y:S04]  /*25260*/  STS.U16 [R11+0x58e00], R0 ;  /* 0x058e00000b007388 */ /* 0x0041e80000000400 */
[----:B----4-:R-:W-:Y:S04]  /*25270*/  STS.U16 [R11+0x5ac00], R22 ;  /* 0x05ac00160b007388 */ /* 0x010fe80000000400 */
[----:B------:R-:W-:Y:S04]  /*25280*/  STS.U16 [R11+0x5ae00], R24 ;  /* 0x05ae00180b007388 */ /* 0x000fe80000000400 */
[----:B0-----:R-:W2:Y:S04]  /*25290*/  LDL.LU R0, [R1+0x27c] ;  /* 0x00027c0001007983 */ /* 0x001ea80000300800 */
        /* <DEDUP_REMOVED lines=14> */
[----:B0-----:R-:W4:Y:S01]  /*25380*/  LDL.LU R3, [R1+0xa4] ;  /* 0x0000a40001037983 */ /* 0x001f220000300800 */
[----:B------:R-:W-:-:S03]  /*25390*/  LOP3.LUT R5, R5, 0x40, RZ, 0x3c, !PT ;  /* 0x0000004005057812 */ /* 0x000fc600078e3cff */
[----:B------:R0:W-:Y:S04]  /*253a0*/  STS.U16 [R11+0x5ee00], R8 ;  /* 0x05ee00080b007388 */ /* 0x0001e80000000400 */
[----:B-1----:R-:W4:Y:S04]  /*253b0*/  LDL.LU R9, [R1+0x238] ;  /* 0x0002380001097983 */ /* 0x002f280000300800 */
[----:B0-----:R-:W4:Y:S04]  /*253c0*/  LDL.LU R11, [R1+0x6ff0] ;  /* 0x006ff000010b7983 */ /* 0x001f280000300800 */
[----:B------:R-:W4:Y:S04]  /*253d0*/  LDL.LU R8, [R1+0x23c] ;  /* 0x00023c0001087983 */ /* 0x000f280000300800 */
[----:B------:R0:W-:Y:S04]  /*253e0*/  STS.U16 [R5+0x41000], R4 ;  /* 0x0410000405007388 */ /* 0x0001e80000000400 */
[----:B0-----:R-:W4:Y:S04]  /*253f0*/  LDL.LU R4, [R1+0x6fec] ;  /* 0x006fec0001047983 */ /* 0x001f280000300800 */
[----:B---3--:R0:W-:Y:S04]  /*25400*/  STS.U16 [R5+0x41200], R6 ;  /* 0x0412000605007388 */ /* 0x0081e80000000400 */
[----:B------:R1:W-:Y:S04]  /*25410*/  STS.U16 [R5+0x43000], R7 ;  /* 0x0430000705007388 */ /* 0x0003e80000000400 */
[----:B------:R-:W-:Y:S04]  /*25420*/  STS.U16 [R5+0x43200], R25 ;  /* 0x0432001905007388 */ /* 0x000fe80000000400 */
[----:B------:R-:W-:Y:S04]  /*25430*/  STS.U16 [R5+0x45000], R23 ;  /* 0x0450001705007388 */ /* 0x000fe80000000400 */
[----:B0-----:R-:W3:Y:S04]  /*25440*/  LDL.LU R6, [R1+0x6fe8] ;  /* 0x006fe80001067983 */ /* 0x001ee80000300800 */
[----:B------:R-:W-:Y:S04]  /*25450*/  STS.U16 [R5+0x45200], R21 ;  /* 0x0452001505007388 */ /* 0x000fe80000000400 */
[----:B-1----:R-:W3:Y:S04]  /*25460*/  LDL.LU R7, [R1+0x6fe4] ;  /* 0x006fe40001077983 */ /* 0x002ee80000300800 */
[----:B------:R0:W-:Y:S04]  /*25470*/  STS.U16 [R5+0x47000], R26 ;  /* 0x0470001a05007388 */ /* 0x0001e80000000400 */
[----:B------:R1:W-:Y:S04]  /*25480*/  STS.U16 [R5+0x47200], R28 ;  /* 0x0472001c05007388 */ /* 0x0003e80000000400 */
[----:B0-----:R-:W3:Y:S04]  /*25490*/  LDL.LU R26, [R1+0xa0] ;  /* 0x0000a000011a7983 */ /* 0x001ee80000300800 */
[----:B------:R-:W3:Y:S04]  /*254a0*/  LDL.LU R25, [R1+0x9c] ;  /* 0x00009c0001197983 */ /* 0x000ee80000300800 */
[----:B------:R-:W3:Y:S04]  /*254b0*/  LDL.LU R23, [R1+0x98] ;  /* 0x0000980001177983 */ /* 0x000ee80000300800 */
[----:B------:R-:W3:Y:S04]  /*254c0*/  LDL.LU R21, [R1+0x94] ;  /* 0x0000940001157983 */ /* 0x000ee80000300800 */
[----:B-1----:R-:W3:Y:S04]  /*254d0*/  LDL.LU R28, [R1+0x90] ;  /* 0x00009000011c7983 */ /* 0x002ee80000300800 */
[----:B--2---:R0:W-:Y:S04]  /*254e0*/  STS.U16 [R5+0x49000], R0 ;  /* 0x0490000005007388 */ /* 0x0041e80000000400 */
[----:B0-----:R-:W2:Y:S04]  /*254f0*/  LDL.LU R0, [R1+0x8c] ;  /* 0x00008c0001007983 */ /* 0x001ea80000300800 */
[----:B----4-:R0:W-:Y:S04]  /*25500*/  STS.U16 [R5+0x49200], R2 ;  /* 0x0492000205007388 */ /* 0x0101e80000000400 */
[----:B0-----:R-:W4:Y:S04]  /*25510*/  LDL.LU R2, [R1+0x88] ;  /* 0x0000880001027983 */ /* 0x001f280000300800 */
[----:B------:R-:W-:Y:S04]  /*25520*/  STS.U16 [R5+0x4b000], R8 ;  /* 0x04b0000805007388 */ /* 0x000fe80000000400 */
[----:B------:R0:W-:Y:S04]  /*25530*/  STS.U16 [R5+0x4b200], R9 ;  /* 0x04b2000905007388 */ /* 0x0001e80000000400 */
[----:B------:R1:W-:Y:S04]  /*25540*/  STS.U16 [R5+0x4d000], R18 ;  /* 0x04d0001205007388 */ /* 0x0003e80000000400 */
[----:B------:R0:W-:Y:S04]  /*25550*/  STS.U16 [R5+0x4d200], R19 ;  /* 0x04d2001305007388 */ /* 0x0001e80000000400 */
[----:B------:R0:W-:Y:S04]  /*25560*/  STS.U16 [R5+0x4f000], R16 ;  /* 0x04f0001005007388 */ /* 0x0001e80000000400 */
[----:B------:R0:W-:Y:S04]  /*25570*/  STS.U16 [R5+0x4f200], R17 ;  /* 0x04f2001105007388 */ /* 0x0001e80000000400 */
[----:B------:R0:W-:Y:S04]  /*25580*/  STS.U16 [R5+0x51000], R15 ;  /* 0x0510000f05007388 */ /* 0x0001e80000000400 */
[----:B------:R-:W-:Y:S04]  /*25590*/  STS.U16 [R5+0x51200], R10 ;  /* 0x0512000a05007388 */ /* 0x000fe80000000400 */
[----:B------:R-:W-:Y:S04]  /*255a0*/  STS.U16 [R5+0x53000], R29 ;  /* 0x0530001d05007388 */ /* 0x000fe80000000400 */
[----:B0-----:R-:W4:Y:S04]  /*255b0*/  LDL.LU R9, [R1+0x334] ;  /* 0x0003340001097983 */ /* 0x001f280000300800 */
[----:B------:R-:W-:Y:S04]  /*255c0*/  STS.U16 [R5+0x53200], R27 ;  /* 0x0532001b05007388 */ /* 0x000fe80000000400 */
[----:B-1----:R-:W4:Y:S04]  /*255d0*/  LDL.LU R18, [R1+0x330] ;  /* 0x0003300001127983 */ /* 0x002f280000300800 */
[----:B------:R0:W-:Y:S04]  /*255e0*/  STS.U16 [R5+0x55000], R22 ;  /* 0x0550001605007388 */ /* 0x0001e80000000400 */
        /* <DEDUP_REMOVED lines=8> */
[----:B------:R-:W4:Y:S04]  /*25670*/  LDL.LU R3, [R1+0x234] ;  /* 0x0002340001037983 */ /* 0x000f280000300800 */
[----:B---3--:R0:W-:Y:S04]  /*25680*/  STS.U16 [R5+0x57200], R26 ;  /* 0x0572001a05007388 */ /* 0x0081e80000000400 */
[----:B------:R-:W-:Y:S04]  /*25690*/  STS.U16 [R5+0x59000], R25 ;  /* 0x0590001905007388 */ /* 0x000fe80000000400 */
[----:B------:R-:W-:Y:S04]  /*256a0*/  STS.U16 [R5+0x59200], R23 ;  /* 0x0592001705007388 */ /* 0x000fe80000000400 */
[----:B------:R-:W-:Y:S04]  /*256b0*/  STS.U16 [R5+0x5b000], R21 ;  /* 0x05b0001505007388 */ /* 0x000fe80000000400 */
[----:B0-----:R-:W3:Y:S04]  /*256c0*/  LDL.LU R26, [R1+0x230] ;  /* 0x00023000011a7983 */ /* 0x001ee80000300800 */
[----:B------:R0:W-:Y:S04]  /*256d0*/  STS.U16 [R5+0x5b200], R28 ;  /* 0x05b2001c05007388 */ /* 0x0001e80000000400 */
[----:B0-----:R-:W3:Y:S04]  /*256e0*/  LDL.LU R28, [R1+0x1f4] ;  /* 0x0001f400011c7983 */ /* 0x001ee80000300800 */
[----:B------:R-:W3:Y:S04]  /*256f0*/  LDL.LU R10, [R1+0x1f0] ;  /* 0x0001f000010a7983 */ /* 0x000ee80000300800 */
[----:B------:R-:W3:Y:S04]  /*25700*/  LDL.LU R29, [R1+0x1b4] ;  /* 0x0001b400011d7983 */ /* 0x000ee80000300800 */
[----:B------:R-:W3:Y:S04]  /*25710*/  LDL.LU R27, [R1+0x1b0] ;  /* 0x0001b000011b7983 */ /* 0x000ee80000300800 */
[----:B------:R-:W3:Y:S04]  /*25720*/  LDL.LU R25, [R1+0x7c] ;  /* 0x00007c0001197983 */ /* 0x000ee80000300800 */
[----:B------:R-:W3:Y:S04]  /*25730*/  LDL.LU R23, [R1+0x78] ;  /* 0x0000780001177983 */ /* 0x000ee80000300800 */
[----:B------:R-:W3:Y:S04]  /*25740*/  LDL.LU R21, [R1+0x74] ;  /* 0x0000740001157983 */ /* 0x000ee80000300800 */
        /* <DEDUP_REMOVED lines=8> */
[----:B------:R-:W2:Y:S01]  /*257d0*/  LDL.LU R6, [R1+0x374] ;  /* 0x0003740001067983 */ /* 0x000ea20000300800 */
[----:B------:R-:W-:-:S05]  /*257e0*/  LOP3.LUT R8, R20, 0x50, RZ, 0x3c, !PT ;  /* 0x0000005014087812 */ /* 0x000fca00078e3cff */
        /* <DEDUP_REMOVED lines=11> */
[----:B0-----:R-:W2:Y:S04]  /*258a0*/  LDL.LU R3, [R1+0x68] ;  /* 0x0000680001037983 */ /* 0x001ea80000300800 */
[----:B------:R-:W4:Y:S04]  /*258b0*/  LDL.LU R6, [R1+0x64] ;  /* 0x0000640001067983 */ /* 0x000f280000300800 */
[----:B------:R-:W4:Y:S04]  /*258c0*/  LDL.LU R7, [R1+0x60] ;  /* 0x0000600001077983 */ /* 0x000f280000300800 */
[----:B------:R-:W4:Y:S04]  /*258d0*/  LDL.LU R17, [R1+0x5c] ;  /* 0x00005c0001117983 */ /* 0x000f280000300800 */
[----:B------:R-:W4:Y:S04]  /*258e0*/  LDL.LU R15, [R1+0x58] ;  /* 0x00005800010f7983 */ /* 0x000f280000300800 */
[----:B------:R-:W4:Y:S04]  /*258f0*/  LDL.LU R22, [R1+0x54] ;  /* 0x0000540001167983 */ /* 0x000f280000300800 */
[----:B---3--:R0:W-:Y:S04]  /*25900*/  STS.U16 [R8+0x4b600], R26 ;  /* 0x04b6001a08007388 */ /* 0x0081e80000000400 */
[----:B------:R-:W3:Y:S04]  /*25910*/  LDL.LU R24, [R1+0x50] ;  /* 0x0000500001187983 */ /* 0x000ee80000300800 */
[----:B------:R1:W-:Y:S04]  /*25920*/  STS.U16 [R8+0x4d400], R28 ;  /* 0x04d4001c08007388 */ /* 0x0003e80000000400 */
[----:B0-----:R-:W3:Y:S04]  /*25930*/  LDL.LU R26, [R1+0x4c] ;  /* 0x00004c00011a7983 */ /* 0x001ee80000300800 */
[----:B-1----:R-:W3:Y:S04]  /*25940*/  LDL.LU R28, [R1+0x48] ;  /* 0x00004800011c7983 */ /* 0x002ee80000300800 */
[----:B------:R-:W3:Y:S04]  /*25950*/  LDL.LU R9, [R1+0x36c] ;  /* 0x00036c0001097983 */ /* 0x000ee80000300800 */
[----:B------:R-:W3:Y:S04]  /*25960*/  LDL.LU R18, [R1+0x368] ;  /* 0x0003680001127983 */ /* 0x000ee80000300800 */
[----:B------:R-:W3:Y:S04]  /*25970*/  LDL.LU R19, [R1+0x32c] ;  /* 0x00032c0001137983 */ /* 0x000ee80000300800 */
[----:B------:R0:W-:Y:S04]  /*25980*/  STS.U16 [R8+0x4d600], R10 ;  /* 0x04d6000a08007388 */ /* 0x0001e80000000400 */
[----:B------:R-:W3:Y:S04]  /*25990*/  LDL.LU R16, [R1+0x328] ;  /* 0x0003280001107983 */ /* 0x000ee80000300800 */
[----:B------:R1:W-:Y:S04]  /*259a0*/  STS.U16 [R8+0x4f400], R29 ;  /* 0x04f4001d08007388 */ /* 0x0003e80000000400 */
[----:B0-----:R-:W3:Y:S04]  /*259b0*/  LDL.LU R10, [R1+0x2ec] ;  /* 0x0002ec00010a7983 */ /* 0x001ee80000300800 */
[----:B------:R0:W-:Y:S04]  /*259c0*/  STS.U16 [R8+0x4f600], R27 ;  /* 0x04f6001b08007388 */ /* 0x0001e80000000400 */
[----:B-1----:R-:W3:Y:S04]  /*259d0*/  LDL.LU R29, [R1+0x2e8] ;  /* 0x0002e800011d7983 */ /* 0x002ee80000300800 */
        /* <DEDUP_REMOVED lines=10> */
[----:B-1----:R-:W3:Y:S04]  /*25a80*/  LDL.LU R2, [R1+0x228] ;  /* 0x0002280001027983 */ /* 0x002ee80000300800 */
[----:B--2---:R0:W-:Y:S04]  /*25a90*/  STS.U16 [R8+0x55600], R3 ;  /* 0x0556000308007388 */ /* 0x0041e80000000400 */
[----:B0-----:R-:W2:Y:S04]  /*25aa0*/  LDL.LU R3, [R1+0x1ec] ;  /* 0x0001ec0001037983 */ /* 0x001ea80000300800 */
[----:B----4-:R-:W-:Y:S04]  /*25ab0*/  STS.U16 [R8+0x57400], R6 ;  /* 0x0574000608007388 */ /* 0x010fe80000000400 */
[----:B------:R-:W-:Y:S04]  /*25ac0*/  STS.U16 [R8+0x57600], R7 ;  /* 0x0576000708007388 */ /* 0x000fe80000000400 */
[----:B------:R0:W-:Y:S04]  /*25ad0*/  STS.U16 [R8+0x59400], R17 ;  /* 0x0594001108007388 */ /* 0x0001e80000000400 */
[----:B------:R1:W-:Y:S04]  /*25ae0*/  STS.U16 [R8+0x59600], R15 ;  /* 0x0596000f08007388 */ /* 0x0003e80000000400 */
[----:B------:R4:W-:Y:S04]  /*25af0*/  STS.U16 [R8+0x5b400], R22 ;  /* 0x05b4001608007388 */ /* 0x0009e80000000400 */
[----:B0-----:R-:W2:Y:S04]  /*25b00*/  LDL.LU R17, [R1+0x1e8] ;  /* 0x0001e80001117983 */ /* 0x001ea80000300800 */
[----:B-1----:R-:W2:Y:S04]  /*25b10*/  LDL.LU R15, [R1+0x1ac] ;  /* 0x0001ac00010f7983 */ /* 0x002ea80000300800 */
[----:B---3--:R0:W-:Y:S04]  /*25b20*/  STS.U16 [R8+0x5b600], R24 ;  /* 0x05b6001808007388 */ /* 0x0081e80000000400 */
[----:B----4-:R-:W3:Y:S01]  /*25b30*/  LDL.LU R22, [R1+0x1a8] ;  /* 0x0001a80001167983 */ /* 0x010ee20000300800 */
[----:B------:R-:W-:-:S03]  /*25b40*/  LOP3.LUT R20, R20, 0x60, RZ, 0x3c, !PT ;  /* 0x0000006014147812 */ /* 0x000fc600078e3cff */
[----:B------:R1:W-:Y:S04]  /*25b50*/  STS.U16 [R8+0x5d400], R26 ;  /* 0x05d4001a08007388 */ /* 0x0003e80000000400 */
[----:B0-----:R-:W4:Y:S04]  /*25b60*/  LDL.LU R24, [R1+0x3c] ;  /* 0x00003c0001187983 */ /* 0x001f280000300800 */
[----:B------:R0:W-:Y:S04]  /*25b70*/  STS.U16 [R8+0x5d600], R28 ;  /* 0x05d6001c08007388 */ /* 0x0001e80000000400 */
[----:B-1----:R-:W4:Y:S04]  /*25b80*/  LDL.LU R26, [R1+0x38] ;  /* 0x00003800011a7983 */ /* 0x002f280000300800 */
[----:B0-----:R-:W4:Y:S04]  /*25b90*/  LDL.LU R28, [R1+0x34] ;  /* 0x00003400011c7983 */ /* 0x001f280000300800 */
[----:B------:R-:W-:Y:S04]  /*25ba0*/  STS.U16 [R8+0x5f400], R5 ;  /* 0x05f4000508007388 */ /* 0x000fe80000000400 */
[----:B------:R0:W-:Y:S04]  /*25bb0*/  STS.U16 [R8+0x5f600], R4 ;  /* 0x05f6000408007388 */ /* 0x0001e80000000400 */
[----:B------:R-:W-:Y:S04]  /*25bc0*/  STS.U16 [R20+0x41800], R9 ;  /* 0x0418000914007388 */ /* 0x000fe80000000400 */
[----:B------:R-:W-:Y:S04]  /*25bd0*/  STS.U16 [R20+0x41a00], R18 ;  /* 0x041a001214007388 */ /* 0x000fe80000000400 */
[----:B------:R-:W-:Y:S04]  /*25be0*/  STS.U16 [R20+0x43800], R19 ;  /* 0x0438001314007388 */ /* 0x000fe80000000400 */
[----:B------:R-:W-:Y:S04]  /*25bf0*/  STS.U16 [R20+0x43a00], R16 ;  /* 0x043a001014007388 */ /* 0x000fe80000000400 */
[----:B------:R1:W-:Y:S04]  /*25c00*/  STS.U16 [R20+0x45800], R10 ;  /* 0x0458000a14007388 */ /* 0x0003e80000000400 */
[----:B0-----:R-:W4:Y:S04]  /*25c10*/  LDL.LU R4, [R1+0x2c] ;  /* 0x00002c0001047983 */ /* 0x001f280000300800 */
[----:B------:R0:W-:Y:S04]  /*25c20*/  STS.U16 [R20+0x45a00], R29 ;  /* 0x045a001d14007388 */ /* 0x0001e80000000400 */
[----:B-1----:R-:W4:Y:S04]  /*25c30*/  LDL.LU R10, [R1+0x28] ;  /* 0x00002800010a7983 */ /* 0x002f280000300800 */
        /* <DEDUP_REMOVED lines=12> */
[----:B0-----:R-:W4:Y:S04]  /*25d00*/  LDL.LU R2, [R1+0xc] ;  /* 0x00000c0001027983 */ /* 0x001f280000300800 */
[----:B--2---:R0:W-:Y:S04]  /*25d10*/  STS.U16 [R20+0x4d800], R3 ;  /* 0x04d8000314007388 */ /* 0x0041e80000000400 */
[----:B0-----:R-:W2:Y:S04]  /*25d20*/  LDL.LU R3, [R1+0x8] ;  /* 0x0000080001037983 */ /* 0x001ea80000300800 */
[----:B------:R-:W-:Y:S04]  /*25d30*/  STS.U16 [R20+0x4da00], R17 ;  /* 0x04da001114007388 */ /* 0x000fe80000000400 */
[----:B------:R-:W-:Y:S04]  /*25d40*/  STS.U16 [R20+0x4f800], R15 ;  /* 0x04f8000f14007388 */ /* 0x000fe80000000400 */
[----:B---3--:R0:W-:Y:S04]  /*25d50*/  STS.U16 [R20+0x4fa00], R22 ;  /* 0x04fa001614007388 */ /* 0x0081e80000000400 */
[----:B----4-:R1:W-:Y:S04]  /*25d60*/  STS.U16 [R20+0x51800], R24 ;  /* 0x0518001814007388 */ /* 0x0103e80000000400 */
[----:B0-----:R-:W3:Y:S04]  /*25d70*/  LDL.LU R22, [R1+0x364] ;  /* 0x0003640001167983 */ /* 0x001ee80000300800 */
[----:B------:R0:W-:Y:S04]  /*25d80*/  STS.U16 [R20+0x51a00], R26 ;  /* 0x051a001a14007388 */ /* 0x0001e80000000400 */
[----:B-1----:R-:W4:Y:S04]  /*25d90*/  LDL.LU R24, [R1+0x360] ;  /* 0x0003600001187983 */ /* 0x002f280000300800 */
        /* <DEDUP_REMOVED lines=12> */
[----:B------:R-:W-:Y:S04]  /*25e60*/  STS.U16 [R20+0x53a00], R4 ;  /* 0x053a000414007388 */ /* 0x000fe80000000400 */
[----:B------:R-:W3:Y:S04]  /*25e70*/  LDL.LU R15, [R1] ;  /* 0x00000000010f7983 */ /* 0x000ee80000300800 */
[----:B------:R0:W-:Y:S04]  /*25e80*/  STS.U16 [R20+0x55800], R10 ;  /* 0x0558000a14007388 */ /* 0x0001e80000000400 */
[----:B------:R1:W-:Y:S04]  /*25e90*/  STS.U16 [R20+0x55a00], R29 ;  /* 0x055a001d14007388 */ /* 0x0003e80000000400 */
[----:B------:R1:W-:Y:S04]  /*25ea0*/  STS.U16 [R20+0x57800], R27 ;  /* 0x0578001b14007388 */ /* 0x0003e80000000400 */
[----:B0-----:R-:W3:Y:S04]  /*25eb0*/  LDL.LU R10, [R1+0x6fdc] ;  /* 0x006fdc00010a7983 */ /* 0x001ee80000300800 */
[----:B-1----:R-:W3:Y:S04]  /*25ec0*/  LDL.LU R29, [R1+0x6fd8] ;  /* 0x006fd800011d7983 */ /* 0x002ee80000300800 */
[----:B------:R-:W3:Y:S04]  /*25ed0*/  LDL.LU R27, [R1+0x6fd4] ;  /* 0x006fd400011b7983 */ /* 0x000ee80000300800 */
        /* <DEDUP_REMOVED lines=8> */
[----:B0-----:R-:W3:Y:S04]  /*25f60*/  LDL.LU R0, [R1+0x6fc4] ;  /* 0x006fc40001007983 */ /* 0x001ee80000300800 */
[----:B-1----:R-:W3:Y:S04]  /*25f70*/  LDL.LU R2, [R1+0x6fc0] ;  /* 0x006fc00001027983 */ /* 0x002ee80000300800 */
[----:B--2---:R0:W-:Y:S04]  /*25f80*/  STS.U16 [R20+0x5d800], R3 ;  /* 0x05d8000314007388 */ /* 0x0041e80000000400 */
[----:B0-----:R-:W2:Y:S04]  /*25f90*/  LDL.LU R3, [R1+0x6fbc] ;  /* 0x006fbc0001037983 */ /* 0x001ea80000300800 */
[----:B------:R-:W0:Y:S02]  /*25fa0*/  S2R R4, SR_TID.X ;  /* 0x0000000000047919 */ /* 0x000e240000002100 */
[----:B0-----:R-:W-:-:S04]  /*25fb0*/  LOP3.LUT R4, R4, 0xff, RZ, 0xc0, !PT ;  /* 0x000000ff04047812 */ /* 0x001fc800078ec0ff */
[----:B------:R-:W-:-:S04]  /*25fc0*/  SHF.L.U32 R4, R4, 0x1, RZ ;  /* 0x0000000104047819 */ /* 0x000fc800000006ff */
[----:B------:R-:W-:Y:S01]  /*25fd0*/  LOP3.LUT R4, R4, 0x70, RZ, 0x3c, !PT ;  /* 0x0000007004047812 */ /* 0x000fe200078e3cff */
[----:B--2---:R0:W-:Y:S04]  /*25fe0*/  STS.U16 [R20+0x5da00], R3 ;  /* 0x05da000314007388 */ /* 0x0041e80000000400 */
[----:B---3--:R1:W-:Y:S04]  /*25ff0*/  STS.U16 [R20+0x5f800], R2 ;  /* 0x05f8000214007388 */ /* 0x0083e80000000400 */
[----:B------:R2:W-:Y:S04]  /*26000*/  STS.U16 [R20+0x5fa00], R0 ;  /* 0x05fa000014007388 */ /* 0x0005e80000000400 */
[----:B0-----:R-:W3:Y:S04]  /*26010*/  LDL.LU R3, [R1+0x2a4] ;  /* 0x0002a40001037983 */ /* 0x001ee80000300800 */
[----:B-1----:R-:W3:Y:S04]  /*26020*/  LDL.LU R2, [R1+0x2e0] ;  /* 0x0002e00001027983 */ /* 0x002ee80000300800 */
[----:B--2---:R-:W2:Y:S04]  /*26030*/  LDL.LU R20, [R1+0x6fb8] ;  /* 0x006fb80001147983 */ /* 0x004ea80000300800 */
[----:B------:R-:W2:Y:S04]  /*26040*/  LDL.LU R0, [R1+0x2e4] ;  /* 0x0002e40001007983 */ /* 0x000ea80000300800 */
[----:B------:R0:W-:Y:S04]  /*26050*/  STS.U16 [R4+0x41c00], R22 ;  /* 0x041c001604007388 */ /* 0x0001e80000000400 */
[----:B----4-:R1:W-:Y:S04]  /*26060*/  STS.U16 [R4+0x41e00], R24 ;  /* 0x041e001804007388 */ /* 0x0103e80000000400 */
[----:B------:R4:W-:Y:S04]  /*26070*/  STS.U16 [R4+0x43c00], R26 ;  /* 0x043c001a04007388 */ /* 0x0009e80000000400 */
[----:B0-----:R-:W3:Y:S04]  /*26080*/  LDL.LU R22, [R1+0x6fb4] ;  /* 0x006fb40001167983 */ /* 0x001ee80000300800 */
[----:B-1----:R-:W3:Y:S04]  /*26090*/  LDL.LU R24, [R1+0x6fb0] ;  /* 0x006fb00001187983 */ /* 0x002ee80000300800 */
[----:B----4-:R-:W4:Y:S04]  /*260a0*/  LDL.LU R26, [R1+0x6fac] ;  /* 0x006fac00011a7983 */ /* 0x010f280000300800 */
[----:B------:R0:W-:Y:S04]  /*260b0*/  STS.U16 [R4+0x43e00], R28 ;  /* 0x043e001c04007388 */ /* 0x0001e80000000400 */
[----:B0-----:R-:W4:Y:S04]  /*260c0*/  LDL.LU R28, [R1+0x6fa8] ;  /* 0x006fa800011c7983 */ /* 0x001f280000300800 */
[----:B--2---:R0:W-:Y:S04]  /*260d0*/  STS.U16 [R4+0x45c00], R0 ;  /* 0x045c000004007388 */ /* 0x0041e80000000400 */
[----:B0-----:R-:W2:Y:S04]  /*260e0*/  LDL R0, [R1+0xce4] ;  /* 0x000ce40001007983 */ /* 0x001ea80000100800 */
        /* <DEDUP_REMOVED lines=12> */
[----:B----4-:R-:W-:Y:S04]  /*261b0*/  STS.U16 [R4+0x51e00], R28 ;  /* 0x051e001c04007388 */ /* 0x010fe80000000400 */
[----:B0-----:R-:W0:Y:S04]  /*261c0*/  S2R R15, SR_TID.X ;  /* 0x00000000000f7919 */ /* 0x001e280000002100 */
[----:B------:R-:W-:Y:S04]  /*261d0*/  STS.U16 [R4+0x53c00], R26 ;  /* 0x053c001a04007388 */ /* 0x000fe80000000400 */
[----:B------:R-:W1:Y:S04]  /*261e0*/  S2R R18, SR_TID.X ;  /* 0x0000000000127919 */ /* 0x000e680000002100 */
        /* <DEDUP_REMOVED lines=13> */
[----:B------:R-:W-:Y:S01]  /*262c0*/  BAR.SYNC.DEFER_BLOCKING 0x0 ;  /* 0x0000000000007b1d */ /* 0x000fe20000010000 */
[----:B0-----:R-:W-:Y:S01]  /*262d0*/  LOP3.LUT R19, R15, 0x7, RZ, 0xc0, !PT ;  /* 0x000000070f137812 */ /* 0x001fe200078ec0ff */
[C---:B-1----:R-:W-:Y:S01]  /*262e0*/  IMAD.SHL.U32 R3, R18.reuse, 0x2, RZ ;  /* 0x0000000212037824 */ /* 0x042fe200078e00ff */
[----:B------:R-:W-:-:S03]  /*262f0*/  LOP3.LUT R15, R18, 0x10, RZ, 0xc0, !PT ;  /* 0x00000010120f7812 */ /* 0x000fc600078ec0ff */
[----:B------:R-:W-:Y:S01]  /*26300*/  IMAD R19, R19, 0x210, RZ ;  /* 0x0000021013137824 */ /* 0x000fe200078e02ff */
[----:B------:R-:W-:-:S04]  /*26310*/  SHF.L.U32 R15, R15, 0x8, RZ ;  /* 0x000000080f0f7819 */ /* 0x000fc800000006ff */
[----:B------:R-:W-:-:S04]  /*26320*/  LOP3.LUT R3, R19, 0x10, R3, 0x78, !PT ;  /* 0x0000001013037812 */ /* 0x000fc800078e7803 */
[----:B------:R-:W-:-:S05]  /*26330*/  LOP3.LUT R3, R3, R15, RZ, 0xfc, !PT ;  /* 0x0000000f03037212 */ /* 0x000fca00078efcff */
[----:B------:R-:W0:Y:S04]  /*26340*/  LDSM.16.MT88.4 R4, [R3] ;  /* 0x000000000304783b */ /* 0x000e280000004200 */
[----:B------:R-:W1:Y:S01]  /*26350*/  S2R R16, SR_TID.X ;  /* 0x0000000000107919 */ /* 0x000e620000002100 */
[----:B------:R-:W-:Y:S02]  /*26360*/  LOP3.LUT R17, R18, 0x7, RZ, 0xc0, !PT ;  /* 0x0000000712117812 */ /* 0x000fe400078ec0ff */
[----:B0-----:R-:W-:Y:S01]  /*26370*/  MOV R23, R4 ;  /* 0x0000000400177202 */ /* 0x001fe20000000f00 */
[----:B------:R-:W-:Y:S01]  /*26380*/  IMAD.MOV.U32 R21, RZ, RZ, R6 ;  /* 0x000000ffff157224 */ /* 0x000fe200078e0006 */
[----:B------:R-:W-:Y:S02]  /*26390*/  MOV R22, R5 ;  /* 0x0000000500167202 */ /* 0x000fe40000000f00 */
[----:B------:R-:W-:Y:S01]  /*263a0*/  MOV R20, R7 ;  /* 0x0000000700147202 */ /* 0x000fe20000000f00 */
[----:B------:R-:W-:Y:S01]  /*263b0*/  IMAD R29, R17, 0x210, RZ ;  /* 0x00000210111d7824 */ /* 0x000fe200078e02ff */
[----:B-1----:R-:W-:-:S02]  /*263c0*/  SHF.L.U32 R2, R16, 0x1, RZ ;  /* 0x0000000110027819 */ /* 0x002fc400000006ff */
[C---:B------:R-:W-:Y:S02]  /*263d0*/  SHF.L.U32 R3, R16.reuse, 0x1, RZ ;  /* 0x0000000110037819 */ /* 0x040fe400000006ff */
[C---:B------:R-:W-:Y:S01]  /*263e0*/  LOP3.LUT R28, R16.reuse, 0x10, RZ, 0xc0, !PT ;  /* 0x00000010101c7812 */ /* 0x040fe200078ec0ff */
[----:B------:R-:W-:Y:S01]  /*263f0*/  IMAD R17, R17, 0x210, RZ ;  /* 0x0000021011117824 */ /* 0x000fe200078e02ff */
[----:B------:R-:W-:Y:S02]  /*26400*/  LOP3.LUT R15, R16, 0x10, RZ, 0xc0, !PT ;  /* 0x00000010100f7812 */ /* 0x000fe400078ec0ff */
[C---:B------:R-:W-:Y:S02]  /*26410*/  LOP3.LUT R2, R29.reuse, 0x10, R2, 0x78, !PT ;  /* 0x000000101d027812 */ /* 0x040fe400078e7802 */
[----:B------:R-:W-:Y:S01]  /*26420*/  LOP3.LUT R3, R29, 0x10, R3, 0x78, !PT ;  /* 0x000000101d037812 */ /* 0x000fe200078e7803 */
[----:B------:R-:W-:Y:S02]  /*26430*/  IMAD.SHL.U32 R28, R28, 0x100, RZ ;  /* 0x000001001c1c7824 */ /* 0x000fe400078e00ff */
[----:B------:R-:W-:-:S03]  /*26440*/  IMAD.SHL.U32 R15, R15, 0x100, RZ ;  /* 0x000001000f0f7824 */ /* 0x000fc600078e00ff */
[-C--:B------:R-:W-:Y:S02]  /*26450*/  LOP3.LUT R2, R2, R28.reuse, RZ, 0xfc, !PT ;  /* 0x0000001c02027212 */ /* 0x080fe400078efcff */
[----:B------:R-:W-:Y:S02]  /*26460*/  LOP3.LUT R3, R3, R28, RZ, 0xfc, !PT ;  /* 0x0000001c03037212 */ /* 0x000fe400078efcff */
[----:B------:R-:W-:Y:S01]  /*26470*/  LOP3.LUT R2, R2, 0x20, RZ, 0x3c, !PT ;  /* 0x0000002002027812 */ /* 0x000fe200078e3cff */
[----:B--2---:R-:W0:Y:S04]  /*26480*/  LDSM.16.M88.4 R4, [R0+0x40000] ;  /* 0x040000000004783b */ /* 0x004e280000000200 */
[----:B------:R-:W1:Y:S04]  /*26490*/  LDSM.16.M88.4 R8, [R0+0x50000] ;  /* 0x050000000008783b */ /* 0x000e680000000200 */
[----:B0-----:R-:W-:Y:S04]  /*264a0*/  STL [R1+0x6ec4], R6 ;  /* 0x006ec40601007387 */ /* 0x001fe80000100800 */
[----:B------:R-:W-:Y:S04]  /*264b0*/  STL [R1+0x6ec0], R7 ;  /* 0x006ec00701007387 */ /* 0x000fe80000100800 */
[----:B------:R0:W-:Y:S02]  /*264c0*/  STL [R1+0x38fc], R29 ;  /* 0x0038fc1d01007387 */ /* 0x0001e40000100800 */
[----:B0-----:R-:W-:-:S02]  /*264d0*/  SHF.L.U32 R29, R16, 0x1, RZ ;  /* 0x00000001101d7819 */ /* 0x001fc400000006ff */
[----:B------:R0:W-:Y:S02]  /*264e0*/  STL [R1+0x38f8], R28 ;  /* 0x0038f81c01007387 */ /* 0x0001e40000100800 */
[----:B------:R-:W-:-:S04]  /*264f0*/  LOP3.LUT R29, R17, 0x10, R29, 0x78, !PT ;  /* 0x00000010111d7812 */ /* 0x000fc800078e781d */
[-C--:B------:R-:W-:Y:S02]  /*26500*/  LOP3.LUT R29, R29, R15.reuse, RZ, 0xfc, !PT ;  /* 0x0000000f1d1d7212 */ /* 0x080fe400078efcff */
[----:B0-----:R-:W-:Y:S02]  /*26510*/  SHF.L.U32 R28, R16, 0x1, RZ ;  /* 0x00000001101c7819 */ /* 0x001fe400000006ff */
[----:B------:R-:W-:Y:S02]  /*26520*/  LOP3.LUT R29, R29, 0x40, RZ, 0x3c, !PT ;  /* 0x000000401d1d7812 */ /* 0x000fe400078e3cff */
[----:B------:R-:W-:Y:S01]  /*26530*/  LOP3.LUT R28, R17, 0x10, R28, 0x78, !PT ;  /* 0x00000010111c7812 */ /* 0x000fe200078e781c */
[----:B-1----:R-:W-:Y:S03]  /*26540*/  STL [R1+0x6e6c], R10 ;  /* 0x006e6c0a01007387 */ /* 0x002fe60000100800 */
[----:B------:R-:W-:Y:S01]  /*26550*/  LOP3.LUT R28, R28, R15, RZ, 0xfc, !PT ;  /* 0x0000000f1c1c7212 */ /* 0x000fe200078efcff */
[----:B------:R-:W-:Y:S04]  /*26560*/  STL [R1+0x6e68], R11 ;  /* 0x006e680b01007387 */ /* 0x000fe80000100800 */
[----:B------:R-:W-:Y:S04]  /*26570*/  STL.64 [R1+0x6fa0], R8 ;  /* 0x006fa00801007387 */ /* 0x000fe80000100a00 */
[----:B------:R-:W0:Y:S04]  /*26580*/  LDSM.16.MT88.4 R12, [R29] ;  /* 0x000000001d0c783b */ /* 0x000e280000004200 */
[----:B------:R-:W1:Y:S04]  /*26590*/  LDSM.16.MT88.4 R8, [R2] ;  /* 0x000000000208783b */ /* 0x000e680000004200 */
[----:B------:R-:W-:Y:S04]  /*265a0*/  STL [R1+0x6890], R0 ;  /* 0x0068900001007387 */ /* 0x000fe80000100800 */
[----:B------:R-:W2:Y:S04]  /*265b0*/  LDSM.16.MT88.4 R24, [R28+0x80] ;  /* 0x000080001c18783b */ /* 0x000ea80000004200 */
[----:B0-----:R0:W-:Y:S04]  /*265c0*/  STL.64 [R1+0x6f98], R14 ;  /* 0x006f980e01007387 */ /* 0x0011e80000100a00 */
[----:B-1----:R-:W-:Y:S04]  /*265d0*/  STL.64 [R1+0x10], R8 ;  /* 0x0000100801007387 */ /* 0x002fe80000100a00 */
[----:B------:R-:W-:Y:S04]  /*265e0*/  STL.64 [R1+0x18], R10 ;  /* 0x0000180a01007387 */ /* 0x000fe80000100a00 */
[----:B------:R1:W-:Y:S01]  /*265f0*/  STL.64 [R1+0x6f90], R12 ;  /* 0x006f900c01007387 */ /* 0x0003e20000100a00 */
[----:B0-----:R-:W-:Y:S01]  /*26600*/  MOV R14, R21 ;  /* 0x00000015000e7202 */ /* 0x001fe20000000f00 */
[----:B------:R-:W-:-:S02]  /*26610*/  IMAD.MOV.U32 R15, RZ, RZ, R20 ;  /* 0x000000ffff0f7224 */ /* 0x000fc400078e0014 */
[----:B------:R-:W0:Y:S01]  /*26620*/  LDSM.16.MT88.4 R8, [R2+0x80] ;  /* 0x000080000208783b */ /* 0x000e220000004200 */
[----:B-1----:R-:W-:Y:S01]  /*26630*/  IMAD.MOV.U32 R12, RZ, RZ, R23 ;  /* 0x000000ffff0c7224 */ /* 0x002fe200078e0017 */
[----:B------:R-:W-:Y:S02]  /*26640*/  MOV R13, R22 ;  /* 0x00000016000d7202 */ /* 0x000fe40000000f00 */
[----:B------:R-:W1:Y:S01]  /*26650*/  LDSM.16.MT88.4 R20, [R29+0x80] ;  /* 0x000080001d14783b */ /* 0x000e620000004200 */
[----:B------:R-:W-:-:S03]  /*26660*/  LOP3.LUT R3, R3, 0x60, RZ, 0x3c, !PT ;  /* 0x0000006003037812 */ /* 0x000fc600078e3cff */
[----:B--2---:R-:W-:Y:S04]  /*26670*/  STL.64 [R1+0x30], R24 ;  /* 0x0000301801007387 */ /* 0x004fe80000100a00 */
[----:B------:R-:W-:Y:S04]  /*26680*/  STL.64 [R1+0x38], R26 ;  /* 0x0000381a01007387 */ /* 0x000fe80000100a00 */
[----:B------:R-:W2:Y:S04]  /*26690*/  LDSM.16.MT88.4 R24, [R3+0x80] ;  /* 0x000080000318783b */ /* 0x000ea80000004200 */
[----:B------:R-:W-:Y:S04]  /*266a0*/  LDSM.16.MT88.4 R16, [R3] ;  /* 0x000000000310783b */ /* 0x000fe80000004200 */
[----:B0-----:R-:W-:Y:S04]  /*266b0*/  STL.64 [R1], R8 ;  /* 0x0000000801007387 */ /* 0x001fe80000100a00 */
[----:B------:R-:W-:Y:S04]  /*266c0*/  STL.64 [R1+0x8], R10 ;  /* 0x0000080a01007387 */ /* 0x000fe80000100a00 */
[----:B------:R-:W-:Y:S04]  /*266d0*/  LDSM.16.MT88.4 R8, [R2+0x100] ;  /* 0x000100000208783b */ /* 0x000fe80000004200 */
[----:B-1----:R-:W-:Y:S04]  /*266e0*/  STL [R1+0x6f6c], R20 ;  /* 0x006f6c1401007387 */ /* 0x002fe80000100800 */
[----:B------:R-:W-:Y:S04]  /*266f0*/  STL [R1+0x6f68], R21 ;  /* 0x006f681501007387 */ /* 0x000fe80000100800 */
[----:B------:R-:W-:Y:S04]  /*26700*/  STL [R1+0x6f64], R22 ;  /* 0x006f641601007387 */ /* 0x000fe80000100800 */
[----:B------:R-:W-:Y:S04]  /*26710*/  STL [R1+0x6f60], R23 ;  /* 0x006f601701007387 */ /* 0x000fe80000100800 */
[----:B------:R-:W0:Y:S04]  /*26720*/  LDSM.16.MT88.4 R20, [R28+0x100] ;  /* 0x000100001c14783b */ /* 0x000e280000004200 */
[----:B--2---:R-:W-:Y:S04]  /*26730*/  STL.64 [R1+0x6f58], R26 ;  /* 0x006f581a01007387 */ /* 0x004fe80000100a00 */
[----:B------:R-:W-:Y:S04]  /*26740*/  STL.64 [R1+0x6f50], R24 ;  /* 0x006f501801007387 */ /* 0x000fe80000100a00 */
[----:B------:R-:W1:Y:S04]  /*26750*/  LDSM.16.MT88.4 R24, [R29+0x100] ;  /* 0x000100001d18783b */ /* 0x000e680000004200 */
[----:B0-----:R-:W-:Y:S04]  /*26760*/  STL.64 [R1+0x20], R20 ;  /* 0x0000201401007387 */ /* 0x001fe80000100a00 */
[----:B------:R-:W-:Y:S04]  /*26770*/  STL.64 [R1+0x28], R22 ;  /* 0x0000281601007387 */ /* 0x000fe80000100a00 */
[----:B------:R-:W0:Y:S04]  /*26780*/  LDSM.16.MT88.4 R20, [R3+0x100] ;  /* 0x000100000314783b */ /* 0x000e280000004200 */
[----:B------:R-:W-:Y:S04]  /*26790*/  STL.64 [R1+0x50], R8 ;  /* 0x0000500801007387 */ /* 0x000fe80000100a00 */
[----:B------:R-:W-:Y:S04]  /*267a0*/  STL.64 [R1+0x58], R10 ;  /* 0x0000580a01007387 */ /* 0x000fe80000100a00 */
[----:B------:R-:W2:Y:S04]  /*267b0*/  LDSM.16.MT88.4 R8, [R28+0x180] ;  /* 0x000180001c08783b */ /* 0x000ea80000004200 */
[----:B-1----:R-:W-:Y:S04]  /*267c0*/  STL.64 [R1+0x70], R24 ;  /* 0x0000701801007387 */ /* 0x002fe80000100a00 */
[----:B------:R-:W-:Y:S04]  /*267d0*/  STL.64 [R1+0x78], R26 ;  /* 0x0000781a01007387 */ /* 0x000fe80000100a00 */
[----:B------:R-:W-:Y:S04]  /*267e0*/  STL [R1+0x6ea8], R28 ;  /* 0x006ea81c01007387 */ /* 0x000fe80000100800 */
[----:B0-----:R-:W-:Y:S04]  /*267f0*/  STL.64 [R1+0x60], R20 ;  /* 0x0000601401007387 */ /* 0x001fe80000100a00 */
[----:B------:R-:W-:Y:S04]  /*26800*/  STL.64 [R1+0x68], R22 ;  /* 0x0000681601007387 */ /* 0x000fe80000100a00 */
[----:B------:R-:W0:Y:S04]  /*26810*/  LDSM.16.MT88.4 R20, [R2+0x180] ;  /* 0x000180000214783b */ /* 0x000e280000004200 */
[----:B--2---:R-:W-:Y:S04]  /*26820*/  STL.64 [R1+0x80], R8 ;  /* 0x0000800801007387 */ /* 0x004fe80000100a00 */
[----:B------:R-:W-:Y:S04]  /*26830*/  STL.64 [R1+0x88], R10 ;  /* 0x0000880a01007387 */ /* 0x000fe80000100a00 */
[----:B------:R-:W1:Y:S04]  /*26840*/  LDSM.16.MT88.4 R8, [R29+0x180] ;  /* 0x000180001d08783b */ /* 0x000e680000004200 */
[----:B------:R-:W-:Y:S04]  /*26850*/  STL [R1+0x6ea0], R2 ;  /* 0x006ea00201007387 */ /* 0x000fe80000100800 */
[----:B0-----:R-:W-:Y:S04]  /*26860*/  STL.64 [R1+0xa0], R20 ;  /* 0x0000a01401007387 */ /* 0x001fe80000100a00 */
[----:B------:R0:W-:Y:S04]  /*26870*/  STL.64 [R1+0xa8], R22 ;  /* 0x0000a81601007387 */ /* 0x0001e80000100a00 */
[----:B-1----:R-:W-:Y:S01]  /*26880*/  STL.64 [R1+0x90], R8 ;  /* 0x0000900801007387 */ /* 0x002fe20000100a00 */
[----:B------:R-:W-:Y:S01]  /*26890*/  MOV R27, R9 ;  /* 0x00000009001b7202 */ /* 0x000fe20000000f00 */
[----:B------:R-:W-:Y:S01]  /*268a0*/  IMAD.MOV.U32 R26, RZ, RZ, R10 ;  /* 0x000000ffff1a7224 */ /* 0x000fe200078e000a */
[----:B------:R-:W-:Y:S01]  /*268b0*/  MOV R25, R11 ;  /* 0x0000000b00197202 */ /* 0x000fe20000000f00 */
[----:B------:R-:W-:Y:S01]  /*268c0*/  STL.64 [R1+0x98], R10 ;  /* 0x0000980a01007387 */ /* 0x000fe20000100a00 */
[----:B0-----:R-:W-:-:S03]  /*268d0*/  MOV R23, R8 ;  /* 0x0000000800177202 */ /* 0x001fc60000000f00 */
[----:B------:R-:W0:Y:S04]  /*268e0*/  LDSM.16.MT88.4 R8, [R3+0x180] ;  /* 0x000180000308783b */ /* 0x000e280000004200 */
[----:B------:R-:W-:Y:S01]  /*268f0*/  STL [R1+0x6ea4], R29 ;  /* 0x006ea41d01007387 */ /* 0x000fe20000100800 */
[----:B0-----:R-:W-:Y:S01]  /*26900*/  MOV R22, R10 ;  /* 0x0000000a00167202 */ /* 0x001fe20000000f00 */
[----:B------:R-:W-:Y:S01]  /*26910*/  IMAD.MOV.U32 R21, RZ, RZ, R9 ;  /* 0x000000ffff157224 */ /* 0x000fe200078e0009 */
[----:B------:R-:W-:Y:S01]  /*26920*/  MOV R20, R8 ;  /* 0x0000000800147202 */ /* 0x000fe20000000f00 */
[----:B------:R-:W-:Y:S04]  /*26930*/  STL.64 [R1+0xb0], R8 ;  /* 0x0000b00801007387 */ /* 0x000fe80000100a00 */
[----:B------:R-:W-:Y:S04]  /*26940*/  STL.64 [R1+0xb8], R10 ;  /* 0x0000b80a01007387 */ /* 0x000fe80000100a00 */
[----:B------:R-:W-:Y:S04]  /*26950*/  STL.64 [R1+0x6f78], R22 ;  /* 0x006f781601007387 */ /* 0x000fe80000100a00 */
[----:B------:R0:W-:Y:S04]  /*26960*/  STL.64 [R1+0x6f70], R20 ;  /* 0x006f701401007387 */ /* 0x0001e80000100a00 */
[----:B0-----:R-:W2:Y:S04]  /*26970*/  LDL.64 R20, [R1+0x30] ;  /* 0x0000300001147983 */ /* 0x001ea80000100a00 */
[----:B------:R-:W3:Y:S01]  /*26980*/  LDL.LU.64 R22, [R1+0x38] ;  /* 0x0000380001167983 */ /* 0x000ee20000300a00 */
[----:B------:R-:W-:-:S02]  /*26990*/  MOV R29, R11 ;  /* 0x0000000b001d7202 */ /* 0x000fc40000000f00 */
[C---:B------:R-:W-:Y:S01]  /*269a0*/  HMMA.16816.F32.BF16 R8, R12.reuse, R4, RZ ;  /* 0x000000040c08723c */ /* 0x040fe200000418ff */
[----:B---3--:R-:W-:Y:S04]  /*269b0*/  STL.64 [R1+0x6f88], R22 ;  /* 0x006f881601007387 */ /* 0x008fe80000100a00 */
[----:B--2---:R0:W-:Y:S04]  /*269c0*/  STL.64 [R1+0x6f80], R20 ;  /* 0x006f801401007387 */ /* 0x0041e80000100a00 */
[----:B0-----:R-:W2:Y:S04]  /*269d0*/  LDL.LU.64 R20, [R1+0x10] ;  /* 0x0000100001147983 */ /* 0x001ea80000300a00 */
[----:B------:R-:W2:Y:S04]  /*269e0*/  LDL.LU.64 R22, [R1+0x18] ;  /* 0x0000180001167983 */ /* 0x000ea80000300a00 */
[----:B------:R-:W-:Y:S06]  /*269f0*/  STL [R1+0x6e98], R3 ;  /* 0x006e980301007387 */ /* 0x000fec0000100800 */
[----:B------:R0:W-:Y:S04]  /*26a00*/  STL.64 [R1+0x1a0], R8 ;  /* 0x0001a00801007387 */ /* 0x0001e80000100a00 */
[----:B------:R-:W-:Y:S04]  /*26a10*/  STL.64 [R1+0x1a8], R10 ;  /* 0x0001a80a01007387 */ /* 0x000fe80000100a00 */
[----:B0-----:R-:W3:Y:S02]  /*26a20*/  LDL.LU.64 R8, [R1+0x6fa0] ;  /* 0x006fa00001087983 */ /* 0x001ee40000300a00 */
[----:B---3--:R-:W-:Y:S11]  /*26a30*/  HMMA.16816.F32.BF16 R12, R12, R8, RZ ;  /* 0x000000080c0c723c */ /* 0x008ff600000418ff */
[----:B------:R-:W-:Y:S11]  /*26a40*/  @!UPT UIADD3 URZ, URZ, URZ, URZ ;  /* 0x0000003f3f3ff290 */ /* 0x000ff6000fffe03f */
[----:B------:R-:W-:Y:S01]  /*26a50*/  @!UPT UIADD3 URZ, URZ, URZ, URZ ;  /* 0x0000003f3f3ff290 */ /* 0x000fe2000fffe03f */
[----:B------:R-:W-:Y:S04]  /*26a60*/  STL.64 [R1+0x180], R12 ;  /* 0x0001800c01007387 */ /* 0x000fe80000100a00 */
[----:B------:R2:W-:Y:S02]  /*26a70*/  STL.64 [R1+0x188], R14 ;  /* 0x0001880e01007387 */ /* 0x0005e40000100a00 */
[----:B--2---:R-:W-:Y:S11]  /*26a80*/  HMMA.16816.F32.BF16 R12, R20, R4, RZ ;  /* 0x00000004140c723c */ /* 0x004ff600000418ff */
[----:B------:R-:W-:Y:S11]  /*26a90*/  @!UPT UIADD3 URZ, URZ, URZ, URZ ;  /* 0x0000003f3f3ff290 */ /* 0x000ff6000fffe03f */
[----:B------:R-:W-:Y:S01]  /*26aa0*/  @!UPT UIADD3 URZ, URZ, URZ, URZ ;  /* 0x0000003f3f3ff290 */ /* 0x000fe2000fffe03f */
[----:B------:R-:W-:Y:S04]  /*26ab0*/  STL.64 [R1+0x170], R12 ;  /* 0x0001700c01007387 */ /* 0x000fe80000100a00 */
[----:B------:R0:W-:Y:S04]  /*26ac0*/  STL.64 [R1+0x178], R14 ;  /* 0x0001780e01007387 */ /* 0x0001e80000100a00 */
[----:B0-----:R-:W2:Y:S04]  /*26ad0*/  LDL.LU.64 R14, [R1+0x6f98] ;  /* 0x006f9800010e7983 */ /* 0x001ea80000300a00 */
[----:B------:R-:W2:Y:S01]  /*26ae0*/  LDL.LU.64 R12, [R1+0x6f90] ;  /* 0x006f9000010c7983 */ /* 0x000ea20000300a00 */
[----:B------:R-:W-:Y:S01]  /*26af0*/  IMAD.MOV.U32 R24, RZ, RZ, R20 ;  /* 0x000000ffff187224 */ /* 0x000fe200078e0014 */
[----:B------:R-:W-:Y:S01]  /*26b00*/  MOV R3, R21 ;  /* 0x0000001500037202 */ /* 0x000fe20000000f00 */
[----:B------:R-:W-:Y:S01]  /*26b10*/  IMAD.MOV.U32 R0, RZ, RZ, R23 ;  /* 0x000000ffff007224 */ /* 0x000fe200078e0017 */
[----:B------:R-:W-:-:S02]  /*26b20*/  MOV R2, R22 ;  /* 0x0000001600027202 */ /* 0x000fc40000000f00 */
[-C--:B--2---:R-:W-:Y:S01]  /*26b30*/  HMMA.16816.F32.BF16 R20, R12, R4.reuse, RZ ;  /* 0x000000040c14723c */ /* 0x084fe200000418ff */
[----:B------:R-:W-:Y:S04]  /*26b40*/  STL.64 [R1+0x6ed0], R14 ;  /* 0x006ed00e01007387 */ /* 0x000fe80000100a00 */
[----:B------:R0:W-:Y:S11]  /*26b50*/  STL.64 [R1+0x6ec8], R12 ;  /* 0x006ec80c01007387 */ /* 0x0001f60000100a00 */
[----:B------:R-:W-:Y:S07]  /*26b60*/  @!UPT UIADD3 URZ, URZ, URZ, URZ ;  /* 0x0000003f3f3ff290 */ /* 0x000fee000fffe03f */
[----:B------:R-:W-:Y:S04]  /*26b70*/  STL.64 [R1+0x160], R20 ;  /* 0x0001601401007387 */ /* 0x000fe80000100a00 */
[----:B------:R1:W-:Y:S04]  /*26b80*/  STL.64 [R1+0x168], R22 ;  /* 0x0001681601007387 */ /* 0x0003e80000100a00 */
[----:B0-----:R-:W2:Y:S04]  /*26b90*/  LDL.64 R12, [R1] ;  /* 0x00000000010c7983 */ /* 0x001ea80000100a00 */
[----:B------:R-:W2:Y:S01]  /*26ba0*/  LDL.64 R14, [R1+0x8] ;  /* 0x00000800010e7983 */ /* 0x000ea20000100a00 */
[----:B-1----:R-:W-:Y:S11]  /*26bb0*/  HMMA.16816.F32.BF16 R20, R16, R4, RZ ;  /* 0x000000041014723c */ /* 0x002ff600000418ff */
[----:B------:R-:W-:Y:S11]  /*26bc0*/  @!UPT UIADD3 URZ, URZ, URZ, URZ ;  /* 0x0000003f3f3ff290 */ /* 0x000ff6000fffe03f */
[----:B------:R-:W-:Y:S01]  /*26bd0*/  @!UPT UIADD3 URZ, URZ, URZ, URZ ;  /* 0x0000003f3f3ff290 */ /* 0x000fe2000fffe03f */
[----:B------:R-:W-:Y:S04]  /*26be0*/  STL.64 [R1+0x150], R20 ;  /* 0x0001501401007387 */ /* 0x000fe80000100a00 */
[----:B------:R0:W-:Y:S04]  /*26bf0*/  STL.64 [R1+0x158], R22 ;  /* 0x0001581601007387 */ /* 0x0001e80000100a00 */
[----:B0-----:R-:W3:Y:S04]  /*26c00*/  LDL.LU.64 R22, [R1+0x6f88] ;  /* 0x006f880001167983 */ /* 0x001ee80000300a00 */
[----:B------:R-:W4:Y:S04]  /*26c10*/  LDL.LU.64 R20, [R1+0x6f80] ;  /* 0x006f800001147983 */ /* 0x000f280000300a00 */
[----:B------:R-:W-:Y:S04]  /*26c20*/  STL.64 [R1+0x6ee0], R18 ;  /* 0x006ee01201007387 */ /* 0x000fe80000100a00 */
[----:B------:R4:W-:Y:S01]  /*26c30*/  STL.64 [R1+0x6ed8], R16 ;  /* 0x006ed81001007387 */ /* 0x0009e20000100a00 */
[----:B---3--:R-:W-:-:S02]  /*26c40*/  MOV R6, R22 ;  /* 0x0000001600067202 */ /* 0x008fc40000000f00 */
[----:B------:R-:W-:Y:S01]  /*26c50*/  MOV R7, R23 ;  /* 0x0000001700077202 */ /* 0x000fe20000000f00 */
[-C--:B----4-:R-:W-:Y:S01]  /*26c60*/  HMMA.16816.F32.BF16 R16, R20, R4.reuse, RZ ;  /* 0x000000041410723c */ /* 0x090fe200000418ff */
[----:B------:R-:W3:Y:S04]  /*26c70*/  LDL.LU.64 R22, [R1+0x6f78] ;  /* 0x006f780001167983 */ /* 0x000ee80000300a00 */
[----:B------:R-:W4:Y:S11]  /*26c80*/  LDL.LU.64 R20, [R1+0x6f70] ;  /* 0x006f700001147983 */ /* 0x000f360000300a00 */
[----:B------:R-:W-:Y:S08]  /*26c90*/  @!UPT UIADD3 URZ, URZ, URZ, URZ ;  /* 0x0000003f3f3ff290 */ /* 0x000ff0000fffe03f */
[----:B------:R-:W-:Y:S01]  /*26ca0*/  MOV R11, R19 ;  /* 0x00000013000b7202 */ /* 0x000fe20000000f00 */
[----:B------:R-:W-:Y:S01]  /*26cb0*/  IMAD.MOV.U32 R10, RZ, RZ, R18 ;  /* 0x000000ffff0a7224 */ /* 0x000fe200078e0012 */
[----:B------:R-:W-:Y:S04]  /*26cc0*/  STL.64 [R1+0x190], R16 ;  /* 0x0001901001007387 */ /* 0x000fe80000100a00 */
[----:B------:R-:W-:Y:S04]  /*26cd0*/  STL [R1+0x6e74], R11 ;  /* 0x006e740b01007387 */ /* 0x000fe80000100800 */
[----:B------:R-:W-:Y:S04]  /*26ce0*/  STL [R1+0x6e70], R10 ;  /* 0x006e700a01007387 */ /* 0x000fe80000100800 */
[----:B------:R2:W-:Y:S02]  /*26cf0*/  STL.64 [R1+0x6f38], R8 ;  /* 0x006f380801007387 */ /* 0x0005e40000100a00 */
[----:B--2---:R-:W-:Y:S01]  /*26d00*/  HMMA.16816.F32.BF16 R8, R12, R4, RZ ;  /* 0x000000040c08723c */ /* 0x004fe200000418ff */
[----:B------:R-:W-:Y:S11]  /*26d10*/  IMAD.MOV.U32 R19, RZ, RZ, R29 ;  /* 0x000000ffff137224 */ /* 0x000ff600078e001d */
[----:B------:R-:W-:Y:S11]  /*26d20*/  @!UPT UIADD3 URZ, URZ, URZ, URZ ;  /* 0x0000003f3f3ff290 */ /* 0x000ff6000fffe03f */
[----:B------:R0:W-:Y:S04]  /*26d30*/  STL.64 [R1+0x1b0], R8 ;  /* 0x0001b00801007387 */ /* 0x0001e80000100a00 */
[----:B------:R1:W-:Y:S01]  /*26d40*/  STL.64 [R1+0x1b8], R10 ;  /* 0x0001b80a01007387 */ /* 0x0003e20000100a00 */
[----:B---3--:R-:W-:Y:S01]  /*26d50*/  MOV R18, R22 ;  /* 0x0000001600127202 */ /* 0x008fe20000000f00 */
[----:B----4-:R-:W-:Y:S01]  /*26d60*/  IMAD.MOV.U32 R16, RZ, RZ, R20 ;  /* 0x000000ffff107224 */ /* 0x010fe200078e0014 */
[----:B------:R-:W-:Y:S01]  /*26d70*/  MOV R17, R21 ;  /* 0x0000001500117202 */ /* 0x000fe20000000f00 */
[----:B------:R-:W2:Y:S04]  /*26d80*/  LDL.LU R20, [R1+0x6f6c] ;  /* 0x006f6c0001147983 */ /* 0x000ea80000300800 */
[----:B------:R-:W2:Y:S04]  /*26d90*/  LDL.LU R21, [R1+0x6f68] ;  /* 0x006f680001157983 */ /* 0x000ea80000300800 */
[----:B------:R-:W2:Y:S04]  /*26da0*/  LDL.LU R22, [R1+0x6f64] ;  /* 0x006f640001167983 */ /* 0x000ea80000300800 */
[----:B0-----:R-:W3:Y:S04]  /*26db0*/  LDL.LU.64 R8, [R1+0x50] ;  /* 0x0000500001087983 */ /* 0x001ee80000300a00 */
[----:B-1----:R-:W3:Y:S04]  /*26dc0*/  LDL.LU.64 R10, [R1+0x58] ;  /* 0x00005800010a7983 */ /* 0x002ee80000300a00 */
[----:B------:R0:W-:Y:S04]  /*26dd0*/  STL.64 [R1+0x6ef0], R18 ;  /* 0x006ef01201007387 */ /* 0x0001e80000100a00 */
[----:B------:R1:W-:Y:S01]  /*26de0*/  STL.64 [R1+0x6ee8], R16 ;  /* 0x006ee81001007387 */ /* 0x0003e20000100a00 */
[----:B0-----:R-:W-:Y:S01]  /*26df0*/  IMAD.MOV.U32 R18, RZ, RZ, R26 ;  /* 0x000000ffff127224 */ /* 0x001fe200078e001a */
[----:B------:R-:W-:-:S02]  /*26e00*/  MOV R19, R25 ;  /* 0x0000001900137202 */ /* 0x000fc40000000f00 */
[----:B-1----:R-:W-:Y:S02]  /*26e10*/  MOV R16, R23 ;  /* 0x0000001700107202 */ /* 0x002fe40000000f00 */
[----:B------:R-:W-:Y:S01]  /*26e20*/  MOV R17, R27 ;  /* 0x0000001b00117202 */ /* 0x000fe20000000f00 */
[----:B------:R-:W2:Y:S04]  /*26e30*/  LDL.LU R23, [R1+0x6f60] ;  /* 0x006f600001177983 */ /* 0x000ea80000300800 */
[----:B------:R0:W-:Y:S04]  /*26e40*/  STL.64 [R1+0x6f00], R18 ;  /* 0x006f001201007387 */ /* 0x0001e80000100a00 */
[----:B------:R1:W-:Y:S04]  /*26e50*/  STL.64 [R1+0x6ef8], R16 ;  /* 0x006ef81001007387 */ /* 0x0003e80000100a00 */
[----:B0-----:R-:W4:Y:S04]  /*26e60*/  LDL.64 R18, [R1+0xa8] ;  /* 0x0000a80001127983 */ /* 0x001f280000100a00 */
[----:B-1----:R-:W2:Y:S04]  /*26e70*/  LDL.64 R16, [R1+0xa0] ;  /* 0x0000a00001107983 */ /* 0x002ea80000100a00 */
[----:B----4-:R0:W-:Y:S04]  /*26e80*/  STL.64 [R1+0x6f20], R18 ;  /* 0x006f201201007387 */ /* 0x0101e80000100a00 */
[----:B--2---:R1:W-:Y:S04]  /*26e90*/  STL.64 [R1+0x6f18], R16 ;  /* 0x006f181001007387 */ /* 0x0043e80000100a00 */
[----:B0-----:R-:W2:Y:S04]  /*26ea0*/  LDL.64 R18, [R1+0x78] ;  /* 0x0000780001127983 */ /* 0x001ea80000100a00 */
[----:B-1----:R-:W4:Y:S01]  /*26eb0*/  LDL.64 R16, [R1+0x70] ;  /* 0x0000700001107983 */ /* 0x002f220000100a00 */
[----:B------:R-:W-:Y:S01]  /*26ec0*/  MOV R28, R15 ;  /* 0x0000000f001c7202 */ /* 0x000fe20000000f00 */
[----:B------:R-:W-:Y:S01]  /*26ed0*/  IMAD.MOV.U32 R13, RZ, RZ, R3 ;  /* 0x000000ffff0d7224 */ /* 0x000fe200078e0003 */
[----:B------:R-:W-:-:S02]  /*26ee0*/  MOV R14, R2 ;  /* 0x00000002000e7202 */ /* 0x000fc40000000f00 */
[----:B------:R-:W-:Y:S02]  /*26ef0*/  MOV R15, R0 ;  /* 0x00000000000f7202 */ /* 0x000fe40000000f00 */
[----:B------:R-:W-:Y:S02]  /*26f00*/  MOV R12, R24 ;  /* 0x00000018000c7202 */ /* 0x000fe40000000f00 */
[-C--:B------:R-:W-:Y:S01]  /*26f10*/  HMMA.16816.F32.BF16 R24, R20, R4.reuse, RZ ;  /* 0x000000041418723c */ /* 0x080fe200000418ff */
[----:B--2---:R0:W-:Y:S04]  /*26f20*/  STL.64 [R1+0x6f48], R18 ;  /* 0x006f481201007387 */ /* 0x0041e80000100a00 */
[----:B----4-:R1:W-:Y:S04]  /*26f30*/  STL.64 [R1+0x6f40], R16 ;  /* 0x006f401001007387 */ /* 0x0103e80000100a00 */
[----:B0-----:R-:W2:Y:S04]  /*26f40*/  LDL.64 R18, [R1+0x28] ;  /* 0x0000280001127983 */ /* 0x001ea80000100a00 */
[----:B-1----:R-:W2:Y:S04]  /*26f50*/  LDL.64 R16, [R1+0x20] ;  /* 0x0000200001107983 */ /* 0x002ea80000100a00 */
[----:B------:R0:W-:Y:S04]  /*26f60*/  STL.64 [R1+0x6f10], R14 ;  /* 0x006f100e01007387 */ /* 0x0001e80000100a00 */
[----:B------:R1:W-:Y:S04]  /*26f70*/  STL.64 [R1+0x6f08], R12 ;  /* 0x006f080c01007387 */ /* 0x0003e80000100a00 */
[----:B0-----:R-:W4:Y:S04]  /*26f80*/  LDL.64 R14, [R1+0x88] ;  /* 0x00008800010e7983 */ /* 0x001f280000100a00 */
[----:B-1----:R-:W2:Y:S04]  /*26f90*/  LDL.64 R12, [R1+0x80] ;  /* 0x00008000010c7983 */ /* 0x002ea80000100a00 */
[----:B----4-:R-:W-:Y:S04]  /*26fa0*/  STL.64 [R1+0x6f30], R14 ;  /* 0x006f300e01007387 */ /* 0x010fe80000100a00 */
[----:B--2---:R0:W-:Y:S04]  /*26fb0*/  STL.64 [R1+0x6f28], R12 ;  /* 0x006f280c01007387 */ /* 0x0041e80000100a00 */
[----:B0-----:R-:W2:Y:S04]  /*26fc0*/  LDL.LU.64 R12, [R1+0x60] ;  /* 0x00006000010c7983 */ /* 0x001ea80000300a00 */
[----:B------:R-:W4:Y:S04]  /*26fd0*/  LDL.LU.64 R14, [R1+0x68] ;  /* 0x00006800010e7983 */ /* 0x000f280000300a00 */
[----:B------:R-:W-:Y:S04]  /*26fe0*/  STL [R1+0x6eac], R28 ;  /* 0x006eac1c01007387 */ /* 0x000fe80000100800 */
[----:B------:R-:W-:Y:S04]  /*26ff0*/  STL.64 [R1+0x1d0], R24 ;  /* 0x0001d01801007387 */ /* 0x000fe80000100a00 */
[----:B------:R0:W-:Y:S04]  /*27000*/  STL.64 [R1+0x1d8], R26 ;  /* 0x0001d81a01007387 */ /* 0x0001e80000100a00 */
[----:B0-----:R-:W2:Y:S04]  /*27010*/  LDL.LU.64 R26, [R1+0x6f58] ;  /* 0x006f5800011a7983 */ /* 0x001ea80000300a00 */
[----:B------:R-:W2:Y:S04]  /*27020*/  LDL.LU.64 R24, [R1+0x6f50] ;  /* 0x006f500001187983 */ /* 0x000ea80000300a00 */
[----:B------:R-:W-:Y:S04]  /*27030*/  STL [R1+0x6ebc], R20 ;  /* 0x006ebc1401007387 */ /* 0x000fe80000100800 */
[----:B------:R-:W-:Y:S04]  /*27040*/  STL [R1+0x6eb8], R21 ;  /* 0x006eb81501007387 */ /* 0x000fe80000100800 */
[----:B------:R-:W-:Y:S04]  /*27050*/  STL [R1+0x6eb4], R22 ;  /* 0x006eb41601007387 */ /* 0x000fe80000100800 */
[----:B------:R2:W-:Y:S02]  /*27060*/  STL [R1+0x6eb0], R23 ;  /* 0x006eb01701007387 */ /* 0x0005e40000100800 */
[-C--:B--2---:R-:W-:Y:S11]  /*27070*/  HMMA.16816.F32.BF16 R20, R24, R4.reuse, RZ ;  /* 0x000000041814723c */ /* 0x084ff600000418ff */
[----:B------:R-:W-:Y:S11]  /*27080*/  @!UPT UIADD3 URZ, URZ, URZ, URZ ;  /* 0x0000003f3f3ff290 */ /* 0x000ff6000fffe03f */
[----:B------:R-:W-:Y:S01]  /*27090*/  @!UPT UIADD3 URZ, URZ, URZ, URZ ;  /* 0x0000003f3f3ff290 */ /* 0x000fe2000fffe03f */
[----:B------:R-:W-:Y:S04]  /*270a0*/  STL.64 [R1+0x1c0], R20 ;  /* 0x0001c01401007387 */ /* 0x000fe80000100a00 */
[----:B------:R0:W-:Y:S02]  /*270b0*/  STL.64 [R1+0x1c8], R22 ;  /* 0x0001c81601007387 */ /* 0x0001e40000100a00 */
[-C--:B0-----:R-:W-:Y:S11]  /*270c0*/  HMMA.16816.F32.BF16 R20, R16, R4.reuse, RZ ;  /* 0x000000041014723c */ /* 0x081ff600000418ff */
[----:B------:R-:W-:Y:S11]  /*270d0*/  @!UPT UIADD3 URZ, URZ, URZ, URZ ;  /* 0x0000003f3f3ff290 */ /* 0x000ff6000fffe03f */
[----:B------:R-:W-:Y:S01]  /*270e0*/  @!UPT UIADD3 URZ, URZ, URZ, URZ ;  /* 0x0000003f3f3ff290 */ /* 0x000fe2000fffe03f */
[----:B------:R0:W-:Y:S02]  /*270f0*/  STL.64 [R1+0x1e0], R20 ;  /* 0x0001e01401007387 */ /* 0x0001e40000100a00 */
[----:B0-----:R-:W-:Y:S02]  /*27100*/  IMAD.MOV.U32 R20, RZ, RZ, R19 ;  /* 0x000000ffff147224 */ /* 0x001fe400078e0013 */
[----:B---3--:R-:W-:Y:S01]  /*27110*/  HMMA.16816.F32.BF16 R16, R8, R4, RZ ;  /* 0x000000040810723c */ /* 0x008fe200000418ff */
[----:B------:R-:W-:Y:S11]  /*27120*/  STL.64 [R1+0x1e8], R22 ;  /* 0x0001e81601007387 */ /* 0x000ff60000100a00 */
[----:B------:R-:W-:Y:S11]  /*27130*/  @!UPT UIADD3 URZ, URZ, URZ, URZ ;  /* 0x0000003f3f3ff290 */ /* 0x000ff6000fffe03f */
[----:B------:R-:W-:Y:S04]  /*27140*/  STL.64 [R1+0x200], R16 ;  /* 0x0002001001007387 */ /* 0x000fe80000100a00 */
[----:B------:R0:W-:Y:S04]  /*27150*/  STL.64 [R1+0x208], R18 ;  /* 0x0002081201007387 */ /* 0x0001e80000100a00 */
[----:B0-----:R-:W2:Y:S04]  /*27160*/  LDL.LU.64 R18, [R1+0x6f48] ;  /* 0x006f480001127983 */ /* 0x001ea80000300a00 */
[----:B------:R-:W2:Y:S01]  /*27170*/  LDL.LU.64 R16, [R1+0x6f40] ;  /* 0x006f400001107983 */ /* 0x000ea20000300a00 */
[----:B------:R-:W-:Y:S01]  /*27180*/  MOV R21, R8 ;  /* 0x0000000800157202 */ /* 0x000fe20000000f00 */
[----:B------:R-:W-:Y:S01]  /*27190*/  IMAD.MOV.U32 R23, RZ, RZ, R10 ;  /* 0x000000ffff177224 */ /* 0x000fe200078e000a */
[----:B------:R-:W-:-:S02]  /*271a0*/  MOV R22, R9 ;  /* 0x0000000900167202 */ /* 0x000fc40000000f00 */
[----:B------:R-:W-:Y:S01]  /*271b0*/  MOV R28, R11 ;  /* 0x0000000b001c7202 */ /* 0x000fe20000000f00 */
[----:B------:R-:W-:Y:S01]  /*271c0*/  IMAD.MOV.U32 R29, RZ, RZ, R12 ;  /* 0x000000ffff1d7224 */ /* 0x000fe200078e000c */
[----:B------:R-:W-:Y:S01]  /*271d0*/  MOV R2, R13 ;  /* 0x0000000d00027202 */ /* 0x000fe20000000f00 */
[----:B--2---:R-:W-:Y:S01]  /*271e0*/  HMMA.16816.F32.BF16 R8, R16, R4, RZ ;  /* 0x000000041008723c */ /* 0x004fe200000418ff */
[----:B------:R-:W-:-:S07]  /*271f0*/  MOV R3, R19 ;  /* 0x0000001300037202 */ /* 0x000fce0000000f00 */
[----:B----4-:R-:W-:Y:S11]  /*27200*/  HMMA.16816.F32.BF16 R16, R12, R4, RZ ;  /* 0x000000040c10723c */ /* 0x010ff600000418ff */
[----:B------:R-:W-:Y:S04]  /*27210*/  @!UPT UIADD3 URZ, URZ, URZ, URZ ;  /* 0x0000003f3f3ff290 */ /* 0x000fe8000fffe03f */
[----:B------:R0:W-:Y:S04]  /*27220*/  STL.64 [R1+0x240], R8 ;  /* 0x0002400801007387 */ /* 0x0001e80000100a00 */
[----:B------:R1:W-:Y:S04]  /*27230*/  STL.64 [R1+0x248], R10 ;  /* 0x0002480a01007387 */ /* 0x0003e80000100a00 */
[----:B0-----:R-:W2:Y:S04]  /*27240*/  LDL.LU.64 R8, [R1+0x6f38] ;  /* 0x006f380001087983 */ /* 0x001ea80000300a00 */
[----:B------:R-:W-:Y:S01]  /*27250*/  STL [R1+0x6e9c], R3 ;  /* 0x006e9c0301007387 */ /* 0x000fe20000100800 */
[----:B-1----:R-:W-:Y:S01]  /*27260*/  MOV R11, R14 ;  /* 0x0000000e000b7202 */ /* 0x002fe20000000f00 */
[----:B------:R-:W-:-:S02]  /*27270*/  IMAD.MOV.U32 R10, RZ, RZ, R15 ;  /* 0x000000ffff0a7224 */ /* 0x000fc400078e000f */
[----:B------:R-:W3:Y:S04]  /*27280*/  LDL.LU.64 R14, [R1+0x6f30] ;  /* 0x006f3000010e7983 */ /* 0x000ee80000300a00 */
[----:B------:R-:W3:Y:S01]  /*27290*/  LDL.LU.64 R12, [R1+0x6f28] ;  /* 0x006f2800010c7983 */ /* 0x000ee20000300a00 */
[----:B------:R-:W-:-:S03]  /*272a0*/  MOV R0, R19 ;  /* 0x0000001300007202 */ /* 0x000fc60000000f00 */
[----:B------:R-:W-:Y:S04]  /*272b0*/  STL.64 [R1+0x250], R16 ;  /* 0x0002501001007387 */ /* 0x000fe80000100a00 */
[----:B------:R3:W-:Y:S04]  /*272c0*/  STL [R1+0x258], R18 ;  /* 0x0002581201007387 */ /* 0x0007e80000100800 */
[----:B------:R-:W-:Y:S01]  /*272d0*/  STL [R1+0x6d10], R0 ;  /* 0x006d100001007387 */ /* 0x000fe20000100800 */
[----:B---3--:R-:W-:Y:S11]  /*272e0*/  HMMA.16816.F32.BF16 R16, R12, R4, RZ ;  /* 0x000000040c10723c */ /* 0x008ff600000418ff */
[----:B------:R-:W-:Y:S11]  /*272f0*/  @!UPT UIADD3 URZ, URZ, URZ, URZ ;  /* 0x0000003f3f3ff290 */ /* 0x000ff6000fffe03f */
[----:B------:R-:W-:Y:S01]  /*27300*/  @!UPT UIADD3 URZ, URZ, URZ, URZ ;  /* 0x0000003f3f3ff290 */ /* 0x000fe2000fffe03f */
[----:B------:R-:W-:Y:S04]  /*27310*/  STL.64 [R1+0x260], R16 ;  /* 0x0002601001007387 */ /* 0x000fe80000100a00 */
[----:B------:R0:W-:Y:S04]  /*27320*/  STL.64 [R1+0x268], R18 ;  /* 0x0002681201007387 */ /* 0x0001e80000100a00 */
[----:B0-----:R-:W3:Y:S04]  /*27330*/  LDL.LU.64 R18, [R1+0x6f20] ;  /* 0x006f200001127983 */ /* 0x001ee80000300a00 */
[----:B------:R-:W3:Y:S01]  /*27340*/  LDL.LU.64 R16, [R1+0x6f18] ;  /* 0x006f180001107983 */ /* 0x000ee20000300a00 */
[----:B------:R-:W-:-:S02]  /*27350*/  MOV R3, R15 ;  /* 0x0000000f00037202 */ /* 0x000fc40000000f00 */
[-C--:B---3--:R-:W-:Y:S01]  /*27360*/  HMMA.16816.F32.BF16 R12, R16, R4.reuse, RZ ;  /* 0x00000004100c723c */ /* 0x088fe200000418ff */
[----:B------:R-:W-:Y:S11]  /*27370*/  IMAD.MOV.U32 R0, RZ, RZ, R19 ;  /* 0x000000ffff007224 */ /* 0x000ff600078e0013 */
[----:B------:R-:W-:Y:S11]  /*27380*/  @!UPT UIADD3 URZ, URZ, URZ, URZ ;  /* 0x0000003f3f3ff290 */ /* 0x000ff6000fffe03f */
[----:B------:R-:W-:Y:S04]  /*27390*/  STL.64 [R1+0x270], R12 ;  /* 0x0002700c01007387 */ /* 0x000fe80000100a00 */
[----:B------:R0:W-:Y:S04]  /*273a0*/  STL.64 [R1+0x278], R14 ;  /* 0x0002780e01007387 */ /* 0x0001e80000100a00 */
[----:B0-----:R-:W2:Y:S04]  /*273b0*/  LDL.LU.64 R14, [R1+0x6f10] ;  /* 0x006f1000010e7983 */ /* 0x001ea80000300a00 */
[----:B------:R-:W2:Y:S04]  /*273c0*/  LDL.LU.64 R12, [R1+0x6f08] ;  /* 0x006f0800010c7983 */ /* 0x000ea80000300a00 */
[----:B------:R-:W3:Y:S04]  /*273d0*/  LDL.LU.64 R18, [R1+0x6f00] ;  /* 0x006f000001127983 */ /* 0x000ee80000300a00 */
[----:B------:R-:W3:Y:S02]  /*273e0*/  LDL.LU.64 R16, [R1+0x6ef8] ;  /* 0x006ef80001107983 */ /* 0x000ee40000300a00 */
[----:B---3--:R-:W-:Y:S11]  /*273f0*/  HMMA.16816.F32.BF16 R16, R16, R4, RZ ;  /* 0x000000041010723c */ /* 0x008ff600000418ff */
[----:B------:R-:W-:Y:S11]  /*27400*/  @!UPT UIADD3 URZ, URZ, URZ, URZ ;  /* 0x0000003f3f3ff290 */ /* 0x000ff6000fffe03f */
[----:B------:R-:W-:Y:S01]  /*27410*/  @!UPT UIADD3 URZ, URZ, URZ, URZ ;  /* 0x0000003f3f3ff290 */ /* 0x000fe2000fffe03f */
[----:B------:R-:W-:Y:S04]  /*27420*/  STL.64 [R1+0x280], R16 ;  /* 0x0002801001007387 */ /* 0x000fe80000100a00 */
[----:B------:R0:W-:Y:S04]  /*27430*/  STL.64 [R1+0x288], R18 ;  /* 0x0002881201007387 */ /* 0x0001e80000100a00 */
[----:B0-----:R-:W3:Y:S04]  /*27440*/  LDL.LU.64 R18, [R1+0x6ef0] ;  /* 0x006ef00001127983 */ /* 0x001ee80000300a00 */
[----:B------:R-:W3:Y:S01]  /*27450*/  LDL.LU.64 R16, [R1+0x6ee8] ;  /* 0x006ee80001107983 */ /* 0x000ee20000300a00 */
[----:B--2---:R-:W-:Y:S08]  /*27460*/  HMMA.16816.F32.BF16 R12, R12, R8, RZ ;  /* 0x000000080c0c723c */ /* 0x004ff000000418ff */
[----:B---3--:R-:W-:Y:S11]  /*27470*/  HMMA.16816.F32.BF16 R16, R16, R4, RZ ;  /* 0x000000041010723c */ /* 0x008ff600000418ff */
[----:B------:R-:W-:Y:S11]  /*27480*/  @!UPT UIADD3 URZ, URZ, URZ, URZ ;  /* 0x0000003f3f3ff290 */ /* 0x000ff6000fffe03f */
[----:B------:R-:W-:Y:S01]  /*27490*/  @!UPT UIADD3 URZ, URZ, URZ, URZ ;  /* 0x0000003f3f3ff290 */ /* 0x000fe2000fffe03f */
[----:B------:R-:W-:Y:S04]  /*274a0*/  STL.64 [R1+0x290], R16 ;  /* 0x0002901001007387 */ /* 0x000fe80000100a00 */
[----:B------:R0:W-:Y:S04]  /*274b0*/  STL.64 [R1+0x298], R18 ;  /* 0x0002981201007387 */ /* 0x0001e80000100a00 */
[----:B0-----:R-:W2:Y:S04]  /*274c0*/  LDL.LU.64 R18, [R1+0x6ee0] ;  /* 0x006ee00001127983 */ /* 0x001ea80000300a00 */
[----:B------:R-:W2:Y:S04]  /*274d0*/  LDL.LU.64 R16, [R1+0x6ed8] ;  /* 0x006ed80001107983 */ /* 0x000ea80000300a00 */
[----:B------:R-:W-:Y:S04]  /*274e0*/  STL.64 [R1+0x140], R12 ;  /* 0x0001400c01007387 */ /* 0x000fe80000100a00 */
[----:B------:R0:W-:Y:S04]  /*274f0*/  STL.64 [R1+0x148], R14 ;  /* 0x0001480e01007387 */ /* 0x0001e80000100a00 */
[----:B0-----:R-:W3:Y:S04]  /*27500*/  LDL.LU.64 R14, [R1+0x6ed0] ;  /* 0x006ed000010e7983 */ /* 0x001ee80000300a00 */
[----:B------:R-:W3:Y:S02]  /*27510*/  LDL.LU.64 R12, [R1+0x6ec8] ;  /* 0x006ec800010c7983 */ /* 0x000ee40000300a00 */
[----:B---3--:R-:W-:Y:S11]  /*27520*/  HMMA.16816.F32.BF16 R12, R12, R8, RZ ;  /* 0x000000080c0c723c */ /* 0x008ff600000418ff */
[----:B------:R-:W-:Y:S11]  /*27530*/  @!UPT UIADD3 URZ, URZ, URZ, URZ ;  /* 0x0000003f3f3ff290 */ /* 0x000ff6000fffe03f */
[----:B------:R-:W-:Y:S01]  /*27540*/  @!UPT UIADD3 URZ, URZ, URZ, URZ ;  /* 0x0000003f3f3ff290 */ /* 0x000fe2000fffe03f */
[----:B------:R0:W-:Y:S04]  /*27550*/  STL.64 [R1+0x130], R12 ;  /* 0x0001300c01007387 */ /* 0x0001e80000100a00 */
[----:B------:R1:W-:Y:S04]  /*27560*/  STL.64 [R1+0x138], R14 ;  /* 0x0001380e01007387 */ /* 0x0003e80000100a00 */
[----:B0-----:R-:W3:Y:S04]  /*27570*/  LDL.LU R12, [R1+0x30] ;  /* 0x00003000010c7983 */ /* 0x001ee80000300800 */
[----:B------:R-:W3:Y:S01]  /*27580*/  LDL.LU R13, [R1+0x34] ;  /* 0x00003400010d7983 */ /* 0x000ee20000300800 */
[----:B-1----:R-:W-:-:S02]  /*27590*/  MOV R14, R6 ;  /* 0x00000006000e7202 */ /* 0x002fc40000000f00 */
[----:B------:R-:W-:Y:S01]  /*275a0*/  MOV R15, R7 ;  /* 0x00000007000f7202 */ /* 0x000fe20000000f00 */
[----:B------:R-:W4:Y:S04]  /*275b0*/  LDL.LU R6, [R1+0x6ec4] ;  /* 0x006ec40001067983 */ /* 0x000f280000300800 */
[----:B------:R-:W4:Y:S01]  /*275c0*/  LDL.LU R7, [R1+0x6ec0] ;  /* 0x006ec00001077983 */ /* 0x000f220000300800 */
[-C--:B--2---:R-:W-:Y:S11]  /*275d0*/  HMMA.16816.F32.BF16 R16, R16, R8.reuse, RZ ;  /* 0x000000081010723c */ /* 0x084ff600000418ff */
[----:B------:R-:W-:Y:S11]  /*275e0*/  @!UPT UIADD3 URZ, URZ, URZ, URZ ;  /* 0x0000003f3f3ff290 */ /* 0x000ff6000fffe03f */
[----:B------:R-:W-:Y:S01]  /*275f0*/  @!UPT UIADD3 URZ, URZ, URZ, URZ ;  /* 0x0000003f3f3ff290 */ /* 0x000fe2000fffe03f */
[----:B------:R0:W-:Y:S01]  /*27600*/  STL.64 [R1+0x120], R16 ;  /* 0x0001201001007387 */ /* 0x0001e20000100a00 */
[----:B------:R-:W-:Y:S01]  /*27610*/  IMAD.MOV.U32 R5, RZ, RZ, R18 ;  /* 0x000000ffff057224 */ /* 0x000fe200078e0012 */
[----:B------:R-:W-:Y:S02]  /*27620*/  MOV R4, R19 ;  /* 0x0000001300047202 */ /* 0x000fe40000000f00 */
[----:B------:R-:W-:Y:S01]  /*27630*/  MOV R19, R20 ;  /* 0x0000001400137202 */ /* 0x000fe20000000f00 */
[----:B0-----:R-:W2:Y:S04]  /*27640*/  LDL.LU R16, [R1+0x20] ;  /* 0x0000200001107983 */ /* 0x001ea80000300800 */
[----:B------:R-:W2:Y:S04]  /*27650*/  LDL.LU R17, [R1+0x24] ;  /* 0x0000240001117983 */ /* 0x000ea80000300800 */
[----:B------:R-:W2:Y:S04]  /*27660*/  LDL.LU R18, [R1+0x28] ;  /* 0x0000280001127983 */ /* 0x000ea80000300800 */
[----:B------:R-:W2:Y:S01]  /*27670*/  LDL.LU R20, [R1+0x6ebc] ;  /* 0x006ebc0001147983 */ /* 0x000ea20000300800 */
[----:B---3--:R-:W-:Y:S03]  /*27680*/  HMMA.16816.F32.BF16 R12, R12, R8, RZ ;  /* 0x000000080c0c723c */ /* 0x008fe600000418ff */
[----:B----4-:R0:W-:Y:S04]  /*27690*/  STL.64 [R1+0x6e60], R6 ;  /* 0x006e600601007387 */ /* 0x0101e80000100a00 */
[----:B------:R1:W-:Y:S11]  /*276a0*/  STL.64 [R1+0x6e58], R4 ;  /* 0x006e580401007387 */ /* 0x0003f60000100a00 */
[----:B------:R-:W-:Y:S06]  /*276b0*/  @!UPT UIADD3 URZ, URZ, URZ, URZ ;  /* 0x0000003f3f3ff290 */ /* 0x000fec000fffe03f */
[----:B0-----:R-:W-:Y:S01]  /*276c0*/  IMAD.MOV.U32 R7, RZ, RZ, R12 ;  /* 0x000000ffff077224 */ /* 0x001fe200078e000c */
[----:B------:R-:W-:Y:S01]  /*276d0*/  MOV R6, R13 ;  /* 0x0000000d00067202 */ /* 0x000fe20000000f00 */
[----:B-1----:R-:W-:Y:S01]  /*276e0*/  IMAD.MOV.U32 R4, RZ, RZ, R15 ;  /* 0x000000ffff047224 */ /* 0x002fe200078e000f */
[----:B------:R-:W-:Y:S02]  /*276f0*/  MOV R12, R21 ;  /* 0x00000015000c7202 */ /* 0x000fe40000000f00 */
[----:B------:R-:W-:Y:S01]  /*27700*/  MOV R5, R14 ;  /* 0x0000000e00057202 */ /* 0x000fe20000000f00 */
[----:B------:R-:W2:Y:S01]  /*27710*/  LDL.LU R21, [R1+0x6eb8] ;  /* 0x006eb80001157983 */ /* 0x000ea20000300800 */
[----:B------:R-:W-:Y:S01]  /*27720*/  MOV R13, R22 ;  /* 0x00000016000d7202 */ /* 0x000fe20000000f00 */
[----:B------:R-:W-:Y:S01]  /*27730*/  IMAD.MOV.U32 R14, RZ, RZ, R23 ;  /* 0x000000ffff0e7224 */ /* 0x000fe200078e0017 */
[----:B------:R-:W-:Y:S01]  /*27740*/  MOV R15, R28 ;  /* 0x0000001c000f7202 */ /* 0x000fe20000000f00 */
[----:B------:R-:W2:Y:S04]  /*27750*/  LDL.LU R22, [R1+0x6eb4] ;  /* 0x006eb40001167983 */ /* 0x000ea80000300800 */
[----:B------:R-:W2:Y:S04]  /*27760*/  LDL.LU R23, [R1+0x6eb0] ;  /* 0x006eb00001177983 */ /* 0x000ea80000300800 */
[----:B------:R-:W3:Y:S04]  /*27770*/  LDL.LU R28, [R1+0x6eac] ;  /* 0x006eac00011c7983 */ /* 0x000ee80000300800 */
[----:B------:R0:W-:Y:S04]  /*27780*/  STL [R1+0x6e84], R4 ;  /* 0x006e840401007387 */ /* 0x0001e80000100800 */
[----:B------:R1:W-:Y:S04]  /*27790*/  STL [R1+0x6e80], R5 ;  /* 0x006e800501007387 */ /* 0x0003e80000100800 */
[----:B------:R4:W-:Y:S04]  /*277a0*/  STL [R1+0x6e7c], R6 ;  /* 0x006e7c0601007387 */ /* 0x0009e80000100800 */
[----:B------:R3:W-:Y:S04]  /*277b0*/  STL [R1+0x6e78], R7 ;  /* 0x006e780701007387 */ /* 0x0007e80000100800 */
[----:B0-----:R-:W2:Y:S04]  /*277c0*/  LDL.LU R4, [R1] ;  /* 0x0000000001047983 */ /* 0x001ea80000300800 */
[----:B-1----:R-:W2:Y:S04]  /*277d0*/  LDL.LU R5, [R1+0x4] ;  /* 0x0000040001057983 */ /* 0x002ea80000300800 */
[----:B----4-:R-:W2:Y:S01]  /*277e0*/  LDL.LU R6, [R1+0x8] ;  /* 0x0000080001067983 */ /* 0x010ea20000300800 */
[----:B---3--:R-:W-:-:S03]  /*277f0*/  MOV R7, R28 ;  /* 0x0000001c00077202 */ /* 0x008fc60000000f00 */
[----:B------:R-:W3:Y:S04]  /*27800*/  LDL.LU R28, [R1+0x6ea8] ;  /* 0x006ea800011c7983 */ /* 0x000ee80000300800 */
[-C--:B--2---:R-:W-:Y:S11]  /*27810*/  HMMA.16816.F32.BF16 R4, R4, R8.reuse, RZ ;  /* 0x000000080404723c */ /* 0x084ff600000418ff */
[----:B------:R-:W-:Y:S11]  /*27820*/  @!UPT UIADD3 URZ, URZ, URZ, URZ ;  /* 0x0000003f3f3ff290 */ /* 0x000ff6000fffe03f */
[----:B------:R-:W-:Y:S01]  /*27830*/  @!UPT UIADD3 URZ, URZ, URZ, URZ ;  /* 0x0000003f3f3ff290 */ /* 0x000fe2000fffe03f */
[----:B------:R-:W-:Y:S04]  /*27840*/  STL.64 [R1+0x100], R4 ;  /* 0x0001000401007387 */ /* 0x000fe80000100a00 */
[----:B------:R0:W-:Y:S02]  /*27850*/  STL.64 [R1+0x108], R6 ;  /* 0x0001080601007387 */ /* 0x0001e40000100a00 */
[----:B0-----:R-:W-:Y:S07]  /*27860*/  HMMA.16816.F32.BF16 R4, R20, R8, RZ ;  /* 0x000000081404723c */ /* 0x001fee00000418ff */
[----:B------:R-:W-:-:S02]  /*27870*/  IMAD.MOV.U32 R20, RZ, RZ, R29 ;  /* 0x000000ffff147224 */ /* 0x000fc400078e001d */
[----:B------:R-:W2:Y:S01]  /*27880*/  LDL.LU R29, [R1+0x6ea4] ;  /* 0x006ea400011d7983 */ /* 0x000ea20000300800 */
[----:B------:R-:W-:Y:S11]  /*27890*/  MOV R21, R2 ;  /* 0x0000000200157202 */ /* 0x000ff60000000f00 */
[----:B------:R-:W-:Y:S02]  /*278a0*/  @!UPT UIADD3 URZ, URZ, URZ, URZ ;  /* 0x0000003f3f3ff290 */ /* 0x000fe4000fffe03f */
[----:B------:R-:W-:Y:S04]  /*278b0*/  STL.64 [R1+0xe0], R4 ;  /* 0x0000e00401007387 */ /* 0x000fe80000100a00 */
[----:B------:R0:W-:Y:S04]  /*278c0*/  STL.64 [R1+0xe8], R6 ;  /* 0x0000e80601007387 */ /* 0x0001e80000100a00 */
[----:B------:R-:W4:Y:S01]  /*278d0*/  LDL.LU R2, [R1+0x6ea0] ;  /* 0x006ea00001027983 */ /* 0x000f220000300800 */
[-C--:B0-----:R-:W-:Y:S08]  /*278e0*/  HMMA.16816.F32.BF16 R4, R24, R8.reuse, RZ ;  /* 0x000000081804723c */ /* 0x081ff000000418ff */
[----:B------:R-:W-:Y:S01]  /*278f0*/  HMMA.16816.F32.BF16 R24, R16, R8, RZ ;  /* 0x000000081018723c */ /* 0x000fe200000418ff */
[----:B------:R-:W-:Y:S01]  /*27900*/  MOV R22, R11 ;  /* 0x0000000b00167202 */ /* 0x000fe20000000f00 */
[----:B------:R-:W-:Y:S11]  /*27910*/  IMAD.MOV.U32 R23, RZ, RZ, R10 ;  /* 0x000000ffff177224 */ /* 0x000ff600078e000a */
[----:B------:R-:W-:Y:S02]  /*27920*/  @!UPT UIADD3 URZ, URZ, URZ, URZ ;  /* 0x0000003f3f3ff290 */ /* 0x000fe4000fffe03f */
[----:B------:R-:W-:Y:S04]  /*27930*/  STL.64 [R1+0xd0], R4 ;  /* 0x0000d00401007387 */ /* 0x000fe80000100a00 */
[----:B------:R-:W-:Y:S04]  /*27940*/  STL.64 [R1+0xd8], R6 ;  /* 0x0000d80601007387 */ /* 0x000fe80000100a00 */
[----:B------:R-:W-:Y:S04]  /*27950*/  STL.64 [R1+0xc0], R24 ;  /* 0x0000c01801007387 */ /* 0x000fe80000100a00 */
[----:B------:R0:W-:Y:S02]  /*27960*/  STL.64 [R1+0xc8], R26 ;  /* 0x0000c81a01007387 */ /* 0x0001e40000100a00 */
[----:B0-----:R-:W-:-:S02]  /*27970*/  MOV R27, R3 ;  /* 0x00000003001b7202 */ /* 0x001fc40000000f00 */
[----:B---3--:R-:W0:Y:S02]  /*27980*/  LDSM.16.MT88.4 R16, [R28+0x2000] ;  /* 0x002000001c10783b */ /* 0x008e240000004200 */
[----:B0-----:R-:W-:Y:S01]  /*27990*/  MOV R6, R16 ;  /* 0x0000001000067202 */ /* 0x001fe20000000f00 */
[----:B------:R-:W-:Y:S01]  /*279a0*/  IMAD.MOV.U32 R11, RZ, RZ, R18 ;  /* 0x000000ffff0b7224 */ /* 0x000fe200078e0012 */
[----:B------:R-:W-:Y:S02]  /*279b0*/  MOV R7, R17 ;  /* 0x0000001100077202 */ /* 0x000fe40000000f00 */
[----:B------:R-:W-:Y:S02]  /*279c0*/  MOV R10, R19 ;  /* 0x00000013000a7202 */ /* 0x000fe40000000f00 */
[----:B----4-:R-:W0:Y:S04]  /*279d0*/  LDSM.16.MT88.4 R16, [R2+0x2000] ;  /* 0x002000000210783b */ /* 0x010e280000004200 */
[----:B0-----:R-:W-:Y:S04]  /*279e0*/  STL.64 [R1+0x10], R16 ;  /* 0x0000101001007387 */ /* 0x001fe80000100a00 */
[----:B------:R-:W3:Y:S04]  /*279f0*/  LDL.LU R24, [R1+0x80] ;  /* 0x0000800001187983 */ /* 0x000ee80000300800 */
[----:B------:R-:W3:Y:S04]  /*27a00*/  LDL.LU R25, [R1+0x84] ;  /* 0x0000840001197983 */ /* 0x000ee80000300800 */
[----:B------:R-:W3:Y:S04]  /*27a10*/  LDL.LU R26, [R1+0x88] ;  /* 0x00008800011a7983 */ /* 0x000ee80000300800 */
[----:B------:R-:W4:Y:S01]  /*27a20*/  LDL.LU R3, [R1+0x6e9c] ;  /* 0x006e9c0001037983 */ /* 0x000f220000300800 */
[----:B------:R-:W-:Y:S01]  /*27a30*/  MOV R4, R18 ;  /* 0x0000001200047202 */ /* 0x000fe20000000f00 */
[----:B------:R-:W-:-:S02]  /*27a40*/  IMAD.MOV.U32 R5, RZ, RZ, R19 ;  /* 0x000000ffff057224 */ /* 0x000fc400078e0013 */
[----:B--2---:R-:W0:Y:S04]  /*27a50*/  LDSM.16.MT88.4 R16, [R29+0x2000] ;  /* 0x002000001d10783b */ /* 0x004e280000004200 */
[----:B------:R-:W-:Y:S04]  /*27a60*/  STL.64 [R1+0x6e90], R6 ;  /* 0x006e900601007387 */ /* 0x000fe80000100a00 */
[----:B------:R-:W-:Y:S04]  /*27a70*/  STL.64 [R1+0x6e88], R4 ;  /* 0x006e880401007387 */ /* 0x000fe80000100a00 */
[----:B0-----:R-:W-:Y:S04]  /*27a80*/  STL.64 [R1+0x6e00], R18 ;  /* 0x006e001201007387 */ /* 0x001fe80000100a00 */
[----:B------:R0:W-:Y:S04]  /*27a90*/  STL.64 [R1+0x6df8], R16 ;  /* 0x006df81001007387 */ /* 0x0001e80000100a00 */
[----:B0-----:R-:W2:Y:S04]  /*27aa0*/  LDL.LU R16, [R1+0x70] ;  /* 0x0000700001107983 */ /* 0x001ea80000300800 */
[----:B------:R-:W2:Y:S04]  /*27ab0*/  LDL.LU R17, [R1+0x74] ;  /* 0x0000740001117983 */ /* 0x000ea80000300800 */
[----:B------:R-:W2:Y:S01]  /*27ac0*/  LDL.LU R18, [R1+0x78] ;  /* 0x0000780001127983 */ /* 0x000ea20000300800 */
[----:B----4-:R-:W-:-:S03]  /*27ad0*/  MOV R19, R3 ;  /* 0x0000000300137202 */ /* 0x010fc60000000f00 */
[----:B------:R-:W4:Y:S01]  /*27ae0*/  LDL.LU R3, [R1+0x6e98] ;  /* 0x006e980001037983 */ /* 0x000f220000300800 */
[-C--:B------:R-:W-:Y:S03]  /*27af0*/  HMMA.16816.F32.BF16 R12, R12, R8.reuse, RZ ;  /* 0x000000080c0c723c */ /* 0x080fe600000418ff */
[----:B------:R-:W4:Y:S11]  /*27b00*/  LDL.LU R4, [R1+0xa0] ;  /* 0x0000a00001047983 */ /* 0x000f360000300800 */
[----:B------:R-:W-:Y:S09]  /*27b10*/  @!UPT UIADD3 URZ, URZ, URZ, URZ ;  /* 0x0000003f3f3ff290 */ /* 0x000ff2000fffe03f */
[----:B------:R-:W-:Y:S04]  /*27b20*/  STL.64 [R1+0xf0], R12 ;  /* 0x0000f00c01007387 */ /* 0x000fe80000100a00 */
[----:B------:R-:W-:Y:S04]  /*27b30*/  STL.64 [R1+0xf8], R14 ;  /* 0x0000f80e01007387 */ /* 0x000fe80000100a00 */
[----:B------:R-:W4:Y:S04]  /*27b40*/  LDL.LU R5, [R1+0xa4] ;  /* 0x0000a40001057983 */ /* 0x000f280000300800 */
[----:B------:R-:W4:Y:S01]  /*27b50*/  LDL.LU R6, [R1+0xa8] ;  /* 0x0000a80001067983 */ /* 0x000f220000300800 */
[----:B--2---:R-:W-:Y:S01]  /*27b60*/  HMMA.16816.F32.BF16 R16, R16, R8, RZ ;  /* 0x000000081010723c */ /* 0x004fe200000418ff */
[----:B------:R-:W-:-:S07]  /*27b70*/  IMAD.MOV.U32 R7, RZ, RZ, R0 ;  /* 0x000000ffff077224 */ /* 0x000fce00078e0000 */
[-C--:B---3--:R-:W-:Y:S01]  /*27b80*/  HMMA.16816.F32.BF16 R24, R24, R8.reuse, RZ ;  /* 0x000000081818723c */ /* 0x088fe200000418ff */
[----:B----4-:R-:W0:Y:S04]  /*27b90*/  LDSM.16.MT88.4 R12, [R3+0x2000] ;  /* 0x00200000030c783b */ /* 0x010e280000004200 */
[----:B0-----:R-:W-:Y:S04]  /*27ba0*/  STL.64 [R1+0x6de0], R14 ;  /* 0x006de00e01007387 */ /* 0x001fe80000100a00 */
[----:B------:R0:W-:Y:S02]  /*27bb0*/  STL.64 [R1+0x6dd8], R12 ;  /* 0x006dd80c01007387 */ /* 0x0001e40000100a00 */
[----:B0-----:R-:W-:Y:S02]  /*27bc0*/  HMMA.16816.F32.BF16 R12, R20, R8, RZ ;  /* 0x00000008140c723c */ /* 0x001fe400000418ff */
[----:B------:R-:W-:Y:S11]  /*27bd0*/  LDSM.16.MT88.4 R20, [R2+0x2080] ;  /* 0x002080000214783b */ /* 0x000ff60000004200 */
[----:B------:R-:W-:Y:S10]  /*27be0*/  @!UPT UIADD3 URZ, URZ, URZ, URZ ;  /* 0x0000003f3f3ff290 */ /* 0x000ff4000fffe03f */
[----:B------:R-:W-:Y:S04]  /*27bf0*/  STL.64 [R1+0x1f0], R12 ;  /* 0x0001f00c01007387 */ /* 0x000fe80000100a00 */
[----:B------:R-:W-:Y:S04]  /*27c00*/  STL.64 [R1+0x70], R16 ;  /* 0x0000701001007387 */ /* 0x000fe80000100a00 */
[----:B------:R-:W-:Y:S04]  /*27c10*/  STL.64 [R1+0x78], R18 ;  /* 0x0000781201007387 */ /* 0x000fe80000100a00 */
[----:B------:R-:W0:Y:S01]  /*27c20*/  LDSM.16.MT88.4 R16, [R28+0x2080] ;  /* 0x002080001c10783b */ /* 0x000e220000004200 */
[----:B------:R-:W-:-:S03]  /*27c30*/  MOV R0, R14 ;  /* 0x0000000e00007202 */ /* 0x000fc60000000f00 */
[----:B------:R0:W-:Y:S02]  /*27c40*/  STL [R1+0x1fc], R15 ;  /* 0x0001fc0f01007387 */ /* 0x0001e40000100800 */
[----:B0-----:R-:W-:Y:S01]  /*27c50*/  MOV R15, R16 ;  /* 0x00000010000f7202 */ /* 0x001fe20000000f00 */
[----:B------:R-:W-:Y:S01]  /*27c60*/  IMAD.MOV.U32 R14, RZ, RZ, R17 ;  /* 0x000000ffff0e7224 */ /* 0x000fe200078e0011 */
[----:B------:R-:W-:Y:S01]  /*27c70*/  MOV R13, R18 ;  /* 0x00000012000d7202 */ /* 0x000fe20000000f00 */
[----:B------:R-:W-:Y:S01]  /*27c80*/  IMAD.MOV.U32 R16, RZ, RZ, R23 ;  /* 0x000000ffff107224 */ /* 0x000fe200078e0017 */
[----:B------:R-:W-:Y:S01]  /*27c90*/  MOV R12, R19 ;  /* 0x00000013000c7202 */ /* 0x000fe20000000f00 */
[----:B------:R-:W-:Y:S01]  /*27ca0*/  IMAD.MOV.U32 R19, RZ, RZ, R20 ;  /* 0x000000ffff137224 */ /* 0x000fe200078e0014 */
[----:B------:R-:W-:Y:S02]  /*27cb0*/  MOV R18, R21 ;  /* 0x0000001500127202 */ /* 0x000fe40000000f00 */
[----:B------:R-:W-:-:S02]  /*27cc0*/  MOV R17, R22 ;  /* 0x0000001600117202 */ /* 0x000fc40000000f00 */
[----:B------:R-:W0:Y:S04]  /*27cd0*/  LDSM.16.MT88.4 R20, [R29+0x2080] ;  /* 0x002080001d14783b */ /* 0x000e280000004200 */
[----:B------:R-:W-:Y:S04]  /*27ce0*/  STL [R1+0x6d48], R0 ;  /* 0x006d480001007387 */ /* 0x000fe80000100800 */
[----:B0-----:R-:W-:Y:S04]  /*27cf0*/  STL.64 [R1+0x6d70], R22 ;  /* 0x006d701601007387 */ /* 0x001fe80000100a00 */
[----:B------:R0:W-:Y:S04]  /*27d00*/  STL.64 [R1+0x6d68], R20 ;  /* 0x006d681401007387 */ /* 0x0001e80000100a00 */
[----:B0-----:R-:W2:Y:S04]  /*27d10*/  LDL.LU R20, [R1+0xb0] ;  /* 0x0000b00001147983 */ /* 0x001ea80000300800 */
[----:B------:R-:W2:Y:S04]  /*27d20*/  LDL.LU R21, [R1+0xb4] ;  /* 0x0000b40001157983 */ /* 0x000ea80000300800 */
[----:B------:R-:W2:Y:S04]  /*27d30*/  LDL.LU R22, [R1+0xb8] ;  /* 0x0000b80001167983 */ /* 0x000ea80000300800 */
[----:B------:R-:W2:Y:S04]  /*27d40*/  LDL.LU R23, [R1+0xbc] ;  /* 0x0000bc0001177983 */ /* 0x000ea80000300800 */
[----:B------:R-:W-:Y:S04]  /*27d50*/  STL.64 [R1+0x80], R24 ;  /* 0x0000801801007387 */ /* 0x000fe80000100a00 */
[----:B------:R-:W-:Y:S04]  /*27d60*/  STL.64 [R1+0x88], R26 ;  /* 0x0000881a01007387 */ /* 0x000fe80000100a00 */
[----:B------:R-:W0:Y:S04]  /*27d70*/  LDSM.16.MT88.4 R24, [R3+0x2080] ;  /* 0x002080000318783b */ /* 0x000e280000004200 */
[----:B0-----:R-:W-:Y:S04]  /*27d80*/  STL.64 [R1+0x6d60], R26 ;  /* 0x006d601a01007387 */ /* 0x001fe80000100a00 */
[----:B------:R0:W-:Y:S04]  /*27d90*/  STL.64 [R1+0x6d58], R24 ;  /* 0x006d581801007387 */ /* 0x0001e80000100a00 */
[----:B0-----:R-:W3:Y:S04]  /*27da0*/  LDL.LU R24, [R1+0x90] ;  /* 0x0000900001187983 */ /* 0x001ee80000300800 */
[----:B------:R-:W3:Y:S04]  /*27db0*/  LDL.LU R25, [R1+0x94] ;  /* 0x0000940001197983 */ /* 0x000ee80000300800 */
[----:B------:R-:W3:Y:S04]  /*27dc0*/  LDL.LU R26, [R1+0x98] ;  /* 0x00009800011a7983 */ /* 0x000ee80000300800 */
[----:B------:R-:W3:Y:S01]  /*27dd0*/  LDL.LU R27, [R1+0x9c] ;  /* 0x00009c00011b7983 */ /* 0x000ee20000300800 */
[-C--:B------:R-:W-:Y:S11]  /*27de0*/  HMMA.16816.F32.BF16 R4, R4, R8.reuse, RZ ;  /* 0x000000080404723c */ /* 0x080ff600000418ff */
[----:B------:R-:W-:Y:S11]  /*27df0*/  @!UPT UIADD3 URZ, URZ, URZ, URZ ;  /* 0x0000003f3f3ff290 */ /* 0x000ff6000fffe03f */
[----:B------:R-:W-:Y:S01]  /*27e00*/  @!UPT UIADD3 URZ, URZ, URZ, URZ ;  /* 0x0000003f3f3ff290 */ /* 0x000fe2000fffe03f */
[----:B------:R-:W-:Y:S04]  /*27e10*/  STL.64 [R1+0x210], R4 ;  /* 0x0002100401007387 */ /* 0x000fe80000100a00 */
[----:B------:R0:W-:Y:S04]  /*27e20*/  STL.64 [R1+0x218], R6 ;  /* 0x0002180601007387 */ /* 0x0001e80000100a00 */
[----:B0-----:R-:W4:Y:S04]  /*27e30*/  LDL.LU.64 R6, [R1+0x6e90] ;  /* 0x006e900001067983 */ /* 0x001f280000300a00 */
[----:B------:R-:W4:Y:S01]  /*27e40*/  LDL.LU.64 R4, [R1+0x6e88] ;  /* 0x006e880001047983 */ /* 0x000f220000300a00 */
[-C--:B--2---:R-:W-:Y:S08]  /*27e50*/  HMMA.16816.F32.BF16 R20, R20, R8.reuse, RZ ;  /* 0x000000081414723c */ /* 0x084ff000000418ff */
[----:B---3--:R-:W-:Y:S11]  /*27e60*/  HMMA.16816.F32.BF16 R24, R24, R8, RZ ;  /* 0x000000081818723c */ /* 0x008ff600000418ff */
[----:B------:R-:W-:Y:S11]  /*27e70*/  @!UPT UIADD3 URZ, URZ, URZ, URZ ;  /* 0x0000003f3f3ff290 */ /* 0x000ff6000fffe03f */
[----:B------:R-:W-:Y:S01]  /*27e80*/  @!UPT UIADD3 URZ, URZ, URZ, URZ ;  /* 0x0000003f3f3ff290 */ /* 0x000fe2000fffe03f */
[----:B------:R-:W-:Y:S04]  /*27e90*/  STL.64 [R1+0x220], R24 ;  /* 0x0002201801007387 */ /* 0x000fe80000100a00 */
[----:B------:R-:W-:Y:S04]  /*27ea0*/  STL.64 [R1+0x228], R26 ;  /* 0x0002281a01007387 */ /* 0x000fe80000100a00 */
[----:B------:R-:W0:Y:S02]  /*27eb0*/  LDSM.16.MT88.4 R24, [R28+0x2100] ;  /* 0x002100001c18783b */ /* 0x000e240000004200 */
[----:B0-----:R-:W-:-:S02]  /*27ec0*/  MOV R0, R27 ;  /* 0x0000001b00007202 */ /* 0x001fc40000000f00 */
[----:B------:R0:W-:Y:S04]  /*27ed0*/  STL.64 [R1+0x40], R24 ;  /* 0x0000401801007387 */ /* 0x0001e80000100a00 */
[----:B------:R1:W-:Y:S04]  /*27ee0*/  STL [R1+0x48], R26 ;  /* 0x0000481a01007387 */ /* 0x0003e80000100800 */
[----:B------:R-:W-:Y:S04]  /*27ef0*/  STL [R1+0x6d50], R0 ;  /* 0x006d500001007387 */ /* 0x000fe80000100800 */
[----:B------:R-:W-:Y:S04]  /*27f00*/  STL [R1+0x6d4c], R28 ;  /* 0x006d4c1c01007387 */ /* 0x000fe80000100800 */
[----:B0-----:R-:W2:Y:S04]  /*27f10*/  LDL.LU R24, [R1+0xe0] ;  /* 0x0000e00001187983 */ /* 0x001ea80000300800 */
[----:B------:R-:W-:Y:S04]  /*27f20*/  STL.64 [R1+0x230], R20 ;  /* 0x0002301401007387 */ /* 0x000fe80000100a00 */
[----:B------:R0:W-:Y:S04]  /*27f30*/  STL.64 [R1+0x238], R22 ;  /* 0x0002381601007387 */ /* 0x0001e80000100a00 */
[----:B------:R-:W2:Y:S04]  /*27f40*/  LDL.LU R25, [R1+0xe4] ;  /* 0x0000e40001197983 */ /* 0x000ea80000300800 */
[----:B-1----:R-:W3:Y:S04]  /*27f50*/  LDL.LU R26, [R1+0xe8] ;  /* 0x0000e800011a7983 */ /* 0x002ee80000300800 */
[----:B------:R-:W3:Y:S01]  /*27f60*/  LDL.LU R27, [R1+0xec] ;  /* 0x0000ec00011b7983 */ /* 0x000ee20000300800 */
[----:B0-----:R-:W-:Y:S01]  /*27f70*/  MOV R22, R17 ;  /* 0x0000001100167202 */ /* 0x001fe20000000f00 */
[----:B------:R-:W-:Y:S01]  /*27f80*/  IMAD.MOV.U32 R21, RZ, RZ, R18 ;  /* 0x000000ffff157224 */ /* 0x000fe200078e0012 */
[----:B------:R-:W-:-:S02]  /*27f90*/  MOV R23, R16 ;  /* 0x0000001000177202 */ /* 0x000fc40000000f00 */
[----:B------:R-:W-:Y:S01]  /*27fa0*/  MOV R20, R19 ;  /* 0x0000001300147202 */ /* 0x000fe20000000f00 */
[----:B---3--:R-:W-:Y:S04]  /*27fb0*/  STL.64 [R1+0x6d80], R26 ;  /* 0x006d801a01007387 */ /* 0x008fe80000100a00 */
[----:B--2---:R0:W-:Y:S04]  /*27fc0*/  STL.64 [R1+0x6d78], R24 ;  /* 0x006d781801007387 */ /* 0x0041e80000100a00 */
[----:B------:R1:W-:Y:S04]  /*27fd0*/  STL.64 [R1+0x6da0], R22 ;  /* 0x006da01601007387 */ /* 0x0003e80000100a00 */
[----:B------:R2:W-:Y:S04]  /*27fe0*/  STL.64 [R1+0x6d98], R20 ;  /* 0x006d981401007387 */ /* 0x0005e80000100a00 */
[----:B0-----:R-:W3:Y:S04]  /*27ff0*/  LDL.LU R24, [R1+0x100] ;  /* 0x0001000001187983 */ /* 0x001ee80000300800 */
[----:B------:R-:W3:Y:S01]  /*28000*/  LDL.LU R25, [R1+0x104] ;  /* 0x0001040001197983 */ /* 0x000ee20000300800 */
[----:B-1----:R-:W-:Y:S01]  /*28010*/  IMAD.MOV.U32 R23, RZ, RZ, R12 ;  /* 0x000000ffff177224 */ /* 0x002fe200078e000c */
[----:B------:R-:W-:-:S02]  /*28020*/  MOV R22, R13 ;  /* 0x0000000d00167202 */ /* 0x000fc40000000f00 */
[----:B------:R-:W3:Y:S01]  /*28030*/  LDL.LU R26, [R1+0x108] ;  /* 0x00010800011a7983 */ /* 0x000ee20000300800 */
[----:B--2---:R-:W-:-:S03]  /*28040*/  MOV R21, R14 ;  /* 0x0000000e00157202 */ /* 0x004fc60000000f00 */
[----:B------:R-:W3:Y:S01]  /*28050*/  LDL.LU R27, [R1+0x10c] ;  /* 0x00010c00011b7983 */ /* 0x000ee20000300800 */
[----:B------:R-:W-:-:S03]  /*28060*/  IMAD.MOV.U32 R20, RZ, RZ, R15 ;  /* 0x000000ffff147224 */ /* 0x000fc600078e000f */
[----:B------:R-:W2:Y:S04]  /*28070*/  LDL.LU R12, [R1+0x130] ;  /* 0x00013000010c7983 */ /* 0x000ea80000300800 */
[----:B------:R-:W2:Y:S04]  /*28080*/  LDL.LU R13, [R1+0x134] ;  /* 0x00013400010d7983 */ /* 0x000ea80000300800 */
[----:B------:R-:W2:Y:S04]  /*28090*/  LDL.LU R14, [R1+0x138] ;  /* 0x00013800010e7983 */ /* 0x000ea80000300800 */
[----:B------:R-:W2:Y:S04]  /*280a0*/  LDL.LU R15, [R1+0x13c] ;  /* 0x00013c00010f7983 */ /* 0x000ea80000300800 */
[----:B--2---:R-:W-:Y:S04]  /*280b0*/  STL.64 [R1+0x6df0], R14 ;  /* 0x006df00e01007387 */ /* 0x004fe80000100a00 */
[----:B------:R0:W-:Y:S04]  /*280c0*/  STL.64 [R1+0x6de8], R12 ;  /* 0x006de80c01007387 */ /* 0x0001e80000100a00 */
[----:B0-----:R-:W2:Y:S04]  /*280d0*/  LDL.LU R12, [R1+0x160] ;  /* 0x00016000010c7983 */ /* 0x001ea80000300800 */
[----:B------:R-:W2:Y:S04]  /*280e0*/  LDL.LU R13, [R1+0x164] ;  /* 0x00016400010d7983 */ /* 0x000ea80000300800 */
[----:B------:R-:W2:Y:S04]  /*280f0*/  LDL.LU R14, [R1+0x168] ;  /* 0x00016800010e7983 */ /* 0x000ea80000300800 */
[----:B------:R-:W2:Y:S01]  /*28100*/  LDL.LU R15, [R1+0x16c] ;  /* 0x00016c00010f7983 */ /* 0x000ea20000300800 */
[----:B----4-:R-:W-:-:S02]  /*28110*/  MOV R18, R4 ;  /* 0x0000000400127202 */ /* 0x010fc40000000f00 */
[----:B------:R-:W-:Y:S01]  /*28120*/  MOV R19, R5 ;  /* 0x0000000500137202 */ /* 0x000fe20000000f00 */
[----:B--2---:R-:W-:Y:S04]  /*28130*/  STL.64 [R1+0x6e10], R14 ;  /* 0x006e100e01007387 */ /* 0x004fe80000100a00 */
[----:B------:R0:W-:Y:S04]  /*28140*/  STL.64 [R1+0x6e08], R12 ;  /* 0x006e080c01007387 */ /* 0x0001e80000100a00 */
[----:B------:R-:W2:Y:S04]  /*28150*/  LDL.LU R16, [R1+0x10] ;  /* 0x0000100001107983 */ /* 0x000ea80000300800 */
[----:B------:R-:W2:Y:S04]  /*28160*/  LDL.LU R17, [R1+0x14] ;  /* 0x0000140001117983 */ /* 0x000ea80000300800 */
[----:B------:R-:W4:Y:S04]  /*28170*/  LDL.LU R4, [R1+0x6e84] ;  /* 0x006e840001047983 */ /* 0x000f280000300800 */
[----:B------:R-:W3:Y:S04]  /*28180*/  LDL.LU R5, [R1+0x6e80] ;  /* 0x006e800001057983 */ /* 0x000ee80000300800 */
[----:B------:R-:W-:Y:S04]  /*28190*/  STL.64 [R1+0x6e30], R18 ;  /* 0x006e301201007387 */ /* 0x000fe80000100a00 */
[----:B--2---:R1:W-:Y:S04]  /*281a0*/  STL.64 [R1+0x6e28], R16 ;  /* 0x006e281001007387 */ /* 0x0043e80000100a00 */
[----:B0-----:R-:W2:Y:S04]  /*281b0*/  LDL.LU R12, [R1+0x140] ;  /* 0x00014000010c7983 */ /* 0x001ea80000300800 */
[----:B------:R-:W2:Y:S04]  /*281c0*/  LDL.LU R13, [R1+0x144] ;  /* 0x00014400010d7983 */ /* 0x000ea80000300800 */
[----:B------:R-:W2:Y:S04]  /*281d0*/  LDL.LU R14, [R1+0x148] ;  /* 0x00014800010e7983 */ /* 0x000ea80000300800 */
[----:B------:R-:W2:Y:S01]  /*281e0*/  LDL.LU R15, [R1+0x14c] ;  /* 0x00014c00010f7983 */ /* 0x000ea20000300800 */
[----:B-1----:R-:W-:Y:S01]  /*281f0*/  IMAD.MOV.U32 R16, RZ, RZ, R6 ;  /* 0x000000ffff107224 */ /* 0x002fe200078e0006 */
[----:B------:R-:W-:-:S02]  /*28200*/  MOV R17, R7 ;  /* 0x0000000700117202 */ /* 0x000fc40000000f00 */
[----:B------:R-:W3:Y:S01]  /*28210*/  LDL.LU R6, [R1+0x6e7c] ;  /* 0x006e7c0001067983 */ /* 0x000ee20000300800 */
[----:B------:R-:W-:Y:S01]  /*28220*/  MOV R18, R11 ;  /* 0x0000000b00127202 */ /* 0x000fe20000000f00 */
[----:B------:R-:W-:Y:S02]  /*28230*/  IMAD.MOV.U32 R19, RZ, RZ, R10 ;  /* 0x000000ffff137224 */ /* 0x000fe400078e000a */
[----:B------:R-:W3:Y:S04]  /*28240*/  LDL.LU R7, [R1+0x6e78] ;  /* 0x006e780001077983 */ /* 0x000ee80000300800 */
[----:B------:R-:W3:Y:S04]  /*28250*/  LDL.LU R11, [R1+0x6e74] ;  /* 0x006e7400010b7983 */ /* 0x000ee80000300800 */
[----:B------:R-:W3:Y:S04]  /*28260*/  LDL.LU R10, [R1+0x6e70] ;  /* 0x006e7000010a7983 */ /* 0x000ee80000300800 */
[----:B--2---:R-:W-:Y:S04]  /*28270*/  STL.64 [R1+0x6e20], R14 ;  /* 0x006e200e01007387 */ /* 0x004fe80000100a00 */
[----:B------:R0:W-:Y:S04]  /*28280*/  STL.64 [R1+0x6e18], R12 ;  /* 0x006e180c01007387 */ /* 0x0001e80000100a00 */
[----:B0-----:R-:W2:Y:S04]  /*28290*/  LDL.LU R12, [R1+0x170] ;  /* 0x00017000010c7983 */ /* 0x001ea80000300800 */
        /* <DEDUP_REMOVED lines=15> */
[----:B------:R-:W-:Y:S04]  /*28390*/  STL.64 [R1+0x6dd0], R22 ;  /* 0x006dd01601007387 */ /* 0x000fe80000100a00 */
[----:B------:R0:W-:Y:S04]  /*283a0*/  STL.64 [R1+0x6dc8], R20 ;  /* 0x006dc81401007387 */ /* 0x0001e80000100a00 */
[----:B0-----:R-:W2:Y:S04]  /*283b0*/  LDL.LU R20, [R1+0x150] ;  /* 0x0001500001147983 */ /* 0x001ea80000300800 */
[----:B------:R-:W2:Y:S04]  /*283c0*/  LDL.LU R21, [R1+0x154] ;  /* 0x0001540001157983 */ /* 0x000ea80000300800 */
[----:B------:R-:W2:Y:S04]  /*283d0*/  LDL.LU R22, [R1+0x158] ;  /* 0x0001580001167983 */ /* 0x000ea80000300800 */
[----:B------:R-:W2:Y:S04]  /*283e0*/  LDL.LU R23, [R1+0x15c] ;  /* 0x00015c0001177983 */ /* 0x000ea80000300800 */
[----:B---3--:R-:W-:Y:S04]  /*283f0*/  STL.64 [R1+0x6d90], R26 ;  /* 0x006d901a01007387 */ /* 0x008fe80000100a00 */
[----:B------:R0:W-:Y:S04]  /*28400*/  STL.64 [R1+0x6d88], R24 ;  /* 0x006d881801007387 */ /* 0x0001e80000100a00 */
[----:B0-----:R-:W3:Y:S04]  /*28410*/  LDL.LU R24, [R1+0x1b0] ;  /* 0x0001b00001187983 */ /* 0x001ee80000300800 */
[----:B------:R-:W3:Y:S04]  /*28420*/  LDL.LU R25, [R1+0x1b4] ;  /* 0x0001b40001197983 */ /* 0x000ee80000300800 */
[----:B------:R-:W2:Y:S04]  /*28430*/  LDL.LU R26, [R1+0x1b8] ;  /* 0x0001b800011a7983 */ /* 0x000ea80000300800 */
[----:B------:R-:W2:Y:S04]  /*28440*/  LDL.LU R27, [R1+0x1bc] ;  /* 0x0001bc00011b7983 */ /* 0x000ea80000300800 */
[----:B--2---:R0:W-:Y:S04]  /*28450*/  STL.64 [R1+0x6db0], R26 ;  /* 0x006db01a01007387 */ /* 0x0041e80000100a00 */
[----:B---3--:R1:W-:Y:S01]  /*28460*/  STL.64 [R1+0x6da8], R24 ;  /* 0x006da81801007387 */ /* 0x0083e20000100a00 */
[----:B0-----:R-:W-:Y:S01]  /*28470*/  IMAD.MOV.U32 R26, RZ, RZ, R5 ;  /* 0x000000ffff1a7224 */ /* 0x001fe200078e0005 */
[----:B----4-:R-:W-:-:S02]  /*28480*/  MOV R27, R4 ;  /* 0x00000004001b7202 */ /* 0x010fc40000000f00 */
[----:B-1----:R-:W-:Y:S02]  /*28490*/  MOV R24, R7 ;  /* 0x0000000700187202 */ /* 0x002fe40000000f00 */
[----:B------:R-:W-:Y:S02]  /*284a0*/  MOV R25, R6 ;  /* 0x0000000600197202 */ /* 0x000fe40000000f00 */
[----:B------:R-:W0:Y:S04]  /*284b0*/  LDSM.16.MT88.4 R4, [R2+0x2100] ;  /* 0x002100000204783b */ /* 0x000e280000004200 */
[----:B------:R1:W-:Y:S04]  /*284c0*/  STL.64 [R1+0x6dc0], R26 ;  /* 0x006dc01a01007387 */ /* 0x0003e80000100a00 */
[----:B------:R2:W-:Y:S01]  /*284d0*/  STL.64 [R1+0x6db8], R24 ;  /* 0x006db81801007387 */ /* 0x0005e20000100a00 */
[----:B-1----:R-:W-:Y:S01]  /*284e0*/  MOV R26, R10 ;  /* 0x0000000a001a7202 */ /* 0x002fe20000000f00 */
[----:B------:R-:W-:-:S02]  /*284f0*/  IMAD.MOV.U32 R27, RZ, RZ, R11 ;  /* 0x000000ffff1b7224 */ /* 0x000fc400078e000b */
[----:B--2---:R-:W2:Y:S04]  /*28500*/  LDL.LU R24, [R1+0x190] ;  /* 0x0001900001187983 */ /* 0x004ea80000300800 */
[----:B------:R-:W2:Y:S04]  /*28510*/  LDL.LU R25, [R1+0x194] ;  /* 0x0001940001197983 */ /* 0x000ea80000300800 */
[----:B------:R-:W3:Y:S04]  /*28520*/  LDL.LU R10, [R1+0x6e6c] ;  /* 0x006e6c00010a7983 */ /* 0x000ee80000300800 */
[----:B------:R-:W3:Y:S01]  /*28530*/  LDL.LU R11, [R1+0x6e68] ;  /* 0x006e6800010b7983 */ /* 0x000ee20000300800 */
[----:B0-----:R-:W-:Y:S01]  /*28540*/  IMAD.MOV.U32 R9, RZ, RZ, R6 ;  /* 0x000000ffff097224 */ /* 0x001fe200078e0006 */
[----:B------:R-:W-:-:S02]  /*28550*/  MOV R8, R7 ;  /* 0x0000000700087202 */ /* 0x000fc40000000f00 */
[----:B------:R-:W4:Y:S01]  /*28560*/  LDL.LU.64 R6, [R1+0x6e60] ;  /* 0x006e600001067983 */ /* 0x000f220000300a00 */
[----:B------:R-:W-:Y:S02]  /*28570*/  MOV R0, R4 ;  /* 0x0000000400007202 */ /* 0x000fe40000000f00 */
[----:B------:R-:W-:Y:S02]  /*28580*/  MOV R28, R5 ;  /* 0x00000005001c7202 */ /* 0x000fe40000000f00 */
[----:B------:R-:W2:Y:S01]  /*28590*/  LDL.LU.64 R4, [R1+0x6e58] ;  /* 0x006e580001047983 */ /* 0x000ea20000300a00 */
[C---:B----4-:R-:W-:Y:S11]  /*285a0*/  HMMA.16816.F32.BF16 R12, R16.reuse, R6, R12 ;  /* 0x00000006100c723c */ /* 0x050ff6000004180c */
[----:B------:R-:W-:Y:S11]  /*285b0*/  @!UPT UIADD3 URZ, URZ, URZ, URZ ;  /* 0x0000003f3f3ff290 */ /* 0x000ff6000fffe03f */
[----:B------:R-:W-:Y:S01]  /*285c0*/  @!UPT UIADD3 URZ, URZ, URZ, URZ ;  /* 0x0000003f3f3ff290 */ /* 0x000fe2000fffe03f */
[----:B------:R-:W-:Y:S04]  /*285d0*/  STL.64 [R1+0x1a0], R12 ;  /* 0x0001a00c01007387 */ /* 0x000fe80000100a00 */
[----:B------:R0:W-:Y:S04]  /*285e0*/  STL.64 [R1+0x1a8], R14 ;  /* 0x0001a80e01007387 */ /* 0x0001e80000100a00 */
[----:B0-----:R-:W3:Y:S04]  /*285f0*/  LDL.LU.64 R14, [R1+0x6e50] ;  /* 0x006e5000010e7983 */ /* 0x001ee80000300a00 */
[----:B------:R-:W3:Y:S02]  /*28600*/  LDL.LU.64 R12, [R1+0x6e48] ;  /* 0x006e4800010c7983 */ /* 0x000ee40000300a00 */
[----:B---3--:R-:W-:Y:S02]  /*28610*/  HMMA.16816.F32.BF16 R16, R16, R10, R12 ;  /* 0x0000000a1010723c */ /* 0x008fe4000004180c */
[----:B------:R-:W3:Y:S04]  /*28620*/  LDL.LU.64 R14, [R1+0x6e40] ;  /* 0x006e4000010e7983 */ /* 0x000ee80000300a00 */
[----:B------:R-:W3:Y:S11]  /*28630*/  LDL.LU.64 R12, [R1+0x6e38] ;  /* 0x006e3800010c7983 */ /* 0x000ef60000300a00 */
[----:B------:R-:W-:Y:S06]  /*28640*/  @!UPT UIADD3 URZ, URZ, URZ, URZ ;  /* 0x0000003f3f3ff290 */ /* 0x000fec000fffe03f */
[----:B------:R-:W-:Y:S04]  /*28650*/  STL.64 [R1+0x180], R16 ;  /* 0x0001801001007387 */ /* 0x000fe80000100a00 */
[----:B------:R0:W-:Y:S04]  /*28660*/  STL.64 [R1+0x188], R18 ;  /* 0x0001881201007387 */ /* 0x0001e80000100a00 */
[----:B0-----:R-:W3:Y:S04]  /*28670*/  LDL.LU.64 R18, [R1+0x6e30] ;  /* 0x006e300001127983 */ /* 0x001ee80000300a00 */
[----:B------:R-:W3:Y:S02]  /*28680*/  LDL.LU.64 R16, [R1+0x6e28] ;  /* 0x006e280001107983 */ /* 0x000ee40000300a00 */
[C---:B---3--:R-:W-:Y:S11]  /*28690*/  HMMA.16816.F32.BF16 R12, R16.reuse, R6, R12 ;  /* 0x00000006100c723c */ /* 0x048ff6000004180c */
        /* <DEDUP_REMOVED lines=25> */
[----:B------:R0:W-:Y:S04]  /*28830*/  STL.64 [R1+0x310], R16 ;  /* 0x0003101001007387 */ /* 0x0001e80000100a00 */
[----:B------:R-:W-:Y:S04]  /*28840*/  STL.64 [R1+0x318], R18 ;  /* 0x0003181201007387 */ /* 0x000fe80000100a00 */
[----:B0-----:R-:W4:Y:S04]  /*28850*/  LDL.LU R16, [R1+0x120] ;  /* 0x0001200001107983 */ /* 0x001f280000300800 */
[----:B------:R-:W4:Y:S01]  /*28860*/  LDL.LU R17, [R1+0x124] ;  /* 0x0001240001117983 */ /* 0x000f220000300800 */
[----:B---3--:R-:W-:Y:S11]  /*28870*/  HMMA.16816.F32.BF16 R20, R12, R6, R20 ;  /* 0x000000060c14723c */ /* 0x008ff60000041814 */
[----:B------:R-:W-:Y:S11]  /*28880*/  @!UPT UIADD3 URZ, URZ, URZ, URZ ;  /* 0x0000003f3f3ff290 */ /* 0x000ff6000fffe03f */
[----:B------:R-:W-:Y:S01]  /*28890*/  @!UPT UIADD3 URZ, URZ, URZ, URZ ;  /* 0x0000003f3f3ff290 */ /* 0x000fe2000fffe03f */
[----:B------:R-:W-:Y:S04]  /*288a0*/  STL.64 [R1+0x340], R20 ;  /* 0x0003401401007387 */ /* 0x000fe80000100a00 */
[----:B------:R0:W-:Y:S04]  /*288b0*/  STL.64 [R1+0x348], R22 ;  /* 0x0003481601007387 */ /* 0x0001e80000100a00 */
[----:B0-----:R-:W3:Y:S04]  /*288c0*/  LDL.LU.64 R22, [R1+0x6dd0] ;  /* 0x006dd00001167983 */ /* 0x001ee80000300a00 */
[----:B------:R-:W3:Y:S01]  /*288d0*/  LDL.LU.64 R20, [R1+0x6dc8] ;  /* 0x006dc80001147983 */ /* 0x000ee20000300a00 */
[----:B--2---:R-:W-:Y:S01]  /*288e0*/  MOV R18, R5 ;  /* 0x0000000500127202 */ /* 0x004fe20000000f00 */
[----:B------:R-:W-:-:S07]  /*288f0*/  IMAD.MOV.U32 R19, RZ, RZ, R4 ;  /* 0x000000ffff137224 */ /* 0x000fce00078e0004 */
[----:B----4-:R-:W-:Y:S01]  /*28900*/  HMMA.16816.F32.BF16 R16, R12, R10, R16 ;  /* 0x0000000a0c10723c */ /* 0x010fe20000041810 */
[----:B------:R-:W2:Y:S11]  /*28910*/  LDL.LU R12, [R1+0x1d0] ;  /* 0x0001d000010c7983 */ /* 0x000eb60000300800 */
[----:B------:R-:W-:Y:S11]  /*28920*/  @!UPT UIADD3 URZ, URZ, URZ, URZ ;  /* 0x0000003f3f3ff290 */ /* 0x000ff6000fffe03f */
[----:B------:R-:W-:Y:S04]  /*28930*/  STL.64 [R1+0x330], R16 ;  /* 0x0003301001007387 */ /* 0x000fe80000100a00 */
[----:B------:R-:W-:Y:S04]  /*28940*/  STL.64 [R1+0x338], R18 ;  /* 0x0003381201007387 */ /* 0x000fe80000100a00 */
[----:B------:R-:W0:Y:S04]  /*28950*/  LDSM.16.MT88.4 R16, [R29+0x2100] ;  /* 0x002100001d10783b */ /* 0x000e280000004200 */
[----:B------:R-:W2:Y:S04]  /*28960*/  LDL.LU R13, [R1+0x1d4] ;  /* 0x0001d400010d7983 */ /* 0x000ea80000300800 */
[----:B------:R-:W2:Y:S04]  /*28970*/  LDL.LU R14, [R1+0x1d8] ;  /* 0x0001d800010e7983 */ /* 0x000ea80000300800 */
[----:B------:R-:W2:Y:S04]  /*28980*/  LDL.LU R15, [R1+0x1dc] ;  /* 0x0001dc00010f7983 */ /* 0x000ea80000300800 */
[----:B0-----:R-:W-:Y:S04]  /*28990*/  STL.64 [R1+0x6d20], R18 ;  /* 0x006d201201007387 */ /* 0x001fe80000100a00 */
[----:B------:R0:W-:Y:S04]  /*289a0*/  STL.64 [R1+0x6d18], R16 ;  /* 0x006d181001007387 */ /* 0x0001e80000100a00 */
[----:B0-----:R-:W4:Y:S04]  /*289b0*/  LDL.LU R16, [R1+0x1c0] ;  /* 0x0001c00001107983 */ /* 0x001f280000300800 */
[----:B------:R-:W4:Y:S04]  /*289c0*/  LDL.LU R17, [R1+0x1c4] ;  /* 0x0001c40001117983 */ /* 0x000f280000300800 */
[----:B------:R-:W4:Y:S04]  /*289d0*/  LDL.LU R18, [R1+0x1c8] ;  /* 0x0001c80001127983 */ /* 0x000f280000300800 */
[----:B------:R-:W4:Y:S01]  /*289e0*/  LDL.LU R19, [R1+0x1cc] ;  /* 0x0001cc0001137983 */ /* 0x000f220000300800 */
        /* <DEDUP_REMOVED lines=11> */
[----:B------:R0:W-:Y:S01]  /*28aa0*/  STL.64 [R1+0x160], R20 ;  /* 0x0001601401007387 */ /* 0x0001e20000100a00 */
[----:B------:R-:W-:Y:S02]  /*28ab0*/  MOV R5, R22 ;  /* 0x0000001600057202 */ /* 0x000fe40000000f00 */
[----:B------:R-:W-:Y:S02]  /*28ac0*/  MOV R4, R23 ;  /* 0x0000001700047202 */ /* 0x000fe40000000f00 */
[----:B------:R-:W3:Y:S04]  /*28ad0*/  LDL.LU.64 R22, [R1+0x6da0] ;  /* 0x006da00001167983 */ /* 0x000ee80000300a00 */
[----:B0-----:R-:W3:Y:S04]  /*28ae0*/  LDL.LU.64 R20, [R1+0x6d98] ;  /* 0x006d980001147983 */ /* 0x001ee80000300a00 */
[----:B------:R-:W-:Y:S04]  /*28af0*/  STL [R1+0x6cec], R4 ;  /* 0x006cec0401007387 */ /* 0x000fe80000100800 */
[----:B------:R-:W-:Y:S01]  /*28b00*/  STL [R1+0x6ce8], R5 ;  /* 0x006ce80501007387 */ /* 0x000fe20000100800 */
        /* <DEDUP_REMOVED lines=13> */
[----:B0-----:R-:W2:Y:S04]  /*28be0*/  LDL.LU.64 R22, [R1+0x6d70] ;  /* 0x006d700001167983 */ /* 0x001ea80000300a00 */
[----:B------:R-:W2:Y:S02]  /*28bf0*/  LDL.LU.64 R20, [R1+0x6d68] ;  /* 0x006d680001147983 */ /* 0x000ea40000300a00 */
[C---:B--2---:R-:W-:Y:S08]  /*28c00*/  HMMA.16816.F32.BF16 R12, R20.reuse, R6, R12 ;  /* 0x00000006140c723c */ /* 0x044ff0000004180c */
[----:B---3--:R-:W-:Y:S11]  /*28c10*/  HMMA.16816.F32.BF16 R20, R20, R10, R24 ;  /* 0x0000000a1414723c */ /* 0x008ff60000041818 */
[----:B------:R-:W-:Y:S04]  /*28c20*/  @!UPT UIADD3 URZ, URZ, URZ, URZ ;  /* 0x0000003f3f3ff290 */ /* 0x000fe8000fffe03f */
[----:B------:R0:W-:Y:S04]  /*28c30*/  STL.64 [R1+0x2b0], R12 ;  /* 0x0002b00c01007387 */ /* 0x0001e80000100a00 */
[----:B------:R1:W-:Y:S04]  /*28c40*/  STL.64 [R1+0x2b8], R14 ;  /* 0x0002b80e01007387 */ /* 0x0003e80000100a00 */
[----:B0-----:R-:W2:Y:S04]  /*28c50*/  LDL.LU R12, [R1+0x1e0] ;  /* 0x0001e000010c7983 */ /* 0x001ea80000300800 */
[----:B------:R-:W2:Y:S04]  /*28c60*/  LDL.LU R13, [R1+0x1e4] ;  /* 0x0001e400010d7983 */ /* 0x000ea80000300800 */
[----:B-1----:R-:W2:Y:S04]  /*28c70*/  LDL.LU R14, [R1+0x1e8] ;  /* 0x0001e800010e7983 */ /* 0x002ea80000300800 */
[----:B------:R-:W2:Y:S04]  /*28c80*/  LDL.LU R15, [R1+0x1ec] ;  /* 0x0001ec00010f7983 */ /* 0x000ea80000300800 */
[----:B------:R-:W4:Y:S04]  /*28c90*/  LDL.LU.64 R26, [R1+0x6d60] ;  /* 0x006d6000011a7983 */ /* 0x000f280000300a00 */
[----:B------:R-:W4:Y:S04]  /*28ca0*/  LDL.LU.64 R24, [R1+0x6d58] ;  /* 0x006d580001187983 */ /* 0x000f280000300a00 */
[----:B------:R0:W-:Y:S04]  /*28cb0*/  STL.64 [R1+0x190], R20 ;  /* 0x0001901401007387 */ /* 0x0001e80000100a00 */
[----:B------:R1:W-:Y:S04]  /*28cc0*/  STL.64 [R1+0x198], R22 ;  /* 0x0001981601007387 */ /* 0x0003e80000100a00 */
[----:B0-----:R-:W3:Y:S04]  /*28cd0*/  LDL.LU R20, [R1+0xd0] ;  /* 0x0000d00001147983 */ /* 0x001ee80000300800 */
[----:B------:R-:W3:Y:S04]  /*28ce0*/  LDL.LU R21, [R1+0xd4] ;  /* 0x0000d40001157983 */ /* 0x000ee80000300800 */
[----:B-1----:R-:W3:Y:S04]  /*28cf0*/  LDL.LU R22, [R1+0xd8] ;  /* 0x0000d80001167983 */ /* 0x002ee80000300800 */
[----:B------:R-:W3:Y:S01]  /*28d00*/  LDL.LU R23, [R1+0xdc] ;  /* 0x0000dc0001177983 */ /* 0x000ee20000300800 */
[C---:B----4-:R-:W-:Y:S11]  /*28d10*/  HMMA.16816.F32.BF16 R16, R24.reuse, R6, R16 ;  /* 0x000000061810723c */ /* 0x050ff60000041810 */
[----:B------:R-:W-:Y:S11]  /*28d20*/  @!UPT UIADD3 URZ, URZ, URZ, URZ ;  /* 0x0000003f3f3ff290 */ /* 0x000ff6000fffe03f */
[----:B------:R-:W-:Y:S01]  /*28d30*/  @!UPT UIADD3 URZ, URZ, URZ, URZ ;  /* 0x0000003f3f3ff290 */ /* 0x000fe2000fffe03f */
[----:B------:R0:W-:Y:S04]  /*28d40*/  STL.64 [R1+0x2f0], R16 ;  /* 0x0002f01001007387 */ /* 0x0001e80000100a00 */
[----:B------:R1:W-:Y:S04]  /*28d50*/  STL.64 [R1+0x2f8], R18 ;  /* 0x0002f81201007387 */ /* 0x0003e80000100a00 */
[----:B0-----:R-:W4:Y:S04]  /*28d60*/  LDL.LU R16, [R1+0xf0] ;  /* 0x0000f00001107983 */ /* 0x001f280000300800 */
[----:B------:R-:W4:Y:S04]  /*28d70*/  LDL.LU R17, [R1+0xf4] ;  /* 0x0000f40001117983 */ /* 0x000f280000300800 */
[----:B-1----:R-:W2:Y:S04]  /*28d80*/  LDL.LU R18, [R1+0xf8] ;  /* 0x0000f80001127983 */ /* 0x002ea80000300800 */
[----:B------:R-:W2:Y:S01]  /*28d90*/  LDL.LU R19, [R1+0xfc] ;  /* 0x0000fc0001137983 */ /* 0x000ea20000300800 */
[----:B---3--:R-:W-:Y:S03]  /*28da0*/  HMMA.16816.F32.BF16 R20, R24, R10, R20 ;  /* 0x0000000a1814723c */ /* 0x008fe60000041814 */
[----:B--2---:R-:W-:Y:S04]  /*28db0*/  STL.64 [R1+0x6d30], R18 ;  /* 0x006d301201007387 */ /* 0x004fe80000100a00 */
[----:B----4-:R0:W-:Y:S04]  /*28dc0*/  STL.64 [R1+0x6d28], R16 ;  /* 0x006d281001007387 */ /* 0x0101e80000100a00 */
[----:B0-----:R-:W2:Y:S04]  /*28dd0*/  LDL.LU R16, [R1+0x200] ;  /* 0x0002000001107983 */ /* 0x001ea80000300800 */
[----:B------:R-:W2:Y:S04]  /*28de0*/  LDL.LU R17, [R1+0x204] ;  /* 0x0002040001117983 */ /* 0x000ea80000300800 */
[----:B------:R-:W3:Y:S04]  /*28df0*/  LDL.LU R18, [R1+0x208] ;  /* 0x0002080001127983 */ /* 0x000ee80000300800 */
[----:B------:R-:W3:Y:S01]  /*28e00*/  LDL.LU R19, [R1+0x20c] ;  /* 0x00020c0001137983 */ /* 0x000ee20000300800 */
[----:B------:R-:W-:Y:S01]  /*28e10*/  IMAD.MOV.U32 R24, RZ, RZ, R0 ;  /* 0x000000ffff187224 */ /* 0x000fe200078e0000 */
[----:B------:R-:W-:-:S02]  /*28e20*/  MOV R25, R28 ;  /* 0x0000001c00197202 */ /* 0x000fc40000000f00 */
[----:B---3--:R-:W-:Y:S04]  /*28e30*/  STL.64 [R1+0x6d40], R18 ;  /* 0x006d401201007387 */ /* 0x008fe80000100a00 */
[----:B--2---:R0:W-:Y:S04]  /*28e40*/  STL.64 [R1+0x6d38], R16 ;  /* 0x006d381001007387 */ /* 0x0041e80000100a00 */
[----:B0-----:R-:W2:Y:S04]  /*28e50*/  LDL.LU R16, [R1+0xc0] ;  /* 0x0000c00001107983 */ /* 0x001ea80000300800 */
[----:B------:R-:W2:Y:S04]  /*28e60*/  LDL.LU R17, [R1+0xc4] ;  /* 0x0000c40001117983 */ /* 0x000ea80000300800 */
[----:B------:R-:W2:Y:S04]  /*28e70*/  LDL.LU R18, [R1+0xc8] ;  /* 0x0000c80001127983 */ /* 0x000ea80000300800 */
[----:B------:R-:W2:Y:S04]  /*28e80*/  LDL.LU R19, [R1+0xcc] ;  /* 0x0000cc0001137983 */ /* 0x000ea80000300800 */
[----:B------:R-:W3:Y:S04]  /*28e90*/  LDL.LU R0, [R1+0x6d50] ;  /* 0x006d500001007983 */ /* 0x000ee80000300800 */
[----:B------:R-:W-:Y:S04]  /*28ea0*/  STL.64 [R1+0x300], R20 ;  /* 0x0003001401007387 */ /* 0x000fe80000100a00 */
[----:B------:R-:W-:Y:S04]  /*28eb0*/  STL.64 [R1+0x308], R22 ;  /* 0x0003081601007387 */ /* 0x000fe80000100a00 */
[----:B------:R-:W0:Y:S04]  /*28ec0*/  LDSM.16.MT88.4 R20, [R3+0x2100] ;  /* 0x002100000314783b */ /* 0x000e280000004200 */
[----:B------:R-:W4:Y:S04]  /*28ed0*/  LDL.LU R28, [R1+0x6d4c] ;  /* 0x006d4c00011c7983 */ /* 0x000f280000300800 */
[----:B0-----:R-:W-:Y:S04]  /*28ee0*/  STL.64 [R1+0x6d08], R22 ;  /* 0x006d081601007387 */ /* 0x001fe80000100a00 */
[----:B------:R0:W-:Y:S04]  /*28ef0*/  STL.64 [R1+0x6d00], R20 ;  /* 0x006d001401007387 */ /* 0x0001e80000100a00 */
[----:B0-----:R-:W2:Y:S04]  /*28f00*/  LDL.LU R20, [R1+0x40] ;  /* 0x0000400001147983 */ /* 0x001ea80000300800 */
[----:B------:R-:W2:Y:S04]  /*28f10*/  LDL.LU R21, [R1+0x44] ;  /* 0x0000440001157983 */ /* 0x000ea80000300800 */
[----:B------:R-:W2:Y:S01]  /*28f20*/  LDL.LU R22, [R1+0x48] ;  /* 0x0000480001167983 */ /* 0x000ea20000300800 */
[----:B------:R-:W-:Y:S01]  /*28f30*/  IMAD.MOV.U32 R27, RZ, RZ, R8 ;  /* 0x000000ffff1b7224 */ /* 0x000fe200078e0008 */
[----:B------:R-:W-:-:S02]  /*28f40*/  MOV R26, R9 ;  /* 0x00000009001a7202 */ /* 0x000fc40000000f00 */
[----:B---3--:R-:W-:Y:S02]  /*28f50*/  MOV R23, R0 ;  /* 0x0000000000177202 */ /* 0x008fe40000000f00 */
[----:B------:R-:W3:Y:S05]  /*28f60*/  LDL.LU R0, [R1+0x6d48] ;  /* 0x006d480001007983 */ /* 0x000eea0000300800 */
[C---:B--2---:R-:W-:Y:S08]  /*28f70*/  HMMA.16816.F32.BF16 R12, R20.reuse, R6, R12 ;  /* 0x00000006140c723c */ /* 0x044ff0000004180c */
[----:B------:R-:W-:Y:S11]  /*28f80*/  HMMA.16816.F32.BF16 R20, R20, R10, R16 ;  /* 0x0000000a1414723c */ /* 0x000ff60000041810 */
[----:B------:R-:W-:Y:S04]  /*28f90*/  @!UPT UIADD3 URZ, URZ, URZ, URZ ;  /* 0x0000003f3f3ff290 */ /* 0x000fe8000fffe03f */
[----:B------:R0:W-:Y:S01]  /*28fa0*/  STL.64 [R1+0x120], R12 ;  /* 0x0001200c01007387 */ /* 0x0001e20000100a00 */
[----:B------:R-:W-:Y:S01]  /*28fb0*/  IMAD.MOV.U32 R8, RZ, RZ, R15 ;  /* 0x000000ffff087224 */ /* 0x000fe200078e000f */
[----:B------:R-:W-:Y:S02]  /*28fc0*/  MOV R9, R14 ;  /* 0x0000000e00097202 */ /* 0x000fe40000000f00 */
[----:B0-----:R-:W2:Y:S04]  /*28fd0*/  LDL.LU R12, [R1+0x240] ;  /* 0x00024000010c7983 */ /* 0x001ea80000300800 */
[----:B------:R-:W2:Y:S04]  /*28fe0*/  LDL.LU R13, [R1+0x244] ;  /* 0x00024400010d7983 */ /* 0x000ea80000300800 */
[----:B------:R-:W2:Y:S04]  /*28ff0*/  LDL.LU R14, [R1+0x248] ;  /* 0x00024800010e7983 */ /* 0x000ea80000300800 */
[----:B------:R-:W2:Y:S04]  /*29000*/  LDL.LU R15, [R1+0x24c] ;  /* 0x00024c00010f7983 */ /* 0x000ea80000300800 */
[----:B------:R-:W-:Y:S04]  /*29010*/  STL [R1+0x6c44], R8 ;  /* 0x006c440801007387 */ /* 0x000fe80000100800 */
[----:B------:R-:W-:Y:S04]  /*29020*/  STL [R1+0x6c40], R9 ;  /* 0x006c400901007387 */ /* 0x000fe80000100800 */
[----:B------:R-:W2:Y:S04]  /*29030*/  LDL.LU.64 R18, [R1+0x6d40] ;  /* 0x006d400001127983 */ /* 0x000ea80000300a00 */
[----:B------:R-:W2:Y:S04]  /*29040*/  LDL.LU.64 R16, [R1+0x6d38] ;  /* 0x006d380001107983 */ /* 0x000ea80000300a00 */
[----:B------:R-:W-:Y:S04]  /*29050*/  STL.64 [R1+0x100], R20 ;  /* 0x0001001401007387 */ /* 0x000fe80000100a00 */
[----:B------:R-:W-:Y:S04]  /*29060*/  STL.64 [R1+0x108], R22 ;  /* 0x0001081601007387 */ /* 0x000fe80000100a00 */
[----:B----4-:R-:W0:Y:S01]  /*29070*/  LDSM.16.MT88.4 R20, [R28+0x2180] ;  /* 0x002180001c14783b */ /* 0x010e220000004200 */
[----:B--2---:R-:W-:Y:S11]  /*29080*/  HMMA.16816.F32.BF16 R16, R24, R6, R16 ;  /* 0x000000061810723c */ /* 0x004ff60000041810 */
[----:B------:R-:W-:Y:S11]  /*29090*/  @!UPT UIADD3 URZ, URZ, URZ, URZ ;  /* 0x0000003f3f3ff290 */ /* 0x000ff6000fffe03f */
[----:B------:R-:W-:Y:S01]  /*290a0*/  @!UPT UIADD3 URZ, URZ, URZ, URZ ;  /* 0x0000003f3f3ff290 */ /* 0x000fe2000fffe03f */
[----:B------:R-:W-:Y:S04]  /*290b0*/  STL.64 [R1+0x110], R16 ;  /* 0x0001101001007387 */ /* 0x000fe80000100a00 */
[----:B------:R-:W-:Y:S04]  /*290c0*/  STL.64 [R1+0x118], R18 ;  /* 0x0001181201007387 */ /* 0x000fe80000100a00 */
[----:B------:R-:W1:Y:S04]  /*290d0*/  LDSM.16.MT88.4 R16, [R2+0x2180] ;  /* 0x002180000210783b */ /* 0x000e680000004200 */
[----:B0-----:R0:W-:Y:S04]  /*290e0*/  STL.64 [R1+0x20], R20 ;  /* 0x0000201401007387 */ /* 0x0011e80000100a00 */
[----:B------:R2:W-:Y:S04]  /*290f0*/  STL.64 [R1+0x28], R22 ;  /* 0x0000281601007387 */ /* 0x0005e80000100a00 */
[----:B0-----:R-:W4:Y:S04]  /*29100*/  LDL.LU R20, [R1+0x70] ;  /* 0x0000700001147983 */ /* 0x001f280000300800 */
[----:B-1----:R-:W-:Y:S04]  /*29110*/  STL.64 [R1+0x10], R16 ;  /* 0x0000101001007387 */ /* 0x002fe80000100a00 */
[----:B------:R-:W-:Y:S04]  /*29120*/  STL.64 [R1+0x18], R18 ;  /* 0x0000181201007387 */ /* 0x000fe80000100a00 */
[----:B------:R-:W0:Y:S04]  /*29130*/  LDSM.16.MT88.4 R16, [R29+0x2180] ;  /* 0x002180001d10783b */ /* 0x000e280000004200 */
[----:B------:R-:W4:Y:S04]  /*29140*/  LDL.LU R21, [R1+0x74] ;  /* 0x0000740001157983 */ /* 0x000f280000300800 */
[----:B--2---:R-:W4:Y:S04]  /*29150*/  LDL.LU R22, [R1+0x78] ;  /* 0x0000780001167983 */ /* 0x004f280000300800 */
[----:B------:R-:W4:Y:S04]  /*29160*/  LDL.LU R23, [R1+0x7c] ;  /* 0x00007c0001177983 */ /* 0x000f280000300800 */
[----:B------:R-:W-:Y:S01]  /*29170*/  STL [R1+0x6ce0], R2 ;  /* 0x006ce00201007387 */ /* 0x000fe20000100800 */
[----:B0-----:R-:W-:-:S03]  /*29180*/  MOV R4, R18 ;  /* 0x0000001200047202 */ /* 0x001fc60000000f00 */
[----:B------:R0:W-:Y:S01]  /*29190*/  STL.64 [R1], R16 ;  /* 0x0000001001007387 */ /* 0x0001e20000100a00 */
[----:B------:R-:W-:-:S03]  /*291a0*/  MOV R5, R19 ;  /* 0x0000001300057202 */ /* 0x000fc60000000f00 */
[----:B------:R-:W2:Y:S04]  /*291b0*/  LDL.LU.64 R18, [R1+0x6d30] ;  /* 0x006d300001127983 */ /* 0x000ea80000300a00 */
[----:B0-----:R-:W2:Y:S04]  /*291c0*/  LDL.LU.64 R16, [R1+0x6d28] ;  /* 0x006d280001107983 */ /* 0x001ea80000300a00 */
[----:B------:R-:W-:Y:S01]  /*291d0*/  STL [R1+0x6ce4], R29 ;  /* 0x006ce41d01007387 */ /* 0x000fe20000100800 */
[----:B--2---:R-:W-:Y:S03]  /*291e0*/  HMMA.16816.F32.BF16 R24, R24, R10, R16 ;  /* 0x0000000a1818723c */ /* 0x004fe60000041810 */
[----:B------:R-:W2:Y:S04]  /*291f0*/  LDL.LU.64 R18, [R1+0x6d20] ;  /* 0x006d200001127983 */ /* 0x000ea80000300a00 */
[----:B------:R-:W2:Y:S04]  /*29200*/  LDL.LU.64 R16, [R1+0x6d18] ;  /* 0x006d180001107983 */ /* 0x000ea80000300a00 */
[----:B------:R-:W4:Y:S11]  /*29210*/  LDL R8, [R1+0x1a48] ;  /* 0x001a480001087983 */ /* 0x000f360000100800 */
[----:B------:R-:W-:Y:S01]  /*29220*/  @!UPT UIADD3 URZ, URZ, URZ, URZ ;  /* 0x0000003f3f3ff290 */ /* 0x000fe2000fffe03f */
[----:B------:R-:W-:Y:S04]  /*29230*/  STL.64 [R1+0xe0], R24 ;  /* 0x0000e01801007387 */ /* 0x000fe80000100a00 */
[----:B------:R-:W-:Y:S04]  /*29240*/  STL.64 [R1+0xe8], R26 ;  /* 0x0000e81a01007387 */ /* 0x000fe80000100a00 */
[----:B------:R-:W0:Y:S04]  /*29250*/  LDSM.16.MT88.4 R24, [R3+0x2180] ;  /* 0x002180000318783b */ /* 0x000e280000004200 */
[----:B0-----:R3:W-:Y:S04]  /*29260*/  STL.64 [R1+0x6c70], R26 ;  /* 0x006c701a01007387 */ /* 0x0017e80000100a00 */
[----:B------:R0:W-:Y:S01]  /*29270*/  STL.64 [R1+0x6c68], R24 ;  /* 0x006c681801007387 */ /* 0x0001e20000100a00 */
[----:B---3--:R-:W-:-:S03]  /*29280*/  IMAD.MOV.U32 R26, RZ, RZ, R0 ;  /* 0x000000ffff1a7224 */ /* 0x008fc600078e0000 */
[----:B0-----:R-:W3:Y:S04]  /*29290*/  LDL.LU R24, [R1+0x1f0] ;  /* 0x0001f00001187983 */ /* 0x001ee80000300800 */
[----:B------:R-:W3:Y:S04]  /*292a0*/  LDL.LU R25, [R1+0x1f4] ;  /* 0x0001f40001197983 */ /* 0x000ee80000300800 */
[----:B------:R-:W3:Y:S04]  /*292b0*/  LDL.LU R0, [R1+0x6d10] ;  /* 0x006d100001007983 */ /* 0x000ee80000300800 */
[----:B------:R-:W3:Y:S01]  /*292c0*/  LDL.LU R27, [R1+0x1fc] ;  /* 0x0001fc00011b7983 */ /* 0x000ee20000300800 */
[----:B--2---:R-:W-:Y:S03]  /*292d0*/  HMMA.16816.F32.BF16 R12, R16, R6, R12 ;  /* 0x00000006100c723c */ /* 0x004fe6000004180c */
[----:B---3--:R-:W-:Y:S04]  /*292e0*/  STL.64 [R1+0x6cf8], R26 ;  /* 0x006cf81a01007387 */ /* 0x008fe80000100a00 */
[----:B------:R0:W-:Y:S04]  /*292f0*/  STL.64 [R1+0x6cf0], R24 ;  /* 0x006cf01801007387 */ /* 0x0001e80000100a00 */
[----:B0-----:R-:W2:Y:S04]  /*29300*/  LDL.LU R24, [R1+0x250] ;  /* 0x0002500001187983 */ /* 0x001ea80000300800 */
[----:B------:R-:W2:Y:S04]  /*29310*/  LDL.LU R25, [R1+0x254] ;  /* 0x0002540001197983 */ /* 0x000ea80000300800 */
[----:B------:R-:W2:Y:S04]  /*29320*/  LDL.LU R26, [R1+0x258] ;  /* 0x00025800011a7983 */ /* 0x000ea80000300800 */
[----:B------:R-:W-:Y:S04]  /*29330*/  STL [R1+0x6c00], R3 ;  /* 0x006c000301007387 */ /* 0x000fe80000100800 */
[----:B------:R-:W-:Y:S04]  /*29340*/  STL.64 [R1+0x130], R12 ;  /* 0x0001300c01007387 */ /* 0x000fe80000100a00 */
[----:B------:R-:W-:Y:S04]  /*29350*/  STL.64 [R1+0x138], R14 ;  /* 0x0001380e01007387 */ /* 0x000fe80000100a00 */
[----:B------:R-:W0:Y:S01]  /*29360*/  LDSM.16.MT88.4 R12, [R28+0x4000] ;  /* 0x004000001c0c783b */ /* 0x000e220000004200 */
[----:B------:R-:W-:-:S02]  /*29370*/  MOV R27, R0 ;  /* 0x00000000001b7202 */ /* 0x000fc40000000f00 */
[----:B0-----:R-:W-:Y:S01]  /*29380*/  MOV R29, R12 ;  /* 0x0000000c001d7202 */ /* 0x001fe20000000f00 */
[----:B------:R-:W-:Y:S01]  /*29390*/  IMAD.MOV.U32 R2, RZ, RZ, R13 ;  /* 0x000000ffff027224 */ /* 0x000fe200078e000d */
[----:B------:R-:W-:Y:S02]  /*293a0*/  MOV R3, R14 ;  /* 0x0000000e00037202 */ /* 0x000fe40000000f00 */
[----:B------:R-:W-:Y:S02]  /*293b0*/  MOV R0, R15 ;  /* 0x0000000f00007202 */ /* 0x000fe40000000f00 */
[----:B----4-:R-:W0:Y:S01]  /*293c0*/  LDSM.16.M88.4 R12, [R8+0x40000] ;  /* 0x04000000080c783b */ /* 0x010e220000000200 */
[----:B------:R-:W-:Y:S03]  /*293d0*/  HMMA.16816.F32.BF16 R16, R16, R10, R20 ;  /* 0x0000000a1010723c */ /* 0x000fe60000041814 */
[----:B0-----:R-:W-:Y:S04]  /*293e0*/  STL [R1+0x6a0c], R14 ;  /* 0x006a0c0e01007387 */ /* 0x001fe80000100800 */
[----:B------:R-:W-:Y:S04]  /*293f0*/  STL [R1+0x6a08], R15 ;  /* 0x006a080f01007387 */ /* 0x000fe80000100800 */
[----:B------:R-:W2:Y:S04]  /*29400*/  LDL.LU.64 R22, [R1+0x6d08] ;  /* 0x006d080001167983 */ /* 0x000ea80000300a00 */
[----:B------:R-:W2:Y:S08]  /*29410*/  LDL.LU.64 R20, [R1+0x6d00] ;  /* 0x006d000001147983 */ /* 0x000eb00000300a00 */
[----:B------:R-:W-:Y:S04]  /*29420*/  STL.64 [R1+0xf0], R16 ;  /* 0x0000f01001007387 */ /* 0x000fe80000100a00 */
[----:B------:R-:W-:Y:S04]  /*29430*/  STL.64 [R1+0xf8], R18 ;  /* 0x0000f81201007387 */ /* 0x000fe80000100a00 */
[----:B------:R-:W0:Y:S04]  /*29440*/  LDSM.16.M88.4 R16, [R8+0x50000] ;  /* 0x050000000810783b */ /* 0x000e280000000200 */
[----:B0-----:R-:W-:Y:S04]  /*29450*/  STL [R1+0x6a10], R18 ;  /* 0x006a101201007387 */ /* 0x001fe80000100800 */
[----:B------:R0:W-:Y:S01]  /*29460*/  STL [R1+0x69e0], R19 ;  /* 0x0069e01301007387 */ /* 0x0001e20000100800 */
[----:B--2---:R-:W-:Y:S11]  /*29470*/  HMMA.16816.F32.BF16 R24, R20, R6, R24 ;  /* 0x000000061418723c */ /* 0x004ff60000041818 */
[----:B------:R-:W-:Y:S11]  /*29480*/  @!UPT UIADD3 URZ, URZ, URZ, URZ ;  /* 0x0000003f3f3ff290 */ /* 0x000ff6000fffe03f */
[----:B------:R-:W-:Y:S01]  /*29490*/  @!UPT UIADD3 URZ, URZ, URZ, URZ ;  /* 0x0000003f3f3ff290 */ /* 0x000fe2000fffe03f */
[----:B------:R-:W-:Y:S01]  /*294a0*/  STL.64 [R1+0x2a0], R24 ;  /* 0x0002a01801007387 */ /* 0x000fe20000100a00 */
[----:B0-----:R-:W-:-:S03]  /*294b0*/  IMAD.MOV.U32 R19, RZ, RZ, R27 ;  /* 0x000000ffff137224 */ /* 0x001fc600078e001b */
[----:B------:R0:W-:Y:S04]  /*294c0*/  STL [R1+0x2a8], R26 ;  /* 0x0002a81a01007387 */ /* 0x0001e80000100800 */
[----:B0-----:R-:W2:Y:S04]  /*294d0*/  LDL.LU.64 R26, [R1+0x6cf8] ;  /* 0x006cf800011a7983 */ /* 0x001ea80000300a00 */
[----:B------:R-:W2:Y:S04]  /*294e0*/  LDL.LU.64 R24, [R1+0x6cf0] ;  /* 0x006cf00001187983 */ /* 0x000ea80000300a00 */
[----:B------:R-:W-:Y:S04]  /*294f0*/  STL [R1+0x6ab0], R19 ;  /* 0x006ab01301007387 */ /* 0x000fe80000100800 */
[----:B------:R0:W-:Y:S04]  /*29500*/  STL.64 [R1+0x6c98], R16 ;  /* 0x006c981001007387 */ /* 0x0001e80000100a00 */
[----:B0-----:R-:W3:Y:S04]  /*29510*/  LDL.LU R16, [R1+0x260] ;  /* 0x0002600001107983 */ /* 0x001ee80000300800 */
[----:B------:R-:W3:Y:S04]  /*29520*/  LDL.LU R17, [R1+0x264] ;  /* 0x0002640001117983 */ /* 0x000ee80000300800 */
[----:B------:R-:W3:Y:S04]  /*29530*/  LDL.LU R18, [R1+0x268] ;  /* 0x0002680001127983 */ /* 0x000ee80000300800 */
[----:B------:R-:W3:Y:S01]  /*29540*/  LDL.LU R19, [R1+0x26c] ;  /* 0x00026c0001137983 */ /* 0x000ee20000300800 */
[----:B--2---:R-:W-:Y:S03]  /*29550*/  HMMA.16816.F32.BF16 R24, R20, R10, R24 ;  /* 0x0000000a1418723c */ /* 0x004fe60000041818 */
[----:B------:R-:W3:Y:S04]  /*29560*/  LDL.LU.64 R20, [R1+0x20] ;  /* 0x0000200001147983 */ /* 0x000ee80000300a00 */
[----:B------:R-:W3:Y:S11]  /*29570*/  LDL.LU.64 R22, [R1+0x28] ;  /* 0x0000280001167983 */ /* 0x000ef60000300a00 */
[----:B------:R-:W-:Y:S05]  /*29580*/  @!UPT UIADD3 URZ, URZ, URZ, URZ ;  /* 0x0000003f3f3ff290 */ /* 0x000fea000fffe03f */
[----:B------:R-:W-:Y:S04]  /*29590*/  STL.64 [R1+0x2c0], R24 ;  /* 0x0002c01801007387 */ /* 0x000fe80000100a00 */
[----:B------:R-:W-:Y:S04]  /*295a0*/  STL.64 [R1+0x2c8], R26 ;  /* 0x0002c81a01007387 */ /* 0x000fe80000100a00 */
[----:B------:R-:W0:Y:S02]  /*295b0*/  LDSM.16.MT88.4 R24, [R28+0x4080] ;  /* 0x004080001c18783b */ /* 0x000e240000004200 */
[----:B0-----:R-:W-:-:S02]  /*295c0*/  MOV R8, R24 ;  /* 0x0000001800087202 */ /* 0x001fc40000000f00 */
[----:B------:R-:W-:Y:S01]  /*295d0*/  MOV R9, R25 ;  /* 0x0000001900097202 */ /* 0x000fe20000000f00 */
[----:B------:R-:W2:Y:S01]  /*295e0*/  LDL.LU R24, [R1] ;  /* 0x0000000001187983 */ /* 0x000ea20000300800 */
[----:B------:R-:W-:Y:S01]  /*295f0*/  IMAD.MOV.U32 R15, RZ, RZ, R26 ;  /* 0x000000ffff0f7224 */ /* 0x000fe200078e001a */
[----:B------:R-:W-:Y:S02]  /*29600*/  MOV R14, R27 ;  /* 0x0000001b000e7202 */ /* 0x000fe40000000f00 */
[----:B------:R-:W2:Y:S01]  /*29610*/  LDL.LU R25, [R1+0x4] ;  /* 0x0000040001197983 */ /* 0x000ea20000300800 */
[----:B------:R-:W-:Y:S01]  /*29620*/  MOV R26, R4 ;  /* 0x00000004001a7202 */ /* 0x000fe20000000f00 */
[----:B------:R-:W-:Y:S02]  /*29630*/  IMAD.MOV.U32 R27, RZ, RZ, R5 ;  /* 0x000000ffff1b7224 */ /* 0x000fe400078e0005 */
[----:B------:R-:W4:Y:S04]  /*29640*/  LDL.LU R4, [R1+0x6cec] ;  /* 0x006cec0001047983 */ /* 0x000f280000300800 */
[----:B------:R-:W4:Y:S04]  /*29650*/  LDL.LU R5, [R1+0x6ce8] ;  /* 0x006ce80001057983 */ /* 0x000f280000300800 */
[----:B------:R-:W-:Y:S01]  /*29660*/  STL.64 [R1+0x6ca8], R26 ;  /* 0x006ca81a01007387 */ /* 0x000fe20000100a00 */
[----:B---3--:R-:W-:Y:S03]  /*29670*/  HMMA.16816.F32.BF16 R16, R20, R6, R16 ;  /* 0x000000061410723c */ /* 0x008fe60000041810 */
[----:B--2---:R-:W-:Y:S04]  /*29680*/  STL.64 [R1+0x6ca0], R24 ;  /* 0x006ca01801007387 */ /* 0x004fe80000100a00 */
[----:B------:R0:W-:Y:S04]  /*29690*/  STL.64 [R1+0x6c50], R14 ;  /* 0x006c500e01007387 */ /* 0x0001e80000100a00 */
[----:B------:R1:W-:Y:S04]  /*296a0*/  STL.64 [R1+0x6c48], R12 ;  /* 0x006c480c01007387 */ /* 0x0003e80000100a00 */
[----:B------:R-:W-:Y:S04]  /*296b0*/  STL.64 [R1+0x6cc8], R6 ;  /* 0x006cc80601007387 */ /* 0x000fe80000100a00 */
[----:B----4-:R-:W-:Y:S01]  /*296c0*/  STL.64 [R1+0x6cc0], R4 ;  /* 0x006cc00401007387 */ /* 0x010fe20000100a00 */
[----:B0-----:R-:W-:-:S02]  /*296d0*/  MOV R14, R21 ;  /* 0x00000015000e7202 */ /* 0x001fc40000000f00 */
[----:B-1----:R-:W-:Y:S01]  /*296e0*/  MOV R12, R23 ;  /* 0x00000017000c7202 */ /* 0x002fe20000000f00 */
[----:B------:R-:W-:Y:S01]  /*296f0*/  IMAD.MOV.U32 R13, RZ, RZ, R22 ;  /* 0x000000ffff0d7224 */ /* 0x000fe200078e0016 */
[----:B------:R-:W-:Y:S01]  /*29700*/  MOV R23, R16 ;  /* 0x0000001000177202 */ /* 0x000fe20000000f00 */
[----:B------:R-:W-:Y:S01]  /*29710*/  IMAD.MOV.U32 R22, RZ, RZ, R17 ;  /* 0x000000ffff167224 */ /* 0x000fe200078e0011 */
[----:B------:R-:W2:Y:S01]  /*29720*/  LDL.LU R16, [R1+0x10] ;  /* 0x0000100001107983 */ /* 0x000ea20000300800 */
[----:B------:R-:W-:Y:S02]  /*29730*/  MOV R15, R20 ;  /* 0x00000014000f7202 */ /* 0x000fe40000000f00 */
[----:B------:R-:W-:Y:S01]  /*29740*/  MOV R21, R18 ;  /* 0x0000001200157202 */ /* 0x000fe20000000f00 */
[----:B------:R-:W2:Y:S01]  /*29750*/  LDL.LU R17, [R1+0x14] ;  /* 0x0000140001117983 */ /* 0x000ea20000300800 */
[----:B------:R-:W-:-:S03]  /*29760*/  MOV R20, R19 ;  /* 0x0000001300147202 */ /* 0x000fc60000000f00 */
[----:B------:R-:W3:Y:S04]  /*29770*/  LDL.LU R18, [R1+0x18] ;  /* 0x0000180001127983 */ /* 0x000ee80000300800 */
[----:B------:R-:W3:Y:S04]  /*29780*/  LDL.LU R19, [R1+0x1c] ;  /* 0x00001c0001137983 */ /* 0x000ee80000300800 */
[----:B---3--:R-:W-:Y:S04]  /*29790*/  STL.64 [R1+0x6cd8], R18 ;  /* 0x006cd81201007387 */ /* 0x008fe80000100a00 */
[----:B--2---:R-:W-:Y:S04]  /*297a0*/  STL.64 [R1+0x6cd0], R16 ;  /* 0x006cd01001007387 */ /* 0x004fe80000100a00 */
[----:B------:R-:W-:Y:S04]  /*297b0*/  STL.64 [R1+0x6c10], R22 ;  /* 0x006c101601007387 */ /* 0x000fe80000100a00 */
[----:B------:R0:W-:Y:S04]  /*297c0*/  STL.64 [R1+0x6c08], R20 ;  /* 0x006c081401007387 */ /* 0x0001e80000100a00 */
[----:B0-----:R-:W2:Y:S04]  /*297d0*/  LDL.LU R20, [R1+0x140] ;  /* 0x0001400001147983 */ /* 0x001ea80000300800 */
[----:B------:R-:W2:Y:S04]  /*297e0*/  LDL.LU R21, [R1+0x144] ;  /* 0x0001440001157983 */ /* 0x000ea80000300800 */
[----:B------:R-:W3:Y:S04]  /*297f0*/  LDL.LU R22, [R1+0x148] ;  /* 0x0001480001167983 */ /* 0x000ee80000300800 */
[----:B------:R-:W3:Y:S04]  /*29800*/  LDL.LU R23, [R1+0x14c] ;  /* 0x00014c0001177983 */ /* 0x000ee80000300800 */
[----:B------:R-:W4:Y:S04]  /*29810*/  LDL.LU R24, [R1+0x210] ;  /* 0x0002100001187983 */ /* 0x000f280000300800 */
[----:B------:R-:W4:Y:S04]  /*29820*/  LDL.LU R25, [R1+0x214] ;  /* 0x0002140001197983 */ /* 0x000f280000300800 */
[----:B------:R-:W2:Y:S04]  /*29830*/  LDL.LU R26, [R1+0x218] ;  /* 0x00021800011a7983 */ /* 0x000ea80000300800 */
[----:B------:R-:W2:Y:S04]  /*29840*/  LDL.LU R27, [R1+0x21c] ;  /* 0x00021c00011b7983 */ /* 0x000ea80000300800 */
[----:B------:R-:W3:Y:S04]  /*29850*/  LDL.LU R16, [R1+0x80] ;  /* 0x0000800001107983 */ /* 0x000ee80000300800 */
[----:B------:R-:W3:Y:S04]  /*29860*/  LDL.LU R17, [R1+0x84] ;  /* 0x0000840001117983 */ /* 0x000ee80000300800 */
[----:B------:R-:W3:Y:S04]  /*29870*/  LDL.LU R18, [R1+0x88] ;  /* 0x0000880001127983 */ /* 0x000ee80000300800 */
[----:B------:R-:W3:Y:S01]  /*29880*/  LDL.LU R19, [R1+0x8c] ;  /* 0x00008c0001137983 */ /* 0x000ee20000300800 */
[----:B------:R-:W-:Y:S01]  /*29890*/  IMAD.MOV.U32 R7, RZ, RZ, R12 ;  /* 0x000000ffff077224 */ /* 0x000fe200078e000c */
[----:B------:R-:W-:Y:S01]  /*298a0*/  MOV R6, R13 ;  /* 0x0000000d00067202 */ /* 0x000fe20000000f00 */
[----:B------:R-:W-:Y:S01]  /*298b0*/  IMAD.MOV.U32 R4, RZ, RZ, R15 ;  /* 0x000000ffff047224 */ /* 0x000fe200078e000f */
[----:B------:R-:W-:Y:S01]  /*298c0*/  MOV R5, R14 ;  /* 0x0000000e00057202 */ /* 0x000fe20000000f00 */
[----:B--2---:R-:W-:Y:S04]  /*298d0*/  STL.64 [R1+0x6cb8], R26 ;  /* 0x006cb81a01007387 */ /* 0x004fe80000100a00 */
[----:B----4-:R0:W-:Y:S04]  /*298e0*/  STL.64 [R1+0x6cb0], R24 ;  /* 0x006cb01801007387 */ /* 0x0101e80000100a00 */
[----:B0-----:R-:W2:Y:S04]  /*298f0*/  LDL.LU R24, [R1+0x270] ;  /* 0x0002700001187983 */ /* 0x001ea80000300800 */
[----:B------:R-:W2:Y:S04]  /*29900*/  LDL.LU R25, [R1+0x274] ;  /* 0x0002740001197983 */ /* 0x000ea80000300800 */
[----:B------:R-:W2:Y:S04]  /*29910*/  LDL.LU R26, [R1+0x278] ;  /* 0x00027800011a7983 */ /* 0x000ea80000300800 */
[----:B------:R-:W2:Y:S04]  /*29920*/  LDL.LU R27, [R1+0x27c] ;  /* 0x00027c00011b7983 */ /* 0x000ea80000300800 */
[----:B------:R-:W4:Y:S04]  /*29930*/  LDL.LU R12, [R1+0x230] ;  /* 0x00023000010c7983 */ /* 0x000f280000300800 */
[----:B------:R-:W4:Y:S04]  /*29940*/  LDL.LU R13, [R1+0x234] ;  /* 0x00023400010d7983 */ /* 0x000f280000300800 */
[----:B------:R-:W2:Y:S04]  /*29950*/  LDL.LU R14, [R1+0x238] ;  /* 0x00023800010e7983 */ /* 0x000ea80000300800 */
[----:B------:R-:W2:Y:S04]  /*29960*/  LDL.LU R15, [R1+0x23c] ;  /* 0x00023c00010f7983 */ /* 0x000ea80000300800 */
[----:B--2---:R-:W-:Y:S04]  /*29970*/  STL.64 [R1+0x6c60], R14 ;  /* 0x006c600e01007387 */ /* 0x004fe80000100a00 */
[----:B----4-:R0:W-:Y:S04]  /*29980*/  STL.64 [R1+0x6c58], R12 ;  /* 0x006c580c01007387 */ /* 0x0101e80000100a00 */
[----:B0-----:R-:W2:Y:S04]  /*29990*/  LDL.LU R12, [R1+0x290] ;  /* 0x00029000010c7983 */ /* 0x001ea80000300800 */
[----:B------:R-:W2:Y:S04]  /*299a0*/  LDL.LU R13, [R1+0x294] ;  /* 0x00029400010d7983 */ /* 0x000ea80000300800 */
[----:B------:R-:W4:Y:S04]  /*299b0*/  LDL.LU R14, [R1+0x298] ;  /* 0x00029800010e7983 */ /* 0x000f280000300800 */
[----:B------:R-:W4:Y:S01]  /*299c0*/  LDL.LU R15, [R1+0x29c] ;  /* 0x00029c00010f7983 */ /* 0x000f220000300800 */
[----:B---3--:R-:W-:Y:S03]  /*299d0*/  HMMA.16816.F32.BF16 R4, R4, R10, R16 ;  /* 0x0000000a0404723c */ /* 0x008fe60000041810 */
[----:B----4-:R-:W-:Y:S04]  /*299e0*/  STL.64 [R1+0x6c80], R14 ;  /* 0x006c800e01007387 */ /* 0x010fe80000100a00 */
[----:B--2---:R0:W-:Y:S04]  /*299f0*/  STL.64 [R1+0x6c78], R12 ;  /* 0x006c780c01007387 */ /* 0x0041e80000100a00 */
[----:B0-----:R-:W2:Y:S04]  /*29a00*/  LDL.LU R12, [R1+0x220] ;  /* 0x00022000010c7983 */ /* 0x001ea80000300800 */
[----:B------:R-:W2:Y:S04]  /*29a10*/  LDL.LU R13, [R1+0x224] ;  /* 0x00022400010d7983 */ /* 0x000ea80000300800 */
[----:B------:R-:W3:Y:S04]  /*29a20*/  LDL.LU R14, [R1+0x228] ;  /* 0x00022800010e7983 */ /* 0x000ee80000300800 */
[----:B------:R-:W3:Y:S04]  /*29a30*/  LDL.LU R15, [R1+0x22c] ;  /* 0x00022c00010f7983 */ /* 0x000ee80000300800 */
[----:B---3--:R-:W-:Y:S04]  /*29a40*/  STL.64 [R1+0x6c90], R14 ;  /* 0x006c900e01007387 */ /* 0x008fe80000100a00 */
[----:B--2---:R0:W-:Y:S04]  /*29a50*/  STL.64 [R1+0x6c88], R12 ;  /* 0x006c880c01007387 */ /* 0x0041e80000100a00 */
[----:B0-----:R-:W2:Y:S04]  /*29a60*/  LDL.LU R12, [R1+0x280] ;  /* 0x00028000010c7983 */ /* 0x001ea80000300800 */
[----:B------:R-:W2:Y:S04]  /*29a70*/  LDL.LU R13, [R1+0x284] ;  /* 0x00028400010d7983 */ /* 0x000ea80000300800 */
[----:B------:R-:W2:Y:S04]  /*29a80*/  LDL.LU R14, [R1+0x288] ;  /* 0x00028800010e7983 */ /* 0x000ea80000300800 */
[----:B------:R-:W2:Y:S04]  /*29a90*/  LDL.LU R15, [R1+0x28c] ;  /* 0x00028c00010f7983 */ /* 0x000ea80000300800 */
[----:B------:R-:W-:Y:S04]  /*29aa0*/  STL.64 [R1+0x6c20], R22 ;  /* 0x006c201601007387 */ /* 0x000fe80000100a00 */
[----:B------:R0:W-:Y:S02]  /*29ab0*/  STL.64 [R1+0x6c18], R20 ;  /* 0x006c181401007387 */ /* 0x0001e40000100a00 */
[----:B0-----:R-:W-:-:S02]  /*29ac0*/  MOV R20, R29 ;  /* 0x0000001d00147202 */ /* 0x001fc40000000f00 */
[----:B------:R-:W3:Y:S01]  /*29ad0*/  LDL.LU R29, [R1+0x6ce4] ;  /* 0x006ce400011d7983 */ /* 0x000ee20000300800 */
[----:B------:R-:W-:-:S03]  /*29ae0*/  MOV R21, R2 ;  /* 0x0000000200157202 */ /* 0x000fc60000000f00 */
[----:B------:R-:W4:Y:S04]  /*29af0*/  LDL.LU R2, [R1+0x6ce0] ;  /* 0x006ce00001027983 */ /* 0x000f280000300800 */
[----:B------:R-:W2:Y:S04]  /*29b00*/  LDL.LU.64 R18, [R1+0x6cd8] ;  /* 0x006cd80001127983 */ /* 0x000ea80000300a00 */
[----:B------:R-:W2:Y:S04]  /*29b10*/  LDL.LU.64 R16, [R1+0x6cd0] ;  /* 0x006cd00001107983 */ /* 0x000ea80000300a00 */
[----:B------:R-:W-:Y:S04]  /*29b20*/  STL.64 [R1+0x90], R4 ;  /* 0x0000900401007387 */ /* 0x000fe80000100a00 */
[----:B------:R0:W-:Y:S04]  /*29b30*/  STL.64 [R1+0x98], R6 ;  /* 0x0000980601007387 */ /* 0x0001e80000100a00 */
[----:B0-----:R-:W2:Y:S04]  /*29b40*/  LDL.LU.64 R6, [R1+0x6cc8] ;  /* 0x006cc80001067983 */ /* 0x001ea80000300a00 */
[----:B------:R-:W3:Y:S01]  /*29b50*/  LDL.LU.64 R4, [R1+0x6cc0] ;  /* 0x006cc00001047983 */ /* 0x000ee20000300a00 */
[C---:B--2---:R-:W-:Y:S11]  /*29b60*/  HMMA.16816.F32.BF16 R24, R16.reuse, R6, R24 ;  /* 0x000000061018723c */ /* 0x044ff60000041818 */
[----:B------:R-:W-:Y:S11]  /*29b70*/  @!UPT UIADD3 URZ, URZ, URZ, URZ ;  /* 0x0000003f3f3ff290 */ /* 0x000ff6000fffe03f */
[----:B------:R-:W-:Y:S01]  /*29b80*/  @!UPT UIADD3 URZ, URZ, URZ, URZ ;  /* 0x0000003f3f3ff290 */ /* 0x000fe2000fffe03f */
[----:B------:R-:W-:Y:S04]  /*29b90*/  STL.64 [R1+0xb0], R24 ;  /* 0x0000b01801007387 */ /* 0x000fe80000100a00 */
[----:B------:R0:W-:Y:S04]  /*29ba0*/  STL.64 [R1+0xb8], R26 ;  /* 0x0000b81a01007387 */ /* 0x0001e80000100a00 */
[----:B0-----:R-:W2:Y:S04]  /*29bb0*/  LDL.LU.64 R26, [R1+0x6cb8] ;  /* 0x006cb800011a7983 */ /* 0x001ea80000300a00 */
[----:B------:R-:W2:Y:S02]  /*29bc0*/  LDL.LU.64 R24, [R1+0x6cb0] ;  /* 0x006cb00001187983 */ /* 0x000ea40000300a00 */
[----:B--2---:R-:W-:Y:S02]  /*29bd0*/  HMMA.16816.F32.BF16 R16, R16, R10, R24 ;  /* 0x0000000a1010723c */ /* 0x004fe40000041818 */
[----:B------:R-:W2:Y:S04]  /*29be0*/  LDL.LU.64 R26, [R1+0x6ca8] ;  /* 0x006ca800011a7983 */ /* 0x000ea80000300a00 */
[----:B------:R-:W2:Y:S01]  /*29bf0*/  LDL.LU.64 R24, [R1+0x6ca0] ;  /* 0x006ca00001187983 */ /* 0x000ea20000300a00 */
[----:B------:R-:W-:Y:S11]  /*29c00*/  MOV R23, R0 ;  /* 0x0000000000177202 */ /* 0x000ff60000000f00 */
[----:B------:R-:W-:Y:S05]  /*29c10*/  @!UPT UIADD3 URZ, URZ, URZ, URZ ;  /* 0x0000003f3f3ff290 */ /* 0x000fea000fffe03f */
[----:B------:R0:W-:Y:S04]  /*29c20*/  STL.64 [R1+0x80], R16 ;  /* 0x0000801001007387 */ /* 0x0001e80000100a00 */
[----:B------:R1:W-:Y:S04]  /*29c30*/  STL.64 [R1+0x88], R18 ;  /* 0x0000881201007387 */ /* 0x0003e80000100a00 */
[----:B0-----:R-:W3:Y:S01]  /*29c40*/  LDL.LU.64 R16, [R1+0x6c98] ;  /* 0x006c980001107983 */ /* 0x001ee20000300a00 */
[C---:B--2---:R-:W-:Y:S11]  /*29c50*/  HMMA.16816.F32.BF16 R12, R24.reuse, R6, R12 ;  /* 0x00000006180c723c */ /* 0x044ff6000004180c */
[----:B------:R-:W-:Y:S11]  /*29c60*/  @!UPT UIADD3 URZ, URZ, URZ, URZ ;  /* 0x0000003f3f3ff290 */ /* 0x000ff6000fffe03f */
[----:B------:R-:W-:Y:S01]  /*29c70*/  @!UPT UIADD3 URZ, URZ, URZ, URZ ;  /* 0x0000003f3f3ff290 */ /* 0x000fe2000fffe03f */
[----:B------:R0:W-:Y:S01]  /*29c80*/  STL.64 [R1+0xd0], R12 ;  /* 0x0000d00c01007387 */ /* 0x0001e20000100a00 */
[----:B-1----:R-:W-:Y:S01]  /*29c90*/  MOV R19, R14 ;  /* 0x0000000e00137202 */ /* 0x002fe20000000f00 */
[----:B------:R-:W-:Y:S02]  /*29ca0*/  IMAD.MOV.U32 R0, RZ, RZ, R15 ;  /* 0x000000ffff007224 */ /* 0x000fe400078e000f */
[----:B------:R-:W2:Y:S04]  /*29cb0*/  LDL.LU.64 R14, [R1+0x6c90] ;  /* 0x006c9000010e7983 */ /* 0x000ea80000300a00 */
[----:B0-----:R-:W2:Y:S04]  /*29cc0*/  LDL.LU.64 R12, [R1+0x6c88] ;  /* 0x006c8800010c7983 */ /* 0x001ea80000300a00 */
[----:B------:R-:W-:Y:S04]  /*29cd0*/  STL [R1+0x6bdc], R0 ;  /* 0x006bdc0001007387 */ /* 0x000fe80000100800 */
[----:B------:R-:W-:Y:S01]  /*29ce0*/  STL [R1+0x6bd8], R19 ;  /* 0x006bd81301007387 */ /* 0x000fe20000100800 */
[----:B------:R-:W-:Y:S01]  /*29cf0*/  IMAD.MOV.U32 R22, RZ, RZ, R3 ;  /* 0x000000ffff167224 */ /* 0x000fe200078e0003 */
[----:B--2---:R-:W-:Y:S02]  /*29d00*/  HMMA.16816.F32.BF16 R24, R24, R10, R12 ;  /* 0x0000000a1818723c */ /* 0x004fe4000004180c */
[----:B------:R-:W2:Y:S04]  /*29d10*/  LDL.LU.64 R14, [R1+0x6c80] ;  /* 0x006c8000010e7983 */ /* 0x000ea80000300a00 */
[----:B------:R-:W2:Y:S11]  /*29d20*/  LDL.LU.64 R12, [R1+0x6c78] ;  /* 0x006c7800010c7983 */ /* 0x000eb60000300a00 */
[----:B------:R-:W-:Y:S06]  /*29d30*/  @!UPT UIADD3 URZ, URZ, URZ, URZ ;  /* 0x0000003f3f3ff290 */ /* 0x000fec000fffe03f */
[----:B------:R-:W-:Y:S04]  /*29d40*/  STL.64 [R1+0xc0], R24 ;  /* 0x0000c01801007387 */ /* 0x000fe80000100a00 */
[----:B------:R-:W-:Y:S04]  /*29d50*/  STL.64 [R1+0xc8], R26 ;  /* 0x0000c81a01007387 */ /* 0x000fe80000100a00 */
[----:B------:R-:W0:Y:S02]  /*29d60*/  LDSM.16.MT88.4 R24, [R28+0x4100] ;  /* 0x004100001c18783b */ /* 0x000e240000004200 */
[----:B0-----:R-:W-:Y:S01]  /*29d70*/  IMAD.MOV.U32 R18, RZ, RZ, R26 ;  /* 0x000000ffff127224 */ /* 0x001fe200078e001a */
[----:B------:R-:W-:-:S02]  /*29d80*/  MOV R0, R27 ;  /* 0x0000001b00007202 */ /* 0x000fc40000000f00 */
[----:B------:R-:W-:Y:S01]  /*29d90*/  MOV R3, R24 ;  /* 0x0000001800037202 */ /* 0x000fe20000000f00 */
[----:B------:R-:W2:Y:S01]  /*29da0*/  LDL.LU.64 R26, [R1+0x6c70] ;  /* 0x006c7000011a7983 */ /* 0x000ea20000300a00 */
[----:B------:R-:W-:-:S03]  /*29db0*/  MOV R19, R25 ;  /* 0x0000001900137202 */ /* 0x000fc60000000f00 */
[----:B------:R-:W2:Y:S04]  /*29dc0*/  LDL.LU.64 R24, [R1+0x6c68] ;  /* 0x006c680001187983 */ /* 0x000ea80000300a00 */
[----:B------:R-:W-:Y:S04]  /*29dd0*/  STL.64 [R1+0x6c38], R18 ;  /* 0x006c381201007387 */ /* 0x000fe80000100a00 */
[----:B---3--:R0:W-:Y:S04]  /*29de0*/  STL.64 [R1+0x6c30], R16 ;  /* 0x006c301001007387 */ /* 0x0081e80000100a00 */
[----:B0-----:R-:W3:Y:S04]  /*29df0*/  LDL.LU R16, [R1+0x1a0] ;  /* 0x0001a00001107983 */ /* 0x001ee80000300800 */
[----:B------:R-:W3:Y:S04]  /*29e00*/  LDL.LU R17, [R1+0x1a4] ;  /* 0x0001a40001117983 */ /* 0x000ee80000300800 */
[----:B------:R-:W3:Y:S04]  /*29e10*/  LDL.LU R18, [R1+0x1a8] ;  /* 0x0001a80001127983 */ /* 0x000ee80000300800 */
[----:B------:R-:W3:Y:S04]  /*29e20*/  LDL.LU R19, [R1+0x1ac] ;  /* 0x0001ac0001137983 */ /* 0x000ee80000300800 */
[----:B------:R0:W-:Y:S04]  /*29e30*/  STL.64 [R1+0x6c28], R4 ;  /* 0x006c280401007387 */ /* 0x0001e80000100a00 */
[----:B0-----:R-:W3:Y:S01]  /*29e40*/  LDL.LU R4, [R1+0x180] ;  /* 0x0001800001047983 */ /* 0x001ee20000300800 */
[C---:B--2---:R-:W-:Y:S11]  /*29e50*/  HMMA.16816.F32.BF16 R12, R24.reuse, R6, R12 ;  /* 0x00000006180c723c */ /* 0x044ff6000004180c */
[----:B------:R-:W-:Y:S11]  /*29e60*/  @!UPT UIADD3 URZ, URZ, URZ, URZ ;  /* 0x0000003f3f3ff290 */ /* 0x000ff6000fffe03f */
[----:B------:R-:W-:Y:S01]  /*29e70*/  @!UPT UIADD3 URZ, URZ, URZ, URZ ;  /* 0x0000003f3f3ff290 */ /* 0x000fe2000fffe03f */
        /* <DEDUP_REMOVED lines=8> */
[----:B0-----:R-:W2:Y:S04]  /*29f00*/  LDL.LU.64 R14, [R1+0x6c60] ;  /* 0x006c6000010e7983 */ /* 0x001ea80000300a00 */
[----:B------:R-:W2:Y:S04]  /*29f10*/  LDL.LU.64 R12, [R1+0x6c58] ;  /* 0x006c5800010c7983 */ /* 0x000ea80000300a00 */
[----:B------:R-:W-:Y:S01]  /*29f20*/  STL [R1+0x6a6c], R28 ;  /* 0x006a6c1c01007387 */ /* 0x000fe20000100800 */
[----:B--2---:R-:W-:Y:S03]  /*29f30*/  HMMA.16816.F32.BF16 R24, R24, R10, R12 ;  /* 0x0000000a1818723c */ /* 0x004fe6000004180c */
[----:B------:R-:W2:Y:S04]  /*29f40*/  LDL.LU.64 R14, [R1+0x6c50] ;  /* 0x006c5000010e7983 */ /* 0x000ea80000300a00 */
[----:B------:R-:W3:Y:S11]  /*29f50*/  LDL.LU.64 R12, [R1+0x6c48] ;  /* 0x006c4800010c7983 */ /* 0x000ef60000300a00 */
[----:B------:R-:W-:Y:S05]  /*29f60*/  @!UPT UIADD3 URZ, URZ, URZ, URZ ;  /* 0x0000003f3f3ff290 */ /* 0x000fea000fffe03f */
[----:B------:R0:W-:Y:S04]  /*29f70*/  STL.64 [R1+0x270], R24 ;  /* 0x0002701801007387 */ /* 0x0001e80000100a00 */
[----:B------:R-:W-:Y:S01]  /*29f80*/  STL.64 [R1+0x278], R26 ;  /* 0x0002781a01007387 */ /* 0x000fe20000100a00 */
[----:B0-----:R-:W-:Y:S01]  /*29f90*/  MOV R24, R8 ;  /* 0x0000000800187202 */ /* 0x001fe20000000f00 */
[----:B------:R-:W-:Y:S02]  /*29fa0*/  IMAD.MOV.U32 R25, RZ, RZ, R9 ;  /* 0x000000ffff197224 */ /* 0x000fe400078e0009 */
[----:B------:R-:W2:Y:S04]  /*29fb0*/  LDL.LU R8, [R1+0x6c44] ;  /* 0x006c440001087983 */ /* 0x000ea80000300800 */
[----:B------:R-:W2:Y:S01]  /*29fc0*/  LDL.LU R9, [R1+0x6c40] ;  /* 0x006c400001097983 */ /* 0x000ea20000300800 */
[C---:B---3--:R-:W-:Y:S11]  /*29fd0*/  HMMA.16816.F32.BF16 R16, R20.reuse, R12, R16 ;  /* 0x0000000c1410723c */ /* 0x048ff60000041810 */
[----:B------:R-:W-:Y:S11]  /*29fe0*/  @!UPT UIADD3 URZ, URZ, URZ, URZ ;  /* 0x0000003f3f3ff290 */ /* 0x000ff6000fffe03f */
[----:B------:R-:W-:Y:S01]  /*29ff0*/  @!UPT UIADD3 URZ, URZ, URZ, URZ ;  /* 0x0000003f3f3ff290 */ /* 0x000fe2000fffe03f */
[----:B------:R-:W-:Y:S04]  /*2a000*/  STL.64 [R1+0x280], R16 ;  /* 0x0002801001007387 */ /* 0x000fe80000100a00 */
[----:B------:R-:W-:Y:S04]  /*2a010*/  STL.64 [R1+0x288], R18 ;  /* 0x0002881201007387 */ /* 0x000fe80000100a00 */
[----:B----4-:R-:W0:Y:S04]  /*2a020*/  LDSM.16.MT88.4 R16, [R2+0x4000] ;  /* 0x004000000210783b */ /* 0x010e280000004200 */
[----:B0-----:R-:W-:Y:S04]  /*2a030*/  STL.64 [R1+0x30], R16 ;  /* 0x0000301001007387 */ /* 0x001fe80000100a00 */
[----:B------:R-:W-:Y:S04]  /*2a040*/  STL.64 [R1+0x38], R18 ;  /* 0x0000381201007387 */ /* 0x000fe80000100a00 */
[----:B------:R-:W0:Y:S04]  /*2a050*/  LDSM.16.MT88.4 R16, [R2+0x4080] ;  /* 0x004080000210783b */ /* 0x000e280000004200 */
[----:B0-----:R-:W-:Y:S04]  /*2a060*/  STL.64 [R1+0x20], R16 ;  /* 0x0000201001007387 */ /* 0x001fe80000100a00 */
[----:B------:R-:W-:Y:S04]  /*2a070*/  STL.64 [R1+0x28], R18 ;  /* 0x0000281201007387 */ /* 0x000fe80000100a00 */
[----:B------:R-:W0:Y:S04]  /*2a080*/  LDSM.16.MT88.4 R16, [R2+0x4100] ;  /* 0x004100000210783b */ /* 0x000e280000004200 */
[----:B0-----:R-:W-:Y:S04]  /*2a090*/  STL.64 [R1+0x10], R16 ;  /* 0x0000101001007387 */ /* 0x001fe80000100a00 */
[----:B------:R0:W-:Y:S04]  /*2a0a0*/  STL.64 [R1+0x18], R18 ;  /* 0x0000181201007387 */ /* 0x0001e80000100a00 */
[----:B0-----:R-:W3:Y:S04]  /*2a0b0*/  LDL.LU.64 R18, [R1+0x6c38] ;  /* 0x006c380001127983 */ /* 0x001ee80000300a00 */
[----:B------:R-:W4:Y:S02]  /*2a0c0*/  LDL.LU.64 R16, [R1+0x6c30] ;  /* 0x006c300001107983 */ /* 0x000f240000300a00 */
[----:B----4-:R-:W-:Y:S02]  /*2a0d0*/  HMMA.16816.F32.BF16 R20, R20, R16, R4 ;  /* 0x000000101414723c */ /* 0x010fe40000041804 */
[----:B------:R-:W4:Y:S11]  /*2a0e0*/  LDL.LU.64 R4, [R1+0x6c28] ;  /* 0x006c280001047983 */ /* 0x000f360000300a00 */
[----:B------:R-:W-:Y:S10]  /*2a0f0*/  @!UPT UIADD3 URZ, URZ, URZ, URZ ;  /* 0x0000003f3f3ff290 */ /* 0x000ff4000fffe03f */
[----:B------:R-:W-:Y:S04]  /*2a100*/  STL.64 [R1+0x230], R20 ;  /* 0x0002301401007387 */ /* 0x000fe80000100a00 */
[----:B------:R-:W-:Y:S04]  /*2a110*/  STL.64 [R1+0x238], R22 ;  /* 0x0002381601007387 */ /* 0x000fe80000100a00 */
[----:B------:R-:W0:Y:S04]  /*2a120*/  LDSM.16.MT88.4 R20, [R2+0x4180] ;  /* 0x004180000214783b */ /* 0x000e280000004200 */
[----:B0-----:R-:W-:Y:S04]  /*2a130*/  STL.64 [R1], R20 ;  /* 0x0000001401007387 */ /* 0x001fe80000100a00 */
[----:B------:R0:W-:Y:S04]  /*2a140*/  STL.64 [R1+0x8], R22 ;  /* 0x0000081601007387 */ /* 0x0001e80000100a00 */
[----:B0-----:R-:W3:Y:S04]  /*2a150*/  LDL.LU.64 R22, [R1+0x6c20] ;  /* 0x006c200001167983 */ /* 0x001ee80000300a00 */
[----:B------:R-:W3:Y:S01]  /*2a160*/  LDL.LU.64 R20, [R1+0x6c18] ;  /* 0x006c180001147983 */ /* 0x000ee20000300a00 */
[----:B--2---:R-:W-:-:S02]  /*2a170*/  MOV R26, R15 ;  /* 0x0000000f001a7202 */ /* 0x004fc40000000f00 */
[----:B------:R-:W-:Y:S01]  /*2a180*/  MOV R27, R14 ;  /* 0x0000000e001b7202 */ /* 0x000fe20000000f00 */
[----:B------:R-:W-:Y:S01]  /*2a190*/  STL [R1+0x6a70], R2 ;  /* 0x006a700201007387 */ /* 0x000fe20000100800 */
[----:B----4-:R-:W-:Y:S01]  /*2a1a0*/  IMAD.MOV.U32 R14, RZ, RZ, R5 ;  /* 0x000000ffff0e7224 */ /* 0x010fe200078e0005 */
[----:B------:R-:W-:Y:S02]  /*2a1b0*/  MOV R15, R4 ;  /* 0x00000004000f7202 */ /* 0x000fe40000000f00 */
[----:B------:R-:W0:Y:S02]  /*2a1c0*/  LDSM.16.MT88.4 R4, [R29+0x4000] ;  /* 0x004000001d04783b */ /* 0x000e240000004200 */
[----:B---3--:R-:W-:Y:S11]  /*2a1d0*/  HMMA.16816.F32.BF16 R20, R24, R12, R20 ;  /* 0x0000000c1814723c */ /* 0x008ff60000041814 */
[----:B------:R-:W-:Y:S11]  /*2a1e0*/  @!UPT UIADD3 URZ, URZ, URZ, URZ ;  /* 0x0000003f3f3ff290 */ /* 0x000ff6000fffe03f */
[----:B------:R-:W-:Y:S01]  /*2a1f0*/  @!UPT UIADD3 URZ, URZ, URZ, URZ ;  /* 0x0000003f3f3ff290 */ /* 0x000fe2000fffe03f */
[----:B------:R-:W-:Y:S04]  /*2a200*/  STL.64 [R1+0x260], R20 ;  /* 0x0002601401007387 */ /* 0x000fe80000100a00 */
[----:B------:R1:W-:Y:S04]  /*2a210*/  STL.64 [R1+0x268], R22 ;  /* 0x0002681601007387 */ /* 0x0003e80000100a00 */
[----:B-1----:R-:W2:Y:S04]  /*2a220*/  LDL.LU.64 R22, [R1+0x6c10] ;  /* 0x006c100001167983 */ /* 0x002ea80000300a00 */
[----:B------:R-:W3:Y:S04]  /*2a230*/  LDL.LU.64 R20, [R1+0x6c08] ;  /* 0x006c080001147983 */ /* 0x000ee80000300a00 */
[----:B------:R1:W-:Y:S04]  /*2a240*/  STL.64 [R1+0x6bf8], R12 ;  /* 0x006bf80c01007387 */ /* 0x0003e80000100a00 */
[----:B-1----:R-:W4:Y:S04]  /*2a250*/  LDL.LU R12, [R1+0x160] ;  /* 0x00016000010c7983 */ /* 0x002f280000300800 */
[----:B------:R-:W4:Y:S04]  /*2a260*/  LDL.LU R13, [R1+0x164] ;  /* 0x00016400010d7983 */ /* 0x000f280000300800 */
[----:B0-----:R-:W-:Y:S04]  /*2a270*/  STL.64 [R1+0x6b00], R6 ;  /* 0x006b000601007387 */ /* 0x001fe80000100a00 */
[----:B------:R0:W-:Y:S04]  /*2a280*/  STL.64 [R1+0x6af8], R4 ;  /* 0x006af80401007387 */ /* 0x0001e80000100a00 */
[----:B0-----:R-:W2:Y:S04]  /*2a290*/  LDL.LU.64 R4, [R1+0x50] ;  /* 0x0000500001047983 */ /* 0x001ea80000300a00 */
[----:B------:R-:W2:Y:S04]  /*2a2a0*/  LDL.LU.64 R6, [R1+0x58] ;  /* 0x0000580001067983 */ /* 0x000ea80000300a00 */
[----:B--2---:R0:W-:Y:S02]  /*2a2b0*/  STL.64 [R1+0x6bf0], R6 ;  /* 0x006bf00601007387 */ /* 0x0041e40000100a00 */
[----:B0-----:R-:W-:Y:S01]  /*2a2c0*/  MOV R6, R9 ;  /* 0x0000000900067202 */ /* 0x001fe20000000f00 */
[----:B------:R-:W-:-:S02]  /*2a2d0*/  IMAD.MOV.U32 R7, RZ, RZ, R8 ;  /* 0x000000ffff077224 */ /* 0x000fc400078e0008 */
[----:B------:R-:W0:Y:S04]  /*2a2e0*/  LDSM.16.MT88.4 R8, [R29+0x4080] ;  /* 0x004080001d08783b */ /* 0x000e280000004200 */
[----:B------:R1:W-:Y:S04]  /*2a2f0*/  STL.64 [R1+0x6be8], R4 ;  /* 0x006be80401007387 */ /* 0x0003e80000100a00 */
[----:B-1----:R-:W2:Y:S04]  /*2a300*/  LDL.LU R4, [R1+0x120] ;  /* 0x0001200001047983 */ /* 0x002ea80000300800 */
[----:B------:R-:W2:Y:S04]  /*2a310*/  LDL.LU R5, [R1+0x124] ;  /* 0x0001240001057983 */ /* 0x000ea80000300800 */
[----:B0-----:R3:W-:Y:S04]  /*2a320*/  STL.64 [R1+0x6ae0], R10 ;  /* 0x006ae00a01007387 */ /* 0x0017e80000100a00 */
[----:B------:R0:W-:Y:S01]  /*2a330*/  STL.64 [R1+0x6ad8], R8 ;  /* 0x006ad80801007387 */ /* 0x0001e20000100a00 */
[----:B---3--:R-:W-:Y:S01]  /*2a340*/  IMAD.MOV.U32 R10, RZ, RZ, R21 ;  /* 0x000000ffff0a7224 */ /* 0x008fe200078e0015 */
[----:B------:R-:W-:-:S02]  /*2a350*/  MOV R11, R20 ;  /* 0x00000014000b7202 */ /* 0x000fc40000000f00 */
[----:B0-----:R-:W-:Y:S02]  /*2a360*/  MOV R8, R23 ;  /* 0x0000001700087202 */ /* 0x001fe40000000f00 */
[----:B------:R-:W-:Y:S02]  /*2a370*/  MOV R9, R22 ;  /* 0x0000001600097202 */ /* 0x000fe40000000f00 */
[----:B------:R-:W0:Y:S01]  /*2a380*/  LDSM.16.MT88.4 R20, [R29+0x4100] ;  /* 0x004100001d14783b */ /* 0x000e220000004200 */
[----:B----4-:R-:W-:Y:S03]  /*2a390*/  HMMA.16816.F32.BF16 R24, R24, R16, R12 ;  /* 0x000000101818723c */ /* 0x010fe6000004180c */
[----:B0-----:R-:W-:Y:S04]  /*2a3a0*/  STL.64 [R1+0x6ac0], R22 ;  /* 0x006ac01601007387 */ /* 0x001fe80000100a00 */
[----:B------:R0:W-:Y:S02]  /*2a3b0*/  STL.64 [R1+0x6ab8], R20 ;  /* 0x006ab81401007387 */ /* 0x0001e40000100a00 */
[----:B0-----:R-:W-:-:S02]  /*2a3c0*/  MOV R20, R3 ;  /* 0x0000000300147202 */ /* 0x001fc40000000f00 */
[----:B------:R-:W3:Y:S04]  /*2a3d0*/  LDL.LU R3, [R1+0x6c00] ;  /* 0x006c000001037983 */ /* 0x000ee80000300800 */
[----:B------:R-:W2:Y:S08]  /*2a3e0*/  LDL.LU.64 R12, [R1+0x6bf8] ;  /* 0x006bf800010c7983 */ /* 0x000eb00000300a00 */
[----:B------:R-:W-:Y:S04]  /*2a3f0*/  STL.64 [R1+0x250], R24 ;  /* 0x0002501801007387 */ /* 0x000fe80000100a00 */
[----:B------:R-:W-:Y:S04]  /*2a400*/  STL.64 [R1+0x258], R26 ;  /* 0x0002581a01007387 */ /* 0x000fe80000100a00 */
[----:B------:R-:W0:Y:S01]  /*2a410*/  LDSM.16.MT88.4 R24, [R29+0x4180] ;  /* 0x004180001d18783b */ /* 0x000e220000004200 */
[----:B------:R-:W-:Y:S01]  /*2a420*/  IMAD.MOV.U32 R21, RZ, RZ, R19 ;  /* 0x000000ffff157224 */ /* 0x000fe200078e0013 */
[----:B------:R-:W-:-:S02]  /*2a430*/  MOV R22, R18 ;  /* 0x0000001200167202 */ /* 0x000fc40000000f00 */
[----:B------:R-:W-:Y:S01]  /*2a440*/  MOV R23, R0 ;  /* 0x0000000000177202 */ /* 0x000fe20000000f00 */
[----:B0-----:R-:W-:Y:S04]  /*2a450*/  STL.64 [R1+0x6a98], R26 ;  /* 0x006a981a01007387 */ /* 0x001fe80000100a00 */
[----:B------:R0:W-:Y:S04]  /*2a460*/  STL.64 [R1+0x6a90], R24 ;  /* 0x006a901801007387 */ /* 0x0001e80000100a00 */
[----:B0-----:R-:W4:Y:S04]  /*2a470*/  LDL.LU R24, [R1+0x100] ;  /* 0x0001000001187983 */ /* 0x001f280000300800 */
[----:B------:R-:W4:Y:S04]  /*2a480*/  LDL.LU R25, [R1+0x104] ;  /* 0x0001040001197983 */ /* 0x000f280000300800 */
[----:B------:R-:W4:Y:S04]  /*2a490*/  LDL.LU R26, [R1+0x108] ;  /* 0x00010800011a7983 */ /* 0x000f280000300800 */
[----:B------:R-:W4:Y:S04]  /*2a4a0*/  LDL.LU R27, [R1+0x10c] ;  /* 0x00010c00011b7983 */ /* 0x000f280000300800 */
[----:B------:R-:W-:Y:S01]  /*2a4b0*/  STL [R1+0x6a28], R29 ;  /* 0x006a281d01007387 */ /* 0x000fe20000100800 */
[C---:B--2---:R-:W-:Y:S11]  /*2a4c0*/  HMMA.16816.F32.BF16 R4, R20.reuse, R12, R4 ;  /* 0x0000000c1404723c */ /* 0x044ff60000041804 */
[----:B------:R-:W-:Y:S11]  /*2a4d0*/  @!UPT UIADD3 URZ, URZ, URZ, URZ ;  /* 0x0000003f3f3ff290 */ /* 0x000ff6000fffe03f */
[----:B------:R-:W-:Y:S01]  /*2a4e0*/  @!UPT UIADD3 URZ, URZ, URZ, URZ ;  /* 0x0000003f3f3ff290 */ /* 0x000fe2000fffe03f */
[----:B------:R0:W-:Y:S01]  /*2a4f0*/  STL [R1+0x240], R4 ;  /* 0x0002400401007387 */ /* 0x0001e20000100800 */
[----:B------:R-:W-:Y:S01]  /*2a500*/  MOV R14, R6 ;  /* 0x00000006000e7202 */ /* 0x000fe20000000f00 */
[----:B------:R-:W-:Y:S01]  /*2a510*/  IMAD.MOV.U32 R18, RZ, RZ, R5 ;  /* 0x000000ffff127224 */ /* 0x000fe200078e0005 */
[----:B------:R-:W-:Y:S02]  /*2a520*/  MOV R15, R7 ;  /* 0x00000007000f7202 */ /* 0x000fe40000000f00 */
[----:B------:R-:W2:Y:S04]  /*2a530*/  LDL.LU.64 R6, [R1+0x6bf0] ;  /* 0x006bf00001067983 */ /* 0x000ea80000300a00 */
[----:B0-----:R-:W3:Y:S04]  /*2a540*/  LDL.LU.64 R4, [R1+0x6be8] ;  /* 0x006be80001047983 */ /* 0x001ee80000300a00 */
[----:B------:R-:W-:Y:S04]  /*2a550*/  STL [R1+0x6be0], R18 ;  /* 0x006be01201007387 */ /* 0x000fe80000100800 */
[----:B------:R-:W-:Y:S04]  /*2a560*/  STL [R1+0x6a78], R15 ;  /* 0x006a780f01007387 */ /* 0x000fe80000100800 */
[----:B------:R-:W-:Y:S01]  /*2a570*/  STL [R1+0x6a74], R14 ;  /* 0x006a740e01007387 */ /* 0x000fe20000100800 */
[----:B----4-:R-:W-:Y:S11]  /*2a580*/  HMMA.16816.F32.BF16 R20, R20, R16, R24 ;  /* 0x000000101414723c */ /* 0x010ff60000041818 */
[----:B------:R-:W-:Y:S11]  /*2a590*/  @!UPT UIADD3 URZ, URZ, URZ, URZ ;  /* 0x0000003f3f3ff290 */ /* 0x000ff6000fffe03f */
[----:B------:R-:W-:Y:S02]  /*2a5a0*/  @!UPT UIADD3 URZ, URZ, URZ, URZ ;  /* 0x0000003f3f3ff290 */ /* 0x000fe4000fffe03f */
[----:B------:R-:W-:Y:S01]  /*2a5b0*/  IMAD.MOV.U32 R29, RZ, RZ, R23 ;  /* 0x000000ffff1d7224 */ /* 0x000fe200078e0017 */
[----:B------:R-:W-:Y:S04]  /*2a5c0*/  STL.64 [R1+0x220], R20 ;  /* 0x0002201401007387 */ /* 0x000fe80000100a00 */
[----:B------:R-:W-:Y:S04]  /*2a5d0*/  STL [R1+0x228], R22 ;  /* 0x0002281601007387 */ /* 0x000fe80000100800 */
[----:B------:R0:W-:Y:S01]  /*2a5e0*/  STL [R1+0x6a7c], R29 ;  /* 0x006a7c1d01007387 */ /* 0x0001e20000100800 */
[----:B--2---:R-:W-:Y:S01]  /*2a5f0*/  IMAD.MOV.U32 R19, RZ, RZ, R6 ;  /* 0x000000ffff137224 */ /* 0x004fe200078e0006 */
[----:B0-----:R-:W-:Y:S01]  /*2a600*/  MOV R29, R7 ;  /* 0x00000007001d7202 */ /* 0x001fe20000000f00 */
[----:B---3--:R-:W-:Y:S01]  /*2a610*/  HMMA.16816.F32.BF16 R8, R4, R12, R8 ;  /* 0x0000000c0408723c */ /* 0x008fe20000041808 */
[----:B------:R-:W-:-:S02]  /*2a620*/  MOV R18, R4 ;  /* 0x0000000400127202 */ /* 0x000fc40000000f00 */
[----:B------:R-:W-:Y:S02]  /*2a630*/  MOV R0, R5 ;  /* 0x0000000500007202 */ /* 0x000fe40000000f00 */
[----:B------:R-:W0:Y:S11]  /*2a640*/  LDSM.16.MT88.4 R4, [R3+0x4000] ;  /* 0x004000000304783b */ /* 0x000e360000004200 */
[----:B------:R-:W-:Y:S07]  /*2a650*/  @!UPT UIADD3 URZ, URZ, URZ, URZ ;  /* 0x0000003f3f3ff290 */ /* 0x000fee000fffe03f */
[----:B------:R1:W-:Y:S04]  /*2a660*/  STL.64 [R1+0x210], R8 ;  /* 0x0002100801007387 */ /* 0x0003e80000100a00 */
[----:B------:R2:W-:Y:S04]  /*2a670*/  STL.64 [R1+0x218], R10 ;  /* 0x0002180a01007387 */ /* 0x0005e80000100a00 */
[----:B------:R-:W3:Y:S04]  /*2a680*/  LDL.LU R24, [R1+0xf0] ;  /* 0x0000f00001187983 */ /* 0x000ee80000300800 */
[----:B------:R-:W3:Y:S04]  /*2a690*/  LDL.LU R25, [R1+0xf4] ;  /* 0x0000f40001197983 */ /* 0x000ee80000300800 */
[----:B------:R-:W4:Y:S04]  /*2a6a0*/  LDL.LU R26, [R1+0xf8] ;  /* 0x0000f800011a7983 */ /* 0x000f280000300800 */
[----:B------:R-:W4:Y:S04]  /*2a6b0*/  LDL.LU R27, [R1+0xfc] ;  /* 0x0000fc00011b7983 */ /* 0x000f280000300800 */
[----:B------:R-:W3:Y:S04]  /*2a6c0*/  LDL.LU R20, [R1+0x190] ;  /* 0x0001900001147983 */ /* 0x000ee80000300800 */
[----:B------:R-:W3:Y:S04]  /*2a6d0*/  LDL.LU R21, [R1+0x194] ;  /* 0x0001940001157983 */ /* 0x000ee80000300800 */
[----:B------:R-:W3:Y:S04]  /*2a6e0*/  LDL.LU R22, [R1+0x198] ;  /* 0x0001980001167983 */ /* 0x000ee80000300800 */
[----:B------:R-:W3:Y:S01]  /*2a6f0*/  LDL.LU R23, [R1+0x19c] ;  /* 0x00019c0001177983 */ /* 0x000ee20000300800 */
[----:B0-----:R-:W-:-:S03]  /*2a700*/  MOV R15, R4 ;  /* 0x00000004000f7202 */ /* 0x001fc60000000f00 */
[----:B-1----:R-:W3:Y:S01]  /*2a710*/  LDL.LU R8, [R1+0x310] ;  /* 0x0003100001087983 */ /* 0x002ee20000300800 */
[----:B------:R-:W-:-:S03]  /*2a720*/  IMAD.MOV.U32 R14, RZ, RZ, R5 ;  /* 0x000000ffff0e7224 */ /* 0x000fc600078e0005 */
[----:B------:R-:W3:Y:S01]  /*2a730*/  LDL.LU R9, [R1+0x314] ;  /* 0x0003140001097983 */ /* 0x000ee20000300800 */
[----:B------:R-:W-:-:S03]  /*2a740*/  MOV R2, R6 ;  /* 0x0000000600027202 */ /* 0x000fc60000000f00 */
[----:B--2---:R-:W2:Y:S01]  /*2a750*/  LDL.LU R10, [R1+0x318] ;  /* 0x00031800010a7983 */ /* 0x004ea20000300800 */
[----:B------:R-:W-:-:S03]  /*2a760*/  MOV R28, R7 ;  /* 0x00000007001c7202 */ /* 0x000fc60000000f00 */
[----:B------:R-:W2:Y:S04]  /*2a770*/  LDL.LU R11, [R1+0x31c] ;  /* 0x00031c00010b7983 */ /* 0x000ea80000300800 */
[----:B------:R-:W2:Y:S04]  /*2a780*/  LDL.LU R4, [R1] ;  /* 0x0000000001047983 */ /* 0x000ea80000300800 */
[----:B------:R-:W2:Y:S04]  /*2a790*/  LDL.LU R5, [R1+0x4] ;  /* 0x0000040001057983 */ /* 0x000ea80000300800 */
[----:B------:R-:W2:Y:S04]  /*2a7a0*/  LDL.LU R6, [R1+0x8] ;  /* 0x0000080001067983 */ /* 0x000ea80000300800 */
[----:B------:R-:W2:Y:S04]  /*2a7b0*/  LDL.LU R7, [R1+0xc] ;  /* 0x00000c0001077983 */ /* 0x000ea80000300800 */
[----:B--2---:R-:W-:Y:S04]  /*2a7c0*/  STL.64 [R1+0x6b30], R6 ;  /* 0x006b300601007387 */ /* 0x004fe80000100a00 */
[----:B------:R-:W-:Y:S04]  /*2a7d0*/  STL.64 [R1+0x6b28], R4 ;  /* 0x006b280401007387 */ /* 0x000fe80000100a00 */
[----:B------:R-:W-:Y:S04]  /*2a7e0*/  STL.64 [R1+0x6af0], R10 ;  /* 0x006af00a01007387 */ /* 0x000fe80000100a00 */
[----:B---3--:R0:W-:Y:S04]  /*2a7f0*/  STL.64 [R1+0x6ae8], R8 ;  /* 0x006ae80801007387 */ /* 0x0081e80000100a00 */
[----:B0-----:R-:W2:Y:S04]  /*2a800*/  LDL.LU R8, [R1+0x320] ;  /* 0x0003200001087983 */ /* 0x001ea80000300800 */
[----:B------:R-:W2:Y:S04]  /*2a810*/  LDL.LU R9, [R1+0x324] ;  /* 0x0003240001097983 */ /* 0x000ea80000300800 */
[----:B------:R-:W3:Y:S04]  /*2a820*/  LDL.LU R10, [R1+0x328] ;  /* 0x00032800010a7983 */ /* 0x000ee80000300800 */
[----:B------:R-:W3:Y:S04]  /*2a830*/  LDL.LU R11, [R1+0x32c] ;  /* 0x00032c00010b7983 */ /* 0x000ee80000300800 */
[----:B------:R-:W2:Y:S04]  /*2a840*/  LDL.LU R4, [R1+0x10] ;  /* 0x0000100001047983 */ /* 0x000ea80000300800 */
[----:B------:R-:W2:Y:S04]  /*2a850*/  LDL.LU R5, [R1+0x14] ;  /* 0x0000140001057983 */ /* 0x000ea80000300800 */
[----:B------:R-:W2:Y:S04]  /*2a860*/  LDL.LU R6, [R1+0x18] ;  /* 0x0000180001067983 */ /* 0x000ea80000300800 */
[----:B------:R-:W2:Y:S04]  /*2a870*/  LDL.LU R7, [R1+0x1c] ;  /* 0x00001c0001077983 */ /* 0x000ea80000300800 */
[----:B--2---:R-:W-:Y:S04]  /*2a880*/  STL.64 [R1+0x6b60], R6 ;  /* 0x006b600601007387 */ /* 0x004fe80000100a00 */
[----:B------:R-:W-:Y:S04]  /*2a890*/  STL.64 [R1+0x6b58], R4 ;  /* 0x006b580401007387 */ /* 0x000fe80000100a00 */
[----:B---3--:R-:W-:Y:S04]  /*2a8a0*/  STL.64 [R1+0x6b10], R10 ;  /* 0x006b100a01007387 */ /* 0x008fe80000100a00 */
[----:B------:R0:W-:Y:S04]  /*2a8b0*/  STL.64 [R1+0x6b08], R8 ;  /* 0x006b080801007387 */ /* 0x0001e80000100a00 */
        /* <DEDUP_REMOVED lines=39> */
[----:B------:R-:W3:Y:S01]  /*2ab30*/  LDL.LU R11, [R1+0x15c] ;  /* 0x00015c00010b7983 */ /* 0x000ee20000300800 */
[----:B------:R-:W-:Y:S01]  /*2ab40*/  IMAD.MOV.U32 R4, RZ, RZ, R18 ;  /* 0x000000ffff047224 */ /* 0x000fe200078e0012 */
[----:B------:R-:W-:-:S02]  /*2ab50*/  MOV R5, R0 ;  /* 0x0000000000057202 */ /* 0x000fc40000000f00 */
[----:B------:R-:W2:Y:S01]  /*2ab60*/  LDL.LU R18, [R1+0x6be0] ;  /* 0x006be00001127983 */ /* 0x000ea20000300800 */
[----:B------:R-:W-:-:S03]  /*2ab70*/  MOV R6, R19 ;  /* 0x0000001300067202 */ /* 0x000fc60000000f00 */
[----:B------:R-:W4:Y:S04]  /*2ab80*/  LDL.LU R0, [R1+0x6bdc] ;  /* 0x006bdc0001007983 */ /* 0x000f280000300800 */
[----:B------:R-:W4:Y:S04]  /*2ab90*/  LDL.LU R19, [R1+0x6bd8] ;  /* 0x006bd80001137983 */ /* 0x000f280000300800 */
[----:B---3--:R-:W-:Y:S04]  /*2aba0*/  STL.64 [R1+0x6b80], R10 ;  /* 0x006b800a01007387 */ /* 0x008fe80000100a00 */
        /* <DEDUP_REMOVED lines=16> */
[----:B------:R-:W3:Y:S01]  /*2acb0*/  LDL.LU R11, [R1+0x2ec] ;  /* 0x0002ec00010b7983 */ /* 0x000ee20000300800 */
[----:B------:R-:W-:-:S03]  /*2acc0*/  IMAD.MOV.U32 R7, RZ, RZ, R29 ;  /* 0x000000ffff077224 */ /* 0x000fc600078e001d */
[----:B---3--:R-:W-:Y:S04]  /*2acd0*/  STL.64 [R1+0x6bd0], R10 ;  /* 0x006bd00a01007387 */ /* 0x008fe80000100a00 */
[----:B--2---:R0:W-:Y:S04]  /*2ace0*/  STL.64 [R1+0x6bc8], R8 ;  /* 0x006bc80801007387 */ /* 0x0041e80000100a00 */
[----:B0-----:R-:W2:Y:S04]  /*2acf0*/  LDL.LU R8, [R1+0x90] ;  /* 0x0000900001087983 */ /* 0x001ea80000300800 */
[----:B------:R-:W2:Y:S04]  /*2ad00*/  LDL.LU R9, [R1+0x94] ;  /* 0x0000940001097983 */ /* 0x000ea80000300800 */
[----:B------:R-:W2:Y:S04]  /*2ad10*/  LDL.LU R10, [R1+0x98] ;  /* 0x00009800010a7983 */ /* 0x000ea80000300800 */
[----:B------:R-:W2:Y:S04]  /*2ad20*/  LDL.LU R11, [R1+0x9c] ;  /* 0x00009c00010b7983 */ /* 0x000ea80000300800 */
[----:B------:R-:W-:Y:S04]  /*2ad30*/  STL.64 [R1+0x6ad0], R22 ;  /* 0x006ad01601007387 */ /* 0x000fe80000100a00 */
[----:B------:R0:W-:Y:S04]  /*2ad40*/  STL.64 [R1+0x6ac8], R20 ;  /* 0x006ac81401007387 */ /* 0x0001e80000100a00 */
[----:B0-----:R-:W3:Y:S04]  /*2ad50*/  LDL.LU R20, [R1+0x2b0] ;  /* 0x0002b00001147983 */ /* 0x001ee80000300800 */
[----:B------:R-:W3:Y:S04]  /*2ad60*/  LDL.LU R21, [R1+0x2b4] ;  /* 0x0002b40001157983 */ /* 0x000ee80000300800 */
[----:B------:R-:W3:Y:S04]  /*2ad70*/  LDL.LU R22, [R1+0x2b8] ;  /* 0x0002b80001167983 */ /* 0x000ee80000300800 */
[----:B------:R-:W3:Y:S04]  /*2ad80*/  LDL.LU R23, [R1+0x2bc] ;  /* 0x0002bc0001177983 */ /* 0x000ee80000300800 */
[----:B----4-:R-:W-:Y:S04]  /*2ad90*/  STL.64 [R1+0x6aa8], R26 ;  /* 0x006aa81a01007387 */ /* 0x010fe80000100a00 */
[----:B------:R0:W-:Y:S04]  /*2ada0*/  STL.64 [R1+0x6aa0], R24 ;  /* 0x006aa01801007387 */ /* 0x0001e80000100a00 */
[----:B0-----:R-:W4:Y:S04]  /*2adb0*/  LDL.LU R24, [R1+0x130] ;  /* 0x0001300001187983 */ /* 0x001f280000300800 */
[----:B------:R-:W4:Y:S04]  /*2adc0*/  LDL.LU R25, [R1+0x134] ;  /* 0x0001340001197983 */ /* 0x000f280000300800 */
[----:B------:R-:W4:Y:S04]  /*2add0*/  LDL.LU R26, [R1+0x138] ;  /* 0x00013800011a7983 */ /* 0x000f280000300800 */
[----:B------:R-:W4:Y:S04]  /*2ade0*/  LDL.LU R27, [R1+0x13c] ;  /* 0x00013c00011b7983 */ /* 0x000f280000300800 */
[----:B------:R-:W-:Y:S04]  /*2adf0*/  STL [R1+0x6a8c], R28 ;  /* 0x006a8c1c01007387 */ /* 0x000fe80000100800 */
[----:B------:R-:W-:Y:S04]  /*2ae00*/  STL [R1+0x6a88], R2 ;  /* 0x006a880201007387 */ /* 0x000fe80000100800 */
[----:B------:R-:W-:Y:S04]  /*2ae10*/  STL [R1+0x6a84], R14 ;  /* 0x006a840e01007387 */ /* 0x000fe80000100800 */
[----:B------:R-:W-:Y:S01]  /*2ae20*/  STL [R1+0x6a80], R15 ;  /* 0x006a800f01007387 */ /* 0x000fe20000100800 */
[----:B--2---:R-:W-:Y:S03]  /*2ae30*/  HMMA.16816.F32.BF16 R4, R4, R16, R8 ;  /* 0x000000100404723c */ /* 0x004fe60000041808 */
[----:B------:R-:W2:Y:S04]  /*2ae40*/  LDL.LU.64 R10, [R1+0x6bd0] ;  /* 0x006bd000010a7983 */ /* 0x000ea80000300a00 */
[----:B------:R-:W2:Y:S11]  /*2ae50*/  LDL.LU.64 R8, [R1+0x6bc8] ;  /* 0x006bc80001087983 */ /* 0x000eb60000300a00 */
[----:B------:R-:W-:Y:S05]  /*2ae60*/  @!UPT UIADD3 URZ, URZ, URZ, URZ ;  /* 0x0000003f3f3ff290 */ /* 0x000fea000fffe03f */
[----:B------:R-:W-:Y:S04]  /*2ae70*/  STL.64 [R1+0x1e0], R4 ;  /* 0x0001e00401007387 */ /* 0x000fe80000100a00 */
[----:B------:R-:W-:Y:S04]  /*2ae80*/  STL.64 [R1+0x1e8], R6 ;  /* 0x0001e80601007387 */ /* 0x000fe80000100a00 */
[----:B------:R-:W0:Y:S04]  /*2ae90*/  LDSM.16.MT88.4 R4, [R3+0x4080] ;  /* 0x004080000304783b */ /* 0x000e280000004200 */
[----:B0-----:R-:W-:Y:S01]  /*2aea0*/  STL.64 [R1+0x60], R4 ;  /* 0x0000600401007387 */ /* 0x001fe20000100a00 */
[----:B------:R-:W-:-:S03]  /*2aeb0*/  MOV R28, R7 ;  /* 0x00000007001c7202 */ /* 0x000fc60000000f00 */
[----:B------:R0:W-:Y:S04]  /*2aec0*/  STL [R1+0x68], R6 ;  /* 0x0000680601007387 */ /* 0x0001e80000100800 */
[----:B0-----:R-:W2:Y:S04]  /*2aed0*/  LDL.LU.64 R6, [R1+0x6bc0] ;  /* 0x006bc00001067983 */ /* 0x001ea80000300a00 */
[----:B------:R-:W2:Y:S02]  /*2aee0*/  LDL.LU.64 R4, [R1+0x6bb8] ;  /* 0x006bb80001047983 */ /* 0x000ea40000300a00 */
        /* <DEDUP_REMOVED lines=9> */
[----:B------:R-:W2:Y:S11]  /*2af80*/  LDL.LU.64 R8, [R1+0x6b98] ;  /* 0x006b980001087983 */ /* 0x000eb60000300a00 */
[----:B------:R-:W-:Y:S06]  /*2af90*/  @!UPT UIADD3 URZ, URZ, URZ, URZ ;  /* 0x0000003f3f3ff290 */ /* 0x000fec000fffe03f */
[----:B------:R-:W-:Y:S04]  /*2afa0*/  STL.64 [R1+0x1f0], R4 ;  /* 0x0001f00401007387 */ /* 0x000fe80000100a00 */
[----:B------:R0:W-:Y:S04]  /*2afb0*/  STL.64 [R1+0x1f8], R6 ;  /* 0x0001f80601007387 */ /* 0x0001e80000100a00 */
        /* <DEDUP_REMOVED lines=44> */
[----:B------:R-:W-:Y:S04]  /*2b280*/  STL.64 [R1+0x78], R6 ;  /* 0x0000780601007387 */ /* 0x000fe80000100a00 */
[----:B------:R-:W0:Y:S02]  /*2b290*/  LDSM.16.MT88.4 R4, [R3+0x4100] ;  /* 0x004100000304783b */ /* 0x000e240000004200 */
[----:B0-----:R-:W-:Y:S01]  /*2b2a0*/  MOV R15, R6 ;  /* 0x00000006000f7202 */ /* 0x001fe20000000f00 */
[----:B------:R-:W-:Y:S01]  /*2b2b0*/  IMAD.MOV.U32 R14, RZ, RZ, R5 ;  /* 0x000000ffff0e7224 */ /* 0x000fe200078e0005 */
[----:B------:R-:W-:-:S02]  /*2b2c0*/  MOV R29, R7 ;  /* 0x00000007001d7202 */ /* 0x000fc40000000f00 */
[----:B------:R-:W-:Y:S01]  /*2b2d0*/  MOV R2, R4 ;  /* 0x0000000400027202 */ /* 0x000fe20000000f00 */
[----:B------:R-:W2:Y:S04]  /*2b2e0*/  LDL.LU.64 R6, [R1+0x6b00] ;  /* 0x006b000001067983 */ /* 0x000ea80000300a00 */
        /* <DEDUP_REMOVED lines=9> */
[----:B------:R-:W3:Y:S04]  /*2b380*/  LDL.LU.64 R10, [R1+0x6ae0] ;  /* 0x006ae000010a7983 */ /* 0x000ee80000300a00 */
[----:B------:R-:W3:Y:S11]  /*2b390*/  LDL.LU.64 R8, [R1+0x6ad8] ;  /* 0x006ad80001087983 */ /* 0x000ef60000300a00 */
[----:B------:R-:W-:Y:S06]  /*2b3a0*/  @!UPT UIADD3 URZ, URZ, URZ, URZ ;  /* 0x0000003f3f3ff290 */ /* 0x000fec000fffe03f */
[----:B------:R0:W-:Y:S04]  /*2b3b0*/  STL.64 [R1+0x90], R4 ;  /* 0x0000900401007387 */ /* 0x0001e80000100a00 */
[----:B------:R1:W-:Y:S04]  /*2b3c0*/  STL.64 [R1+0x98], R6 ;  /* 0x0000980601007387 */ /* 0x0003e80000100a00 */
[----:B0-----:R-:W2:Y:S04]  /*2b3d0*/  LDL.LU R4, [R1+0xc0] ;  /* 0x0000c00001047983 */ /* 0x001ea80000300800 */
[----:B------:R-:W2:Y:S04]  /*2b3e0*/  LDL.LU R5, [R1+0xc4] ;  /* 0x0000c40001057983 */ /* 0x000ea80000300800 */
[----:B-1----:R-:W2:Y:S04]  /*2b3f0*/  LDL.LU R6, [R1+0xc8] ;  /* 0x0000c80001067983 */ /* 0x002ea80000300800 */
[----:B------:R-:W2:Y:S01]  /*2b400*/  LDL.LU R7, [R1+0xcc] ;  /* 0x0000cc0001077983 */ /* 0x000ea20000300800 */
        /* <DEDUP_REMOVED lines=8> */
[----:B------:R-:W4:Y:S04]  /*2b490*/  LDL.LU.64 R22, [R1+0x6ac0] ;  /* 0x006ac00001167983 */ /* 0x000f280000300a00 */
[----:B------:R-:W4:Y:S11]  /*2b4a0*/  LDL.LU.64 R20, [R1+0x6ab8] ;  /* 0x006ab80001147983 */ /* 0x000f360000300a00 */
[----:B------:R-:W-:Y:S06]  /*2b4b0*/  @!UPT UIADD3 URZ, URZ, URZ, URZ ;  /* 0x0000003f3f3ff290 */ /* 0x000fec000fffe03f */
[----:B------:R0:W-:Y:S04]  /*2b4c0*/  STL.64 [R1+0x190], R8 ;  /* 0x0001900801007387 */ /* 0x0001e80000100a00 */
[----:B------:R1:W-:Y:S04]  /*2b4d0*/  STL.64 [R1+0x198], R10 ;  /* 0x0001980a01007387 */ /* 0x0003e80000100a00 */
[----:B0-----:R-:W3:Y:S04]  /*2b4e0*/  LDL.LU R8, [R1+0xd0] ;  /* 0x0000d00001087983 */ /* 0x001ee80000300800 */
[----:B------:R-:W3:Y:S01]  /*2b4f0*/  LDL.LU R9, [R1+0xd4] ;  /* 0x0000d40001097983 */ /* 0x000ee20000300800 */
[----:B-1----:R-:W-:-:S03]  /*2b500*/  IMAD.MOV.U32 R10, RZ, RZ, R19 ;  /* 0x000000ffff0a7224 */ /* 0x002fc600078e0013 */
[----:B------:R-:W2:Y:S01]  /*2b510*/  LDL.LU R19, [R1+0x6ab0] ;  /* 0x006ab00001137983 */ /* 0x000ea20000300800 */
[C---:B----4-:R-:W-:Y:S11]  /*2b520*/  HMMA.16816.F32.BF16 R24, R20.reuse, R12, R24 ;  /* 0x0000000c1418723c */ /* 0x050ff60000041818 */
[----:B------:R-:W-:Y:S11]  /*2b530*/  @!UPT UIADD3 URZ, URZ, URZ, URZ ;  /* 0x0000003f3f3ff290 */ /* 0x000ff6000fffe03f */
[----:B------:R-:W-:Y:S01]  /*2b540*/  @!UPT UIADD3 URZ, URZ, URZ, URZ ;  /* 0x0000003f3f3ff290 */ /* 0x000fe2000fffe03f */
[----:B------:R-:W-:Y:S04]  /*2b550*/  STL.64 [R1+0x180], R24 ;  /* 0x0001801801007387 */ /* 0x000fe80000100a00 */
[----:B------:R0:W-:Y:S04]  /*2b560*/  STL.64 [R1+0x188], R26 ;  /* 0x0001881a01007387 */ /* 0x0001e80000100a00 */
[----:B0-----:R-:W4:Y:S04]  /*2b570*/  LDL.LU.64 R26, [R1+0x6aa8] ;  /* 0x006aa800011a7983 */ /* 0x001f280000300a00 */
[----:B------:R-:W4:Y:S01]  /*2b580*/  LDL.LU.64 R24, [R1+0x6aa0] ;  /* 0x006aa00001187983 */ /* 0x000f220000300a00 */
[----:B------:R-:W-:Y:S01]  /*2b590*/  MOV R11, R0 ;  /* 0x00000000000b7202 */ /* 0x000fe20000000f00 */
[----:B----4-:R-:W-:Y:S02]  /*2b5a0*/  HMMA.16816.F32.BF16 R20, R20, R16, R24 ;  /* 0x000000101414723c */ /* 0x010fe40000041818 */
[----:B------:R-:W3:Y:S04]  /*2b5b0*/  LDL.LU.64 R26, [R1+0x6a98] ;  /* 0x006a9800011a7983 */ /* 0x000ee80000300a00 */
[----:B------:R-:W3:Y:S02]  /*2b5c0*/  LDL.LU.64 R24, [R1+0x6a90] ;  /* 0x006a900001187983 */ /* 0x000ee40000300a00 */
[C---:B---3--:R-:W-:Y:S08]  /*2b5d0*/  HMMA.16816.F32.BF16 R8, R24.reuse, R12, R8 ;  /* 0x0000000c1808723c */ /* 0x048ff00000041808 */
[----:B--2---:R-:W-:Y:S11]  /*2b5e0*/  HMMA.16816.F32.BF16 R4, R24, R16, R4 ;  /* 0x000000101804723c */ /* 0x004ff60000041804 */
[----:B------:R-:W-:Y:S04]  /*2b5f0*/  @!UPT UIADD3 URZ, URZ, URZ, URZ ;  /* 0x0000003f3f3ff290 */ /* 0x000fe8000fffe03f */
[----:B------:R-:W-:Y:S01]  /*2b600*/  STL.64 [R1+0x150], R8 ;  /* 0x0001500801007387 */ /* 0x000fe20000100a00 */
[----:B------:R-:W-:-:S03]  /*2b610*/  MOV R0, R10 ;  /* 0x0000000a00007202 */ /* 0x000fc60000000f00 */
[----:B------:R0:W-:Y:S04]  /*2b620*/  STL.64 [R1+0x170], R20 ;  /* 0x0001701401007387 */ /* 0x0001e80000100a00 */
[----:B------:R1:W-:Y:S04]  /*2b630*/  STL.64 [R1+0x178], R22 ;  /* 0x0001781601007387 */ /* 0x0003e80000100a00 */
[----:B------:R2:W-:Y:S04]  /*2b640*/  STL [R1+0x15c], R11 ;  /* 0x00015c0b01007387 */ /* 0x0005e80000100800 */
[----:B------:R-:W-:Y:S04]  /*2b650*/  STL [R1+0x6894], R0 ;  /* 0x0068940001007387 */ /* 0x000fe80000100800 */
[----:B------:R-:W-:Y:S04]  /*2b660*/  STL [R1+0x6a68], R18 ;  /* 0x006a681201007387 */ /* 0x000fe80000100800 */
[----:B------:R3:W-:Y:S04]  /*2b670*/  STL.64 [R1+0x6a60], R16 ;  /* 0x006a601001007387 */ /* 0x0007e80000100a00 */
[----:B------:R-:W-:Y:S04]  /*2b680*/  STL.64 [R1+0x110], R4 ;  /* 0x0001100401007387 */ /* 0x000fe80000100a00 */
[----:B------:R-:W-:Y:S04]  /*2b690*/  STL.64 [R1+0x118], R6 ;  /* 0x0001180601007387 */ /* 0x000fe80000100a00 */
[----:B0-----:R-:W4:Y:S04]  /*2b6a0*/  LDL.LU R20, [R1+0x2f0] ;  /* 0x0002f00001147983 */ /* 0x001f280000300800 */
[----:B------:R-:W4:Y:S04]  /*2b6b0*/  LDL.LU R21, [R1+0x2f4] ;  /* 0x0002f40001157983 */ /* 0x000f280000300800 */
[----:B-1----:R-:W4:Y:S04]  /*2b6c0*/  LDL.LU R22, [R1+0x2f8] ;  /* 0x0002f80001167983 */ /* 0x002f280000300800 */
[----:B------:R-:W4:Y:S04]  /*2b6d0*/  LDL.LU R23, [R1+0x2fc] ;  /* 0x0002fc0001177983 */ /* 0x000f280000300800 */
[----:B------:R-:W4:Y:S04]  /*2b6e0*/  LDL.LU R8, [R1+0x2a0] ;  /* 0x0002a00001087983 */ /* 0x000f280000300800 */
[----:B------:R-:W4:Y:S04]  /*2b6f0*/  LDL.LU R9, [R1+0x2a4] ;  /* 0x0002a40001097983 */ /* 0x000f280000300800 */
[----:B------:R-:W4:Y:S01]  /*2b700*/  LDL.LU R10, [R1+0x2a8] ;  /* 0x0002a800010a7983 */ /* 0x000f220000300800 */
[----:B--2---:R-:W-:-:S03]  /*2b710*/  IMAD.MOV.U32 R11, RZ, RZ, R19 ;  /* 0x000000ffff0b7224 */ /* 0x004fc600078e0013 */
[----:B---3--:R-:W2:Y:S04]  /*2b720*/  LDL.LU R16, [R1+0x340] ;  /* 0x0003400001107983 */ /* 0x008ea80000300800 */
[----:B------:R-:W2:Y:S04]  /*2b730*/  LDL.LU R17, [R1+0x344] ;  /* 0x0003440001117983 */ /* 0x000ea80000300800 */
[----:B------:R-:W2:Y:S04]  /*2b740*/  LDL.LU R18, [R1+0x348] ;  /* 0x0003480001127983 */ /* 0x000ea80000300800 */
[----:B------:R-:W2:Y:S01]  /*2b750*/  LDL.LU R19, [R1+0x34c] ;  /* 0x00034c0001137983 */ /* 0x000ea20000300800 */
[----:B------:R-:W-:Y:S01]  /*2b760*/  MOV R24, R2 ;  /* 0x0000000200187202 */ /* 0x000fe20000000f00 */
[----:B------:R-:W-:Y:S01]  /*2b770*/  IMAD.MOV.U32 R25, RZ, RZ, R14 ;  /* 0x000000ffff197224 */ /* 0x000fe200078e000e */
[----:B------:R-:W-:Y:S01]  /*2b780*/  MOV R26, R15 ;  /* 0x0000000f001a7202 */ /* 0x000fe20000000f00 */
[----:B------:R-:W0:Y:S01]  /*2b790*/  LDSM.16.MT88.4 R4, [R3+0x4180] ;  /* 0x004180000304783b */ /* 0x000e220000004200 */
[----:B------:R-:W-:-:S03]  /*2b7a0*/  MOV R27, R29 ;  /* 0x0000001d001b7202 */ /* 0x000fc60000000f00 */
[----:B----4-:R1:W-:Y:S04]  /*2b7b0*/  STL.64 [R1+0x6a38], R10 ;  /* 0x006a380a01007387 */ /* 0x0103e80000100a00 */
[----:B------:R3:W-:Y:S01]  /*2b7c0*/  STL.64 [R1+0x6a30], R8 ;  /* 0x006a300801007387 */ /* 0x0007e20000100a00 */
[----:B-1----:R-:W-:-:S03]  /*2b7d0*/  MOV R11, R28 ;  /* 0x0000001c000b7202 */ /* 0x002fc60000000f00 */
[----:B---3--:R-:W3:Y:S04]  /*2b7e0*/  LDL.LU R8, [R1+0x60] ;  /* 0x0000600001087983 */ /* 0x008ee80000300800 */
[----:B------:R-:W3:Y:S04]  /*2b7f0*/  LDL.LU R9, [R1+0x64] ;  /* 0x0000640001097983 */ /* 0x000ee80000300800 */
[----:B------:R-:W3:Y:S04]  /*2b800*/  LDL.LU R10, [R1+0x68] ;  /* 0x00006800010a7983 */ /* 0x000ee80000300800 */
[----:B------:R-:W4:Y:S04]  /*2b810*/  LDL.LU R28, [R1+0x6a8c] ;  /* 0x006a8c00011c7983 */ /* 0x000f280000300800 */
[----:B------:R-:W2:Y:S04]  /*2b820*/  LDL.LU R2, [R1+0x6a88] ;  /* 0x006a880001027983 */ /* 0x000ea80000300800 */
[----:B------:R-:W2:Y:S04]  /*2b830*/  LDL.LU R14, [R1+0x6a84] ;  /* 0x006a8400010e7983 */ /* 0x000ea80000300800 */
[----:B------:R-:W2:Y:S04]  /*2b840*/  LDL.LU R15, [R1+0x6a80] ;  /* 0x006a8000010f7983 */ /* 0x000ea80000300800 */
[----:B------:R-:W2:Y:S04]  /*2b850*/  LDL.LU R29, [R1+0x6a7c] ;  /* 0x006a7c00011d7983 */ /* 0x000ea80000300800 */
[----:B------:R-:W-:Y:S04]  /*2b860*/  STL.64 [R1+0x6a48], R26 ;  /* 0x006a481a01007387 */ /* 0x000fe80000100a00 */
[----:B------:R1:W-:Y:S04]  /*2b870*/  STL.64 [R1+0x6a40], R24 ;  /* 0x006a401801007387 */ /* 0x0003e80000100a00 */
[----:B-1----:R-:W2:Y:S04]  /*2b880*/  LDL.LU R24, [R1+0x300] ;  /* 0x0003000001187983 */ /* 0x002ea80000300800 */
[----:B------:R-:W2:Y:S04]  /*2b890*/  LDL.LU R25, [R1+0x304] ;  /* 0x0003040001197983 */ /* 0x000ea80000300800 */
[----:B------:R-:W2:Y:S04]  /*2b8a0*/  LDL.LU R26, [R1+0x308] ;  /* 0x00030800011a7983 */ /* 0x000ea80000300800 */
[----:B------:R-:W2:Y:S04]  /*2b8b0*/  LDL.LU R27, [R1+0x30c] ;  /* 0x00030c00011b7983 */ /* 0x000ea80000300800 */
[----:B--2---:R1:W-:Y:S04]  /*2b8c0*/  STL.64 [R1+0x6a58], R26 ;  /* 0x006a581a01007387 */ /* 0x0043e80000100a00 */
[----:B------:R2:W-:Y:S01]  /*2b8d0*/  STL.64 [R1+0x6a50], R24 ;  /* 0x006a501801007387 */ /* 0x0005e20000100a00 */
[----:B-1----:R-:W-:Y:S01]  /*2b8e0*/  MOV R26, R2 ;  /* 0x00000002001a7202 */ /* 0x002fe20000000f00 */
[----:B----4-:R-:W-:-:S02]  /*2b8f0*/  IMAD.MOV.U32 R27, RZ, RZ, R28 ;  /* 0x000000ffff1b7224 */ /* 0x010fc400078e001c */
[----:B--2---:R-:W-:Y:S01]  /*2b900*/  IMAD.MOV.U32 R24, RZ, RZ, R15 ;  /* 0x000000ffff187224 */ /* 0x004fe200078e000f */
[----:B------:R-:W-:Y:S01]  /*2b910*/  MOV R25, R14 ;  /* 0x0000000e00197202 */ /* 0x000fe20000000f00 */
[----:B------:R-:W2:Y:S04]  /*2b920*/  LDL.LU R15, [R1+0x6a78] ;  /* 0x006a7800010f7983 */ /* 0x000ea80000300800 */
[----:B------:R-:W4:Y:S02]  /*2b930*/  LDL.LU R14, [R1+0x6a74] ;  /* 0x006a7400010e7983 */ /* 0x000f240000300800 */
[----:B------:R-:W-:Y:S02]  /*2b940*/  HMMA.16816.F32.BF16 R16, R24, R12, R16 ;  /* 0x0000000c1810723c */ /* 0x000fe40000041810 */
[----:B------:R-:W2:Y:S04]  /*2b950*/  LDL.LU R2, [R1+0x6a70] ;  /* 0x006a700001027983 */ /* 0x000ea80000300800 */
[----:B------:R-:W2:Y:S04]  /*2b960*/  LDL.LU R28, [R1+0x6a6c] ;  /* 0x006a6c00011c7983 */ /* 0x000ea80000300800 */
[----:B0-----:R-:W-:Y:S04]  /*2b970*/  STL.64 [R1+0x6a20], R6 ;  /* 0x006a200601007387 */ /* 0x001fe80000100a00 */
[----:B------:R0:W-:Y:S04]  /*2b980*/  STL.64 [R1+0x6a18], R4 ;  /* 0x006a180401007387 */ /* 0x0001e80000100a00 */
[----:B0-----:R-:W2:Y:S04]  /*2b990*/  LDL.LU R4, [R1+0x330] ;  /* 0x0003300001047983 */ /* 0x001ea80000300800 */
[----:B------:R-:W2:Y:S04]  /*2b9a0*/  LDL.LU R5, [R1+0x334] ;  /* 0x0003340001057983 */ /* 0x000ea80000300800 */
[----:B------:R-:W2:Y:S04]  /*2b9b0*/  LDL.LU R6, [R1+0x338] ;  /* 0x0003380001067983 */ /* 0x000ea80000300800 */
[----:B------:R-:W2:Y:S04]  /*2b9c0*/  LDL.LU R7, [R1+0x33c] ;  /* 0x00033c0001077983 */ /* 0x000ea80000300800 */
[----:B------:R-:W-:Y:S04]  /*2b9d0*/  STL [R1+0x6980], R3 ;  /* 0x0069800301007387 */ /* 0x000fe80000100800 */
[----:B------:R-:W-:Y:S04]  /*2b9e0*/  STL.64 [R1+0x140], R16 ;  /* 0x0001401001007387 */ /* 0x000fe80000100a00 */
[----:B------:R0:W-:Y:S04]  /*2b9f0*/  STL [R1+0x148], R18 ;  /* 0x0001481201007387 */ /* 0x0001e80000100800 */
[----:B0-----:R-:W2:Y:S04]  /*2ba00*/  LDL.LU R18, [R1+0x6a68] ;  /* 0x006a680001127983 */ /* 0x001ea80000300800 */
[----:B------:R-:W2:Y:S01]  /*2ba10*/  LDL.LU.64 R16, [R1+0x6a60] ;  /* 0x006a600001107983 */ /* 0x000ea20000300a00 */
[----:B------:R-:W-:-:S05]  /*2ba20*/  MOV R0, R19 ;  /* 0x0000001300007202 */ /* 0x000fca0000000f00 */
[----:B------:R0:W-:Y:S01]  /*2ba30*/  STL [R1+0x6898], R0 ;  /* 0x0068980001007387 */ /* 0x0001e20000100800 */
[----:B--2---:R-:W-:Y:S08]  /*2ba40*/  HMMA.16816.F32.BF16 R24, R24, R16, R4 ;  /* 0x000000101818723c */ /* 0x004ff00000041804 */
[----:B---3--:R-:W-:Y:S01]  /*2ba50*/  HMMA.16816.F32.BF16 R4, R8, R12, R20 ;  /* 0x0000000c0804723c */ /* 0x008fe20000041814 */
[----:B------:R-:W1:Y:S11]  /*2ba60*/  LDSM.16.MT88.4 R20, [R28+0x6000] ;  /* 0x006000001c14783b */ /* 0x000e760000004200 */
[----:B------:R-:W-:Y:S11]  /*2ba70*/  @!UPT UIADD3 URZ, URZ, URZ, URZ ;  /* 0x0000003f3f3ff290 */ /* 0x000ff6000fffe03f */
[----:B------:R1:W-:Y:S01]  /*2ba80*/  STL.64 [R1+0x120], R4 ;  /* 0x0001200401007387 */ /* 0x0003e20000100a00 */
[----:B0-----:R-:W-:-:S03]  /*2ba90*/  MOV R0, R7 ;  /* 0x0000000700007202 */ /* 0x001fc60000000f00 */
[----:B------:R-:W-:Y:S04]  /*2baa0*/  STL.64 [R1+0x130], R24 ;  /* 0x0001301801007387 */ /* 0x000fe80000100a00 */
[----:B------:R-:W-:Y:S04]  /*2bab0*/  STL.64 [R1+0x138], R26 ;  /* 0x0001381a01007387 */ /* 0x000fe80000100a00 */
[----:B------:R-:W-:Y:S04]  /*2bac0*/  STL [R1+0x128], R6 ;  /* 0x0001280601007387 */ /* 0x000fe80000100800 */
[----:B------:R0:W-:Y:S01]  /*2bad0*/  STL [R1+0x689c], R0 ;  /* 0x00689c0001007387 */ /* 0x0001e20000100800 */
[----:B-1----:R-:W-:Y:S01]  /*2bae0*/  IMAD.MOV.U32 R5, RZ, RZ, R20 ;  /* 0x000000ffff057224 */ /* 0x002fe200078e0014 */
[----:B------:R-:W-:-:S02]  /*2baf0*/  MOV R4, R21 ;  /* 0x0000001500047202 */ /* 0x000fc40000000f00 */
[----:B------:R-:W1:Y:S01]  /*2bb00*/  LDSM.16.MT88.4 R24, [R28+0x6100] ;  /* 0x006100001c18783b */ /* 0x000e620000004200 */
[----:B------:R-:W-:Y:S01]  /*2bb10*/  MOV R3, R22 ;  /* 0x0000001600037202 */ /* 0x000fe20000000f00 */
[----:B0-----:R-:W-:Y:S02]  /*2bb20*/  IMAD.MOV.U32 R0, RZ, RZ, R23 ;  /* 0x000000ffff007224 */ /* 0x001fe400078e0017 */
[----:B------:R-:W0:Y:S01]  /*2bb30*/  LDSM.16.MT88.4 R20, [R28+0x6080] ;  /* 0x006080001c14783b */ /* 0x000e220000004200 */
[----:B-1----:R-:W-:Y:S02]  /*2bb40*/  MOV R7, R26 ;  /* 0x0000001a00077202 */ /* 0x002fe40000000f00 */
[----:B------:R-:W-:Y:S01]  /*2bb50*/  MOV R6, R27 ;  /* 0x0000001b00067202 */ /* 0x000fe20000000f00 */
[----:B0-----:R0:W-:Y:S01]  /*2bb60*/  STL [R1+0x34], R21 ;  /* 0x0000341501007387 */ /* 0x0011e20000100800 */
[----:B------:R-:W-:Y:S01]  /*2bb70*/  MOV R19, R20 ;  /* 0x0000001400137202 */ /* 0x000fe20000000f00 */
[----:B------:R-:W-:-:S02]  /*2bb80*/  IMAD.MOV.U32 R20, RZ, RZ, R25 ;  /* 0x000000ffff147224 */ /* 0x000fc400078e0019 */
[----:B------:R-:W-:Y:S04]  /*2bb90*/  STL.64 [R1+0x38], R22 ;  /* 0x0000381601007387 */ /* 0x000fe80000100a00 */
[----:B------:R-:W2:Y:S01]  /*2bba0*/  LDL.LU.64 R26, [R1+0x6a58] ;  /* 0x006a5800011a7983 */ /* 0x000ea20000300a00 */
[----:B0-----:R-:W-:-:S03]  /*2bbb0*/  MOV R21, R24 ;  /* 0x0000001800157202 */ /* 0x001fc60000000f00 */
[----:B------:R-:W2:Y:S02]  /*2bbc0*/  LDL.LU.64 R24, [R1+0x6a50] ;  /* 0x006a500001187983 */ /* 0x000ea40000300a00 */
[----:B--2---:R-:W-:Y:S02]  /*2bbd0*/  HMMA.16816.F32.BF16 R8, R8, R16, R24 ;  /* 0x000000100808723c */ /* 0x004fe40000041818 */
[----:B------:R-:W2:Y:S04]  /*2bbe0*/  LDL.LU.64 R26, [R1+0x6a48] ;  /* 0x006a4800011a7983 */ /* 0x000ea80000300a00 */
[----:B------:R-:W2:Y:S11]  /*2bbf0*/  LDL.LU.64 R24, [R1+0x6a40] ;  /* 0x006a400001187983 */ /* 0x000eb60000300a00 */
[----:B------:R-:W-:Y:S06]  /*2bc00*/  @!UPT UIADD3 URZ, URZ, URZ, URZ ;  /* 0x0000003f3f3ff290 */ /* 0x000fec000fffe03f */
[----:B------:R-:W-:Y:S04]  /*2bc10*/  STL.64 [R1+0xf0], R8 ;  /* 0x0000f00801007387 */ /* 0x000fe80000100a00 */
[----:B------:R-:W-:Y:S04]  /*2bc20*/  STL.64 [R1+0xf8], R10 ;  /* 0x0000f80a01007387 */ /* 0x000fe80000100a00 */
[----:B------:R-:W0:Y:S04]  /*2bc30*/  LDSM.16.MT88.4 R8, [R28+0x6180] ;  /* 0x006180001c08783b */ /* 0x000e280000004200 */
[----:B0-----:R-:W-:Y:S04]  /*2bc40*/  STL.64 [R1+0x10], R8 ;  /* 0x0000100801007387 */ /* 0x001fe80000100a00 */
[----:B------:R0:W-:Y:S04]  /*2bc50*/  STL.64 [R1+0x18], R10 ;  /* 0x0000180a01007387 */ /* 0x0001e80000100a00 */
[----:B0-----:R-:W2:Y:S04]  /*2bc60*/  LDL.LU.64 R10, [R1+0x6a38] ;  /* 0x006a3800010a7983 */ /* 0x001ea80000300a00 */
[----:B------:R-:W2:Y:S04]  /*2bc70*/  LDL.LU.64 R8, [R1+0x6a30] ;  /* 0x006a300001087983 */ /* 0x000ea80000300a00 */
[----:B------:R-:W-:Y:S01]  /*2bc80*/  STL [R1+0x68a0], R28 ;  /* 0x0068a01c01007387 */ /* 0x000fe20000100800 */
[----:B--2---:R-:W-:Y:S11]  /*2bc90*/  HMMA.16816.F32.BF16 R8, R24, R12, R8 ;  /* 0x0000000c1808723c */ /* 0x004ff60000041808 */
[----:B------:R-:W-:Y:S11]  /*2bca0*/  @!UPT UIADD3 URZ, URZ, URZ, URZ ;  /* 0x0000003f3f3ff290 */ /* 0x000ff6000fffe03f */
[----:B------:R-:W-:Y:S01]  /*2bcb0*/  @!UPT UIADD3 URZ, URZ, URZ, URZ ;  /* 0x0000003f3f3ff290 */ /* 0x000fe2000fffe03f */
[----:B------:R-:W-:Y:S04]  /*2bcc0*/  STL.64 [R1+0xe0], R8 ;  /* 0x0000e00801007387 */ /* 0x000fe80000100a00 */
[----:B------:R-:W-:Y:S04]  /*2bcd0*/  STL.64 [R1+0xe8], R10 ;  /* 0x0000e80a01007387 */ /* 0x000fe80000100a00 */
[----:B------:R-:W0:Y:S04]  /*2bce0*/  LDSM.16.MT88.4 R8, [R2+0x6000] ;  /* 0x006000000208783b */ /* 0x000e280000004200 */
[----:B0-----:R-:W-:Y:S04]  /*2bcf0*/  STL.64 [R1], R8 ;  /* 0x0000000801007387 */ /* 0x001fe80000100a00 */
[----:B------:R-:W-:Y:S04]  /*2bd00*/  STL.64 [R1+0x8], R10 ;  /* 0x0000080a01007387 */ /* 0x000fe80000100a00 */
[----:B------:R-:W0:Y:S04]  /*2bd10*/  LDSM.16.MT88.4 R8, [R2+0x6080] ;  /* 0x006080000208783b */ /* 0x000e280000004200 */
[----:B0-----:R0:W-:Y:S04]  /*2bd20*/  STL.64 [R1+0x6948], R10 ;  /* 0x0069480a01007387 */ /* 0x0011e80000100a00 */
[----:B------:R1:W-:Y:S01]  /*2bd30*/  STL.64 [R1+0x6940], R8 ;  /* 0x0069400801007387 */ /* 0x0003e20000100a00 */
[----:B0-----:R-:W-:Y:S01]  /*2bd40*/  MOV R10, R7 ;  /* 0x00000007000a7202 */ /* 0x001fe20000000f00 */
[----:B------:R-:W-:-:S02]  /*2bd50*/  IMAD.MOV.U32 R11, RZ, RZ, R6 ;  /* 0x000000ffff0b7224 */ /* 0x000fc400078e0006 */
[----:B-1----:R-:W-:Y:S01]  /*2bd60*/  IMAD.MOV.U32 R8, RZ, RZ, R21 ;  /* 0x000000ffff087224 */ /* 0x002fe200078e0015 */
[----:B------:R-:W-:Y:S02]  /*2bd70*/  MOV R9, R20 ;  /* 0x0000001400097202 */ /* 0x000fe40000000f00 */
[----:B------:R-:W-:Y:S04]  /*2bd80*/  STL.64 [R1+0x6998], R10 ;  /* 0x0069980a01007387 */ /* 0x000fe80000100a00 */
[----:B------:R0:W-:Y:S04]  /*2bd90*/  STL.64 [R1+0x6990], R8 ;  /* 0x0069900801007387 */ /* 0x0001e80000100a00 */
[----:B------:R-:W1:Y:S04]  /*2bda0*/  LDSM.16.MT88.4 R20, [R2+0x6100] ;  /* 0x006100000214783b */ /* 0x000e680000004200 */
        /* <DEDUP_REMOVED lines=10> */
[----:B---3--:R0:W-:Y:S04]  /*2be50*/  STL.64 [R1+0x69b8], R10 ;  /* 0x0069b80a01007387 */ /* 0x0081e80000100a00 */
[----:B--2---:R2:W-:Y:S01]  /*2be60*/  STL.64 [R1+0x69b0], R8 ;  /* 0x0069b00801007387 */ /* 0x0045e20000100a00 */
[----:B0-----:R-:W-:Y:S01]  /*2be70*/  IMAD.MOV.U32 R10, RZ, RZ, R3 ;  /* 0x000000ffff0a7224 */ /* 0x001fe200078e0003 */
[----:B------:R-:W-:-:S02]  /*2be80*/  MOV R11, R0 ;  /* 0x00000000000b7202 */ /* 0x000fc40000000f00 */
[----:B--2---:R-:W-:Y:S02]  /*2be90*/  MOV R9, R4 ;  /* 0x0000000400097202 */ /* 0x004fe40000000f00 */
[----:B------:R-:W-:Y:S01]  /*2bea0*/  MOV R8, R5 ;  /* 0x0000000500087202 */ /* 0x000fe20000000f00 */
[----:B------:R-:W2:Y:S04]  /*2beb0*/  LDL.LU R4, [R1+0x2c0] ;  /* 0x0002c00001047983 */ /* 0x000ea80000300800 */
[----:B------:R-:W2:Y:S04]  /*2bec0*/  LDL.LU R5, [R1+0x2c4] ;  /* 0x0002c40001057983 */ /* 0x000ea80000300800 */
[----:B------:R-:W2:Y:S04]  /*2bed0*/  LDL.LU R6, [R1+0x2c8] ;  /* 0x0002c80001067983 */ /* 0x000ea80000300800 */
[----:B------:R-:W2:Y:S04]  /*2bee0*/  LDL.LU R7, [R1+0x2cc] ;  /* 0x0002cc0001077983 */ /* 0x000ea80000300800 */
[----:B------:R-:W-:Y:S04]  /*2bef0*/  STL.64 [R1+0x69f0], R10 ;  /* 0x0069f00a01007387 */ /* 0x000fe80000100a00 */
[----:B------:R0:W-:Y:S04]  /*2bf00*/  STL.64 [R1+0x69e8], R8 ;  /* 0x0069e80801007387 */ /* 0x0001e80000100a00 */
[----:B0-----:R-:W3:Y:S04]  /*2bf10*/  LDL.LU R8, [R1+0x270] ;  /* 0x0002700001087983 */ /* 0x001ee80000300800 */
[----:B------:R-:W3:Y:S04]  /*2bf20*/  LDL.LU R9, [R1+0x274] ;  /* 0x0002740001097983 */ /* 0x000ee80000300800 */
[----:B------:R-:W2:Y:S04]  /*2bf30*/  LDL.LU R10, [R1+0x278] ;  /* 0x00027800010a7983 */ /* 0x000ea80000300800 */
[----:B------:R-:W2:Y:S04]  /*2bf40*/  LDL.LU R11, [R1+0x27c] ;  /* 0x00027c00010b7983 */ /* 0x000ea80000300800 */
[----:B--2---:R-:W-:Y:S04]  /*2bf50*/  STL.64 [R1+0x6a00], R10 ;  /* 0x006a000a01007387 */ /* 0x004fe80000100a00 */
[----:B---3--:R0:W-:Y:S04]  /*2bf60*/  STL.64 [R1+0x69f8], R8 ;  /* 0x0069f80801007387 */ /* 0x0081e80000100a00 */
[----:B0-----:R-:W2:Y:S04]  /*2bf70*/  LDL.LU R8, [R1+0x290] ;  /* 0x0002900001087983 */ /* 0x001ea80000300800 */
[----:B------:R-:W2:Y:S04]  /*2bf80*/  LDL.LU R9, [R1+0x294] ;  /* 0x0002940001097983 */ /* 0x000ea80000300800 */
[----:B------:R-:W2:Y:S04]  /*2bf90*/  LDL.LU R10, [R1+0x298] ;  /* 0x00029800010a7983 */ /* 0x000ea80000300800 */
[----:B------:R-:W2:Y:S04]  /*2bfa0*/  LDL.LU R11, [R1+0x29c] ;  /* 0x00029c00010b7983 */ /* 0x000ea80000300800 */
[----:B-1----:R-:W-:Y:S04]  /*2bfb0*/  STL.64 [R1+0x6928], R22 ;  /* 0x0069281601007387 */ /* 0x002fe80000100a00 */
[----:B------:R0:W-:Y:S04]  /*2bfc0*/  STL.64 [R1+0x6920], R20 ;  /* 0x0069201401007387 */ /* 0x0001e80000100a00 */
[----:B0-----:R-:W3:Y:S04]  /*2bfd0*/  LDL.LU R20, [R1+0x220] ;  /* 0x0002200001147983 */ /* 0x001ee80000300800 */
[----:B------:R-:W3:Y:S04]  /*2bfe0*/  LDL.LU R21, [R1+0x224] ;  /* 0x0002240001157983 */ /* 0x000ee80000300800 */
[----:B------:R-:W2:Y:S01]  /*2bff0*/  LDL.LU R22, [R1+0x228] ;  /* 0x0002280001167983 */ /* 0x000ea20000300800 */
[----:B------:R-:W-:-:S03]  /*2c000*/  MOV R23, R29 ;  /* 0x0000001d00177202 */ /* 0x000fc60000000f00 */
[----:B------:R-:W3:Y:S04]  /*2c010*/  LDL.LU R29, [R1+0x6a28] ;  /* 0x006a2800011d7983 */ /* 0x000ee80000300800 */
[----:B--2---:R-:W-:Y:S04]  /*2c020*/  STL.64 [R1+0x69c8], R22 ;  /* 0x0069c81601007387 */ /* 0x004fe80000100a00 */
[----:B---3--:R0:W-:Y:S04]  /*2c030*/  STL.64 [R1+0x69c0], R20 ;  /* 0x0069c01401007387 */ /* 0x0081e80000100a00 */
[----:B0-----:R-:W2:Y:S04]  /*2c040*/  LDL.LU R20, [R1+0x230] ;  /* 0x0002300001147983 */ /* 0x001ea80000300800 */
[----:B------:R-:W2:Y:S04]  /*2c050*/  LDL.LU R21, [R1+0x234] ;  /* 0x0002340001157983 */ /* 0x000ea80000300800 */
[----:B------:R-:W3:Y:S04]  /*2c060*/  LDL.LU R22, [R1+0x238] ;  /* 0x0002380001167983 */ /* 0x000ee80000300800 */
[----:B------:R-:W3:Y:S01]  /*2c070*/  LDL.LU R23, [R1+0x23c] ;  /* 0x00023c0001177983 */ /* 0x000ee20000300800 */
[----:B------:R-:W-:Y:S03]  /*2c080*/  HMMA.16816.F32.BF16 R24, R24, R16, R4 ;  /* 0x000000101818723c */ /* 0x000fe60000041804 */
[----:B---3--:R-:W-:Y:S04]  /*2c090*/  STL.64 [R1+0x69d8], R22 ;  /* 0x0069d81601007387 */ /* 0x008fe80000100a00 */
[----:B--2---:R0:W-:Y:S04]  /*2c0a0*/  STL.64 [R1+0x69d0], R20 ;  /* 0x0069d01401007387 */ /* 0x0041e80000100a00 */
[----:B0-----:R-:W2:Y:S04]  /*2c0b0*/  LDL.LU R20, [R1+0x280] ;  /* 0x0002800001147983 */ /* 0x001ea80000300800 */
[----:B------:R-:W2:Y:S04]  /*2c0c0*/  LDL.LU R21, [R1+0x284] ;  /* 0x0002840001157983 */ /* 0x000ea80000300800 */
[----:B------:R-:W2:Y:S04]  /*2c0d0*/  LDL.LU R22, [R1+0x288] ;  /* 0x0002880001167983 */ /* 0x000ea80000300800 */
[----:B------:R-:W2:Y:S04]  /*2c0e0*/  LDL.LU R23, [R1+0x28c] ;  /* 0x00028c0001177983 */ /* 0x000ea80000300800 */
[----:B------:R-:W3:Y:S04]  /*2c0f0*/  LDL.LU.64 R6, [R1+0x6a20] ;  /* 0x006a200001067983 */ /* 0x000ee80000300a00 */
[----:B------:R-:W3:Y:S04]  /*2c100*/  LDL.LU.64 R4, [R1+0x6a18] ;  /* 0x006a180001047983 */ /* 0x000ee80000300a00 */
[----:B------:R-:W-:Y:S04]  /*2c110*/  STL.64 [R1+0xa0], R24 ;  /* 0x0000a01801007387 */ /* 0x000fe80000100a00 */
[----:B------:R-:W-:Y:S04]  /*2c120*/  STL.64 [R1+0xa8], R26 ;  /* 0x0000a81a01007387 */ /* 0x000fe80000100a00 */
[----:B------:R-:W0:Y:S04]  /*2c130*/  LDSM.16.MT88.4 R24, [R2+0x6180] ;  /* 0x006180000218783b */ /* 0x000e280000004200 */
[----:B0-----:R4:W-:Y:S04]  /*2c140*/  STL.64 [R1+0x6908], R26 ;  /* 0x0069081a01007387 */ /* 0x0019e80000100a00 */
[----:B------:R0:W-:Y:S01]  /*2c150*/  STL.64 [R1+0x6900], R24 ;  /* 0x0069001801007387 */ /* 0x0001e20000100a00 */
[----:B----4-:R-:W-:-:S02]  /*2c160*/  MOV R26, R14 ;  /* 0x0000000e001a7202 */ /* 0x010fc40000000f00 */
[----:B------:R-:W-:Y:S01]  /*2c170*/  MOV R27, R15 ;  /* 0x0000000f001b7202 */ /* 0x000fe20000000f00 */
[----:B0-----:R-:W4:Y:S01]  /*2c180*/  LDL.LU R24, [R1+0x240] ;  /* 0x0002400001187983 */ /* 0x001f220000300800 */
[----:B------:R-:W-:-:S03]  /*2c190*/  IMAD.MOV.U32 R25, RZ, RZ, R18 ;  /* 0x000000ffff197224 */ /* 0x000fc600078e0012 */
[----:B------:R-:W2:Y:S04]  /*2c1a0*/  LDL.LU R18, [R1+0x6a10] ;  /* 0x006a100001127983 */ /* 0x000ea80000300800 */
[----:B------:R-:W2:Y:S04]  /*2c1b0*/  LDL.LU R14, [R1+0x6a0c] ;  /* 0x006a0c00010e7983 */ /* 0x000ea80000300800 */
[----:B------:R-:W2:Y:S04]  /*2c1c0*/  LDL.LU R15, [R1+0x6a08] ;  /* 0x006a0800010f7983 */ /* 0x000ea80000300800 */
[----:B------:R-:W-:Y:S01]  /*2c1d0*/  STL [R1+0x67b0], R2 ;  /* 0x0067b00201007387 */ /* 0x000fe20000100800 */
[----:B---3--:R-:W-:Y:S11]  /*2c1e0*/  HMMA.16816.F32.BF16 R8, R4, R12, R8 ;  /* 0x0000000c0408723c */ /* 0x008ff60000041808 */
[----:B------:R-:W-:Y:S11]  /*2c1f0*/  @!UPT UIADD3 URZ, URZ, URZ, URZ ;  /* 0x0000003f3f3ff290 */ /* 0x000ff6000fffe03f */
[----:B------:R-:W-:Y:S01]  /*2c200*/  @!UPT UIADD3 URZ, URZ, URZ, URZ ;  /* 0x0000003f3f3ff290 */ /* 0x000fe2000fffe03f */
[----:B------:R-:W-:Y:S04]  /*2c210*/  STL.64 [R1+0xd0], R8 ;  /* 0x0000d00801007387 */ /* 0x000fe80000100a00 */
[----:B------:R-:W-:Y:S04]  /*2c220*/  STL.64 [R1+0xd8], R10 ;  /* 0x0000d80a01007387 */ /* 0x000fe80000100a00 */
[----:B------:R-:W0:Y:S02]  /*2c230*/  LDSM.16.MT88.4 R8, [R29+0x6000] ;  /* 0x006000001d08783b */ /* 0x000e240000004200 */
[----:B0-----:R-:W-:-:S02]  /*2c240*/  MOV R28, R10 ;  /* 0x0000000a001c7202 */ /* 0x001fc40000000f00 */
[----:B------:R0:W-:Y:S01]  /*2c250*/  STL [R1+0x50], R8 ;  /* 0x0000500801007387 */ /* 0x0001e20000100800 */
[----:B------:R-:W-:Y:S01]  /*2c260*/  MOV R0, R11 ;  /* 0x0000000b00007202 */ /* 0x000fe20000000f00 */
[----:B------:R-:W-:Y:S02]  /*2c270*/  IMAD.MOV.U32 R3, RZ, RZ, R9 ;  /* 0x000000ffff037224 */ /* 0x000fe400078e0009 */
[----:B------:R-:W3:Y:S04]  /*2c280*/  LDL.LU.64 R10, [R1+0x6a00] ;  /* 0x006a0000010a7983 */ /* 0x000ee80000300a00 */
[----:B0-----:R-:W3:Y:S02]  /*2c290*/  LDL.LU.64 R8, [R1+0x69f8] ;  /* 0x0069f80001087983 */ /* 0x001ee40000300a00 */
[----:B---3--:R-:W-:Y:S02]  /*2c2a0*/  HMMA.16816.F32.BF16 R4, R4, R16, R8 ;  /* 0x000000100404723c */ /* 0x008fe40000041808 */
[----:B------:R-:W2:Y:S04]  /*2c2b0*/  LDL.LU.64 R10, [R1+0x69f0] ;  /* 0x0069f000010a7983 */ /* 0x000ea80000300a00 */
[----:B------:R-:W2:Y:S11]  /*2c2c0*/  LDL.LU.64 R8, [R1+0x69e8] ;  /* 0x0069e80001087983 */ /* 0x000eb60000300a00 */
[----:B------:R-:W-:Y:S06]  /*2c2d0*/  @!UPT UIADD3 URZ, URZ, URZ, URZ ;  /* 0x0000003f3f3ff290 */ /* 0x000fec000fffe03f */
[----:B------:R-:W-:Y:S04]  /*2c2e0*/  STL.64 [R1+0xc0], R4 ;  /* 0x0000c00401007387 */ /* 0x000fe80000100a00 */
[----:B------:R-:W-:Y:S04]  /*2c2f0*/  STL.64 [R1+0xc8], R6 ;  /* 0x0000c80601007387 */ /* 0x000fe80000100a00 */
[----:B------:R-:W0:Y:S04]  /*2c300*/  LDSM.16.MT88.4 R4, [R29+0x6080] ;  /* 0x006080001d04783b */ /* 0x000e280000004200 */
[----:B0-----:R-:W-:Y:S04]  /*2c310*/  STL.64 [R1+0x68c8], R6 ;  /* 0x0068c80601007387 */ /* 0x001fe80000100a00 */
[----:B------:R0:W-:Y:S02]  /*2c320*/  STL.64 [R1+0x68c0], R4 ;  /* 0x0068c00401007387 */ /* 0x0001e40000100a00 */
[----:B0-----:R-:W-:-:S02]  /*2c330*/  IMAD.MOV.U32 R4, RZ, RZ, R19 ;  /* 0x000000ffff047224 */ /* 0x001fc400078e0013 */
[----:B------:R-:W3:Y:S04]  /*2c340*/  LDL.LU R19, [R1+0x69e0] ;  /* 0x0069e00001137983 */ /* 0x000ee80000300800 */
[----:B------:R-:W3:Y:S04]  /*2c350*/  LDL.LU R5, [R1+0x34] ;  /* 0x0000340001057983 */ /* 0x000ee80000300800 */
[----:B------:R-:W3:Y:S04]  /*2c360*/  LDL.LU R6, [R1+0x38] ;  /* 0x0000380001067983 */ /* 0x000ee80000300800 */
[----:B------:R-:W3:Y:S01]  /*2c370*/  LDL.LU R7, [R1+0x3c] ;  /* 0x00003c0001077983 */ /* 0x000ee20000300800 */
[C---:B--2---:R-:W-:Y:S11]  /*2c380*/  HMMA.16816.F32.BF16 R20, R8.reuse, R14, R20 ;  /* 0x0000000e0814723c */ /* 0x044ff60000041814 */
[----:B------:R-:W-:Y:S11]  /*2c390*/  @!UPT UIADD3 URZ, URZ, URZ, URZ ;  /* 0x0000003f3f3ff290 */ /* 0x000ff6000fffe03f */
[----:B------:R-:W-:Y:S01]  /*2c3a0*/  @!UPT UIADD3 URZ, URZ, URZ, URZ ;  /* 0x0000003f3f3ff290 */ /* 0x000fe2000fffe03f */
[----:B------:R-:W-:Y:S04]  /*2c3b0*/  STL.64 [R1+0xb0], R20 ;  /* 0x0000b01401007387 */ /* 0x000fe80000100a00 */
[----:B------:R0:W-:Y:S04]  /*2c3c0*/  STL.64 [R1+0xb8], R22 ;  /* 0x0000b81601007387 */ /* 0x0001e80000100a00 */
[----:B0-----:R-:W3:Y:S04]  /*2c3d0*/  LDL.LU.64 R22, [R1+0x69d8] ;  /* 0x0069d80001167983 */ /* 0x001ee80000300a00 */
[----:B------:R-:W3:Y:S02]  /*2c3e0*/  LDL.LU.64 R20, [R1+0x69d0] ;  /* 0x0069d00001147983 */ /* 0x000ee40000300a00 */
[----:B---3--:R-:W-:Y:S02]  /*2c3f0*/  HMMA.16816.F32.BF16 R8, R8, R18, R20 ;  /* 0x000000120808723c */ /* 0x008fe40000041814 */
[----:B------:R-:W2:Y:S04]  /*2c400*/  LDL.LU.64 R22, [R1+0x69c8] ;  /* 0x0069c80001167983 */ /* 0x000ea80000300a00 */
[----:B------:R-:W2:Y:S11]  /*2c410*/  LDL.LU.64 R20, [R1+0x69c0] ;  /* 0x0069c00001147983 */ /* 0x000eb60000300a00 */
[----:B------:R-:W-:Y:S06]  /*2c420*/  @!UPT UIADD3 URZ, URZ, URZ, URZ ;  /* 0x0000003f3f3ff290 */ /* 0x000fec000fffe03f */
[----:B------:R-:W-:Y:S01]  /*2c430*/  STL.64 [R1+0x230], R8 ;  /* 0x0002300801007387 */ /* 0x000fe20000100a00 */
[----:B------:R-:W-:-:S03]  /*2c440*/  MOV R2, R11 ;  /* 0x0000000b00027202 */ /* 0x000fc60000000f00 */
[----:B------:R0:W-:Y:S04]  /*2c450*/  STL [R1+0x238], R10 ;  /* 0x0002380a01007387 */ /* 0x0001e80000100800 */
[----:B0-----:R-:W3:Y:S04]  /*2c460*/  LDL.LU.64 R10, [R1+0x69b8] ;  /* 0x0069b800010a7983 */ /* 0x001ee80000300a00 */
[----:B------:R-:W3:Y:S04]  /*2c470*/  LDL.LU.64 R8, [R1+0x69b0] ;  /* 0x0069b00001087983 */ /* 0x000ee80000300a00 */
        /* <DEDUP_REMOVED lines=12> */
[----:B------:R4:W-:Y:S01]  /*2c540*/  STL.64 [R1+0x250], R4 ;  /* 0x0002500401007387 */ /* 0x0009e20000100a00 */
[----:B------:R-:W-:Y:S01]  /*2c550*/  MOV R13, R6 ;  /* 0x00000006000d7202 */ /* 0x000fe20000000f00 */
[----:B------:R-:W-:-:S05]  /*2c560*/  IMAD.MOV.U32 R12, RZ, RZ, R7 ;  /* 0x000000ffff0c7224 */ /* 0x000fca00078e0007 */
[----:B------:R-:W-:Y:S04]  /*2c570*/  STL [R1+0x68a8], R12 ;  /* 0x0068a80c01007387 */ /* 0x000fe80000100800 */
[----:B------:R-:W-:Y:S01]  /*2c580*/  STL [R1+0x68a4], R13 ;  /* 0x0068a40d01007387 */ /* 0x000fe20000100800 */
[C---:B----4-:R-:W-:Y:S11]  /*2c590*/  HMMA.16816.F32.BF16 R4, R8.reuse, R14, R24 ;  /* 0x0000000e0804723c */ /* 0x050ff60000041818 */
[----:B------:R-:W-:Y:S11]  /*2c5a0*/  @!UPT UIADD3 URZ, URZ, URZ, URZ ;  /* 0x0000003f3f3ff290 */ /* 0x000ff6000fffe03f */
[----:B------:R-:W-:Y:S01]  /*2c5b0*/  @!UPT UIADD3 URZ, URZ, URZ, URZ ;  /* 0x0000003f3f3ff290 */ /* 0x000fe2000fffe03f */
[----:B------:R2:W-:Y:S01]  /*2c5c0*/  STL.64 [R1+0x240], R4 ;  /* 0x0002400401007387 */ /* 0x0005e20000100a00 */
[----:B------:R-:W-:Y:S02]  /*2c5d0*/  MOV R17, R6 ;  /* 0x0000000600117202 */ /* 0x000fe40000000f00 */
[----:B------:R-:W-:Y:S02]  /*2c5e0*/  MOV R16, R7 ;  /* 0x0000000700107202 */ /* 0x000fe40000000f00 */
[----:B--2---:R-:W-:Y:S03]  /*2c5f0*/  HMMA.16816.F32.BF16 R4, R8, R18, R20 ;  /* 0x000000120804723c */ /* 0x004fe60000041814 */
[----:B------:R-:W-:Y:S04]  /*2c600*/  STL [R1+0x6794], R16 ;  /* 0x0067941001007387 */ /* 0x000fe80000100800 */
[----:B------:R-:W-:Y:S04]  /*2c610*/  STL [R1+0x6790], R17 ;  /* 0x0067901101007387 */ /* 0x000fe80000100800 */
[----:B------:R-:W-:Y:S04]  /*2c620*/  STL.64 [R1+0x6988], R18 ;  /* 0x0069881201007387 */ /* 0x000fe80000100a00 */
[----:B------:R-:W2:Y:S08]  /*2c630*/  LDL.LU R24, [R1+0x1a0] ;  /* 0x0001a00001187983 */ /* 0x000eb00000300800 */
[----:B------:R0:W-:Y:S04]  /*2c640*/  STL.64 [R1+0x300], R4 ;  /* 0x0003000401007387 */ /* 0x0001e80000100a00 */
[----:B------:R1:W-:Y:S04]  /*2c650*/  STL.64 [R1+0x308], R6 ;  /* 0x0003080601007387 */ /* 0x0003e80000100a00 */
[----:B------:R-:W2:Y:S04]  /*2c660*/  LDL.LU R25, [R1+0x1a4] ;  /* 0x0001a40001197983 */ /* 0x000ea80000300800 */
[----:B------:R-:W3:Y:S04]  /*2c670*/  LDL.LU R26, [R1+0x1a8] ;  /* 0x0001a800011a7983 */ /* 0x000ee80000300800 */
[----:B------:R-:W3:Y:S04]  /*2c680*/  LDL.LU R27, [R1+0x1ac] ;  /* 0x0001ac00011b7983 */ /* 0x000ee80000300800 */
[----:B------:R-:W4:Y:S04]  /*2c690*/  LDL.LU R20, [R1+0x1c0] ;  /* 0x0001c00001147983 */ /* 0x000f280000300800 */
[----:B------:R-:W4:Y:S04]  /*2c6a0*/  LDL.LU R21, [R1+0x1c4] ;  /* 0x0001c40001157983 */ /* 0x000f280000300800 */
[----:B------:R-:W2:Y:S04]  /*2c6b0*/  LDL.LU R22, [R1+0x1c8] ;  /* 0x0001c80001167983 */ /* 0x000ea80000300800 */
[----:B------:R-:W2:Y:S04]  /*2c6c0*/  LDL.LU R23, [R1+0x1cc] ;  /* 0x0001cc0001177983 */ /* 0x000ea80000300800 */
[----:B0-----:R-:W2:Y:S04]  /*2c6d0*/  LDL.LU R4, [R1+0x10] ;  /* 0x0000100001047983 */ /* 0x001ea80000300800 */
[----:B------:R-:W2:Y:S04]  /*2c6e0*/  LDL.LU R5, [R1+0x14] ;  /* 0x0000140001057983 */ /* 0x000ea80000300800 */
[----:B-1----:R-:W2:Y:S04]  /*2c6f0*/  LDL.LU R6, [R1+0x18] ;  /* 0x0000180001067983 */ /* 0x002ea80000300800 */
[----:B------:R-:W2:Y:S04]  /*2c700*/  LDL.LU R7, [R1+0x1c] ;  /* 0x00001c0001077983 */ /* 0x000ea80000300800 */
[----:B------:R-:W2:Y:S04]  /*2c710*/  LDL.LU R8, [R1] ;  /* 0x0000000001087983 */ /* 0x000ea80000300800 */
[----:B------:R-:W2:Y:S04]  /*2c720*/  LDL.LU R9, [R1+0x4] ;  /* 0x0000040001097983 */ /* 0x000ea80000300800 */
[----:B------:R-:W2:Y:S04]  /*2c730*/  LDL.LU R10, [R1+0x8] ;  /* 0x00000800010a7983 */ /* 0x000ea80000300800 */
[----:B------:R-:W2:Y:S04]  /*2c740*/  LDL.LU R11, [R1+0xc] ;  /* 0x00000c00010b7983 */ /* 0x000ea80000300800 */
[----:B------:R-:W3:Y:S04]  /*2c750*/  LDL.LU R16, [R1+0x210] ;  /* 0x0002100001107983 */ /* 0x000ee80000300800 */
        /* <DEDUP_REMOVED lines=9> */
[----:B------:R-:W-:Y:S04]  /*2c7f0*/  STL.64 [R1+0x6938], R22 ;  /* 0x0069381601007387 */ /* 0x000fe80000100a00 */
[----:B----4-:R0:W-:Y:S04]  /*2c800*/  STL.64 [R1+0x6930], R20 ;  /* 0x0069301401007387 */ /* 0x0101e80000100a00 */
[----:B0-----:R-:W4:Y:S04]  /*2c810*/  LDL.LU R20, [R1+0x1d0] ;  /* 0x0001d00001147983 */ /* 0x001f280000300800 */
[----:B------:R-:W4:Y:S04]  /*2c820*/  LDL.LU R21, [R1+0x1d4] ;  /* 0x0001d40001157983 */ /* 0x000f280000300800 */
[----:B------:R-:W2:Y:S04]  /*2c830*/  LDL.LU R22, [R1+0x1d8] ;  /* 0x0001d80001167983 */ /* 0x000ea80000300800 */
[----:B------:R-:W2:Y:S01]  /*2c840*/  LDL.LU R23, [R1+0x1dc] ;  /* 0x0001dc0001177983 */ /* 0x000ea20000300800 */
[C---:B---3--:R-:W-:Y:S03]  /*2c850*/  HMMA.16816.F32.BF16 R16, R4.reuse, R14, R16 ;  /* 0x0000000e0410723c */ /* 0x048fe60000041810 */
[----:B--2---:R-:W-:Y:S04]  /*2c860*/  STL.64 [R1+0x6958], R22 ;  /* 0x0069581601007387 */ /* 0x004fe80000100a00 */
[----:B----4-:R0:W-:Y:S04]  /*2c870*/  STL.64 [R1+0x6950], R20 ;  /* 0x0069501401007387 */ /* 0x0101e80000100a00 */
        /* <DEDUP_REMOVED lines=16> */
[----:B------:R-:W-:Y:S04]  /*2c980*/  STL.64 [R1+0x2f0], R16 ;  /* 0x0002f01001007387 */ /* 0x000fe80000100a00 */
[----:B------:R0:W-:Y:S04]  /*2c990*/  STL.64 [R1+0x2f8], R18 ;  /* 0x0002f81201007387 */ /* 0x0001e80000100a00 */
[----:B0-----:R-:W4:Y:S02]  /*2c9a0*/  LDL.LU.64 R18, [R1+0x6988] ;  /* 0x0069880001127983 */ /* 0x001f240000300a00 */
[----:B----4-:R-:W-:Y:S02]  /*2c9b0*/  HMMA.16816.F32.BF16 R8, R4, R18, R8 ;  /* 0x000000120408723c */ /* 0x010fe40000041808 */
[----:B------:R-:W4:Y:S11]  /*2c9c0*/  LDL.LU R4, [R1+0x50] ;  /* 0x0000500001047983 */ /* 0x000f360000300800 */
[----:B------:R-:W-:Y:S10]  /*2c9d0*/  @!UPT UIADD3 URZ, URZ, URZ, URZ ;  /* 0x0000003f3f3ff290 */ /* 0x000ff4000fffe03f */
[----:B------:R-:W-:Y:S04]  /*2c9e0*/  STL.64 [R1+0x2e0], R8 ;  /* 0x0002e00801007387 */ /* 0x000fe80000100a00 */
[----:B------:R-:W-:Y:S04]  /*2c9f0*/  STL.64 [R1+0x2e8], R10 ;  /* 0x0002e80a01007387 */ /* 0x000fe80000100a00 */
[----:B------:R-:W0:Y:S01]  /*2ca00*/  LDSM.16.MT88.4 R8, [R29+0x6100] ;  /* 0x006100001d08783b */ /* 0x000e220000004200 */
[----:B------:R-:W-:Y:S01]  /*2ca10*/  MOV R6, R28 ;  /* 0x0000001c00067202 */ /* 0x000fe20000000f00 */
[----:B------:R-:W-:Y:S01]  /*2ca20*/  IMAD.MOV.U32 R5, RZ, RZ, R3 ;  /* 0x000000ffff057224 */ /* 0x000fe200078e0003 */
[----:B------:R-:W-:Y:S01]  /*2ca30*/  MOV R7, R0 ;  /* 0x0000000000077202 */ /* 0x000fe20000000f00 */
[----:B------:R-:W2:Y:S04]  /*2ca40*/  LDL.LU R3, [R1+0x6980] ;  /* 0x0069800001037983 */ /* 0x000ea80000300800 */
[----:B------:R-:W-:Y:S01]  /*2ca50*/  STL.64 [R1+0x68f8], R6 ;  /* 0x0068f80601007387 */ /* 0x000fe20000100a00 */
[----:B0-----:R-:W-:Y:S01]  /*2ca60*/  MOV R16, R10 ;  /* 0x0000000a00107202 */ /* 0x001fe20000000f00 */
[----:B------:R-:W-:Y:S01]  /*2ca70*/  IMAD.MOV.U32 R2, RZ, RZ, R11 ;  /* 0x000000ffff027224 */ /* 0x000fe200078e000b */
[----:B------:R-:W-:Y:S01]  /*2ca80*/  MOV R17, R9 ;  /* 0x0000000900117202 */ /* 0x000fe20000000f00 */
[----:B------:R-:W-:Y:S01]  /*2ca90*/  IMAD.MOV.U32 R0, RZ, RZ, R8 ;  /* 0x000000ffff007224 */ /* 0x000fe200078e0008 */
[----:B----4-:R0:W-:Y:S04]  /*2caa0*/  STL.64 [R1+0x68f0], R4 ;  /* 0x0068f00401007387 */ /* 0x0101e80000100a00 */
[----:B0-----:R-:W4:Y:S04]  /*2cab0*/  LDL.LU R4, [R1+0x70] ;  /* 0x0000700001047983 */ /* 0x001f280000300800 */
[----:B------:R-:W4:Y:S04]  /*2cac0*/  LDL.LU R5, [R1+0x74] ;  /* 0x0000740001057983 */ /* 0x000f280000300800 */
[----:B------:R-:W4:Y:S04]  /*2cad0*/  LDL.LU R6, [R1+0x78] ;  /* 0x0000780001067983 */ /* 0x000f280000300800 */
[----:B------:R-:W4:Y:S04]  /*2cae0*/  LDL.LU R7, [R1+0x7c] ;  /* 0x00007c0001077983 */ /* 0x000f280000300800 */
[----:B------:R-:W2:Y:S04]  /*2caf0*/  LDL.LU.64 R10, [R1+0x6978] ;  /* 0x00697800010a7983 */ /* 0x000ea80000300a00 */
[----:B------:R-:W2:Y:S04]  /*2cb00*/  LDL.LU.64 R8, [R1+0x6970] ;  /* 0x0069700001087983 */ /* 0x000ea80000300a00 */
[----:B------:R-:W-:Y:S04]  /*2cb10*/  STL [R1+0x68b8], R2 ;  /* 0x0068b80201007387 */ /* 0x000fe80000100800 */
[----:B------:R-:W-:Y:S04]  /*2cb20*/  STL [R1+0x68b4], R16 ;  /* 0x0068b41001007387 */ /* 0x000fe80000100800 */
[----:B------:R-:W-:Y:S04]  /*2cb30*/  STL [R1+0x68b0], R17 ;  /* 0x0068b01101007387 */ /* 0x000fe80000100800 */
[----:B------:R-:W-:Y:S01]  /*2cb40*/  STL [R1+0x68ac], R0 ;  /* 0x0068ac0001007387 */ /* 0x000fe20000100800 */
        /* <DEDUP_REMOVED lines=43> */
[----:B------:R0:W-:Y:S04]  /*2ce00*/  STL.64 [R1+0x220], R20 ;  /* 0x0002201401007387 */ /* 0x0001e80000100a00 */
[----:B------:R1:W-:Y:S04]  /*2ce10*/  STL.64 [R1+0x228], R22 ;  /* 0x0002281601007387 */ /* 0x0003e80000100a00 */
[----:B0-----:R-:W3:Y:S04]  /*2ce20*/  LDL.LU R20, [R1+0x80] ;  /* 0x0000800001147983 */ /* 0x001ee80000300800 */
[----:B------:R-:W3:Y:S04]  /*2ce30*/  LDL.LU R21, [R1+0x84] ;  /* 0x0000840001157983 */ /* 0x000ee80000300800 */
[----:B-1----:R-:W2:Y:S04]  /*2ce40*/  LDL.LU R22, [R1+0x88] ;  /* 0x0000880001167983 */ /* 0x002ea80000300800 */
[----:B------:R-:W2:Y:S04]  /*2ce50*/  LDL.LU R23, [R1+0x8c] ;  /* 0x00008c0001177983 */ /* 0x000ea80000300800 */
[----:B--2---:R-:W-:Y:S04]  /*2ce60*/  STL.64 [R1+0x68d8], R22 ;  /* 0x0068d81601007387 */ /* 0x004fe80000100a00 */
[----:B---3--:R0:W-:Y:S04]  /*2ce70*/  STL.64 [R1+0x68d0], R20 ;  /* 0x0068d01401007387 */ /* 0x0081e80000100a00 */
[----:B0-----:R-:W2:Y:S04]  /*2ce80*/  LDL.LU R20, [R1+0x90] ;  /* 0x0000900001147983 */ /* 0x001ea80000300800 */
[----:B------:R-:W2:Y:S04]  /*2ce90*/  LDL.LU R21, [R1+0x94] ;  /* 0x0000940001157983 */ /* 0x000ea80000300800 */
[----:B------:R-:W3:Y:S04]  /*2cea0*/  LDL.LU R22, [R1+0x98] ;  /* 0x0000980001167983 */ /* 0x000ee80000300800 */
[----:B------:R-:W3:Y:S01]  /*2ceb0*/  LDL.LU R23, [R1+0x9c] ;  /* 0x00009c0001177983 */ /* 0x000ee20000300800 */
[C---:B------:R-:W-:Y:S08]  /*2cec0*/  HMMA.16816.F32.BF16 R8, R24.reuse, R14, R8 ;  /* 0x0000000e1808723c */ /* 0x040ff00000041808 */
[----:B----4-:R-:W-:Y:S01]  /*2ced0*/  HMMA.16816.F32.BF16 R4, R24, R18, R4 ;  /* 0x000000121804723c */ /* 0x010fe20000041804 */
        /* <DEDUP_REMOVED lines=9> */
[----:B------:R-:W-:Y:S04]  /*2cf70*/  STL.64 [R1+0x200], R4 ;  /* 0x0002000401007387 */ /* 0x000fe80000100a00 */
[----:B------:R-:W-:Y:S04]  /*2cf80*/  STL.64 [R1+0x208], R6 ;  /* 0x0002080601007387 */ /* 0x000fe80000100a00 */
[----:B------:R-:W0:Y:S04]  /*2cf90*/  LDSM.16.MT88.4 R4, [R29+0x6180] ;  /* 0x006180001d04783b */ /* 0x000e280000004200 */
[----:B------:R-:W3:Y:S04]  /*2cfa0*/  LDL.LU R25, [R1+0x194] ;  /* 0x0001940001197983 */ /* 0x000ee80000300800 */
[----:B------:R-:W3:Y:S04]  /*2cfb0*/  LDL.LU R26, [R1+0x198] ;  /* 0x00019800011a7983 */ /* 0x000ee80000300800 */
[----:B------:R-:W3:Y:S01]  /*2cfc0*/  LDL.LU R27, [R1+0x19c] ;  /* 0x00019c00011b7983 */ /* 0x000ee20000300800 */
[----:B0-----:R-:W-:Y:S01]  /*2cfd0*/  IMAD.MOV.U32 R9, RZ, RZ, R6 ;  /* 0x000000ffff097224 */ /* 0x001fe200078e0006 */
[----:B------:R-:W-:-:S02]  /*2cfe0*/  MOV R8, R7 ;  /* 0x0000000700087202 */ /* 0x000fc40000000f00 */
[----:B------:R-:W-:Y:S01]  /*2cff0*/  MOV R11, R4 ;  /* 0x00000004000b7202 */ /* 0x000fe20000000f00 */
[----:B------:R-:W2:Y:S01]  /*2d000*/  LDL.LU.64 R6, [R1+0x68f8] ;  /* 0x0068f80001067983 */ /* 0x000ea20000300a00 */
[----:B------:R-:W-:-:S03]  /*2d010*/  MOV R10, R5 ;  /* 0x00000005000a7202 */ /* 0x000fc60000000f00 */
[----:B------:R-:W2:Y:S04]  /*2d020*/  LDL.LU.64 R4, [R1+0x68f0] ;  /* 0x0068f00001047983 */ /* 0x000ea80000300a00 */
        /* <DEDUP_REMOVED lines=16> */
[----:B--2---:R-:W-:Y:S11]  /*2d130*/  HMMA.16816.F32.BF16 R20, R4, R14, R20 ;  /* 0x0000000e0414723c */ /* 0x004ff60000041814 */
[----:B------:R-:W-:Y:S11]  /*2d140*/  @!UPT UIADD3 URZ, URZ, URZ, URZ ;  /* 0x0000003f3f3ff290 */ /* 0x000ff6000fffe03f */
[----:B------:R-:W-:Y:S01]  /*2d150*/  @!UPT UIADD3 URZ, URZ, URZ, URZ ;  /* 0x0000003f3f3ff290 */ /* 0x000fe2000fffe03f */
[----:B------:R-:W-:Y:S04]  /*2d160*/  STL.64 [R1+0x80], R20 ;  /* 0x0000801401007387 */ /* 0x000fe80000100a00 */
[----:B------:R-:W-:Y:S04]  /*2d170*/  STL.64 [R1+0x88], R22 ;  /* 0x0000881601007387 */ /* 0x000fe80000100a00 */
[----:B------:R-:W0:Y:S02]  /*2d180*/  LDSM.16.MT88.4 R20, [R3+0x6000] ;  /* 0x006000000314783b */ /* 0x000e240000004200 */
[----:B0-----:R-:W-:Y:S01]  /*2d190*/  MOV R12, R20 ;  /* 0x00000014000c7202 */ /* 0x001fe20000000f00 */
[----:B------:R-:W-:Y:S01]  /*2d1a0*/  IMAD.MOV.U32 R13, RZ, RZ, R21 ;  /* 0x000000ffff0d7224 */ /* 0x000fe200078e0015 */
[----:B------:R-:W-:-:S02]  /*2d1b0*/  MOV R28, R22 ;  /* 0x00000016001c7202 */ /* 0x000fc40000000f00 */
[----:B------:R-:W-:Y:S02]  /*2d1c0*/  MOV R29, R23 ;  /* 0x00000017001d7202 */ /* 0x000fe40000000f00 */
[----:B------:R-:W0:Y:S01]  /*2d1d0*/  LDSM.16.MT88.4 R20, [R3+0x6080] ;  /* 0x006080000314783b */ /* 0x000e220000004200 */
[----:B---3--:R-:W-:Y:S03]  /*2d1e0*/  HMMA.16816.F32.BF16 R4, R4, R18, R24 ;  /* 0x000000120404723c */ /* 0x008fe60000041818 */
[----:B------:R-:W-:Y:S01]  /*2d1f0*/  LDSM.16.MT88.4 R24, [R3+0x6180] ;  /* 0x006180000318783b */ /* 0x000fe20000004200 */
[----:B0-----:R-:W-:Y:S01]  /*2d200*/  IMAD.MOV.U32 R2, RZ, RZ, R20 ;  /* 0x000000ffff027224 */ /* 0x001fe200078e0014 */
[----:B------:R-:W-:Y:S01]  /*2d210*/  MOV R16, R21 ;  /* 0x0000001500107202 */ /* 0x000fe20000000f00 */
[----:B------:R-:W-:Y:S01]  /*2d220*/  IMAD.MOV.U32 R0, RZ, RZ, R23 ;  /* 0x000000ffff007224 */ /* 0x000fe200078e0017 */
[----:B------:R-:W-:-:S02]  /*2d230*/  MOV R17, R22 ;  /* 0x0000001600117202 */ /* 0x000fc40000000f00 */
[----:B------:R-:W0:Y:S04]  /*2d240*/  LDSM.16.MT88.4 R20, [R3+0x6100] ;  /* 0x006100000314783b */ /* 0x000e280000004200 */
[----:B0-----:R-:W-:Y:S04]  /*2d250*/  STL.64 [R1+0x67f8], R22 ;  /* 0x0067f81601007387 */ /* 0x001fe80000100a00 */
[----:B------:R-:W-:Y:S04]  /*2d260*/  STL.64 [R1+0x67f0], R20 ;  /* 0x0067f01401007387 */ /* 0x000fe80000100a00 */
[----:B------:R-:W-:Y:S04]  /*2d270*/  STL.64 [R1+0x67d8], R26 ;  /* 0x0067d81a01007387 */ /* 0x000fe80000100a00 */
[----:B------:R-:W-:Y:S04]  /*2d280*/  STL.64 [R1+0x1f0], R4 ;  /* 0x0001f00401007387 */ /* 0x000fe80000100a00 */
[----:B------:R-:W-:Y:S04]  /*2d290*/  STL.64 [R1+0x1f8], R6 ;  /* 0x0001f80601007387 */ /* 0x000fe80000100a00 */
[----:B------:R0:W-:Y:S04]  /*2d2a0*/  STL.64 [R1+0x67d0], R24 ;  /* 0x0067d01801007387 */ /* 0x0001e80000100a00 */
[----:B0-----:R-:W2:Y:S04]  /*2d2b0*/  LDL.LU R24, [R1+0xa0] ;  /* 0x0000a00001187983 */ /* 0x001ea80000300800 */
[----:B------:R-:W2:Y:S04]  /*2d2c0*/  LDL.LU R25, [R1+0xa4] ;  /* 0x0000a40001197983 */ /* 0x000ea80000300800 */
[----:B------:R-:W3:Y:S04]  /*2d2d0*/  LDL.LU R26, [R1+0xa8] ;  /* 0x0000a800011a7983 */ /* 0x000ee80000300800 */
[----:B------:R-:W3:Y:S01]  /*2d2e0*/  LDL.LU R27, [R1+0xac] ;  /* 0x0000ac00011b7983 */ /* 0x000ee20000300800 */
[----:B------:R-:W-:Y:S01]  /*2d2f0*/  MOV R20, R2 ;  /* 0x0000000200147202 */ /* 0x000fe20000000f00 */
[----:B------:R-:W-:Y:S01]  /*2d300*/  IMAD.MOV.U32 R22, RZ, RZ, R17 ;  /* 0x000000ffff167224 */ /* 0x000fe200078e0011 */
[----:B------:R-:W-:Y:S01]  /*2d310*/  MOV R23, R0 ;  /* 0x0000000000177202 */ /* 0x000fe20000000f00 */
[----:B------:R-:W4:Y:S01]  /*2d320*/  LDL.LU R2, [R1+0x68b8] ;  /* 0x0068b80001027983 */ /* 0x000f220000300800 */
[----:B------:R-:W-:-:S03]  /*2d330*/  MOV R21, R16 ;  /* 0x0000001000157202 */ /* 0x000fc60000000f00 */
[----:B------:R-:W4:Y:S04]  /*2d340*/  LDL.LU R16, [R1+0x68b4] ;  /* 0x0068b40001107983 */ /* 0x000f280000300800 */
[----:B------:R-:W4:Y:S04]  /*2d350*/  LDL.LU R17, [R1+0x68b0] ;  /* 0x0068b00001117983 */ /* 0x000f280000300800 */
[----:B------:R-:W4:Y:S04]  /*2d360*/  LDL.LU R0, [R1+0x68ac] ;  /* 0x0068ac0001007983 */ /* 0x000f280000300800 */
[----:B------:R-:W-:Y:S04]  /*2d370*/  STL.64 [R1+0x6828], R22 ;  /* 0x0068281601007387 */ /* 0x000fe80000100a00 */
[----:B------:R-:W-:Y:S04]  /*2d380*/  STL.64 [R1+0x6820], R20 ;  /* 0x0068201401007387 */ /* 0x000fe80000100a00 */
[----:B---3--:R-:W-:Y:S04]  /*2d390*/  STL.64 [R1+0x67e8], R26 ;  /* 0x0067e81a01007387 */ /* 0x008fe80000100a00 */
[----:B--2---:R0:W-:Y:S04]  /*2d3a0*/  STL.64 [R1+0x67e0], R24 ;  /* 0x0067e01801007387 */ /* 0x0041e80000100a00 */
[----:B0-----:R-:W2:Y:S04]  /*2d3b0*/  LDL.LU R24, [R1+0xe0] ;  /* 0x0000e00001187983 */ /* 0x001ea80000300800 */
[----:B------:R-:W2:Y:S04]  /*2d3c0*/  LDL.LU R25, [R1+0xe4] ;  /* 0x0000e40001197983 */ /* 0x000ea80000300800 */
[----:B------:R-:W3:Y:S04]  /*2d3d0*/  LDL.LU R26, [R1+0xe8] ;  /* 0x0000e800011a7983 */ /* 0x000ee80000300800 */
[----:B------:R-:W3:Y:S01]  /*2d3e0*/  LDL.LU R27, [R1+0xec] ;  /* 0x0000ec00011b7983 */ /* 0x000ee20000300800 */
[----:B------:R-:W-:Y:S01]  /*2d3f0*/  MOV R22, R28 ;  /* 0x0000001c00167202 */ /* 0x000fe20000000f00 */
[----:B------:R-:W-:Y:S01]  /*2d400*/  IMAD.MOV.U32 R21, RZ, RZ, R13 ;  /* 0x000000ffff157224 */ /* 0x000fe200078e000d */
[----:B------:R-:W-:-:S02]  /*2d410*/  MOV R23, R29 ;  /* 0x0000001d00177202 */ /* 0x000fc40000000f00 */
[----:B------:R-:W-:Y:S02]  /*2d420*/  MOV R20, R12 ;  /* 0x0000000c00147202 */ /* 0x000fe40000000f00 */
        /* <DEDUP_REMOVED lines=13> */
[----:B------:R-:W-:Y:S01]  /*2d500*/  MOV R21, R10 ;  /* 0x0000000a00157202 */ /* 0x000fe20000000f00 */
[----:B------:R-:W-:Y:S01]  /*2d510*/  IMAD.MOV.U32 R20, RZ, RZ, R11 ;  /* 0x000000ffff147224 */ /* 0x000fe200078e000b */
[----:B----4-:R-:W-:-:S02]  /*2d520*/  MOV R8, R0 ;  /* 0x0000000000087202 */ /* 0x010fc40000000f00 */
[----:B------:R-:W-:Y:S04]  /*2d530*/  STL.64 [R1+0x6888], R22 ;  /* 0x0068881601007387 */ /* 0x000fe80000100a00 */
[----:B------:R-:W-:Y:S04]  /*2d540*/  STL.64 [R1+0x6880], R20 ;  /* 0x0068801401007387 */ /* 0x000fe80000100a00 */
[----:B------:R-:W4:Y:S04]  /*2d550*/  LDL.LU R0, [R1+0x689c] ;  /* 0x00689c0001007983 */ /* 0x000f280000300800 */
[----:B------:R-:W4:Y:S04]  /*2d560*/  LDL.LU R4, [R1+0x180] ;  /* 0x0001800001047983 */ /* 0x000f280000300800 */
[----:B------:R-:W4:Y:S04]  /*2d570*/  LDL.LU R5, [R1+0x184] ;  /* 0x0001840001057983 */ /* 0x000f280000300800 */
[----:B------:R-:W4:Y:S04]  /*2d580*/  LDL.LU R6, [R1+0x188] ;  /* 0x0001880001067983 */ /* 0x000f280000300800 */
[----:B------:R-:W4:Y:S04]  /*2d590*/  LDL.LU R7, [R1+0x18c] ;  /* 0x00018c0001077983 */ /* 0x000f280000300800 */
[----:B---3--:R-:W-:Y:S04]  /*2d5a0*/  STL.64 [R1+0x6818], R26 ;  /* 0x0068181a01007387 */ /* 0x008fe80000100a00 */
[----:B--2---:R0:W-:Y:S04]  /*2d5b0*/  STL.64 [R1+0x6810], R24 ;  /* 0x0068101801007387 */ /* 0x0041e80000100a00 */
[----:B0-----:R-:W2:Y:S04]  /*2d5c0*/  LDL.LU R24, [R1+0x120] ;  /* 0x0001200001187983 */ /* 0x001ea80000300800 */
[----:B------:R-:W2:Y:S04]  /*2d5d0*/  LDL.LU R25, [R1+0x124] ;  /* 0x0001240001197983 */ /* 0x000ea80000300800 */
[----:B------:R-:W3:Y:S01]  /*2d5e0*/  LDL.LU R26, [R1+0x128] ;  /* 0x00012800011a7983 */ /* 0x000ee20000300800 */
[----:B----4-:R-:W-:-:S03]  /*2d5f0*/  MOV R27, R0 ;  /* 0x00000000001b7202 */ /* 0x010fc60000000f00 */
        /* <DEDUP_REMOVED lines=15> */
[----:B------:R-:W3:Y:S01]  /*2d6f0*/  LDL.LU R26, [R1+0x148] ;  /* 0x00014800011a7983 */ /* 0x000ee20000300800 */
[----:B----4-:R-:W-:-:S03]  /*2d700*/  IMAD.MOV.U32 R27, RZ, RZ, R0 ;  /* 0x000000ffff1b7224 */ /* 0x010fc600078e0000 */
[----:B------:R-:W4:Y:S04]  /*2d710*/  LDL.LU R0, [R1+0x6894] ;  /* 0x0068940001007983 */ /* 0x000f280000300800 */
        /* <DEDUP_REMOVED lines=8> */
[----:B------:R-:W-:-:S07]  /*2d7a0*/  MOV R11, R2 ;  /* 0x00000002000b7202 */ /* 0x000fce0000000f00 */
[----:B------:R-:W-:Y:S01]  /*2d7b0*/  HMMA.16816.F32.BF16 R4, R8, R14, R4 ;  /* 0x0000000e0804723c */ /* 0x000fe20000041804 */
[----:B---3--:R4:W-:Y:S04]  /*2d7c0*/  STL.64 [R1+0x6878], R26 ;  /* 0x0068781a01007387 */ /* 0x0089e80000100a00 */
[----:B--2---:R0:W-:Y:S01]  /*2d7d0*/  STL.64 [R1+0x6870], R24 ;  /* 0x0068701801007387 */ /* 0x0041e20000100a00 */
[----:B----4-:R-:W-:-:S03]  /*2d7e0*/  MOV R26, R0 ;  /* 0x00000000001a7202 */ /* 0x010fc60000000f00 */
[----:B0-----:R-:W2:Y:S04]  /*2d7f0*/  LDL.LU R24, [R1+0x150] ;  /* 0x0001500001187983 */ /* 0x001ea80000300800 */
[----:B------:R-:W2:Y:S04]  /*2d800*/  LDL.LU R25, [R1+0x154] ;  /* 0x0001540001197983 */ /* 0x000ea80000300800 */
[----:B------:R-:W3:Y:S04]  /*2d810*/  LDL.LU R0, [R1+0x6890] ;  /* 0x0068900001007983 */ /* 0x000ee80000300800 */
[----:B------:R-:W2:Y:S04]  /*2d820*/  LDL.LU R27, [R1+0x15c] ;  /* 0x00015c00011b7983 */ /* 0x000ea80000300800 */
[----:B------:R-:W-:Y:S04]  /*2d830*/  STL [R1+0x67cc], R3 ;  /* 0x0067cc0301007387 */ /* 0x000fe80000100800 */
[----:B------:R-:W-:Y:S04]  /*2d840*/  STL.64 [R1+0x160], R4 ;  /* 0x0001600401007387 */ /* 0x000fe80000100a00 */
[----:B------:R-:W-:Y:S04]  /*2d850*/  STL.64 [R1+0x168], R6 ;  /* 0x0001680601007387 */ /* 0x000fe80000100a00 */
[----:B------:R-:W0:Y:S02]  /*2d860*/  LDSM.16.MT88.4 R4, [R28+0x8000] ;  /* 0x008000001c04783b */ /* 0x000e240000004200 */
[----:B0-----:R-:W-:-:S02]  /*2d870*/  MOV R3, R6 ;  /* 0x0000000600037202 */ /* 0x001fc40000000f00 */
[----:B------:R-:W-:Y:S01]  /*2d880*/  STL.64 [R1+0x60], R4 ;  /* 0x0000600401007387 */ /* 0x000fe20000100a00 */
[----:B------:R-:W-:Y:S01]  /*2d890*/  IMAD.MOV.U32 R2, RZ, RZ, R7 ;  /* 0x000000ffff027224 */ /* 0x000fe200078e0007 */
[----:B------:R-:W-:Y:S02]  /*2d8a0*/  HMMA.16816.F32.BF16 R8, R8, R18, R20 ;  /* 0x000000120808723c */ /* 0x000fe40000041814 */
[----:B---3--:R-:W0:Y:S04]  /*2d8b0*/  LDSM.16.M88.4 R4, [R0+0x40080] ;  /* 0x040080000004783b */ /* 0x008e280000000200 */
[----:B0-----:R-:W-:Y:S04]  /*2d8c0*/  STL [R1+0x656c], R6 ;  /* 0x00656c0601007387 */ /* 0x001fe80000100800 */
[----:B------:R-:W-:Y:S04]  /*2d8d0*/  STL [R1+0x6568], R7 ;  /* 0x0065680701007387 */ /* 0x000fe80000100800 */
[----:B------:R-:W2:Y:S04]  /*2d8e0*/  LDL.LU.64 R22, [R1+0x6888] ;  /* 0x0068880001167983 */ /* 0x000ea80000300a00 */
[----:B------:R-:W2:Y:S05]  /*2d8f0*/  LDL.LU.64 R20, [R1+0x6880] ;  /* 0x0068800001147983 */ /* 0x000eaa0000300a00 */
[----:B------:R-:W-:Y:S04]  /*2d900*/  STL.64 [R1+0x1e0], R8 ;  /* 0x0001e00801007387 */ /* 0x000fe80000100a00 */
[----:B------:R-:W-:Y:S04]  /*2d910*/  STL.64 [R1+0x1e8], R10 ;  /* 0x0001e80a01007387 */ /* 0x000fe80000100a00 */
[----:B------:R-:W0:Y:S04]  /*2d920*/  LDSM.16.M88.4 R8, [R0+0x50080] ;  /* 0x050080000008783b */ /* 0x000e280000000200 */
[----:B0-----:R-:W-:Y:S04]  /*2d930*/  STL [R1+0x6570], R10 ;  /* 0x0065700a01007387 */ /* 0x001fe80000100800 */
[----:B------:R-:W-:Y:S04]  /*2d940*/  STL [R1+0x6540], R11 ;  /* 0x0065400b01007387 */ /* 0x000fe80000100800 */
[----:B------:R0:W-:Y:S01]  /*2d950*/  STL [R1+0x5f68], R0 ;  /* 0x005f680001007387 */ /* 0x0001e20000100800 */
[----:B--2---:R-:W-:Y:S11]  /*2d960*/  HMMA.16816.F32.BF16 R24, R20, R14, R24 ;  /* 0x0000000e1418723c */ /* 0x004ff60000041818 */
[----:B------:R-:W-:Y:S11]  /*2d970*/  @!UPT UIADD3 URZ, URZ, URZ, URZ ;  /* 0x0000003f3f3ff290 */ /* 0x000ff6000fffe03f */
[----:B------:R-:W-:Y:S01]  /*2d980*/  @!UPT UIADD3 URZ, URZ, URZ, URZ ;  /* 0x0000003f3f3ff290 */ /* 0x000fe2000fffe03f */
[----:B------:R-:W-:Y:S01]  /*2d990*/  STL.64 [R1+0x1d0], R24 ;  /* 0x0001d01801007387 */ /* 0x000fe20000100a00 */
[----:B0-----:R-:W-:-:S03]  /*2d9a0*/  MOV R0, R27 ;  /* 0x0000001b00007202 */ /* 0x001fc60000000f00 */
[----:B------:R0:W-:Y:S04]  /*2d9b0*/  STL [R1+0x1d8], R26 ;  /* 0x0001d81a01007387 */ /* 0x0001e80000100800 */
[----:B0-----:R-:W2:Y:S04]  /*2d9c0*/  LDL.LU.64 R26, [R1+0x6878] ;  /* 0x00687800011a7983 */ /* 0x001ea80000300a00 */
[----:B------:R-:W2:Y:S04]  /*2d9d0*/  LDL.LU.64 R24, [R1+0x6870] ;  /* 0x0068700001187983 */ /* 0x000ea80000300a00 */
[----:B------:R-:W-:Y:S01]  /*2d9e0*/  STL [R1+0x6718], R0 ;  /* 0x0067180001007387 */ /* 0x000fe20000100800 */
[----:B--2---:R-:W-:Y:S03]  /*2d9f0*/  HMMA.16816.F32.BF16 R20, R20, R18, R24 ;  /* 0x000000121414723c */ /* 0x004fe60000041818 */
[----:B------:R-:W2:Y:S04]  /*2da00*/  LDL.LU.64 R26, [R1+0x6868] ;  /* 0x00686800011a7983 */ /* 0x000ea80000300a00 */
[----:B------:R-:W2:Y:S11]  /*2da10*/  LDL.LU.64 R24, [R1+0x6860] ;  /* 0x0068600001187983 */ /* 0x000eb60000300a00 */
[----:B------:R-:W-:Y:S05]  /*2da20*/  @!UPT UIADD3 URZ, URZ, URZ, URZ ;  /* 0x0000003f3f3ff290 */ /* 0x000fea000fffe03f */
        /* <DEDUP_REMOVED lines=20> */
[----:B------:R-:W-:Y:S01]  /*2db70*/  STL.64 [R1+0x1a0], R20 ;  /* 0x0001a01401007387 */ /* 0x000fe20000100a00 */
[----:B------:R-:W-:-:S03]  /*2db80*/  IMAD.MOV.U32 R11, RZ, RZ, R23 ;  /* 0x000000ffff0b7224 */ /* 0x000fc600078e0017 */
[----:B------:R0:W-:Y:S04]  /*2db90*/  STL [R1+0x1a8], R22 ;  /* 0x0001a81601007387 */ /* 0x0001e80000100800 */
[----:B0-----:R-:W2:Y:S04]  /*2dba0*/  LDL.LU.64 R22, [R1+0x6828] ;  /* 0x0068280001167983 */ /* 0x001ea80000300a00 */
        /* <DEDUP_REMOVED lines=28> */
[----:B------:R0:W-:Y:S04]  /*2dd70*/  STL.64 [R1+0x2b0], R20 ;  /* 0x0002b01401007387 */ /* 0x0001e80000100a00 */
[----:B------:R1:W-:Y:S04]  /*2dd80*/  STL.64 [R1+0x2b8], R22 ;  /* 0x0002b81601007387 */ /* 0x0003e80000100a00 */
[----:B0-----:R-:W2:Y:S04]  /*2dd90*/  LDL.LU R20, [R1+0xd0] ;  /* 0x0000d00001147983 */ /* 0x001ea80000300800 */
[----:B------:R-:W2:Y:S04]  /*2dda0*/  LDL.LU R21, [R1+0xd4] ;  /* 0x0000d40001157983 */ /* 0x000ea80000300800 */
[----:B-1----:R-:W2:Y:S04]  /*2ddb0*/  LDL.LU R22, [R1+0xd8] ;  /* 0x0000d80001167983 */ /* 0x002ea80000300800 */
[----:B------:R-:W2:Y:S04]  /*2ddc0*/  LDL.LU R23, [R1+0xdc] ;  /* 0x0000dc0001177983 */ /* 0x000ea80000300800 */
[----:B------:R-:W-:Y:S04]  /*2ddd0*/  STL.64 [R1+0x67c0], R18 ;  /* 0x0067c01201007387 */ /* 0x000fe80000100a00 */
[----:B------:R-:W-:Y:S04]  /*2dde0*/  STL.64 [R1+0x67b8], R16 ;  /* 0x0067b81001007387 */ /* 0x000fe80000100a00 */
[----:B------:R-:W0:Y:S02]  /*2ddf0*/  LDSM.16.MT88.4 R16, [R28+0x8100] ;  /* 0x008100001c10783b */ /* 0x000e240000004200 */
[----:B0-----:R-:W-:Y:S01]  /*2de00*/  MOV R11, R16 ;  /* 0x00000010000b7202 */ /* 0x001fe20000000f00 */
[----:B------:R-:W-:Y:S01]  /*2de10*/  IMAD.MOV.U32 R7, RZ, RZ, R18 ;  /* 0x000000ffff077224 */ /* 0x000fe200078e0012 */
[----:B------:R-:W-:-:S02]  /*2de20*/  MOV R10, R17 ;  /* 0x00000011000a7202 */ /* 0x000fc40000000f00 */
[----:B------:R-:W-:-:S05]  /*2de30*/  MOV R6, R19 ;  /* 0x0000001300067202 */ /* 0x000fca0000000f00 */
        /* <DEDUP_REMOVED lines=8> */
[----:B0-----:R-:W4:Y:S04]  /*2dec0*/  LDL.LU R8, [R1+0xb0] ;  /* 0x0000b00001087983 */ /* 0x001f280000300800 */
[----:B------:R-:W4:Y:S04]  /*2ded0*/  LDL.LU R9, [R1+0xb4] ;  /* 0x0000b40001097983 */ /* 0x000f280000300800 */
[----:B------:R-:W4:Y:S04]  /*2dee0*/  LDL.LU R10, [R1+0xb8] ;  /* 0x0000b800010a7983 */ /* 0x000f280000300800 */
[----:B------:R-:W4:Y:S04]  /*2def0*/  LDL.LU R11, [R1+0xbc] ;  /* 0x0000bc00010b7983 */ /* 0x000f280000300800 */
[----:B------:R0:W-:Y:S04]  /*2df00*/  STL.64 [R1+0x6758], R12 ;  /* 0x0067580c01007387 */ /* 0x0001e80000100a00 */
[----:B0-----:R-:W3:Y:S01]  /*2df10*/  LDL.LU R12, [R1+0x270] ;  /* 0x00027000010c7983 */ /* 0x001ee20000300800 */
[----:B--2---:R-:W-:Y:S11]  /*2df20*/  HMMA.16816.F32.BF16 R16, R24, R14, R20 ;  /* 0x0000000e1810723c */ /* 0x004ff60000041814 */
[----:B------:R-:W-:Y:S11]  /*2df30*/  @!UPT UIADD3 URZ, URZ, URZ, URZ ;  /* 0x0000003f3f3ff290 */ /* 0x000ff6000fffe03f */
[----:B------:R-:W-:Y:S01]  /*2df40*/  @!UPT UIADD3 URZ, URZ, URZ, URZ ;  /* 0x0000003f3f3ff290 */ /* 0x000fe2000fffe03f */
[----:B------:R-:W-:Y:S04]  /*2df50*/  STL.64 [R1+0x2a0], R16 ;  /* 0x0002a01001007387 */ /* 0x000fe80000100a00 */
[----:B------:R-:W-:Y:S04]  /*2df60*/  STL.64 [R1+0x2a8], R18 ;  /* 0x0002a81201007387 */ /* 0x000fe80000100a00 */
[----:B------:R-:W3:Y:S04]  /*2df70*/  LDL.LU R13, [R1+0x274] ;  /* 0x00027400010d7983 */ /* 0x000ee80000300800 */
[----:B------:R-:W2:Y:S04]  /*2df80*/  LDL.LU R14, [R1+0x278] ;  /* 0x00027800010e7983 */ /* 0x000ea80000300800 */
[----:B------:R-:W2:Y:S04]  /*2df90*/  LDL.LU R15, [R1+0x27c] ;  /* 0x00027c00010f7983 */ /* 0x000ea80000300800 */
[----:B------:R-:W0:Y:S02]  /*2dfa0*/  LDSM.16.MT88.4 R16, [R28+0x8180] ;  /* 0x008180001c10783b */ /* 0x000e240000004200 */
[----:B0-----:R-:W-:Y:S01]  /*2dfb0*/  IMAD.MOV.U32 R21, RZ, RZ, R18 ;  /* 0x000000ffff157224 */ /* 0x001fe200078e0012 */
[----:B------:R-:W-:Y:S01]  /*2dfc0*/  MOV R20, R19 ;  /* 0x0000001300147202 */ /* 0x000fe20000000f00 */
[----:B--2---:R0:W-:Y:S04]  /*2dfd0*/  STL.64 [R1+0x6768], R14 ;  /* 0x0067680e01007387 */ /* 0x0041e80000100a00 */
[----:B---3--:R1:W-:Y:S01]  /*2dfe0*/  STL.64 [R1+0x6760], R12 ;  /* 0x0067600c01007387 */ /* 0x0083e20000100a00 */
[----:B0-----:R-:W-:Y:S01]  /*2dff0*/  MOV R14, R3 ;  /* 0x00000003000e7202 */ /* 0x001fe20000000f00 */
[----:B------:R-:W-:-:S02]  /*2e000*/  IMAD.MOV.U32 R15, RZ, RZ, R2 ;  /* 0x000000ffff0f7224 */ /* 0x000fc400078e0002 */
[----:B-1----:R-:W4:Y:S04]  /*2e010*/  LDL.LU R12, [R1+0x60] ;  /* 0x00006000010c7983 */ /* 0x002f280000300800 */
[----:B------:R-:W4:Y:S04]  /*2e020*/  LDL.LU R13, [R1+0x64] ;  /* 0x00006400010d7983 */ /* 0x000f280000300800 */
[----:B------:R-:W2:Y:S04]  /*2e030*/  LDL.LU R3, [R1+0x67cc] ;  /* 0x0067cc0001037983 */ /* 0x000ea80000300800 */
[----:B------:R-:W3:Y:S04]  /*2e040*/  LDL.LU R2, [R1+0x67c8] ;  /* 0x0067c80001027983 */ /* 0x000ee80000300800 */
[----:B------:R-:W2:Y:S01]  /*2e050*/  LDL.LU.64 R18, [R1+0x67c0] ;  /* 0x0067c00001127983 */ /* 0x000ea20000300a00 */
[----:B------:R-:W-:-:S02]  /*2e060*/  MOV R23, R16 ;  /* 0x0000001000177202 */ /* 0x000fc40000000f00 */
[----:B------:R-:W-:Y:S02]  /*2e070*/  MOV R22, R17 ;  /* 0x0000001100167202 */ /* 0x000fe40000000f00 */
[----:B------:R-:W4:Y:S04]  /*2e080*/  LDL.LU.64 R16, [R1+0x67b8] ;  /* 0x0067b80001107983 */ /* 0x000f280000300a00 */
[----:B------:R-:W-:Y:S04]  /*2e090*/  STL.64 [R1+0x6778], R22 ;  /* 0x0067781601007387 */ /* 0x000fe80000100a00 */
[----:B------:R0:W-:Y:S04]  /*2e0a0*/  STL.64 [R1+0x6770], R20 ;  /* 0x0067701401007387 */ /* 0x0001e80000100a00 */
[----:B0-----:R-:W4:Y:S04]  /*2e0b0*/  LDL.LU R20, [R1+0x230] ;  /* 0x0002300001147983 */ /* 0x001f280000300800 */
[----:B------:R-:W4:Y:S04]  /*2e0c0*/  LDL.LU R21, [R1+0x234] ;  /* 0x0002340001157983 */ /* 0x000f280000300800 */
[----:B------:R-:W4:Y:S01]  /*2e0d0*/  LDL.LU R22, [R1+0x238] ;  /* 0x0002380001167983 */ /* 0x000f220000300800 */
[----:B---3--:R-:W-:-:S03]  /*2e0e0*/  MOV R23, R2 ;  /* 0x0000000200177202 */ /* 0x008fc60000000f00 */
[----:B------:R-:W3:Y:S01]  /*2e0f0*/  LDL.LU R2, [R1+0x67b0] ;  /* 0x0067b00001027983 */ /* 0x000ee20000300800 */
[----:B--2---:R-:W-:Y:S03]  /*2e100*/  HMMA.16816.F32.BF16 R24, R24, R18, R4 ;  /* 0x000000121818723c */ /* 0x004fe60000041804 */
[----:B------:R-:W-:Y:S04]  /*2e110*/  STL [R1+0x65d0], R28 ;  /* 0x0065d01c01007387 */ /* 0x000fe80000100800 */
[----:B------:R-:W2:Y:S04]  /*2e120*/  LDL.LU.64 R6, [R1+0x67a8] ;  /* 0x0067a80001067983 */ /* 0x000ea80000300a00 */
[----:B------:R-:W2:Y:S11]  /*2e130*/  LDL.LU.64 R4, [R1+0x67a0] ;  /* 0x0067a00001047983 */ /* 0x000eb60000300a00 */
[----:B------:R-:W-:Y:S01]  /*2e140*/  @!UPT UIADD3 URZ, URZ, URZ, URZ ;  /* 0x0000003f3f3ff290 */ /* 0x000fe2000fffe03f */
[----:B------:R0:W-:Y:S04]  /*2e150*/  STL.64 [R1+0x260], R24 ;  /* 0x0002601801007387 */ /* 0x0001e80000100a00 */
[----:B------:R1:W-:Y:S01]  /*2e160*/  STL.64 [R1+0x268], R26 ;  /* 0x0002681a01007387 */ /* 0x0003e20000100a00 */
[----:B0-----:R-:W-:Y:S01]  /*2e170*/  IMAD.MOV.U32 R24, RZ, RZ, R29 ;  /* 0x000000ffff187224 */ /* 0x001fe200078e001d */
[----:B----4-:R-:W-:Y:S02]  /*2e180*/  MOV R25, R16 ;  /* 0x0000001000197202 */ /* 0x010fe40000000f00 */
[----:B------:R-:W4:Y:S01]  /*2e190*/  LDL.LU R29, [R1+0x6798] ;  /* 0x00679800011d7983 */ /* 0x000f220000300800 */
[----:B-1----:R-:W-:-:S03]  /*2e1a0*/  MOV R26, R17 ;  /* 0x00000011001a7202 */ /* 0x002fc60000000f00 */
[----:B------:R-:W3:Y:S04]  /*2e1b0*/  LDL.LU R16, [R1+0x6794] ;  /* 0x0067940001107983 */ /* 0x000ee80000300800 */
[----:B------:R-:W4:Y:S01]  /*2e1c0*/  LDL.LU R17, [R1+0x6790] ;  /* 0x0067900001117983 */ /* 0x000f220000300800 */
[----:B------:R-:W-:Y:S01]  /*2e1d0*/  IMAD.MOV.U32 R27, RZ, RZ, R0 ;  /* 0x000000ffff1b7224 */ /* 0x000fe200078e0000 */
[----:B--2---:R-:W-:Y:S11]  /*2e1e0*/  HMMA.16816.F32.BF16 R8, R12, R4, R8 ;  /* 0x000000040c08723c */ /* 0x004ff60000041808 */
[----:B------:R-:W-:Y:S11]  /*2e1f0*/  @!UPT UIADD3 URZ, URZ, URZ, URZ ;  /* 0x0000003f3f3ff290 */ /* 0x000ff6000fffe03f */
[----:B------:R-:W-:Y:S01]  /*2e200*/  @!UPT UIADD3 URZ, URZ, URZ, URZ ;  /* 0x0000003f3f3ff290 */ /* 0x000fe2000fffe03f */
[----:B------:R-:W-:Y:S04]  /*2e210*/  STL.64 [R1+0x290], R8 ;  /* 0x0002900801007387 */ /* 0x000fe80000100a00 */
[----:B------:R-:W-:Y:S04]  /*2e220*/  STL.64 [R1+0x298], R10 ;  /* 0x0002980a01007387 */ /* 0x000fe80000100a00 */
[----:B---3--:R-:W0:Y:S04]  /*2e230*/  LDSM.16.MT88.4 R8, [R2+0x8000] ;  /* 0x008000000208783b */ /* 0x008e280000004200 */
[----:B0-----:R-:W-:Y:S01]  /*2e240*/  STL.64 [R1+0x30], R8 ;  /* 0x0000300801007387 */ /* 0x001fe20000100a00 */
[----:B------:R-:W-:-:S03]  /*2e250*/  MOV R0, R11 ;  /* 0x0000000b00007202 */ /* 0x000fc60000000f00 */
[----:B------:R-:W-:Y:S04]  /*2e260*/  STL [R1+0x38], R10 ;  /* 0x0000380a01007387 */ /* 0x000fe80000100800 */
[----:B------:R-:W0:Y:S04]  /*2e270*/  LDSM.16.MT88.4 R8, [R2+0x8080] ;  /* 0x008080000208783b */ /* 0x000e280000004200 */
[----:B------:R-:W-:Y:S04]  /*2e280*/  STL [R1+0x671c], R0 ;  /* 0x00671c0001007387 */ /* 0x000fe80000100800 */
[----:B0-----:R-:W-:Y:S04]  /*2e290*/  STL.64 [R1+0x20], R8 ;  /* 0x0000200801007387 */ /* 0x001fe80000100a00 */
[----:B------:R-:W-:Y:S04]  /*2e2a0*/  STL.64 [R1+0x28], R10 ;  /* 0x0000280a01007387 */ /* 0x000fe80000100a00 */
[----:B------:R-:W0:Y:S04]  /*2e2b0*/  LDSM.16.MT88.4 R8, [R2+0x8100] ;  /* 0x008100000208783b */ /* 0x000e280000004200 */
[----:B0-----:R-:W-:Y:S01]  /*2e2c0*/  STL.64 [R1+0x10], R8 ;  /* 0x0000100801007387 */ /* 0x001fe20000100a00 */
[----:B------:R-:W-:-:S03]  /*2e2d0*/  MOV R0, R11 ;  /* 0x0000000b00007202 */ /* 0x000fc60000000f00 */
[----:B------:R0:W-:Y:S04]  /*2e2e0*/  STL [R1+0x18], R10 ;  /* 0x0000180a01007387 */ /* 0x0001e80000100800 */
[----:B0-----:R-:W2:Y:S04]  /*2e2f0*/  LDL.LU.64 R10, [R1+0x6788] ;  /* 0x00678800010a7983 */ /* 0x001ea80000300a00 */
[----:B------:R-:W3:Y:S04]  /*2e300*/  LDL.LU.64 R8, [R1+0x6780] ;  /* 0x0067800001087983 */ /* 0x000ee80000300a00 */
[----:B------:R-:W-:Y:S01]  /*2e310*/  STL [R1+0x6720], R0 ;  /* 0x0067200001007387 */ /* 0x000fe20000100800 */
[----:B---3--:R-:W-:Y:S03]  /*2e320*/  HMMA.16816.F32.BF16 R12, R12, R8, R20 ;  /* 0x000000080c0c723c */ /* 0x008fe60000041814 */
[----:B------:R-:W3:Y:S04]  /*2e330*/  LDL.LU.64 R22, [R1+0x6778] ;  /* 0x0067780001167983 */ /* 0x000ee80000300a00 */
[----:B------:R-:W2:Y:S11]  /*2e340*/  LDL.LU.64 R20, [R1+0x6770] ;  /* 0x0067700001147983 */ /* 0x000eb60000300a00 */
[----:B------:R-:W-:Y:S05]  /*2e350*/  @!UPT UIADD3 URZ, URZ, URZ, URZ ;  /* 0x0000003f3f3ff290 */ /* 0x000fea000fffe03f */
[----:B------:R-:W-:Y:S04]  /*2e360*/  STL.64 [R1+0x230], R12 ;  /* 0x0002300c01007387 */ /* 0x000fe80000100a00 */
[----:B------:R-:W-:Y:S04]  /*2e370*/  STL.64 [R1+0x238], R14 ;  /* 0x0002380e01007387 */ /* 0x000fe80000100a00 */
[----:B------:R-:W0:Y:S04]  /*2e380*/  LDSM.16.MT88.4 R12, [R2+0x8180] ;  /* 0x00818000020c783b */ /* 0x000e280000004200 */
[----:B0-----:R-:W-:Y:S01]  /*2e390*/  STL.64 [R1], R12 ;  /* 0x0000000c01007387 */ /* 0x001fe20000100a00 */
[----:B------:R-:W-:-:S03]  /*2e3a0*/  IMAD.MOV.U32 R0, RZ, RZ, R15 ;  /* 0x000000ffff007224 */ /* 0x000fc600078e000f */
[----:B------:R0:W-:Y:S04]  /*2e3b0*/  STL [R1+0x8], R14 ;  /* 0x0000080e01007387 */ /* 0x0001e80000100800 */
[----:B0-----:R-:W2:Y:S04]  /*2e3c0*/  LDL.LU.64 R14, [R1+0x6768] ;  /* 0x00676800010e7983 */ /* 0x001ea80000300a00 */
[----:B------:R-:W2:Y:S04]  /*2e3d0*/  LDL.LU.64 R12, [R1+0x6760] ;  /* 0x00676000010c7983 */ /* 0x000ea80000300a00 */
[----:B------:R-:W-:Y:S01]  /*2e3e0*/  STL [R1+0x65d8], R2 ;  /* 0x0065d80201007387 */ /* 0x000fe20000100800 */
[----:B--2---:R-:W-:Y:S11]  /*2e3f0*/  HMMA.16816.F32.BF16 R12, R24, R4, R12 ;  /* 0x00000004180c723c */ /* 0x004ff6000004180c */
[----:B------:R-:W-:Y:S11]  /*2e400*/  @!UPT UIADD3 URZ, URZ, URZ, URZ ;  /* 0x0000003f3f3ff290 */ /* 0x000ff6000fffe03f */
[----:B------:R-:W-:Y:S01]  /*2e410*/  @!UPT UIADD3 URZ, URZ, URZ, URZ ;  /* 0x0000003f3f3ff290 */ /* 0x000fe2000fffe03f */
[----:B------:R0:W-:Y:S04]  /*2e420*/  STL.64 [R1+0x270], R12 ;  /* 0x0002700c01007387 */ /* 0x0001e80000100a00 */
[----:B------:R-:W-:Y:S04]  /*2e430*/  STL.64 [R1+0x278], R14 ;  /* 0x0002780e01007387 */ /* 0x000fe80000100a00 */
[----:B0-----:R-:W2:Y:S04]  /*2e440*/  LDL.LU.64 R12, [R1+0x6758] ;  /* 0x00675800010c7983 */ /* 0x001ea80000300a00 */
[----:B------:R-:W-:Y:S04]  /*2e450*/  STL.64 [R1+0x6750], R6 ;  /* 0x0067500601007387 */ /* 0x000fe80000100a00 */
[----:B------:R0:W-:Y:S04]  /*2e460*/  STL.64 [R1+0x6748], R4 ;  /* 0x0067480401007387 */ /* 0x0001e80000100a00 */
[----:B0-----:R-:W3:Y:S04]  /*2e470*/  LDL.LU R4, [R1+0x250] ;  /* 0x0002500001047983 */ /* 0x001ee80000300800 */
[----:B------:R-:W3:Y:S01]  /*2e480*/  LDL.LU R5, [R1+0x254] ;  /* 0x0002540001057983 */ /* 0x000ee20000300800 */
[----:B--2---:R-:W-:-:S02]  /*2e490*/  MOV R6, R13 ;  /* 0x0000000d00067202 */ /* 0x004fc40000000f00 */
[----:B------:R-:W-:Y:S02]  /*2e4a0*/  MOV R7, R12 ;  /* 0x0000000c00077202 */ /* 0x000fe40000000f00 */
[----:B----4-:R-:W0:Y:S04]  /*2e4b0*/  LDSM.16.MT88.4 R12, [R29+0x8000] ;  /* 0x008000001d0c783b */ /* 0x010e280000004200 */
[----:B0-----:R0:W-:Y:S04]  /*2e4c0*/  STL.64 [R1+0x6658], R14 ;  /* 0x0066580e01007387 */ /* 0x0011e80000100a00 */
[----:B------:R3:W-:Y:S01]  /*2e4d0*/  STL.64 [R1+0x6650], R12 ;  /* 0x0066500c01007387 */ /* 0x0007e20000100a00 */
[----:B0-----:R-:W-:Y:S01]  /*2e4e0*/  MOV R14, R21 ;  /* 0x00000015000e7202 */ /* 0x001fe20000000f00 */
[----:B------:R-:W-:-:S02]  /*2e4f0*/  IMAD.MOV.U32 R15, RZ, RZ, R20 ;  /* 0x000000ffff0f7224 */ /* 0x000fc400078e0014 */
[----:B---3--:R-:W-:Y:S01]  /*2e500*/  IMAD.MOV.U32 R12, RZ, RZ, R23 ;  /* 0x000000ffff0c7224 */ /* 0x008fe200078e0017 */
[----:B------:R-:W-:Y:S02]  /*2e510*/  MOV R13, R22 ;  /* 0x00000016000d7202 */ /* 0x000fe40000000f00 */
[----:B------:R-:W-:Y:S04]  /*2e520*/  STL.64 [R1+0x6730], R14 ;  /* 0x0067300e01007387 */ /* 0x000fe80000100a00 */
[----:B------:R0:W-:Y:S04]  /*2e530*/  STL.64 [R1+0x6728], R12 ;  /* 0x0067280c01007387 */ /* 0x0001e80000100a00 */
[----:B------:R-:W-:Y:S04]  /*2e540*/  LDSM.16.MT88.4 R20, [R29+0x8100] ;  /* 0x008100001d14783b */ /* 0x000fe80000004200 */
[----:B0-----:R-:W2:Y:S04]  /*2e550*/  LDL.LU R12, [R1+0x300] ;  /* 0x00030000010c7983 */ /* 0x001ea80000300800 */
[----:B------:R-:W2:Y:S04]  /*2e560*/  LDL.LU R13, [R1+0x304] ;  /* 0x00030400010d7983 */ /* 0x000ea80000300800 */
[----:B------:R-:W3:Y:S04]  /*2e570*/  LDL.LU R14, [R1+0x308] ;  /* 0x00030800010e7983 */ /* 0x000ee80000300800 */
[----:B------:R-:W3:Y:S01]  /*2e580*/  LDL.LU R15, [R1+0x30c] ;  /* 0x00030c00010f7983 */ /* 0x000ee20000300800 */
[----:B------:R-:W-:Y:S03]  /*2e590*/  HMMA.16816.F32.BF16 R24, R24, R8, R4 ;  /* 0x000000081818723c */ /* 0x000fe60000041804 */
[----:B---3--:R0:W-:Y:S02]  /*2e5a0*/  STL.64 [R1+0x6740], R14 ;  /* 0x0067400e01007387 */ /* 0x0081e40000100a00 */
[----:B0-----:R-:W-:-:S02]  /*2e5b0*/  MOV R14, R17 ;  /* 0x00000011000e7202 */ /* 0x001fc40000000f00 */
[----:B------:R-:W-:Y:S02]  /*2e5c0*/  MOV R15, R16 ;  /* 0x00000010000f7202 */ /* 0x000fe40000000f00 */
[----:B------:R-:W0:Y:S04]  /*2e5d0*/  LDSM.16.MT88.4 R16, [R29+0x8080] ;  /* 0x008080001d10783b */ /* 0x000e280000004200 */
[----:B--2---:R1:W-:Y:S04]  /*2e5e0*/  STL.64 [R1+0x6738], R12 ;  /* 0x0067380c01007387 */ /* 0x0043e80000100a00 */
[----:B-1----:R-:W2:Y:S04]  /*2e5f0*/  LDL.LU R12, [R1+0x240] ;  /* 0x00024000010c7983 */ /* 0x002ea80000300800 */
[----:B------:R-:W2:Y:S04]  /*2e600*/  LDL.LU R13, [R1+0x244] ;  /* 0x00024400010d7983 */ /* 0x000ea80000300800 */
[----:B0-----:R-:W-:Y:S04]  /*2e610*/  STL.64 [R1+0x6648], R18 ;  /* 0x0066481201007387 */ /* 0x001fe80000100a00 */
[----:B------:R0:W-:Y:S04]  /*2e620*/  STL.64 [R1+0x6640], R16 ;  /* 0x0066401001007387 */ /* 0x0001e80000100a00 */
[----:B0-----:R-:W3:Y:S04]  /*2e630*/  LDL.LU R16, [R1+0x2e0] ;  /* 0x0002e00001107983 */ /* 0x001ee80000300800 */
[----:B------:R-:W3:Y:S04]  /*2e640*/  LDL.LU R17, [R1+0x2e4] ;  /* 0x0002e40001117983 */ /* 0x000ee80000300800 */
[----:B------:R-:W3:Y:S04]  /*2e650*/  LDL.LU R18, [R1+0x2e8] ;  /* 0x0002e80001127983 */ /* 0x000ee80000300800 */
[----:B------:R-:W3:Y:S04]  /*2e660*/  LDL.LU R19, [R1+0x2ec] ;  /* 0x0002ec0001137983 */ /* 0x000ee80000300800 */
[----:B------:R0:W-:Y:S04]  /*2e670*/  STL [R1+0x661c], R20 ;  /* 0x00661c1401007387 */ /* 0x0001e80000100800 */
[----:B------:R1:W-:Y:S04]  /*2e680*/  STL [R1+0x6618], R21 ;  /* 0x0066181501007387 */ /* 0x0003e80000100800 */
[----:B------:R4:W-:Y:S04]  /*2e690*/  STL [R1+0x6614], R22 ;  /* 0x0066141601007387 */ /* 0x0009e80000100800 */
[----:B------:R4:W-:Y:S04]  /*2e6a0*/  STL [R1+0x6610], R23 ;  /* 0x0066101701007387 */ /* 0x0009e80000100800 */
[----:B0-----:R-:W2:Y:S04]  /*2e6b0*/  LDL.LU R20, [R1+0x2f0] ;  /* 0x0002f00001147983 */ /* 0x001ea80000300800 */
[----:B-1----:R-:W2:Y:S04]  /*2e6c0*/  LDL.LU R21, [R1+0x2f4] ;  /* 0x0002f40001157983 */ /* 0x002ea80000300800 */
[----:B----4-:R-:W4:Y:S04]  /*2e6d0*/  LDL.LU R22, [R1+0x2f8] ;  /* 0x0002f80001167983 */ /* 0x010f280000300800 */
[----:B------:R-:W4:Y:S04]  /*2e6e0*/  LDL.LU R23, [R1+0x2fc] ;  /* 0x0002fc0001177983 */ /* 0x000f280000300800 */
[----:B------:R-:W2:Y:S04]  /*2e6f0*/  LDL.LU.64 R6, [R1+0x6750] ;  /* 0x0067500001067983 */ /* 0x000ea80000300a00 */
[----:B------:R-:W3:Y:S04]  /*2e700*/  LDL.LU.64 R4, [R1+0x6748] ;  /* 0x0067480001047983 */ /* 0x000ee80000300a00 */
[----:B------:R-:W-:Y:S04]  /*2e710*/  STL.64 [R1+0x250], R24 ;  /* 0x0002501801007387 */ /* 0x000fe80000100a00 */
[----:B------:R-:W-:Y:S04]  /*2e720*/  STL.64 [R1+0x258], R26 ;  /* 0x0002581a01007387 */ /* 0x000fe80000100a00 */
[----:B------:R-:W0:Y:S04]  /*2e730*/  LDSM.16.MT88.4 R24, [R29+0x8180] ;  /* 0x008180001d18783b */ /* 0x000e280000004200 */
[----:B0-----:R-:W-:Y:S04]  /*2e740*/  STL.64 [R1+0x6608], R26 ;  /* 0x0066081a01007387 */ /* 0x001fe80000100a00 */
[----:B------:R0:W-:Y:S02]  /*2e750*/  STL.64 [R1+0x6600], R24 ;  /* 0x0066001801007387 */ /* 0x0001e40000100a00 */
[----:B0-----:R-:W-:Y:S01]  /*2e760*/  IMAD.MOV.U32 R24, RZ, RZ, R11 ;  /* 0x000000ffff187224 */ /* 0x001fe200078e000b */
[----:B------:R-:W-:Y:S01]  /*2e770*/  MOV R25, R10 ;  /* 0x0000000a00197202 */ /* 0x000fe20000000f00 */
[----:B------:R-:W-:Y:S01]  /*2e780*/  STL [R1+0x6588], R29 ;  /* 0x0065881d01007387 */ /* 0x000fe20000100800 */
[----:B--2---:R-:W-:Y:S01]  /*2e790*/  MOV R26, R7 ;  /* 0x00000007001a7202 */ /* 0x004fe20000000f00 */
[----:B------:R-:W-:-:S07]  /*2e7a0*/  IMAD.MOV.U32 R27, RZ, RZ, R6 ;  /* 0x000000ffff1b7224 */ /* 0x000fce00078e0006 */
[C---:B---3--:R-:W-:Y:S11]  /*2e7b0*/  HMMA.16816.F32.BF16 R12, R24.reuse, R4, R12 ;  /* 0x00000004180c723c */ /* 0x048ff6000004180c */
[----:B------:R-:W-:Y:S11]  /*2e7c0*/  @!UPT UIADD3 URZ, URZ, URZ, URZ ;  /* 0x0000003f3f3ff290 */ /* 0x000ff6000fffe03f */
[----:B------:R-:W-:Y:S01]  /*2e7d0*/  @!UPT UIADD3 URZ, URZ, URZ, URZ ;  /* 0x0000003f3f3ff290 */ /* 0x000fe2000fffe03f */
[----:B------:R0:W-:Y:S01]  /*2e7e0*/  STL [R1+0x240], R12 ;  /* 0x0002400c01007387 */ /* 0x0001e20000100800 */
[----:B------:R-:W-:Y:S01]  /*2e7f0*/  MOV R6, R14 ;  /* 0x0000000e00067202 */ /* 0x000fe20000000f00 */
[----:B------:R-:W-:Y:S01]  /*2e800*/  IMAD.MOV.U32 R7, RZ, RZ, R15 ;  /* 0x000000ffff077224 */ /* 0x000fe200078e000f */
[----:B------:R-:W-:Y:S01]  /*2e810*/  MOV R10, R13 ;  /* 0x0000000d000a7202 */ /* 0x000fe20000000f00 */
[----:B------:R-:W2:Y:S04]  /*2e820*/  LDL.LU.64 R14, [R1+0x6740] ;  /* 0x00674000010e7983 */ /* 0x000ea80000300a00 */
[----:B0-----:R-:W2:Y:S04]  /*2e830*/  LDL.LU.64 R12, [R1+0x6738] ;  /* 0x00673800010c7983 */ /* 0x001ea80000300a00 */
[----:B------:R-:W-:Y:S04]  /*2e840*/  STL [R1+0x65e4], R7 ;  /* 0x0065e40701007387 */ /* 0x000fe80000100800 */
[----:B------:R-:W-:Y:S04]  /*2e850*/  STL [R1+0x65e0], R6 ;  /* 0x0065e00601007387 */ /* 0x000fe80000100800 */
[----:B------:R-:W-:Y:S01]  /*2e860*/  STL [R1+0x65dc], R10 ;  /* 0x0065dc0a01007387 */ /* 0x000fe20000100800 */
[----:B--2---:R-:W-:Y:S03]  /*2e870*/  HMMA.16816.F32.BF16 R24, R24, R8, R12 ;  /* 0x000000081818723c */ /* 0x004fe6000004180c */
[----:B------:R-:W4:Y:S04]  /*2e880*/  LDL.LU.64 R14, [R1+0x6730] ;  /* 0x00673000010e7983 */ /* 0x000f280000300a00 */
[----:B------:R-:W4:Y:S11]  /*2e890*/  LDL.LU.64 R12, [R1+0x6728] ;  /* 0x00672800010c7983 */ /* 0x000f360000300a00 */
[----:B------:R-:W-:Y:S05]  /*2e8a0*/  @!UPT UIADD3 URZ, URZ, URZ, URZ ;  /* 0x0000003f3f3ff290 */ /* 0x000fea000fffe03f */
[----:B------:R-:W-:Y:S01]  /*2e8b0*/  STL.64 [R1+0x130], R24 ;  /* 0x0001301801007387 */ /* 0x000fe20000100a00 */
[----:B------:R-:W-:-:S03]  /*2e8c0*/  MOV R29, R27 ;  /* 0x0000001b001d7202 */ /* 0x000fc60000000f00 */
[----:B------:R4:W-:Y:S04]  /*2e8d0*/  STL [R1+0x138], R26 ;  /* 0x0001381a01007387 */ /* 0x0009e80000100800 */
[----:B------:R-:W-:Y:S04]  /*2e8e0*/  STL [R1+0x65e8], R29 ;  /* 0x0065e81d01007387 */ /* 0x000fe80000100800 */
[----:B------:R0:W-:Y:S01]  /*2e8f0*/  STL.64 [R1+0x6710], R4 ;  /* 0x0067100401007387 */ /* 0x0001e20000100a00 */
[C---:B----4-:R-:W-:Y:S03]  /*2e900*/  HMMA.16816.F32.BF16 R24, R12.reuse, R4, R20 ;  /* 0x000000040c18723c */ /* 0x050fe60000041814 */
[----:B------:R-:W1:Y:S05]  /*2e910*/  LDSM.16.MT88.4 R20, [R3+0x8000] ;  /* 0x008000000314783b */ /* 0x000e6a0000004200 */
[----:B0-----:R-:W-:Y:S11]  /*2e920*/  HMMA.16816.F32.BF16 R4, R12, R8, R16 ;  /* 0x000000080c04723c */ /* 0x001ff60000041810 */
[----:B------:R-:W-:Y:S04]  /*2e930*/  @!UPT UIADD3 URZ, URZ, URZ, URZ ;  /* 0x0000003f3f3ff290 */ /* 0x000fe8000fffe03f */
[----:B------:R0:W-:Y:S04]  /*2e940*/  STL.64 [R1+0x120], R24 ;  /* 0x0001201801007387 */ /* 0x0001e80000100a00 */
[----:B------:R2:W-:Y:S01]  /*2e950*/  STL.64 [R1+0x128], R26 ;  /* 0x0001281a01007387 */ /* 0x0005e20000100a00 */
[----:B-1----:R-:W-:Y:S02]  /*2e960*/  MOV R10, R20 ;  /* 0x00000014000a7202 */ /* 0x002fe40000000f00 */
[----:B------:R-:W-:-:S03]  /*2e970*/  MOV R11, R22 ;  /* 0x00000016000b7202 */ /* 0x000fc60000000f00 */
[----:B------:R-:W-:Y:S04]  /*2e980*/  STL [R1+0x65ec], R10 ;  /* 0x0065ec0a01007387 */ /* 0x000fe80000100800 */
[----:B------:R-:W-:Y:S04]  /*2e990*/  STL [R1+0x6708], R11 ;  /* 0x0067080b01007387 */ /* 0x000fe80000100800 */
[----:B------:R-:W-:Y:S04]  /*2e9a0*/  STL.64 [R1+0x6700], R8 ;  /* 0x0067000801007387 */ /* 0x000fe80000100a00 */
[----:B------:R-:W-:Y:S04]  /*2e9b0*/  STL.64 [R1+0xf0], R4 ;  /* 0x0000f00401007387 */ /* 0x000fe80000100a00 */
[----:B------:R-:W-:Y:S04]  /*2e9c0*/  STL.64 [R1+0xf8], R6 ;  /* 0x0000f80601007387 */ /* 0x000fe80000100a00 */
[----:B------:R-:W3:Y:S04]  /*2e9d0*/  LDL.LU R12, [R1] ;  /* 0x00000000010c7983 */ /* 0x000ee80000300800 */
[----:B------:R-:W3:Y:S04]  /*2e9e0*/  LDL.LU R13, [R1+0x4] ;  /* 0x00000400010d7983 */ /* 0x000ee80000300800 */
[----:B------:R-:W4:Y:S01]  /*2e9f0*/  LDL.LU R14, [R1+0x8] ;  /* 0x00000800010e7983 */ /* 0x000f220000300800 */
[----:B------:R-:W-:-:S03]  /*2ea00*/  IMAD.MOV.U32 R15, RZ, RZ, R0 ;  /* 0x000000ffff0f7224 */ /* 0x000fc600078e0000 */
[----:B------:R-:W2:Y:S04]  /*2ea10*/  LDL.LU R0, [R1+0x6720] ;  /* 0x0067200001007983 */ /* 0x000ea80000300800 */
[----:B------:R-:W1:Y:S04]  /*2ea20*/  LDSM.16.MT88.4 R4, [R3+0x8080] ;  /* 0x008080000304783b */ /* 0x000e680000004200 */
[----:B----4-:R-:W-:Y:S04]  /*2ea30*/  STL.64 [R1+0x6688], R14 ;  /* 0x0066880e01007387 */ /* 0x010fe80000100a00 */
[----:B---3--:R-:W-:Y:S04]  /*2ea40*/  STL.64 [R1+0x6680], R12 ;  /* 0x0066800c01007387 */ /* 0x008fe80000100a00 */
[----:B0-----:R-:W3:Y:S04]  /*2ea50*/  LDL.LU R24, [R1+0x90] ;  /* 0x0000900001187983 */ /* 0x001ee80000300800 */
[----:B------:R-:W3:Y:S04]  /*2ea60*/  LDL.LU R25, [R1+0x94] ;  /* 0x0000940001197983 */ /* 0x000ee80000300800 */
[----:B--2---:R-:W2:Y:S04]  /*2ea70*/  LDL.LU R26, [R1+0x98] ;  /* 0x00009800011a7983 */ /* 0x004ea80000300800 */
[----:B------:R-:W2:Y:S04]  /*2ea80*/  LDL.LU R27, [R1+0x9c] ;  /* 0x00009c00011b7983 */ /* 0x000ea80000300800 */
[----:B--2---:R-:W-:Y:S04]  /*2ea90*/  STL.64 [R1+0x6668], R26 ;  /* 0x0066681a01007387 */ /* 0x004fe80000100a00 */
[----:B---3--:R0:W-:Y:S04]  /*2eaa0*/  STL.64 [R1+0x6660], R24 ;  /* 0x0066601801007387 */ /* 0x0081e80000100a00 */
[----:B0-----:R-:W2:Y:S04]  /*2eab0*/  LDL.LU R24, [R1+0x200] ;  /* 0x0002000001187983 */ /* 0x001ea80000300800 */
[----:B------:R-:W2:Y:S04]  /*2eac0*/  LDL.LU R25, [R1+0x204] ;  /* 0x0002040001197983 */ /* 0x000ea80000300800 */
[----:B------:R-:W3:Y:S04]  /*2ead0*/  LDL.LU R26, [R1+0x208] ;  /* 0x00020800011a7983 */ /* 0x000ee80000300800 */
[----:B------:R-:W3:Y:S04]  /*2eae0*/  LDL.LU R27, [R1+0x20c] ;  /* 0x00020c00011b7983 */ /* 0x000ee80000300800 */
[----:B------:R-:W4:Y:S04]  /*2eaf0*/  LDL.LU R12, [R1+0x10] ;  /* 0x00001000010c7983 */ /* 0x000f280000300800 */
[----:B------:R-:W4:Y:S04]  /*2eb00*/  LDL.LU R13, [R1+0x14] ;  /* 0x00001400010d7983 */ /* 0x000f280000300800 */
[----:B------:R-:W2:Y:S01]  /*2eb10*/  LDL.LU R14, [R1+0x18] ;  /* 0x00001800010e7983 */ /* 0x000ea20000300800 */
[----:B------:R-:W-:-:S03]  /*2eb20*/  MOV R15, R0 ;  /* 0x00000000000f7202 */ /* 0x000fc60000000f00 */
[----:B------:R-:W3:Y:S04]  /*2eb30*/  LDL.LU R0, [R1+0x671c] ;  /* 0x00671c0001007983 */ /* 0x000ee80000300800 */
[----:B--2---:R-:W-:Y:S04]  /*2eb40*/  STL.64 [R1+0x66b8], R14 ;  /* 0x0066b80e01007387 */ /* 0x004fe80000100a00 */
[----:B----4-:R-:W-:Y:S04]  /*2eb50*/  STL.64 [R1+0x66b0], R12 ;  /* 0x0066b00c01007387 */ /* 0x010fe80000100a00 */
[----:B---3--:R-:W-:Y:S04]  /*2eb60*/  STL.64 [R1+0x6678], R26 ;  /* 0x0066781a01007387 */ /* 0x008fe80000100a00 */
        /* <DEDUP_REMOVED lines=23> */
[----:B------:R-:W-:-:S03]  /*2ece0*/  MOV R15, R0 ;  /* 0x00000000000f7202 */ /* 0x000fc60000000f00 */
        /* <DEDUP_REMOVED lines=19> */
[----:B------:R-:W3:Y:S01]  /*2ee20*/  LDL.LU R27, [R1+0x31c] ;  /* 0x00031c00011b7983 */ /* 0x000ee20000300800 */
[----:B------:R-:W-:Y:S01]  /*2ee30*/  IMAD.MOV.U32 R2, RZ, RZ, R21 ;  /* 0x000000ffff027224 */ /* 0x000fe200078e0015 */
[----:B-1----:R-:W-:Y:S01]  /*2ee40*/  MOV R21, R5 ;  /* 0x0000000500157202 */ /* 0x002fe20000000f00 */
[----:B------:R-:W-:Y:S01]  /*2ee50*/  IMAD.MOV.U32 R20, RZ, RZ, R4 ;  /* 0x000000ffff147224 */ /* 0x000fe200078e0004 */
[----:B------:R-:W-:Y:S01]  /*2ee60*/  MOV R28, R23 ;  /* 0x00000017001c7202 */ /* 0x000fe20000000f00 */
[----:B------:R-:W-:Y:S01]  /*2ee70*/  IMAD.MOV.U32 R23, RZ, RZ, R7 ;  /* 0x000000ffff177224 */ /* 0x000fe200078e0007 */
[----:B------:R-:W-:Y:S01]  /*2ee80*/  MOV R22, R6 ;  /* 0x0000000600167202 */ /* 0x000fe20000000f00 */
[----:B---3--:R-:W-:Y:S04]  /*2ee90*/  STL.64 [R1+0x66f8], R26 ;  /* 0x0066f81a01007387 */ /* 0x008fe80000100a00 */
[----:B--2---:R0:W-:Y:S04]  /*2eea0*/  STL.64 [R1+0x66f0], R24 ;  /* 0x0066f01801007387 */ /* 0x0041e80000100a00 */
[----:B0-----:R-:W2:Y:S04]  /*2eeb0*/  LDL.LU R24, [R1+0x320] ;  /* 0x0003200001187983 */ /* 0x001ea80000300800 */
[----:B------:R-:W2:Y:S04]  /*2eec0*/  LDL.LU R25, [R1+0x324] ;  /* 0x0003240001197983 */ /* 0x000ea80000300800 */
[----:B------:R-:W2:Y:S04]  /*2eed0*/  LDL.LU R26, [R1+0x328] ;  /* 0x00032800011a7983 */ /* 0x000ea80000300800 */
[----:B------:R-:W2:Y:S04]  /*2eee0*/  LDL.LU R27, [R1+0x32c] ;  /* 0x00032c00011b7983 */ /* 0x000ea80000300800 */
[----:B------:R-:W3:Y:S04]  /*2eef0*/  LDL.LU R16, [R1+0x280] ;  /* 0x0002800001107983 */ /* 0x000ee80000300800 */
[----:B------:R-:W3:Y:S04]  /*2ef00*/  LDL.LU R17, [R1+0x284] ;  /* 0x0002840001117983 */ /* 0x000ee80000300800 */
[----:B------:R-:W3:Y:S04]  /*2ef10*/  LDL.LU R18, [R1+0x288] ;  /* 0x0002880001127983 */ /* 0x000ee80000300800 */
[----:B------:R-:W3:Y:S04]  /*2ef20*/  LDL.LU R19, [R1+0x28c] ;  /* 0x00028c0001137983 */ /* 0x000ee80000300800 */
[----:B------:R-:W4:Y:S04]  /*2ef30*/  LDL.LU.64 R4, [R1+0x6710] ;  /* 0x0067100001047983 */ /* 0x000f280000300a00 */
[----:B------:R-:W-:Y:S04]  /*2ef40*/  STL.64 [R1+0x6628], R22 ;  /* 0x0066281601007387 */ /* 0x000fe80000100a00 */
[----:B------:R0:W-:Y:S04]  /*2ef50*/  STL.64 [R1+0x6620], R20 ;  /* 0x0066201401007387 */ /* 0x0001e80000100a00 */
[----:B0-----:R-:W2:Y:S04]  /*2ef60*/  LDL.LU R20, [R1+0x1f0] ;  /* 0x0001f00001147983 */ /* 0x001ea80000300800 */
[----:B------:R-:W2:Y:S04]  /*2ef70*/  LDL.LU R21, [R1+0x1f4] ;  /* 0x0001f40001157983 */ /* 0x000ea80000300800 */
[----:B------:R-:W2:Y:S04]  /*2ef80*/  LDL.LU R22, [R1+0x1f8] ;  /* 0x0001f80001167983 */ /* 0x000ea80000300800 */
[----:B------:R-:W2:Y:S01]  /*2ef90*/  LDL.LU R23, [R1+0x1fc] ;  /* 0x0001fc0001177983 */ /* 0x000ea20000300800 */
[C---:B----4-:R-:W-:Y:S03]  /*2efa0*/  HMMA.16816.F32.BF16 R8, R12.reuse, R4, R8 ;  /* 0x000000040c08723c */ /* 0x050fe60000041808 */
        /* <DEDUP_REMOVED lines=8> */
[----:B0-----:R-:W4:Y:S04]  /*2f030*/  LDL.LU R11, [R1+0x6708] ;  /* 0x00670800010b7983 */ /* 0x001f280000300800 */
        /* <DEDUP_REMOVED lines=56> */
[----:B------:R-:W3:Y:S01]  /*2f3c0*/  LDL.LU.64 R14, [R1+0x6658] ;  /* 0x00665800010e7983 */ /* 0x000ee20000300a00 */
[----:B------:R-:W-:-:S03]  /*2f3d0*/  MOV R29, R13 ;  /* 0x0000000d001d7202 */ /* 0x000fc60000000f00 */
[----:B------:R-:W3:Y:S02]  /*2f3e0*/  LDL.LU.64 R12, [R1+0x6650] ;  /* 0x00665000010c7983 */ /* 0x000ee40000300a00 */
[C---:B---3--:R-:W-:Y:S08]  /*2f3f0*/  HMMA.16816.F32.BF16 R16, R12.reuse, R4, R16 ;  /* 0x000000040c10723c */ /* 0x048ff00000041810 */
[----:B--2---:R-:W-:Y:S11]  /*2f400*/  HMMA.16816.F32.BF16 R12, R12, R8, R24 ;  /* 0x000000080c0c723c */ /* 0x004ff60000041818 */
[----:B------:R-:W-:Y:S04]  /*2f410*/  @!UPT UIADD3 URZ, URZ, URZ, URZ ;  /* 0x0000003f3f3ff290 */ /* 0x000fe8000fffe03f */
[----:B------:R-:W-:Y:S04]  /*2f420*/  STL.64 [R1+0xc0], R16 ;  /* 0x0000c01001007387 */ /* 0x000fe80000100a00 */
[----:B------:R0:W-:Y:S04]  /*2f430*/  STL.64 [R1+0xc8], R18 ;  /* 0x0000c81201007387 */ /* 0x0001e80000100a00 */
[----:B0-----:R-:W2:Y:S04]  /*2f440*/  LDL.LU.64 R18, [R1+0x6648] ;  /* 0x0066480001127983 */ /* 0x001ea80000300a00 */
[----:B------:R-:W2:Y:S04]  /*2f450*/  LDL.LU.64 R16, [R1+0x6640] ;  /* 0x0066400001107983 */ /* 0x000ea80000300a00 */
[----:B------:R-:W3:Y:S04]  /*2f460*/  LDL.LU R24, [R1+0x160] ;  /* 0x0001600001187983 */ /* 0x000ee80000300800 */
[----:B------:R0:W-:Y:S04]  /*2f470*/  STL.64 [R1+0x90], R12 ;  /* 0x0000900c01007387 */ /* 0x0001e80000100a00 */
[----:B------:R1:W-:Y:S04]  /*2f480*/  STL.64 [R1+0x98], R14 ;  /* 0x0000980e01007387 */ /* 0x0003e80000100a00 */
[----:B------:R-:W3:Y:S04]  /*2f490*/  LDL.LU R25, [R1+0x164] ;  /* 0x0001640001197983 */ /* 0x000ee80000300800 */
[----:B------:R-:W3:Y:S04]  /*2f4a0*/  LDL.LU R26, [R1+0x168] ;  /* 0x00016800011a7983 */ /* 0x000ee80000300800 */
[----:B------:R-:W3:Y:S04]  /*2f4b0*/  LDL.LU R27, [R1+0x16c] ;  /* 0x00016c00011b7983 */ /* 0x000ee80000300800 */
[----:B0-----:R-:W3:Y:S04]  /*2f4c0*/  LDL.LU R12, [R1+0x1b0] ;  /* 0x0001b000010c7983 */ /* 0x001ee80000300800 */
[----:B------:R-:W3:Y:S04]  /*2f4d0*/  LDL.LU R13, [R1+0x1b4] ;  /* 0x0001b400010d7983 */ /* 0x000ee80000300800 */
[----:B-1----:R-:W3:Y:S04]  /*2f4e0*/  LDL.LU R14, [R1+0x1b8] ;  /* 0x0001b800010e7983 */ /* 0x002ee80000300800 */
[----:B------:R-:W3:Y:S01]  /*2f4f0*/  LDL.LU R15, [R1+0x1bc] ;  /* 0x0001bc00010f7983 */ /* 0x000ee20000300800 */
[C---:B--2---:R-:W-:Y:S03]  /*2f500*/  HMMA.16816.F32.BF16 R20, R16.reuse, R4, R20 ;  /* 0x000000041014723c */ /* 0x044fe60000041814 */
[----:B---3--:R-:W-:Y:S04]  /*2f510*/  STL.64 [R1+0x65f8], R14 ;  /* 0x0065f80e01007387 */ /* 0x008fe80000100a00 */
[----:B------:R0:W-:Y:S04]  /*2f520*/  STL.64 [R1+0x65f0], R12 ;  /* 0x0065f00c01007387 */ /* 0x0001e80000100a00 */
[----:B0-----:R-:W2:Y:S04]  /*2f530*/  LDL.LU R12, [R1+0x1d0] ;  /* 0x0001d000010c7983 */ /* 0x001ea80000300800 */
[----:B------:R-:W2:Y:S04]  /*2f540*/  LDL.LU R13, [R1+0x1d4] ;  /* 0x0001d400010d7983 */ /* 0x000ea80000300800 */
[----:B------:R-:W2:Y:S04]  /*2f550*/  LDL.LU R14, [R1+0x1d8] ;  /* 0x0001d800010e7983 */ /* 0x000ea80000300800 */
[----:B------:R-:W-:Y:S04]  /*2f560*/  STL.64 [R1+0x80], R20 ;  /* 0x0000801401007387 */ /* 0x000fe80000100a00 */
[----:B------:R0:W-:Y:S04]  /*2f570*/  STL.64 [R1+0x88], R22 ;  /* 0x0000881601007387 */ /* 0x0001e80000100a00 */
[----:B0-----:R-:W3:Y:S04]  /*2f580*/  LDL.LU.64 R22, [R1+0x6638] ;  /* 0x0066380001167983 */ /* 0x001ee80000300a00 */
[----:B------:R-:W3:Y:S01]  /*2f590*/  LDL.LU.64 R20, [R1+0x6630] ;  /* 0x0066300001147983 */ /* 0x000ee20000300a00 */
[----:B------:R-:W-:Y:S01]  /*2f5a0*/  MOV R15, R0 ;  /* 0x00000000000f7202 */ /* 0x000fe20000000f00 */
[----:B---3--:R-:W-:Y:S02]  /*2f5b0*/  HMMA.16816.F32.BF16 R16, R16, R8, R20 ;  /* 0x000000081010723c */ /* 0x008fe40000041814 */
[----:B------:R-:W3:Y:S04]  /*2f5c0*/  LDL.LU.64 R22, [R1+0x6628] ;  /* 0x0066280001167983 */ /* 0x000ee80000300a00 */
[----:B------:R-:W2:Y:S11]  /*2f5d0*/  LDL.LU.64 R20, [R1+0x6620] ;  /* 0x0066200001147983 */ /* 0x000eb60000300a00 */
[----:B------:R-:W-:Y:S06]  /*2f5e0*/  @!UPT UIADD3 URZ, URZ, URZ, URZ ;  /* 0x0000003f3f3ff290 */ /* 0x000fec000fffe03f */
[----:B------:R0:W-:Y:S01]  /*2f5f0*/  STL.64 [R1+0x150], R16 ;  /* 0x0001501001007387 */ /* 0x0001e20000100a00 */
[----:B------:R-:W-:-:S03]  /*2f600*/  IMAD.MOV.U32 R0, RZ, RZ, R19 ;  /* 0x000000ffff007224 */ /* 0x000fc600078e0013 */
[----:B------:R1:W-:Y:S04]  /*2f610*/  STL [R1+0x158], R18 ;  /* 0x0001581201007387 */ /* 0x0003e80000100800 */
[----:B0-----:R-:W2:Y:S04]  /*2f620*/  LDL.LU R16, [R1+0x180] ;  /* 0x0001800001107983 */ /* 0x001ea80000300800 */
[----:B------:R-:W2:Y:S04]  /*2f630*/  LDL.LU R17, [R1+0x184] ;  /* 0x0001840001117983 */ /* 0x000ea80000300800 */
[----:B-1----:R-:W2:Y:S04]  /*2f640*/  LDL.LU R18, [R1+0x188] ;  /* 0x0001880001127983 */ /* 0x002ea80000300800 */
[----:B------:R-:W2:Y:S04]  /*2f650*/  LDL.LU R19, [R1+0x18c] ;  /* 0x00018c0001137983 */ /* 0x000ea80000300800 */
[----:B--2---:R3:W-:Y:S04]  /*2f660*/  STL.64 [R1+0x6598], R18 ;  /* 0x0065981201007387 */ /* 0x0047e80000100a00 */
[----:B------:R0:W-:Y:S01]  /*2f670*/  STL.64 [R1+0x6590], R16 ;  /* 0x0065901001007387 */ /* 0x0001e20000100a00 */
[----:B---3--:R-:W-:Y:S01]  /*2f680*/  IMAD.MOV.U32 R18, RZ, RZ, R22 ;  /* 0x000000ffff127224 */ /* 0x008fe200078e0016 */
[----:B------:R-:W-:-:S02]  /*2f690*/  MOV R19, R23 ;  /* 0x0000001700137202 */ /* 0x000fc40000000f00 */
[----:B0-----:R-:W-:Y:S02]  /*2f6a0*/  MOV R16, R20 ;  /* 0x0000001400107202 */ /* 0x001fe40000000f00 */
[----:B------:R-:W2:Y:S01]  /*2f6b0*/  LDL.LU R20, [R1+0x661c] ;  /* 0x00661c0001147983 */ /* 0x000ea20000300800 */
[----:B------:R-:W-:-:S03]  /*2f6c0*/  MOV R17, R21 ;  /* 0x0000001500117202 */ /* 0x000fc60000000f00 */
        /* <DEDUP_REMOVED lines=9> */
[----:B------:R-:W-:Y:S01]  /*2f760*/  STL [R1+0x64e0], R0 ;  /* 0x0064e00001007387 */ /* 0x000fe20000100800 */
[C---:B--2---:R-:W-:Y:S11]  /*2f770*/  HMMA.16816.F32.BF16 R24, R20.reuse, R4, R24 ;  /* 0x000000041418723c */ /* 0x044ff60000041818 */
[----:B------:R-:W-:Y:S11]  /*2f780*/  @!UPT UIADD3 URZ, URZ, URZ, URZ ;  /* 0x0000003f3f3ff290 */ /* 0x000ff6000fffe03f */
[----:B------:R-:W-:Y:S01]  /*2f790*/  @!UPT UIADD3 URZ, URZ, URZ, URZ ;  /* 0x0000003f3f3ff290 */ /* 0x000fe2000fffe03f */
[----:B------:R-:W-:Y:S04]  /*2f7a0*/  STL.64 [R1+0x160], R24 ;  /* 0x0001601801007387 */ /* 0x000fe80000100a00 */
[----:B------:R0:W-:Y:S04]  /*2f7b0*/  STL.64 [R1+0x168], R26 ;  /* 0x0001681a01007387 */ /* 0x0001e80000100a00 */
[----:B0-----:R-:W2:Y:S04]  /*2f7c0*/  LDL.LU.64 R26, [R1+0x6608] ;  /* 0x00660800011a7983 */ /* 0x001ea80000300a00 */
[----:B------:R-:W2:Y:S01]  /*2f7d0*/  LDL.LU.64 R24, [R1+0x6600] ;  /* 0x0066000001187983 */ /* 0x000ea20000300a00 */
[----:B---3--:R-:W-:Y:S03]  /*2f7e0*/  HMMA.16816.F32.BF16 R20, R20, R8, R16 ;  /* 0x000000081414723c */ /* 0x008fe60000041810 */
[----:B------:R-:W3:Y:S11]  /*2f7f0*/  LDL.LU R16, [R1+0x1c0] ;  /* 0x0001c00001107983 */ /* 0x000ef60000300800 */
[----:B------:R-:W-:Y:S09]  /*2f800*/  @!UPT UIADD3 URZ, URZ, URZ, URZ ;  /* 0x0000003f3f3ff290 */ /* 0x000ff2000fffe03f */
        /* <DEDUP_REMOVED lines=9> */
[C---:B--2---:R-:W-:Y:S11]  /*2f8a0*/  HMMA.16816.F32.BF16 R12, R24.reuse, R4, R12 ;  /* 0x00000004180c723c */ /* 0x044ff6000004180c */
[----:B------:R-:W-:Y:S11]  /*2f8b0*/  @!UPT UIADD3 URZ, URZ, URZ, URZ ;  /* 0x0000003f3f3ff290 */ /* 0x000ff6000fffe03f */
[----:B------:R-:W-:Y:S01]  /*2f8c0*/  @!UPT UIADD3 URZ, URZ, URZ, URZ ;  /* 0x0000003f3f3ff290 */ /* 0x000fe2000fffe03f */
[----:B------:R-:W-:Y:S04]  /*2f8d0*/  STL.64 [R1+0x210], R12 ;  /* 0x0002100c01007387 */ /* 0x000fe80000100a00 */
[----:B------:R0:W-:Y:S04]  /*2f8e0*/  STL.64 [R1+0x218], R14 ;  /* 0x0002180e01007387 */ /* 0x0001e80000100a00 */
[----:B0-----:R-:W2:Y:S04]  /*2f8f0*/  LDL.LU.64 R14, [R1+0x65f8] ;  /* 0x0065f800010e7983 */ /* 0x001ea80000300a00 */
[----:B------:R-:W2:Y:S02]  /*2f900*/  LDL.LU.64 R12, [R1+0x65f0] ;  /* 0x0065f000010c7983 */ /* 0x000ea40000300a00 */
[----:B--2---:R-:W-:Y:S07]  /*2f910*/  HMMA.16816.F32.BF16 R12, R24, R8, R12 ;  /* 0x00000008180c723c */ /* 0x004fee000004180c */
[----:B------:R-:W-:-:S02]  /*2f920*/  MOV R24, R10 ;  /* 0x0000000a00187202 */ /* 0x000fc40000000f00 */
[----:B------:R-:W2:Y:S01]  /*2f930*/  LDL.LU R10, [R1+0x65ec] ;  /* 0x0065ec00010a7983 */ /* 0x000ea20000300800 */
[----:B------:R-:W-:Y:S01]  /*2f940*/  MOV R26, R7 ;  /* 0x00000007001a7202 */ /* 0x000fe20000000f00 */
[----:B------:R-:W-:Y:S01]  /*2f950*/  IMAD.MOV.U32 R25, RZ, RZ, R29 ;  /* 0x000000ffff197224 */ /* 0x000fe200078e001d */
[----:B------:R-:W-:-:S11]  /*2f960*/  MOV R27, R6 ;  /* 0x00000006001b7202 */ /* 0x000fd60000000f00 */
[----:B------:R-:W-:Y:S04]  /*2f970*/  STL.64 [R1+0x1d0], R12 ;  /* 0x0001d00c01007387 */ /* 0x000fe80000100a00 */
[----:B------:R-:W-:Y:S04]  /*2f980*/  STL.64 [R1+0x1d8], R14 ;  /* 0x0001d80e01007387 */ /* 0x000fe80000100a00 */
[----:B------:R-:W2:Y:S04]  /*2f990*/  LDL.LU R29, [R1+0x65e8] ;  /* 0x0065e800011d7983 */ /* 0x000ea80000300800 */
[----:B------:R-:W2:Y:S04]  /*2f9a0*/  LDL.LU R7, [R1+0x65e4] ;  /* 0x0065e40001077983 */ /* 0x000ea80000300800 */
[----:B------:R-:W2:Y:S04]  /*2f9b0*/  LDL.LU R6, [R1+0x65e0] ;  /* 0x0065e00001067983 */ /* 0x000ea80000300800 */
[----:B------:R-:W-:Y:S04]  /*2f9c0*/  STL.64 [R1+0x65a8], R26 ;  /* 0x0065a81a01007387 */ /* 0x000fe80000100a00 */
[----:B------:R0:W-:Y:S04]  /*2f9d0*/  STL.64 [R1+0x65a0], R24 ;  /* 0x0065a01801007387 */ /* 0x0001e80000100a00 */
[----:B------:R-:W1:Y:S04]  /*2f9e0*/  LDSM.16.MT88.4 R12, [R3+0x8180] ;  /* 0x00818000030c783b */ /* 0x000e680000004200 */
[----:B0-----:R-:W2:Y:S04]  /*2f9f0*/  LDL.LU R24, [R1+0x190] ;  /* 0x0001900001187983 */ /* 0x001ea80000300800 */
[----:B------:R-:W2:Y:S04]  /*2fa00*/  LDL.LU R25, [R1+0x194] ;  /* 0x0001940001197983 */ /* 0x000ea80000300800 */
[----:B------:R-:W2:Y:S04]  /*2fa10*/  LDL.LU R26, [R1+0x198] ;  /* 0x00019800011a7983 */ /* 0x000ea80000300800 */
[----:B------:R-:W2:Y:S04]  /*2fa20*/  LDL.LU R27, [R1+0x19c] ;  /* 0x00019c00011b7983 */ /* 0x000ea80000300800 */
[----:B--2---:R4:W-:Y:S04]  /*2fa30*/  STL.64 [R1+0x65b8], R26 ;  /* 0x0065b81a01007387 */ /* 0x0049e80000100a00 */
[----:B------:R0:W-:Y:S01]  /*2fa40*/  STL.64 [R1+0x65b0], R24 ;  /* 0x0065b01801007387 */ /* 0x0001e20000100a00 */
[----:B----4-:R-:W-:Y:S01]  /*2fa50*/  MOV R26, R11 ;  /* 0x0000000b001a7202 */ /* 0x010fe20000000f00 */
[----:B------:R-:W-:-:S02]  /*2fa60*/  IMAD.MOV.U32 R27, RZ, RZ, R28 ;  /* 0x000000ffff1b7224 */ /* 0x000fc400078e001c */
[----:B0-----:R-:W-:Y:S01]  /*2fa70*/  IMAD.MOV.U32 R24, RZ, RZ, R10 ;  /* 0x000000ffff187224 */ /* 0x001fe200078e000a */
[----:B------:R-:W-:Y:S01]  /*2fa80*/  MOV R25, R2 ;  /* 0x0000000200197202 */ /* 0x000fe20000000f00 */
[----:B------:R-:W2:Y:S04]  /*2fa90*/  LDL.LU R10, [R1+0x65dc] ;  /* 0x0065dc00010a7983 */ /* 0x000ea80000300800 */
[----:B------:R-:W4:Y:S02]  /*2faa0*/  LDL.LU R2, [R1+0x65d8] ;  /* 0x0065d80001027983 */ /* 0x000f240000300800 */
[----:B---3--:R-:W-:Y:S02]  /*2fab0*/  HMMA.16816.F32.BF16 R16, R24, R4, R16 ;  /* 0x000000041810723c */ /* 0x008fe40000041810 */
[----:B------:R-:W3:Y:S04]  /*2fac0*/  LDL.LU R11, [R1+0x65d4] ;  /* 0x0065d400010b7983 */ /* 0x000ee80000300800 */
[----:B------:R-:W2:Y:S04]  /*2fad0*/  LDL.LU R28, [R1+0x65d0] ;  /* 0x0065d000011c7983 */ /* 0x000ea80000300800 */
[----:B-1----:R-:W-:Y:S04]  /*2fae0*/  STL.64 [R1+0x6580], R14 ;  /* 0x0065800e01007387 */ /* 0x002fe80000100a00 */
[----:B------:R0:W-:Y:S04]  /*2faf0*/  STL.64 [R1+0x6578], R12 ;  /* 0x0065780c01007387 */ /* 0x0001e80000100a00 */
[----:B0-----:R-:W2:Y:S04]  /*2fb00*/  LDL.LU R12, [R1+0x1a0] ;  /* 0x0001a000010c7983 */ /* 0x001ea80000300800 */
[----:B------:R-:W2:Y:S04]  /*2fb10*/  LDL.LU R13, [R1+0x1a4] ;  /* 0x0001a400010d7983 */ /* 0x000ea80000300800 */
[----:B------:R-:W2:Y:S04]  /*2fb20*/  LDL.LU R14, [R1+0x1a8] ;  /* 0x0001a800010e7983 */ /* 0x000ea80000300800 */
[----:B------:R-:W-:Y:S04]  /*2fb30*/  STL [R1+0x64e4], R3 ;  /* 0x0064e40301007387 */ /* 0x000fe80000100800 */
[----:B------:R-:W-:Y:S04]  /*2fb40*/  STL.64 [R1+0x220], R16 ;  /* 0x0002201001007387 */ /* 0x000fe80000100a00 */
[----:B------:R0:W-:Y:S04]  /*2fb50*/  STL.64 [R1+0x228], R18 ;  /* 0x0002281201007387 */ /* 0x0001e80000100a00 */
[----:B0-----:R-:W4:Y:S04]  /*2fb60*/  LDL.LU.64 R18, [R1+0x65c8] ;  /* 0x0065c80001127983 */ /* 0x001f280000300a00 */
[----:B------:R-:W4:Y:S01]  /*2fb70*/  LDL.LU.64 R16, [R1+0x65c0] ;  /* 0x0065c00001107983 */ /* 0x000f220000300a00 */
[----:B---3--:R-:W-:-:S07]  /*2fb80*/  MOV R15, R11 ;  /* 0x0000000b000f7202 */ /* 0x008fce0000000f00 */
[----:B--2---:R-:W-:Y:S08]  /*2fb90*/  HMMA.16816.F32.BF16 R12, R24, R8, R12 ;  /* 0x00000008180c723c */ /* 0x004ff0000004180c */
[----:B----4-:R-:W-:Y:S01]  /*2fba0*/  HMMA.16816.F32.BF16 R24, R16, R4, R20 ;  /* 0x000000041018723c */ /* 0x010fe20000041814 */
[----:B------:R-:W0:Y:S11]  /*2fbb0*/  LDSM.16.MT88.4 R20, [R28+0xa000] ;  /* 0x00a000001c14783b */ /* 0x000e360000004200 */
[----:B------:R-:W-:Y:S03]  /*2fbc0*/  @!UPT UIADD3 URZ, URZ, URZ, URZ ;  /* 0x0000003f3f3ff290 */ /* 0x000fe6000fffe03f */
[----:B------:R0:W-:Y:S04]  /*2fbd0*/  STL.64 [R1+0x200], R12 ;  /* 0x0002000c01007387 */ /* 0x0001e80000100a00 */
[----:B------:R-:W-:Y:S04]  /*2fbe0*/  STL.64 [R1+0x208], R14 ;  /* 0x0002080e01007387 */ /* 0x000fe80000100a00 */
[----:B------:R-:W-:Y:S04]  /*2fbf0*/  STL.64 [R1+0x1f0], R24 ;  /* 0x0001f01801007387 */ /* 0x000fe80000100a00 */
[----:B------:R-:W-:Y:S04]  /*2fc00*/  STL.64 [R1+0x1f8], R26 ;  /* 0x0001f81a01007387 */ /* 0x000fe80000100a00 */
[----:B------:R-:W1:Y:S01]  /*2fc10*/  LDSM.16.MT88.4 R24, [R28+0xa100] ;  /* 0x00a100001c18783b */ /* 0x000e620000004200 */
[----:B0-----:R-:W-:Y:S01]  /*2fc20*/  MOV R13, R20 ;  /* 0x00000014000d7202 */ /* 0x001fe20000000f00 */
[----:B------:R-:W-:Y:S01]  /*2fc30*/  IMAD.MOV.U32 R12, RZ, RZ, R21 ;  /* 0x000000ffff0c7224 */ /* 0x000fe200078e0015 */
[----:B------:R-:W-:-:S02]  /*2fc40*/  MOV R3, R22 ;  /* 0x0000001600037202 */ /* 0x000fc40000000f00 */
[----:B------:R-:W-:Y:S02]  /*2fc50*/  MOV R0, R23 ;  /* 0x0000001700007202 */ /* 0x000fe40000000f00 */
[----:B------:R-:W0:Y:S01]  /*2fc60*/  LDSM.16.MT88.4 R20, [R28+0xa080] ;  /* 0x00a080001c14783b */ /* 0x000e220000004200 */
[----:B-1----:R-:W-:Y:S01]  /*2fc70*/  IMAD.MOV.U32 R15, RZ, RZ, R26 ;  /* 0x000000ffff0f7224 */ /* 0x002fe200078e001a */
[----:B------:R-:W-:Y:S02]  /*2fc80*/  MOV R14, R27 ;  /* 0x0000001b000e7202 */ /* 0x000fe40000000f00 */
[----:B0-----:R0:W-:Y:S01]  /*2fc90*/  STL [R1+0x34], R21 ;  /* 0x0000341501007387 */ /* 0x0011e20000100800 */
[----:B------:R-:W-:Y:S01]  /*2fca0*/  IMAD.MOV.U32 R11, RZ, RZ, R20 ;  /* 0x000000ffff0b7224 */ /* 0x000fe200078e0014 */
[----:B------:R-:W-:Y:S02]  /*2fcb0*/  MOV R20, R25 ;  /* 0x0000001900147202 */ /* 0x000fe40000000f00 */
        /* <DEDUP_REMOVED lines=27> */
[----:B0-----:R-:W-:-:S02]  /*2fe70*/  MOV R18, R15 ;  /* 0x0000000f00127202 */ /* 0x001fc40000000f00 */
[----:B------:R-:W-:Y:S02]  /*2fe80*/  MOV R19, R14 ;  /* 0x0000000e00137202 */ /* 0x000fe40000000f00 */
[----:B-1----:R-:W-:Y:S01]  /*2fe90*/  MOV R16, R21 ;  /* 0x0000001500107202 */ /* 0x002fe20000000f00 */
[----:B------:R-:W-:Y:S02]  /*2fea0*/  IMAD.MOV.U32 R17, RZ, RZ, R20 ;  /* 0x000000ffff117224 */ /* 0x000fe400078e0014 */
        /* <DEDUP_REMOVED lines=15> */
[----:B0-----:R-:W-:Y:S01]  /*2ffa0*/  MOV R18, R3 ;  /* 0x0000000300127202 */ /* 0x001fe20000000f00 */
[----:B------:R-:W-:Y:S01]  /*2ffb0*/  IMAD.MOV.U32 R19, RZ, RZ, R0 ;  /* 0x000000ffff137224 */ /* 0x000fe200078e0000 */
[----:B--2---:R-:W-:Y:S01]  /*2ffc0*/  MOV R17, R12 ;  /* 0x0000000c00117202 */ /* 0x004fe20000000f00 */
[----:B------:R-:W-:Y:S01]  /*2ffd0*/  IMAD.MOV.U32 R16, RZ, RZ, R13 ;  /* 0x000000ffff107224 */ /* 0x000fe200078e000d */
        /* <DEDUP_REMOVED lines=8> */
[----:B------:R-:W4:Y:S04]  /*30060*/  LDL.LU R18, [R1+0x268] ;  /* 0x0002680001127983 */ /* 0x000f280000300800 */
[----:B------:R-:W4:Y:S04]  /*30070*/  LDL.LU R19, [R1+0x26c] ;  /* 0x00026c0001137983 */ /* 0x000f280000300800 */
[----:B----4-:R-:W-:Y:S04]  /*30080*/  STL.64 [R1+0x6560], R18 ;  /* 0x0065601201007387 */ /* 0x010fe80000100a00 */
[----:B---3--:R0:W-:Y:S04]  /*30090*/  STL.64 [R1+0x6558], R16 ;  /* 0x0065581001007387 */ /* 0x0081e80000100a00 */
[----:B0-----:R-:W3:Y:S04]  /*300a0*/  LDL.LU R16, [R1+0x2a0] ;  /* 0x0002a00001107983 */ /* 0x001ee80000300800 */
[----:B------:R-:W3:Y:S04]  /*300b0*/  LDL.LU R17, [R1+0x2a4] ;  /* 0x0002a40001117983 */ /* 0x000ee80000300800 */
[----:B------:R-:W3:Y:S04]  /*300c0*/  LDL.LU R18, [R1+0x2a8] ;  /* 0x0002a80001127983 */ /* 0x000ee80000300800 */
[----:B------:R-:W3:Y:S04]  /*300d0*/  LDL.LU R19, [R1+0x2ac] ;  /* 0x0002ac0001137983 */ /* 0x000ee80000300800 */
[----:B-1----:R-:W-:Y:S04]  /*300e0*/  STL.64 [R1+0x6488], R22 ;  /* 0x0064881601007387 */ /* 0x002fe80000100a00 */
[----:B------:R0:W-:Y:S04]  /*300f0*/  STL.64 [R1+0x6480], R20 ;  /* 0x0064801401007387 */ /* 0x0001e80000100a00 */
[----:B0-----:R-:W4:Y:S04]  /*30100*/  LDL.LU R20, [R1+0x130] ;  /* 0x0001300001147983 */ /* 0x001f280000300800 */
[----:B------:R-:W4:Y:S04]  /*30110*/  LDL.LU R21, [R1+0x134] ;  /* 0x0001340001157983 */ /* 0x000f280000300800 */
[----:B------:R-:W2:Y:S01]  /*30120*/  LDL.LU R22, [R1+0x138] ;  /* 0x0001380001167983 */ /* 0x000ea20000300800 */
[----:B------:R-:W-:-:S03]  /*30130*/  MOV R23, R29 ;  /* 0x0000001d00177202 */ /* 0x000fc60000000f00 */
[----:B------:R-:W3:Y:S04]  /*30140*/  LDL.LU R29, [R1+0x6588] ;  /* 0x00658800011d7983 */ /* 0x000ee80000300800 */
[----:B--2---:R-:W-:Y:S04]  /*30150*/  STL.64 [R1+0x6528], R22 ;  /* 0x0065281601007387 */ /* 0x004fe80000100a00 */
[----:B----4-:R0:W-:Y:S04]  /*30160*/  STL.64 [R1+0x6520], R20 ;  /* 0x0065201401007387 */ /* 0x0101e80000100a00 */
[----:B0-----:R-:W2:Y:S04]  /*30170*/  LDL.LU R20, [R1+0x230] ;  /* 0x0002300001147983 */ /* 0x001ea80000300800 */
[----:B------:R-:W2:Y:S04]  /*30180*/  LDL.LU R21, [R1+0x234] ;  /* 0x0002340001157983 */ /* 0x000ea80000300800 */
[----:B------:R-:W4:Y:S04]  /*30190*/  LDL.LU R22, [R1+0x238] ;  /* 0x0002380001167983 */ /* 0x000f280000300800 */
[----:B------:R-:W4:Y:S01]  /*301a0*/  LDL.LU R23, [R1+0x23c] ;  /* 0x00023c0001177983 */ /* 0x000f220000300800 */
[----:B------:R-:W-:Y:S03]  /*301b0*/  HMMA.16816.F32.BF16 R24, R24, R8, R12 ;  /* 0x000000081818723c */ /* 0x000fe6000004180c */
[----:B----4-:R-:W-:Y:S04]  /*301c0*/  STL.64 [R1+0x6538], R22 ;  /* 0x0065381601007387 */ /* 0x010fe80000100a00 */
        /* <DEDUP_REMOVED lines=12> */
[----:B0-----:R-:W-:Y:S01]  /*30290*/  IMAD.MOV.U32 R26, RZ, RZ, R6 ;  /* 0x000000ffff1a7224 */ /* 0x001fe200078e0006 */
[----:B------:R-:W-:-:S02]  /*302a0*/  MOV R27, R7 ;  /* 0x00000007001b7202 */ /* 0x000fc40000000f00 */
[----:B-1----:R-:W4:Y:S01]  /*302b0*/  LDL.LU R24, [R1+0x240] ;  /* 0x0002400001187983 */ /* 0x002f220000300800 */
[----:B------:R-:W-:-:S03]  /*302c0*/  MOV R25, R10 ;  /* 0x0000000a00197202 */ /* 0x000fc60000000f00 */
        /* <DEDUP_REMOVED lines=10> */
[----:B0-----:R-:W-:-:S02]  /*30370*/  IMAD.MOV.U32 R0, RZ, RZ, R18 ;  /* 0x000000ffff007224 */ /* 0x001fc400078e0012 */
[----:B------:R0:W-:Y:S01]  /*30380*/  STL [R1+0x50], R16 ;  /* 0x0000501001007387 */ /* 0x0001e20000100800 */
[----:B------:R-:W-:Y:S02]  /*30390*/  MOV R28, R19 ;  /* 0x00000013001c7202 */ /* 0x000fe40000000f00 */
[----:B------:R-:W-:Y:S01]  /*303a0*/  MOV R3, R17 ;  /* 0x0000001100037202 */ /* 0x000fe20000000f00 */
        /* <DEDUP_REMOVED lines=11> */
[----:B0-----:R-:W-:-:S02]  /*30460*/  MOV R12, R11 ;  /* 0x0000000b000c7202 */ /* 0x001fc40000000f00 */
        /* <DEDUP_REMOVED lines=15> */
[----:B------:R-:W-:Y:S04]  /*30560*/  STL.64 [R1+0x230], R16 ;  /* 0x0002301001007387 */ /* 0x000fe80000100a00 */
[----:B------:R0:W-:Y:S04]  /*30570*/  STL.64 [R1+0x238], R18 ;  /* 0x0002381201007387 */ /* 0x0001e80000100a00 */
[----:B0-----:R-:W3:Y:S04]  /*30580*/  LDL.LU.64 R18, [R1+0x6518] ;  /* 0x0065180001127983 */ /* 0x001ee80000300a00 */
[----:B------:R-:W3:Y:S02]  /*30590*/  LDL.LU.64 R16, [R1+0x6510] ;  /* 0x0065100001107983 */ /* 0x000ee40000300a00 */
[----:B---3--:R-:W-:Y:S11]  /*305a0*/  HMMA.16816.F32.BF16 R16, R12, R6, R16 ;  /* 0x000000060c10723c */ /* 0x008ff60000041810 */
[----:B------:R-:W-:Y:S11]  /*305b0*/  @!UPT UIADD3 URZ, URZ, URZ, URZ ;  /* 0x0000003f3f3ff290 */ /* 0x000ff6000fffe03f */
[----:B------:R-:W-:Y:S01]  /*305c0*/  @!UPT UIADD3 URZ, URZ, URZ, URZ ;  /* 0x0000003f3f3ff290 */ /* 0x000fe2000fffe03f */
[----:B------:R-:W-:Y:S01]  /*305d0*/  STL [R1+0x260], R16 ;  /* 0x0002601001007387 */ /* 0x000fe20000100800 */
[----:B------:R-:W-:-:S03]  /*305e0*/  IMAD.MOV.U32 R2, RZ, RZ, R17 ;  /* 0x000000ffff027224 */ /* 0x000fc600078e0011 */
[----:B------:R0:W-:Y:S04]  /*305f0*/  STL.64 [R1+0x268], R18 ;  /* 0x0002681201007387 */ /* 0x0001e80000100a00 */
[----:B0-----:R-:W3:Y:S04]  /*30600*/  LDL.LU.64 R18, [R1+0x6508] ;  /* 0x0065080001127983 */ /* 0x001ee80000300a00 */
[----:B------:R-:W3:Y:S04]  /*30610*/  LDL.LU.64 R16, [R1+0x6500] ;  /* 0x0065000001107983 */ /* 0x000ee80000300a00 */
[----:B------:R-:W-:Y:S01]  /*30620*/  STL [R1+0x6320], R2 ;  /* 0x0063200201007387 */ /* 0x000fe20000100800 */
[----:B---3--:R-:W-:Y:S03]  /*30630*/  HMMA.16816.F32.BF16 R12, R12, R10, R16 ;  /* 0x0000000a0c0c723c */ /* 0x008fe60000041810 */
[----:B------:R-:W4:Y:S04]  /*30640*/  LDL.LU.64 R18, [R1+0x64f8] ;  /* 0x0064f80001127983 */ /* 0x000f280000300a00 */
[----:B------:R-:W4:Y:S11]  /*30650*/  LDL.LU.64 R16, [R1+0x64f0] ;  /* 0x0064f00001107983 */ /* 0x000f360000300a00 */
[----:B------:R-:W-:Y:S05]  /*30660*/  @!UPT UIADD3 URZ, URZ, URZ, URZ ;  /* 0x0000003f3f3ff290 */ /* 0x000fea000fffe03f */
[----:B------:R4:W-:Y:S01]  /*30670*/  STL.64 [R1+0x250], R12 ;  /* 0x0002500c01007387 */ /* 0x0009e20000100a00 */
[----:B------:R-:W-:Y:S02]  /*30680*/  MOV R5, R14 ;  /* 0x0000000e00057202 */ /* 0x000fe40000000f00 */
[----:B------:R-:W-:-:S05]  /*30690*/  MOV R4, R15 ;  /* 0x0000000f00047202 */ /* 0x000fca0000000f00 */
[----:B------:R-:W-:Y:S04]  /*306a0*/  STL [R1+0x6408], R4 ;  /* 0x0064080401007387 */ /* 0x000fe80000100800 */
[----:B------:R-:W-:Y:S01]  /*306b0*/  STL [R1+0x6404], R5 ;  /* 0x0064040501007387 */ /* 0x000fe20000100800 */
[C---:B----4-:R-:W-:Y:S11]  /*306c0*/  HMMA.16816.F32.BF16 R12, R16.reuse, R6, R24 ;  /* 0x00000006100c723c */ /* 0x050ff60000041818 */
[----:B------:R-:W-:Y:S11]  /*306d0*/  @!UPT UIADD3 URZ, URZ, URZ, URZ ;  /* 0x0000003f3f3ff290 */ /* 0x000ff6000fffe03f */
[----:B------:R-:W-:Y:S01]  /*306e0*/  @!UPT UIADD3 URZ, URZ, URZ, URZ ;  /* 0x0000003f3f3ff290 */ /* 0x000fe2000fffe03f */
[----:B------:R2:W-:Y:S01]  /*306f0*/  STL.64 [R1+0x350], R12 ;  /* 0x0003500c01007387 */ /* 0x0005e20000100a00 */
[----:B------:R-:W-:Y:S01]  /*30700*/  IMAD.MOV.U32 R9, RZ, RZ, R14 ;  /* 0x000000ffff097224 */ /* 0x000fe200078e000e */
        /* <DEDUP_REMOVED lines=67> */
[----:B------:R-:W-:Y:S01]  /*30b40*/  IMAD.MOV.U32 R14, RZ, RZ, R0 ;  /* 0x000000ffff0e7224 */ /* 0x000fe200078e0000 */
[----:B------:R-:W-:-:S02]  /*30b50*/  MOV R15, R28 ;  /* 0x0000001c000f7202 */ /* 0x000fc40000000f00 */
[----:B------:R-:W-:Y:S02]  /*30b60*/  MOV R13, R3 ;  /* 0x00000003000d7202 */ /* 0x000fe40000000f00 */
[----:B------:R-:W2:Y:S04]  /*30b70*/  LDL.LU R3, [R1+0x64e4] ;  /* 0x0064e40001037983 */ /* 0x000ea80000300800 */
[----:B------:R-:W2:Y:S04]  /*30b80*/  LDL.LU R0, [R1+0x64e0] ;  /* 0x0064e00001007983 */ /* 0x000ea80000300800 */
[----:B------:R-:W-:Y:S01]  /*30b90*/  STL.64 [R1+0x6458], R14 ;  /* 0x0064580e01007387 */ /* 0x000fe20000100a00 */
[----:B0-----:R-:W-:Y:S01]  /*30ba0*/  MOV R8, R18 ;  /* 0x0000001200087202 */ /* 0x001fe20000000f00 */
[----:B------:R-:W-:Y:S01]  /*30bb0*/  IMAD.MOV.U32 R9, RZ, RZ, R17 ;  /* 0x000000ffff097224 */ /* 0x000fe200078e0011 */
[----:B------:R-:W-:-:S02]  /*30bc0*/  MOV R2, R19 ;  /* 0x0000001300027202 */ /* 0x000fc40000000f00 */
[----:B------:R-:W-:Y:S01]  /*30bd0*/  MOV R28, R16 ;  /* 0x00000010001c7202 */ /* 0x000fe20000000f00 */
        /* <DEDUP_REMOVED lines=104> */
[----:B------:R-:W2:Y:S01]  /*31260*/  LDL.LU.64 R12, [R1+0x6420] ;  /* 0x00642000010c7983 */ /* 0x000ea20000300a00 */
[----:B------:R-:W-:Y:S01]  /*31270*/  IMAD.MOV.U32 R27, RZ, RZ, R0 ;  /* 0x000000ffff1b7224 */ /* 0x000fe200078e0000 */
[----:B--2---:R-:W-:Y:S11]  /*31280*/  HMMA.16816.F32.BF16 R20, R12, R6, R20 ;  /* 0x000000060c14723c */ /* 0x004ff60000041814 */
[----:B------:R-:W-:Y:S11]  /*31290*/  @!UPT UIADD3 URZ, URZ, URZ, URZ ;  /* 0x0000003f3f3ff290 */ /* 0x000ff6000fffe03f */
[----:B------:R-:W-:Y:S01]  /*312a0*/  @!UPT UIADD3 URZ, URZ, URZ, URZ ;  /* 0x0000003f3f3ff290 */ /* 0x000fe2000fffe03f */
[----:B------:R-:W-:Y:S01]  /*312b0*/  STL.64 [R1+0x100], R20 ;  /* 0x0001001401007387 */ /* 0x000fe20000100a00 */
[----:B------:R-:W-:-:S03]  /*312c0*/  MOV R0, R23 ;  /* 0x0000001700007202 */ /* 0x000fc60000000f00 */
[----:B------:R-:W-:Y:S04]  /*312d0*/  STL [R1+0x108], R22 ;  /* 0x0001081601007387 */ /* 0x000fe80000100800 */
[----:B------:R-:W0:Y:S02]  /*312e0*/  LDSM.16.MT88.4 R20, [R3+0xa000] ;  /* 0x00a000000314783b */ /* 0x000e240000004200 */
[----:B0-----:R-:W-:Y:S01]  /*312f0*/  IMAD.MOV.U32 R28, RZ, RZ, R20 ;  /* 0x000000ffff1c7224 */ /* 0x001fe200078e0014 */
[----:B------:R-:W-:Y:S01]  /*31300*/  MOV R4, R21 ;  /* 0x0000001500047202 */ /* 0x000fe20000000f00 */
[----:B------:R-:W-:Y:S01]  /*31310*/  IMAD.MOV.U32 R29, RZ, RZ, R23 ;  /* 0x000000ffff1d7224 */ /* 0x000fe200078e0017 */
[----:B------:R-:W-:Y:S02]  /*31320*/  MOV R5, R22 ;  /* 0x0000001600057202 */ /* 0x000fe40000000f00 */
[----:B------:R-:W0:Y:S01]  /*31330*/  LDSM.16.MT88.4 R20, [R3+0xa080] ;  /* 0x00a080000314783b */ /* 0x000e220000004200 */
[----:B---3--:R-:W-:Y:S03]  /*31340*/  HMMA.16816.F32.BF16 R12, R12, R10, R24 ;  /* 0x0000000a0c0c723c */ /* 0x008fe60000041818 */
[----:B------:R-:W-:Y:S01]  /*31350*/  LDSM.16.MT88.4 R24, [R3+0xa180] ;  /* 0x00a180000318783b */ /* 0x000fe20000004200 */
[----:B0-----:R-:W-:Y:S01]  /*31360*/  MOV R19, R20 ;  /* 0x0000001400137202 */ /* 0x001fe20000000f00 */
[----:B------:R-:W-:Y:S01]  /*31370*/  IMAD.MOV.U32 R8, RZ, RZ, R22 ;  /* 0x000000ffff087224 */ /* 0x000fe200078e0016 */
[----:B------:R-:W-:-:S02]  /*31380*/  MOV R2, R21 ;  /* 0x0000001500027202 */ /* 0x000fc40000000f00 */
[----:B------:R-:W-:Y:S02]  /*31390*/  MOV R9, R23 ;  /* 0x0000001700097202 */ /* 0x000fe40000000f00 */
[----:B------:R-:W0:Y:S04]  /*313a0*/  LDSM.16.MT88.4 R20, [R3+0xa100] ;  /* 0x00a100000314783b */ /* 0x000e280000004200 */
[----:B------:R1:W-:Y:S10]  /*313b0*/  STL [R1+0x62a8], R0 ;  /* 0x0062a80001007387 */ /* 0x0003f40000100800 */
[----:B-1----:R-:W-:Y:S01]  /*313c0*/  MOV R0, R15 ;  /* 0x0000000f00007202 */ /* 0x002fe20000000f00 */
[----:B0-----:R-:W-:Y:S04]  /*313d0*/  STL.64 [R1+0x6358], R22 ;  /* 0x0063581601007387 */ /* 0x001fe80000100a00 */
[----:B------:R-:W-:Y:S04]  /*313e0*/  STL.64 [R1+0x6350], R20 ;  /* 0x0063501401007387 */ /* 0x000fe80000100a00 */
[----:B------:R-:W-:Y:S04]  /*313f0*/  STL.64 [R1+0xf0], R12 ;  /* 0x0000f00c01007387 */ /* 0x000fe80000100a00 */
[----:B------:R-:W-:Y:S04]  /*31400*/  STL [R1+0xf8], R14 ;  /* 0x0000f80e01007387 */ /* 0x000fe80000100800 */
[----:B------:R-:W-:Y:S04]  /*31410*/  STL [R1+0x62ac], R0 ;  /* 0x0062ac0001007387 */ /* 0x000fe80000100800 */
[----:B------:R-:W-:Y:S04]  /*31420*/  STL.64 [R1+0x6338], R26 ;  /* 0x0063381a01007387 */ /* 0x000fe80000100a00 */
[----:B------:R0:W-:Y:S04]  /*31430*/  STL.64 [R1+0x6330], R24 ;  /* 0x0063301801007387 */ /* 0x0001e80000100a00 */
[----:B0-----:R-:W2:Y:S04]  /*31440*/  LDL.LU R24, [R1+0x170] ;  /* 0x0001700001187983 */ /* 0x001ea80000300800 */
[----:B------:R-:W2:Y:S04]  /*31450*/  LDL.LU R25, [R1+0x174] ;  /* 0x0001740001197983 */ /* 0x000ea80000300800 */
[----:B------:R-:W3:Y:S04]  /*31460*/  LDL.LU R26, [R1+0x178] ;  /* 0x00017800011a7983 */ /* 0x000ee80000300800 */
[----:B------:R-:W3:Y:S01]  /*31470*/  LDL.LU R27, [R1+0x17c] ;  /* 0x00017c00011b7983 */ /* 0x000ee20000300800 */
[----:B------:R-:W-:Y:S01]  /*31480*/  IMAD.MOV.U32 R20, RZ, RZ, R19 ;  /* 0x000000ffff147224 */ /* 0x000fe200078e0013 */
[----:B------:R-:W-:Y:S01]  /*31490*/  MOV R22, R8 ;  /* 0x0000000800167202 */ /* 0x000fe20000000f00 */
[----:B------:R-:W-:Y:S01]  /*314a0*/  IMAD.MOV.U32 R23, RZ, RZ, R9 ;  /* 0x000000ffff177224 */ /* 0x000fe200078e0009 */
        /* <DEDUP_REMOVED lines=19> */
[----:B------:R-:W3:Y:S04]  /*315e0*/  LDL.LU R26, [R1+0x1c8] ;  /* 0x0001c800011a7983 */ /* 0x000ee80000300800 */
[----:B------:R-:W3:Y:S01]  /*315f0*/  LDL.LU R27, [R1+0x1cc] ;  /* 0x0001cc00011b7983 */ /* 0x000ee20000300800 */
[----:B------:R-:W-:-:S02]  /*31600*/  MOV R20, R28 ;  /* 0x0000001c00147202 */ /* 0x000fc40000000f00 */
[----:B------:R-:W-:Y:S01]  /*31610*/  MOV R21, R4 ;  /* 0x0000000400157202 */ /* 0x000fe20000000f00 */
[----:B------:R-:W2:Y:S04]  /*31620*/  LDL.LU R28, [R1+0x640c] ;  /* 0x00640c00011c7983 */ /* 0x000ea80000300800 */
        /* <DEDUP_REMOVED lines=13> */
[----:B----4-:R-:W-:-:S03]  /*31700*/  MOV R20, R19 ;  /* 0x0000001300147202 */ /* 0x010fc60000000f00 */
[----:B------:R-:W-:Y:S04]  /*31710*/  STL.64 [R1+0x63e8], R22 ;  /* 0x0063e81601007387 */ /* 0x000fe80000100a00 */
[----:B------:R0:W-:Y:S02]  /*31720*/  STL.64 [R1+0x63e0], R20 ;  /* 0x0063e01401007387 */ /* 0x0001e40000100a00 */
[----:B0-----:R-:W-:Y:S02]  /*31730*/  IMAD.MOV.U32 R20, RZ, RZ, R28 ;  /* 0x000000ffff147224 */ /* 0x001fe400078e001c */
[----:B------:R-:W4:Y:S04]  /*31740*/  LDL.LU R28, [R1+0x6400] ;  /* 0x00640000011c7983 */ /* 0x000f280000300800 */
[----:B------:R-:W4:Y:S04]  /*31750*/  LDL.LU R12, [R1+0x160] ;  /* 0x00016000010c7983 */ /* 0x000f280000300800 */
[----:B------:R-:W4:Y:S04]  /*31760*/  LDL.LU R13, [R1+0x164] ;  /* 0x00016400010d7983 */ /* 0x000f280000300800 */
[----:B------:R-:W4:Y:S04]  /*31770*/  LDL.LU R14, [R1+0x168] ;  /* 0x00016800010e7983 */ /* 0x000f280000300800 */
[----:B------:R-:W4:Y:S04]  /*31780*/  LDL.LU R15, [R1+0x16c] ;  /* 0x00016c00010f7983 */ /* 0x000f280000300800 */
[----:B------:R-:W4:Y:S04]  /*31790*/  LDL R19, [R1+0x1a48] ;  /* 0x001a480001137983 */ /* 0x000f280000100800 */
        /* <DEDUP_REMOVED lines=27> */
[----:B----4-:R-:W-:Y:S01]  /*31950*/  HMMA.16816.F32.BF16 R12, R20, R6, R12 ;  /* 0x00000006140c723c */ /* 0x010fe2000004180c */
[----:B---3--:R-:W-:Y:S04]  /*31960*/  STL.64 [R1+0x63f8], R26 ;  /* 0x0063f81a01007387 */ /* 0x008fe80000100a00 */
[----:B--2---:R0:W-:Y:S04]  /*31970*/  STL.64 [R1+0x63f0], R24 ;  /* 0x0063f01801007387 */ /* 0x0041e80000100a00 */
[----:B0-----:R-:W2:Y:S04]  /*31980*/  LDL.LU R24, [R1+0x1e0] ;  /* 0x0001e00001187983 */ /* 0x001ea80000300800 */
[----:B------:R-:W2:Y:S04]  /*31990*/  LDL.LU R25, [R1+0x1e4] ;  /* 0x0001e40001197983 */ /* 0x000ea80000300800 */
[----:B------:R-:W2:Y:S04]  /*319a0*/  LDL.LU R26, [R1+0x1e8] ;  /* 0x0001e800011a7983 */ /* 0x000ea80000300800 */
[----:B------:R-:W2:Y:S04]  /*319b0*/  LDL.LU R27, [R1+0x1ec] ;  /* 0x0001ec00011b7983 */ /* 0x000ea80000300800 */
[----:B------:R-:W-:Y:S04]  /*319c0*/  STL [R1+0x62b0], R3 ;  /* 0x0062b00301007387 */ /* 0x000fe80000100800 */
[----:B------:R-:W-:Y:S04]  /*319d0*/  STL.64 [R1+0xe0], R12 ;  /* 0x0000e00c01007387 */ /* 0x000fe80000100a00 */
[----:B------:R-:W-:Y:S04]  /*319e0*/  STL.64 [R1+0xe8], R14 ;  /* 0x0000e80e01007387 */ /* 0x000fe80000100a00 */
[----:B------:R-:W0:Y:S02]  /*319f0*/  LDSM.16.MT88.4 R12, [R28+0xc000] ;  /* 0x00c000001c0c783b */ /* 0x000e240000004200 */
[----:B0-----:R-:W-:Y:S01]  /*31a00*/  MOV R8, R12 ;  /* 0x0000000c00087202 */ /* 0x001fe20000000f00 */
[----:B------:R-:W-:Y:S01]  /*31a10*/  IMAD.MOV.U32 R29, RZ, RZ, R14 ;  /* 0x000000ffff1d7224 */ /* 0x000fe200078e000e */
[----:B------:R-:W-:-:S02]  /*31a20*/  MOV R9, R13 ;  /* 0x0000000d00097202 */ /* 0x000fc40000000f00 */
[----:B------:R-:W-:Y:S02]  /*31a30*/  MOV R2, R15 ;  /* 0x0000000f00027202 */ /* 0x000fe40000000f00 */
[----:B------:R-:W0:Y:S04]  /*31a40*/  LDSM.16.M88.4 R12, [R19+0x40080] ;  /* 0x04008000130c783b */ /* 0x000e280000000200 */
[----:B------:R-:W1:Y:S04]  /*31a50*/  LDSM.16.M88.4 R16, [R19+0x50080] ;  /* 0x050080001310783b */ /* 0x000e680000000200 */
[----:B0-----:R-:W-:Y:S04]  /*31a60*/  STL [R1+0x60e4], R14 ;  /* 0x0060e40e01007387 */ /* 0x001fe80000100800 */
[----:B------:R-:W-:Y:S01]  /*31a70*/  STL [R1+0x60e0], R15 ;  /* 0x0060e00f01007387 */ /* 0x000fe20000100800 */
[----:B--2---:R-:W-:Y:S03]  /*31a80*/  HMMA.16816.F32.BF16 R20, R20, R10, R24 ;  /* 0x0000000a1414723c */ /* 0x004fe60000041818 */
[----:B------:R-:W2:Y:S01]  /*31a90*/  LDL.LU.64 R26, [R1+0x63f8] ;  /* 0x0063f800011a7983 */ /* 0x000ea20000300a00 */
[----:B------:R-:W2:Y:S11]  /*31aa0*/  LDL.LU.64 R24, [R1+0x63f0] ;  /* 0x0063f00001187983 */ /* 0x000eb60000300a00 */
[----:B------:R-:W-:Y:S08]  /*31ab0*/  @!UPT UIADD3 URZ, URZ, URZ, URZ ;  /* 0x0000003f3f3ff290 */ /* 0x000ff0000fffe03f */
[----:B------:R-:W-:Y:S01]  /*31ac0*/  STL.64 [R1+0xc0], R20 ;  /* 0x0000c01401007387 */ /* 0x000fe20000100a00 */
[----:B------:R0:W-:Y:S03]  /*31ad0*/  STL.64 [R1+0xc8], R22 ;  /* 0x0000c81601007387 */ /* 0x0001e60000100a00 */
[----:B0-----:R-:W2:Y:S01]  /*31ae0*/  LDL.LU.64 R22, [R1+0x63e8] ;  /* 0x0063e80001167983 */ /* 0x001ea20000300a00 */
[----:B------:R-:W2:Y:S02]  /*31af0*/  LDL.LU.64 R20, [R1+0x63e0] ;  /* 0x0063e00001147983 */ /* 0x000ea40000300a00 */
[----:B-1----:R-:W-:Y:S02]  /*31b00*/  STL [R1+0x60e8], R18 ;  /* 0x0060e81201007387 */ /* 0x002fe40000100800 */
[----:B------:R-:W-:Y:S01]  /*31b10*/  STL [R1+0x60b8], R19 ;  /* 0x0060b81301007387 */ /* 0x000fe20000100800 */
[----:B------:R0:W-:Y:S04]  /*31b20*/  STL.64 [R1+0x6318], R16 ;  /* 0x0063181001007387 */ /* 0x0001e80000100a00 */
[----:B0-----:R-:W3:Y:S01]  /*31b30*/  LDL.LU R16, [R1+0x1a0] ;  /* 0x0001a00001107983 */ /* 0x001ee20000300800 */
[----:B------:R-:W3:Y:S02]  /*31b40*/  LDL.LU R17, [R1+0x1a4] ;  /* 0x0001a40001117983 */ /* 0x000ee40000300800 */
[----:B------:R-:W3:Y:S02]  /*31b50*/  LDL.LU R18, [R1+0x1a8] ;  /* 0x0001a80001127983 */ /* 0x000ee40000300800 */
[----:B------:R-:W3:Y:S01]  /*31b60*/  LDL.LU R19, [R1+0x1ac] ;  /* 0x0001ac0001137983 */ /* 0x000ee20000300800 */
[C---:B--2---:R-:W-:Y:S11]  /*31b70*/  HMMA.16816.F32.BF16 R24, R20.reuse, R6, R24 ;  /* 0x000000061418723c */ /* 0x044ff60000041818 */
[----:B------:R-:W-:Y:S11]  /*31b80*/  @!UPT UIADD3 URZ, URZ, URZ, URZ ;  /* 0x0000003f3f3ff290 */ /* 0x000ff6000fffe03f */
[----:B------:R-:W-:Y:S01]  /*31b90*/  @!UPT UIADD3 URZ, URZ, URZ, URZ ;  /* 0x0000003f3f3ff290 */ /* 0x000fe2000fffe03f */
[----:B------:R-:W-:Y:S01]  /*31ba0*/  STL.64 [R1+0xb0], R24 ;  /* 0x0000b01801007387 */ /* 0x000fe20000100a00 */
[----:B------:R0:W-:Y:S03]  /*31bb0*/  STL.64 [R1+0xb8], R26 ;  /* 0x0000b81a01007387 */ /* 0x0001e60000100a00 */
[----:B0-----:R-:W2:Y:S01]  /*31bc0*/  LDL.LU.64 R26, [R1+0x63d8] ;  /* 0x0063d800011a7983 */ /* 0x001ea20000300a00 */
[----:B------:R-:W2:Y:S02]  /*31bd0*/  LDL.LU.64 R24, [R1+0x63d0] ;  /* 0x0063d00001187983 */ /* 0x000ea40000300a00 */
[----:B--2---:R-:W-:Y:S01]  /*31be0*/  HMMA.16816.F32.BF16 R20, R20, R10, R24 ;  /* 0x0000000a1414723c */ /* 0x004fe20000041818 */
[----:B------:R-:W2:Y:S01]  /*31bf0*/  LDL.LU.64 R26, [R1+0x63c8] ;  /* 0x0063c800011a7983 */ /* 0x000ea20000300a00 */
[----:B------:R-:W2:Y:S11]  /*31c00*/  LDL.LU.64 R24, [R1+0x63c0] ;  /* 0x0063c00001187983 */ /* 0x000eb60000300a00 */
[----:B------:R-:W-:Y:S10]  /*31c10*/  @!UPT UIADD3 URZ, URZ, URZ, URZ ;  /* 0x0000003f3f3ff290 */ /* 0x000ff4000fffe03f */
[----:B------:R-:W-:Y:S01]  /*31c20*/  STL.64 [R1+0x80], R20 ;  /* 0x0000801401007387 */ /* 0x000fe20000100a00 */
[----:B------:R-:W-:Y:S02]  /*31c30*/  STL.64 [R1+0x88], R22 ;  /* 0x0000881601007387 */ /* 0x000fe40000100a00 */
[----:B------:R-:W0:Y:S02]  /*31c40*/  LDSM.16.MT88.4 R20, [R28+0xc080] ;  /* 0x00c080001c14783b */ /* 0x000e240000004200 */
[----:B0-----:R-:W-:Y:S02]  /*31c50*/  MOV R3, R22 ;  /* 0x0000001600037202 */ /* 0x001fe40000000f00 */
[----:B------:R-:W-:Y:S02]  /*31c60*/  MOV R0, R23 ;  /* 0x0000001700007202 */ /* 0x000fe40000000f00 */
[----:B------:R-:W-:Y:S01]  /*31c70*/  MOV R15, R20 ;  /* 0x00000014000f7202 */ /* 0x000fe20000000f00 */
[----:B------:R-:W-:Y:S01]  /*31c80*/  IMAD.MOV.U32 R14, RZ, RZ, R21 ;  /* 0x000000ffff0e7224 */ /* 0x000fe200078e0015 */
[----:B------:R-:W2:Y:S01]  /*31c90*/  LDL.LU.64 R22, [R1+0x63b8] ;  /* 0x0063b80001167983 */ /* 0x000ea20000300a00 */
[----:B------:R-:W2:Y:S02]  /*31ca0*/  LDL.LU.64 R20, [R1+0x63b0] ;  /* 0x0063b00001147983 */ /* 0x000ea40000300a00 */
        /* <DEDUP_REMOVED lines=12> */
[----:B------:R0:W-:Y:S03]  /*31d70*/  STL.64 [R1+0xa8], R22 ;  /* 0x0000a81601007387 */ /* 0x0001e60000100a00 */
[----:B0-----:R-:W2:Y:S01]  /*31d80*/  LDL.LU.64 R22, [R1+0x6388] ;  /* 0x0063880001167983 */ /* 0x001ea20000300a00 */
        /* <DEDUP_REMOVED lines=24> */
[----:B------:R-:W2:Y:S11]  /*31f10*/  LDL.LU R20, [R1+0x190] ;  /* 0x0001900001147983 */ /* 0x000eb60000300800 */
[----:B------:R-:W-:Y:S11]  /*31f20*/  @!UPT UIADD3 URZ, URZ, URZ, URZ ;  /* 0x0000003f3f3ff290 */ /* 0x000ff6000fffe03f */
[----:B------:R-:W-:Y:S01]  /*31f30*/  STL.64 [R1+0x2d0], R24 ;  /* 0x0002d01801007387 */ /* 0x000fe20000100a00 */
[----:B------:R-:W-:Y:S02]  /*31f40*/  STL.64 [R1+0x2d8], R26 ;  /* 0x0002d81a01007387 */ /* 0x000fe40000100a00 */
[----:B------:R-:W0:Y:S04]  /*31f50*/  LDSM.16.MT88.4 R24, [R28+0xc100] ;  /* 0x00c100001c18783b */ /* 0x000e280000004200 */
[----:B------:R-:W2:Y:S01]  /*31f60*/  LDL.LU R21, [R1+0x194] ;  /* 0x0001940001157983 */ /* 0x000ea20000300800 */
[----:B------:R-:W2:Y:S01]  /*31f70*/  LDL.LU R22, [R1+0x198] ;  /* 0x0001980001167983 */ /* 0x000ea20000300800 */
[----:B------:R-:W2:Y:S03]  /*31f80*/  LDL.LU R23, [R1+0x19c] ;  /* 0x00019c0001177983 */ /* 0x000ea60000300800 */
[----:B0-----:R-:W-:Y:S01]  /*31f90*/  STL.64 [R1+0x40], R24 ;  /* 0x0000401801007387 */ /* 0x001fe20000100a00 */
[----:B------:R0:W-:Y:S03]  /*31fa0*/  STL.64 [R1+0x48], R26 ;  /* 0x0000481a01007387 */ /* 0x0001e60000100a00 */
[----:B0-----:R-:W3:Y:S01]  /*31fb0*/  LDL.LU.64 R26, [R1+0x6338] ;  /* 0x00633800011a7983 */ /* 0x001ee20000300a00 */
[----:B------:R-:W3:Y:S02]  /*31fc0*/  LDL.LU.64 R24, [R1+0x6330] ;  /* 0x0063300001187983 */ /* 0x000ee40000300a00 */
[----:B------:R0:W-:Y:S02]  /*31fd0*/  STL.64 [R1+0x62f0], R4 ;  /* 0x0062f00401007387 */ /* 0x0001e40000100a00 */
[----:B0-----:R-:W-:Y:S01]  /*31fe0*/  IMAD.MOV.U32 R4, RZ, RZ, R8 ;  /* 0x000000ffff047224 */ /* 0x001fe200078e0008 */
[----:B------:R-:W-:Y:S01]  /*31ff0*/  MOV R5, R9 ;  /* 0x0000000900057202 */ /* 0x000fe20000000f00 */
[C---:B---3--:R-:W-:Y:S11]  /*32000*/  HMMA.16816.F32.BF16 R16, R24.reuse, R6, R16 ;  /* 0x000000061810723c */ /* 0x048ff60000041810 */
[----:B------:R-:W-:Y:S11]  /*32010*/  @!UPT UIADD3 URZ, URZ, URZ, URZ ;  /* 0x0000003f3f3ff290 */ /* 0x000ff6000fffe03f */
[----:B------:R-:W-:Y:S01]  /*32020*/  @!UPT UIADD3 URZ, URZ, URZ, URZ ;  /* 0x0000003f3f3ff290 */ /* 0x000fe2000fffe03f */
[----:B------:R-:W-:Y:S01]  /*32030*/  STL.64 [R1+0x2c0], R16 ;  /* 0x0002c01001007387 */ /* 0x000fe20000100a00 */
[----:B------:R-:W-:Y:S02]  /*32040*/  STL.64 [R1+0x2c8], R18 ;  /* 0x0002c81201007387 */ /* 0x000fe40000100a00 */
[----:B------:R-:W3:Y:S02]  /*32050*/  LDL.LU R8, [R1+0x632c] ;  /* 0x00632c0001087983 */ /* 0x000ee40000300800 */
[----:B------:R-:W3:Y:S01]  /*32060*/  LDL.LU R9, [R1+0x6328] ;  /* 0x0063280001097983 */ /* 0x000ee20000300800 */
[----:B------:R-:W0:Y:S01]  /*32070*/  LDSM.16.MT88.4 R16, [R28+0xc180] ;  /* 0x00c180001c10783b */ /* 0x000e220000004200 */
[----:B--2---:R-:W-:Y:S01]  /*32080*/  HMMA.16816.F32.BF16 R20, R24, R10, R20 ;  /* 0x0000000a1814723c */ /* 0x004fe20000041814 */
[----:B------:R-:W-:Y:S01]  /*32090*/  MOV R6, R29 ;  /* 0x0000001d00067202 */ /* 0x000fe20000000f00 */
[----:B------:R-:W-:Y:S01]  /*320a0*/  IMAD.MOV.U32 R7, RZ, RZ, R2 ;  /* 0x000000ffff077224 */ /* 0x000fe200078e0002 */
[----:B------:R-:W2:Y:S01]  /*320b0*/  LDL.LU R29, [R1+0x6324] ;  /* 0x00632400011d7983 */ /* 0x000ea20000300800 */
[----:B------:R-:W4:Y:S03]  /*320c0*/  LDL.LU R2, [R1+0x6320] ;  /* 0x0063200001027983 */ /* 0x000f260000300800 */
[----:B0-----:R0:W-:Y:S01]  /*320d0*/  STL.64 [R1+0x50], R16 ;  /* 0x0000501001007387 */ /* 0x0011e20000100a00 */
[----:B------:R-:W-:Y:S03]  /*320e0*/  STL.64 [R1+0x58], R18 ;  /* 0x0000581201007387 */ /* 0x000fe60000100a00 */
[----:B0-----:R-:W2:Y:S01]  /*320f0*/  LDL.LU.64 R16, [R1+0x6318] ;  /* 0x0063180001107983 */ /* 0x001ea20000300a00 */
[----:B------:R-:W-:Y:S03]  /*32100*/  STL [R1+0x6140], R28 ;  /* 0x0061401c01007387 */ /* 0x000fe60000100800 */
[----:B---3--:R0:W-:Y:S04]  /*32110*/  STL.64 [R1+0x62f8], R8 ;  /* 0x0062f80801007387 */ /* 0x0081e80000100a00 */
[----:B0-----:R-:W3:Y:S04]  /*32120*/  LDL.LU R8, [R1+0x230] ;  /* 0x0002300001087983 */ /* 0x001ee80000300800 */
[----:B------:R4:W-:Y:S02]  /*32130*/  STL.64 [R1+0x280], R20 ;  /* 0x0002801401007387 */ /* 0x0009e40000100a00 */
[----:B------:R-:W-:Y:S02]  /*32140*/  STL.64 [R1+0x288], R22 ;  /* 0x0002881601007387 */ /* 0x000fe40000100a00 */
[----:B------:R-:W3:Y:S01]  /*32150*/  LDL.LU R9, [R1+0x234] ;  /* 0x0002340001097983 */ /* 0x000ee20000300800 */
[----:B------:R-:W2:Y:S01]  /*32160*/  LDL.LU R10, [R1+0x238] ;  /* 0x00023800010a7983 */ /* 0x000ea20000300800 */
[----:B------:R-:W2:Y:S01]  /*32170*/  LDL.LU R11, [R1+0x23c] ;  /* 0x00023c00010b7983 */ /* 0x000ea20000300800 */
[----:B----4-:R-:W-:-:S02]  /*32180*/  MOV R21, R2 ;  /* 0x0000000200157202 */ /* 0x010fc40000000f00 */
[----:B--2---:R-:W-:Y:S01]  /*32190*/  STL.64 [R1+0x6308], R10 ;  /* 0x0063080a01007387 */ /* 0x004fe20000100a00 */
[----:B---3--:R0:W-:Y:S03]  /*321a0*/  STL.64 [R1+0x6300], R8 ;  /* 0x0063000801007387 */ /* 0x0081e60000100a00 */
[----:B0-----:R-:W2:Y:S01]  /*321b0*/  LDL.LU R8, [R1+0x180] ;  /* 0x0001800001087983 */ /* 0x001ea20000300800 */
[----:B------:R-:W2:Y:S02]  /*321c0*/  LDL.LU R9, [R1+0x184] ;  /* 0x0001840001097983 */ /* 0x000ea40000300800 */
[----:B------:R-:W2:Y:S02]  /*321d0*/  LDL.LU R10, [R1+0x188] ;  /* 0x00018800010a7983 */ /* 0x000ea40000300800 */
[----:B------:R-:W2:Y:S01]  /*321e0*/  LDL.LU R11, [R1+0x18c] ;  /* 0x00018c00010b7983 */ /* 0x000ea20000300800 */
[----:B------:R-:W3:Y:S01]  /*321f0*/  LDL.LU R20, [R1+0x260] ;  /* 0x0002600001147983 */ /* 0x000ee20000300800 */
[----:B------:R-:W4:Y:S02]  /*32200*/  LDL.LU R2, [R1+0x6310] ;  /* 0x0063100001027983 */ /* 0x000f240000300800 */
[----:B------:R-:W3:Y:S02]  /*32210*/  LDL.LU R22, [R1+0x268] ;  /* 0x0002680001167983 */ /* 0x000ee40000300800 */
[----:B------:R-:W3:Y:S01]  /*32220*/  LDL.LU R23, [R1+0x26c] ;  /* 0x00026c0001177983 */ /* 0x000ee20000300800 */
[----:B------:R-:W-:-:S02]  /*32230*/  MOV R26, R3 ;  /* 0x00000003001a7202 */ /* 0x000fc40000000f00 */
[----:B------:R-:W-:Y:S01]  /*32240*/  MOV R27, R0 ;  /* 0x00000000001b7202 */ /* 0x000fe20000000f00 */
[----:B--2---:R-:W-:Y:S11]  /*32250*/  HMMA.16816.F32.BF16 R8, R4, R12, R8 ;  /* 0x0000000c0408723c */ /* 0x004ff60000041808 */
[----:B------:R-:W-:Y:S11]  /*32260*/  @!UPT UIADD3 URZ, URZ, URZ, URZ ;  /* 0x0000003f3f3ff290 */ /* 0x000ff6000fffe03f */
[----:B------:R-:W-:Y:S01]  /*32270*/  @!UPT UIADD3 URZ, URZ, URZ, URZ ;  /* 0x0000003f3f3ff290 */ /* 0x000fe2000fffe03f */
[----:B------:R-:W-:Y:S01]  /*32280*/  STL.64 [R1+0x2b0], R8 ;  /* 0x0002b00801007387 */ /* 0x000fe20000100a00 */
[----:B------:R-:W-:Y:S02]  /*32290*/  STL.64 [R1+0x2b8], R10 ;  /* 0x0002b80a01007387 */ /* 0x000fe40000100a00 */
[----:B----4-:R-:W0:Y:S04]  /*322a0*/  LDSM.16.MT88.4 R8, [R2+0xc000] ;  /* 0x00c000000208783b */ /* 0x010e280000004200 */
[----:B0-----:R-:W-:Y:S01]  /*322b0*/  IMAD.MOV.U32 R3, RZ, RZ, R8 ;  /* 0x000000ffff037224 */ /* 0x001fe200078e0008 */
[----:B------:R-:W-:Y:S02]  /*322c0*/  MOV R0, R9 ;  /* 0x0000000900007202 */ /* 0x000fe40000000f00 */
[----:B------:R-:W-:Y:S01]  /*322d0*/  MOV R28, R10 ;  /* 0x0000000a001c7202 */ /* 0x000fe20000000f00 */
[----:B------:R-:W-:-:S02]  /*322e0*/  IMAD.MOV.U32 R19, RZ, RZ, R11 ;  /* 0x000000ffff137224 */ /* 0x000fc400078e000b */
[----:B------:R-:W0:Y:S04]  /*322f0*/  LDSM.16.MT88.4 R8, [R2+0xc080] ;  /* 0x00c080000208783b */ /* 0x000e280000004200 */
[----:B------:R-:W-:Y:S01]  /*32300*/  STL [R1+0x62c0], R19 ;  /* 0x0062c01301007387 */ /* 0x000fe20000100800 */
[----:B------:R-:W-:Y:S02]  /*32310*/  STL [R1+0x62bc], R28 ;  /* 0x0062bc1c01007387 */ /* 0x000fe40000100800 */
[----:B------:R-:W-:Y:S02]  /*32320*/  STL [R1+0x62b8], R0 ;  /* 0x0062b80001007387 */ /* 0x000fe40000100800 */
[----:B------:R-:W-:Y:S01]  /*32330*/  STL [R1+0x62b4], R3 ;  /* 0x0062b40301007387 */ /* 0x000fe20000100800 */
[----:B0-----:R-:W-:Y:S01]  /*32340*/  STL.64 [R1+0x20], R8 ;  /* 0x0000200801007387 */ /* 0x001fe20000100a00 */
[----:B------:R-:W-:Y:S02]  /*32350*/  STL.64 [R1+0x28], R10 ;  /* 0x0000280a01007387 */ /* 0x000fe40000100a00 */
[----:B------:R-:W0:Y:S04]  /*32360*/  LDSM.16.MT88.4 R8, [R2+0xc100] ;  /* 0x00c100000208783b */ /* 0x000e280000004200 */
[----:B0-----:R-:W-:Y:S01]  /*32370*/  IMAD.MOV.U32 R0, RZ, RZ, R10 ;  /* 0x000000ffff007224 */ /* 0x001fe200078e000a */
[----:B------:R-:W-:-:S02]  /*32380*/  MOV R3, R11 ;  /* 0x0000000b00037202 */ /* 0x000fc40000000f00 */
[----:B------:R-:W-:Y:S02]  /*32390*/  MOV R19, R8 ;  /* 0x0000000800137202 */ /* 0x000fe40000000f00 */
[----:B------:R-:W-:Y:S01]  /*323a0*/  MOV R28, R9 ;  /* 0x00000009001c7202 */ /* 0x000fe20000000f00 */
[----:B------:R-:W2:Y:S01]  /*323b0*/  LDL.LU.64 R10, [R1+0x6308] ;  /* 0x00630800010a7983 */ /* 0x000ea20000300a00 */
[----:B------:R-:W2:Y:S02]  /*323c0*/  LDL.LU.64 R8, [R1+0x6300] ;  /* 0x0063000001087983 */ /* 0x000ea40000300a00 */
[----:B------:R-:W-:Y:S02]  /*323d0*/  STL [R1+0x62d0], R3 ;  /* 0x0062d00301007387 */ /* 0x000fe40000100800 */
[----:B------:R-:W-:Y:S01]  /*323e0*/  STL [R1+0x62cc], R0 ;  /* 0x0062cc0001007387 */ /* 0x000fe20000100800 */
[----:B------:R-:W-:Y:S01]  /*323f0*/  STL [R1+0x62c8], R28 ;  /* 0x0062c81c01007387 */ /* 0x000fe20000100800 */
[----:B------:R-:W-:Y:S01]  /*32400*/  STL [R1+0x62c4], R19 ;  /* 0x0062c41301007387 */ /* 0x000fe20000100800 */
[----:B--2---:R-:W-:Y:S02]  /*32410*/  HMMA.16816.F32.BF16 R4, R4, R16, R8 ;  /* 0x000000100404723c */ /* 0x004fe40000041808 */
[----:B------:R-:W2:Y:S11]  /*32420*/  LDL.LU.64 R8, [R1+0x62f8] ;  /* 0x0062f80001087983 */ /* 0x000eb60000300a00 */
[----:B------:R-:W-:Y:S10]  /*32430*/  @!UPT UIADD3 URZ, URZ, URZ, URZ ;  /* 0x0000003f3f3ff290 */ /* 0x000ff4000fffe03f */
[----:B------:R-:W-:Y:S01]  /*32440*/  STL.64 [R1+0x270], R4 ;  /* 0x0002700401007387 */ /* 0x000fe20000100a00 */
[----:B------:R-:W-:Y:S02]  /*32450*/  STL.64 [R1+0x278], R6 ;  /* 0x0002780601007387 */ /* 0x000fe40000100a00 */
[----:B------:R-:W0:Y:S02]  /*32460*/  LDSM.16.MT88.4 R4, [R2+0xc180] ;  /* 0x00c180000204783b */ /* 0x000e240000004200 */
[----:B0-----:R-:W-:Y:S02]  /*32470*/  MOV R3, R4 ;  /* 0x0000000400037202 */ /* 0x001fe40000000f00 */
[----:B------:R-:W-:Y:S02]  /*32480*/  IMAD.MOV.U32 R0, RZ, RZ, R5 ;  /* 0x000000ffff007224 */ /* 0x000fe400078e0005 */
[----:B------:R-:W4:Y:S01]  /*32490*/  LDL.LU.64 R4, [R1+0x62f0] ;  /* 0x0062f00001047983 */ /* 0x000f220000300a00 */
[----:B------:R-:W-:Y:S01]  /*324a0*/  MOV R24, R15 ;  /* 0x0000000f00187202 */ /* 0x000fe20000000f00 */
[----:B------:R-:W-:-:S07]  /*324b0*/  IMAD.MOV.U32 R25, RZ, RZ, R14 ;  /* 0x000000ffff197224 */ /* 0x000fce00078e000e */
[----:B---3--:R-:W-:Y:S01]  /*324c0*/  HMMA.16816.F32.BF16 R20, R24, R12, R20 ;  /* 0x0000000c1814723c */ /* 0x008fe20000041814 */
[----:B------:R-:W-:Y:S01]  /*324d0*/  STL [R1+0x6144], R2 ;  /* 0x0061440201007387 */ /* 0x000fe20000100800 */
[----:B------:R-:W-:Y:S02]  /*324e0*/  MOV R28, R6 ;  /* 0x00000006001c7202 */ /* 0x000fe40000000f00 */
[----:B------:R-:W-:Y:S11]  /*324f0*/  MOV R19, R7 ;  /* 0x0000000700137202 */ /* 0x000ff60000000f00 */
[----:B------:R-:W-:Y:S09]  /*32500*/  @!UPT UIADD3 URZ, URZ, URZ, URZ ;  /* 0x0000003f3f3ff290 */ /* 0x000ff2000fffe03f */
[----:B------:R-:W-:Y:S02]  /*32510*/  MOV R15, R23 ;  /* 0x00000017000f7202 */ /* 0x000fe40000000f00 */
[----:B------:R-:W-:Y:S01]  /*32520*/  MOV R14, R22 ;  /* 0x00000016000e7202 */ /* 0x000fe20000000f00 */
[----:B------:R-:W-:Y:S02]  /*32530*/  STL [R1+0x290], R20 ;  /* 0x0002901401007387 */ /* 0x000fe40000100800 */
[----:B------:R-:W-:Y:S02]  /*32540*/  STL [R1+0x6150], R15 ;  /* 0x0061500f01007387 */ /* 0x000fe40000100800 */
[----:B------:R-:W-:Y:S01]  /*32550*/  STL [R1+0x614c], R14 ;  /* 0x00614c0e01007387 */ /* 0x000fe20000100800 */
[----:B------:R-:W-:Y:S02]  /*32560*/  IMAD.MOV.U32 R18, RZ, RZ, R21 ;  /* 0x000000ffff127224 */ /* 0x000fe400078e0015 */
[----:B------:R0:W-:Y:S02]  /*32570*/  STL.64 [R1+0x62e8], R12 ;  /* 0x0062e80c01007387 */ /* 0x0001e40000100a00 */
[----:B------:R-:W-:Y:S01]  /*32580*/  LDSM.16.MT88.4 R20, [R29+0xc100] ;  /* 0x00c100001d14783b */ /* 0x000fe20000004200 */
[----:B0-----:R-:W3:Y:S03]  /*32590*/  LDL.LU R12, [R1+0x250] ;  /* 0x00025000010c7983 */ /* 0x001ee60000300800 */
[----:B------:R-:W3:Y:S02]  /*325a0*/  LDL.LU R13, [R1+0x254] ;  /* 0x00025400010d7983 */ /* 0x000ee40000300800 */
[----:B------:R-:W-:Y:S02]  /*325b0*/  STL [R1+0x6148], R18 ;  /* 0x0061481201007387 */ /* 0x000fe40000100800 */
[----:B----4-:R-:W-:Y:S01]  /*325c0*/  IMAD.MOV.U32 R14, RZ, RZ, R5 ;  /* 0x000000ffff0e7224 */ /* 0x010fe200078e0005 */
[----:B------:R-:W-:-:S02]  /*325d0*/  MOV R15, R4 ;  /* 0x00000004000f7202 */ /* 0x000fc40000000f00 */
[----:B------:R-:W0:Y:S04]  /*325e0*/  LDSM.16.MT88.4 R4, [R29+0xc000] ;  /* 0x00c000001d04783b */ /* 0x000e280000004200 */
[----:B0-----:R-:W-:Y:S01]  /*325f0*/  STL.64 [R1+0x61c8], R6 ;  /* 0x0061c80601007387 */ /* 0x001fe20000100a00 */
[----:B------:R0:W-:Y:S03]  /*32600*/  STL.64 [R1+0x61c0], R4 ;  /* 0x0061c00401007387 */ /* 0x0001e60000100a00 */
[----:B0-----:R-:W4:Y:S01]  /*32610*/  LDL.LU.64 R4, [R1+0x50] ;  /* 0x0000500001047983 */ /* 0x001f220000300a00 */
[----:B------:R-:W2:Y:S01]  /*32620*/  LDL.LU.64 R6, [R1+0x58] ;  /* 0x0000580001067983 */ /* 0x000ea20000300a00 */
[----:B---3--:R-:W-:Y:S02]  /*32630*/  HMMA.16816.F32.BF16 R24, R24, R16, R12 ;  /* 0x000000101818723c */ /* 0x008fe4000004180c */
[----:B--2---:R0:W-:Y:S02]  /*32640*/  STL.64 [R1+0x62e0], R6 ;  /* 0x0062e00601007387 */ /* 0x0041e40000100a00 */
[----:B0-----:R-:W-:Y:S01]  /*32650*/  MOV R6, R9 ;  /* 0x0000000900067202 */ /* 0x001fe20000000f00 */
[----:B------:R-:W-:-:S02]  /*32660*/  IMAD.MOV.U32 R7, RZ, RZ, R8 ;  /* 0x000000ffff077224 */ /* 0x000fc400078e0008 */
[----:B------:R-:W0:Y:S04]  /*32670*/  LDSM.16.MT88.4 R8, [R29+0xc080] ;  /* 0x00c080001d08783b */ /* 0x000e280000004200 */
[----:B----4-:R1:W-:Y:S04]  /*32680*/  STL.64 [R1+0x62d8], R4 ;  /* 0x0062d80401007387 */ /* 0x0103e80000100a00 */
[----:B-1----:R-:W2:Y:S01]  /*32690*/  LDL.LU R4, [R1+0x350] ;  /* 0x0003500001047983 */ /* 0x002ea20000300800 */
[----:B------:R-:W2:Y:S03]  /*326a0*/  LDL.LU R5, [R1+0x354] ;  /* 0x0003540001057983 */ /* 0x000ea60000300800 */
[----:B0-----:R-:W-:Y:S01]  /*326b0*/  STL.64 [R1+0x61a8], R10 ;  /* 0x0061a80a01007387 */ /* 0x001fe20000100a00 */
[----:B------:R0:W-:Y:S03]  /*326c0*/  STL.64 [R1+0x61a0], R8 ;  /* 0x0061a00801007387 */ /* 0x0001e60000100a00 */
[----:B0-----:R-:W3:Y:S01]  /*326d0*/  LDL.LU R8, [R1+0x310] ;  /* 0x0003100001087983 */ /* 0x001ee20000300800 */
[----:B------:R-:W3:Y:S02]  /*326e0*/  LDL.LU R9, [R1+0x314] ;  /* 0x0003140001097983 */ /* 0x000ee40000300800 */
[----:B------:R-:W3:Y:S02]  /*326f0*/  LDL.LU R10, [R1+0x318] ;  /* 0x00031800010a7983 */ /* 0x000ee40000300800 */
[----:B------:R-:W3:Y:S01]  /*32700*/  LDL.LU R11, [R1+0x31c] ;  /* 0x00031c00010b7983 */ /* 0x000ee20000300800 */
[----:B------:R-:W-:Y:S01]  /*32710*/  STL.64 [R1+0x61b8], R22 ;  /* 0x0061b81601007387 */ /* 0x000fe20000100a00 */
[----:B------:R0:W-:Y:S03]  /*32720*/  STL.64 [R1+0x61b0], R20 ;  /* 0x0061b01401007387 */ /* 0x0001e60000100a00 */
[----:B0-----:R-:W2:Y:S01]  /*32730*/  LDL.LU R20, [R1+0x40] ;  /* 0x0000400001147983 */ /* 0x001ea20000300800 */
[----:B------:R-:W2:Y:S02]  /*32740*/  LDL.LU R21, [R1+0x44] ;  /* 0x0000440001157983 */ /* 0x000ea40000300800 */
[----:B------:R-:W2:Y:S02]  /*32750*/  LDL.LU R22, [R1+0x48] ;  /* 0x0000480001167983 */ /* 0x000ea40000300800 */
[----:B------:R-:W2:Y:S01]  /*32760*/  LDL.LU R23, [R1+0x4c] ;  /* 0x00004c0001177983 */ /* 0x000ea20000300800 */
[----:B------:R-:W2:Y:S01]  /*32770*/  LDL.LU.64 R12, [R1+0x62e8] ;  /* 0x0062e800010c7983 */ /* 0x000ea20000300a00 */
[----:B------:R-:W-:Y:S02]  /*32780*/  STL.64 [R1+0x260], R24 ;  /* 0x0002601801007387 */ /* 0x000fe40000100a00 */
[----:B------:R-:W-:Y:S02]  /*32790*/  STL.64 [R1+0x268], R26 ;  /* 0x0002681a01007387 */ /* 0x000fe40000100a00 */
[----:B------:R-:W0:Y:S04]  /*327a0*/  LDSM.16.MT88.4 R24, [R29+0xc180] ;  /* 0x00c180001d18783b */ /* 0x000e280000004200 */
[----:B0-----:R-:W-:Y:S01]  /*327b0*/  STL.64 [R1+0x6188], R26 ;  /* 0x0061881a01007387 */ /* 0x001fe20000100a00 */
[----:B------:R0:W-:Y:S03]  /*327c0*/  STL.64 [R1+0x6180], R24 ;  /* 0x0061801801007387 */ /* 0x0001e60000100a00 */
[----:B0-----:R-:W4:Y:S01]  /*327d0*/  LDL.LU R24, [R1+0x320] ;  /* 0x0003200001187983 */ /* 0x001f220000300800 */
[----:B------:R-:W4:Y:S02]  /*327e0*/  LDL.LU R25, [R1+0x324] ;  /* 0x0003240001197983 */ /* 0x000f240000300800 */
[----:B------:R-:W4:Y:S02]  /*327f0*/  LDL.LU R26, [R1+0x328] ;  /* 0x00032800011a7983 */ /* 0x000f240000300800 */
[----:B------:R-:W4:Y:S01]  /*32800*/  LDL.LU R27, [R1+0x32c] ;  /* 0x00032c00011b7983 */ /* 0x000f220000300800 */
[----:B------:R-:W-:Y:S01]  /*32810*/  STL [R1+0x6154], R29 ;  /* 0x0061541d01007387 */ /* 0x000fe20000100800 */
[C---:B--2---:R-:W-:Y:S11]  /*32820*/  HMMA.16816.F32.BF16 R4, R20.reuse, R12, R4 ;  /* 0x0000000c1404723c */ /* 0x044ff60000041804 */
[----:B------:R-:W-:Y:S11]  /*32830*/  @!UPT UIADD3 URZ, URZ, URZ, URZ ;  /* 0x0000003f3f3ff290 */ /* 0x000ff6000fffe03f */
[----:B------:R-:W-:Y:S01]  /*32840*/  @!UPT UIADD3 URZ, URZ, URZ, URZ ;  /* 0x0000003f3f3ff290 */ /* 0x000fe2000fffe03f */
[----:B------:R-:W-:Y:S01]  /*32850*/  STL.64 [R1+0x250], R4 ;  /* 0x0002500401007387 */ /* 0x000fe20000100a00 */
[----:B------:R0:W-:Y:S03]  /*32860*/  STL.64 [R1+0x258], R6 ;  /* 0x0002580601007387 */ /* 0x0001e60000100a00 */
[----:B0-----:R-:W3:Y:S01]  /*32870*/  LDL.LU.64 R6, [R1+0x62e0] ;  /* 0x0062e00001067983 */ /* 0x001ee20000300a00 */
[----:B------:R-:W3:Y:S01]  /*32880*/  LDL.LU.64 R4, [R1+0x62d8] ;  /* 0x0062d80001047983 */ /* 0x000ee20000300a00 */
[----:B----4-:R-:W-:Y:S11]  /*32890*/  HMMA.16816.F32.BF16 R20, R20, R16, R24 ;  /* 0x000000101414723c */ /* 0x010ff60000041818 */
[----:B------:R-:W-:Y:S11]  /*328a0*/  @!UPT UIADD3 URZ, URZ, URZ, URZ ;  /* 0x0000003f3f3ff290 */ /* 0x000ff6000fffe03f */
[----:B------:R-:W-:Y:S01]  /*328b0*/  @!UPT UIADD3 URZ, URZ, URZ, URZ ;  /* 0x0000003f3f3ff290 */ /* 0x000fe2000fffe03f */
[----:B------:R-:W-:Y:S01]  /*328c0*/  STL.64 [R1+0x220], R20 ;  /* 0x0002201401007387 */ /* 0x000fe20000100a00 */
[----:B------:R-:W-:Y:S01]  /*328d0*/  STL.64 [R1+0x228], R22 ;  /* 0x0002281601007387 */ /* 0x000fe20000100a00 */
[----:B---3--:R-:W-:Y:S01]  /*328e0*/  HMMA.16816.F32.BF16 R8, R4, R12, R8 ;  /* 0x0000000c0408723c */ /* 0x008fe20000041808 */
[----:B------:R-:W-:Y:S01]  /*328f0*/  MOV R18, R4 ;  /* 0x0000000400127202 */ /* 0x000fe20000000f00 */
[----:B------:R-:W-:Y:S01]  /*32900*/  IMAD.MOV.U32 R14, RZ, RZ, R6 ;  /* 0x000000ffff0e7224 */ /* 0x000fe200078e0006 */
[----:B------:R-:W-:Y:S02]  /*32910*/  MOV R2, R7 ;  /* 0x0000000700027202 */ /* 0x000fe40000000f00 */
[----:B------:R-:W-:Y:S02]  /*32920*/  MOV R15, R5 ;  /* 0x00000005000f7202 */ /* 0x000fe40000000f00 */
[----:B------:R-:W-:Y:S02]  /*32930*/  MOV R4, R3 ;  /* 0x0000000300047202 */ /* 0x000fe40000000f00 */
[----:B------:R-:W-:-:S02]  /*32940*/  MOV R6, R28 ;  /* 0x0000001c00067202 */ /* 0x000fc40000000f00 */
[----:B------:R-:W-:Y:S01]  /*32950*/  MOV R7, R19 ;  /* 0x0000001300077202 */ /* 0x000fe20000000f00 */
[----:B------:R-:W-:-:S11]  /*32960*/  IMAD.MOV.U32 R5, RZ, RZ, R0 ;  /* 0x000000ffff057224 */ /* 0x000fd600078e0000 */
[----:B------:R0:W-:Y:S01]  /*32970*/  STL.64 [R1+0x210], R8 ;  /* 0x0002100801007387 */ /* 0x0001e20000100a00 */
[----:B------:R1:W-:Y:S02]  /*32980*/  STL.64 [R1+0x218], R10 ;  /* 0x0002180a01007387 */ /* 0x0003e40000100a00 */
[----:B------:R-:W-:Y:S02]  /*32990*/  STL.64 [R1+0x6280], R12 ;  /* 0x0062800c01007387 */ /* 0x000fe40000100a00 */
[----:B------:R-:W2:Y:S01]  /*329a0*/  LDL.LU R3, [R1+0x62d0] ;  /* 0x0062d00001037983 */ /* 0x000ea20000300800 */
[----:B------:R-:W3:Y:S01]  /*329b0*/  LDL.LU R0, [R1+0x62cc] ;  /* 0x0062cc0001007983 */ /* 0x000ee20000300800 */
[----:B------:R-:W4:Y:S02]  /*329c0*/  LDL.LU R28, [R1+0x62c8] ;  /* 0x0062c800011c7983 */ /* 0x000f240000300800 */
[----:B------:R-:W2:Y:S02]  /*329d0*/  LDL.LU R19, [R1+0x62c4] ;  /* 0x0062c40001137983 */ /* 0x000ea40000300800 */
[----:B------:R-:W-:Y:S01]  /*329e0*/  STL.64 [R1+0x61f8], R6 ;  /* 0x0061f80601007387 */ /* 0x000fe20000100a00 */
[----:B------:R-:W-:Y:S04]  /*329f0*/  STL.64 [R1+0x61f0], R4 ;  /* 0x0061f00401007387 */ /* 0x000fe80000100a00 */
[----:B0-----:R-:W2:Y:S01]  /*32a00*/  LDL.LU R8, [R1+0x110] ;  /* 0x0001100001087983 */ /* 0x001ea20000300800 */
[----:B------:R-:W2:Y:S02]  /*32a10*/  LDL.LU R9, [R1+0x114] ;  /* 0x0001140001097983 */ /* 0x000ea40000300800 */
[----:B-1----:R-:W2:Y:S02]  /*32a20*/  LDL.LU R10, [R1+0x118] ;  /* 0x00011800010a7983 */ /* 0x002ea40000300800 */
[----:B------:R-:W2:Y:S02]  /*32a30*/  LDL.LU R11, [R1+0x11c] ;  /* 0x00011c00010b7983 */ /* 0x000ea40000300800 */
[----:B--2---:R-:W-:Y:S01]  /*32a40*/  STL.64 [R1+0x61d8], R10 ;  /* 0x0061d80a01007387 */ /* 0x004fe20000100a00 */
[----:B------:R0:W-:Y:S03]  /*32a50*/  STL.64 [R1+0x61d0], R8 ;  /* 0x0061d00801007387 */ /* 0x0001e60000100a00 */
[----:B0-----:R-:W2:Y:S01]  /*32a60*/  LDL.LU R8, [R1+0x120] ;  /* 0x0001200001087983 */ /* 0x001ea20000300800 */
[----:B------:R-:W2:Y:S02]  /*32a70*/  LDL.LU R9, [R1+0x124] ;  /* 0x0001240001097983 */ /* 0x000ea40000300800 */
[----:B------:R-:W2:Y:S02]  /*32a80*/  LDL.LU R10, [R1+0x128] ;  /* 0x00012800010a7983 */ /* 0x000ea40000300800 */
[----:B------:R-:W2:Y:S02]  /*32a90*/  LDL.LU R11, [R1+0x12c] ;  /* 0x00012c00010b7983 */ /* 0x000ea40000300800 */
[----:B------:R-:W-:Y:S01]  /*32aa0*/  IMAD.MOV.U32 R4, RZ, RZ, R19 ;  /* 0x000000ffff047224 */ /* 0x000fe200078e0013 */
[----:B---3--:R-:W-:Y:S01]  /*32ab0*/  MOV R6, R0 ;  /* 0x0000000000067202 */ /* 0x008fe20000000f00 */
[----:B------:R-:W-:Y:S01]  /*32ac0*/  IMAD.MOV.U32 R7, RZ, RZ, R3 ;  /* 0x000000ffff077224 */ /* 0x000fe200078e0003 */
[----:B------:R-:W3:Y:S01]  /*32ad0*/  LDL.LU R19, [R1+0x62c0] ;  /* 0x0062c00001137983 */ /* 0x000ee20000300800 */
[----:B----4-:R-:W-:-:S02]  /*32ae0*/  MOV R5, R28 ;  /* 0x0000001c00057202 */ /* 0x010fc40000000f00 */
[----:B------:R-:W4:Y:S02]  /*32af0*/  LDL.LU R28, [R1+0x62bc] ;  /* 0x0062bc00011c7983 */ /* 0x000f240000300800 */
[----:B------:R-:W3:Y:S01]  /*32b00*/  LDL.LU R0, [R1+0x62b8] ;  /* 0x0062b80001007983 */ /* 0x000ee20000300800 */
[----:B------:R-:W3:Y:S01]  /*32b10*/  LDL.LU R3, [R1+0x62b4] ;  /* 0x0062b40001037983 */ /* 0x000ee20000300800 */
[----:B------:R-:W-:Y:S02]  /*32b20*/  STL.64 [R1+0x6228], R6 ;  /* 0x0062280601007387 */ /* 0x000fe40000100a00 */
[----:B------:R-:W-:Y:S01]  /*32b30*/  STL.64 [R1+0x6220], R4 ;  /* 0x0062200401007387 */ /* 0x000fe20000100a00 */
[----:B--2---:R-:W-:Y:S01]  /*32b40*/  STL.64 [R1+0x61e8], R10 ;  /* 0x0061e80a01007387 */ /* 0x004fe20000100a00 */
[----:B------:R0:W-:Y:S03]  /*32b50*/  STL.64 [R1+0x61e0], R8 ;  /* 0x0061e00801007387 */ /* 0x0001e60000100a00 */
[----:B0-----:R-:W2:Y:S01]  /*32b60*/  LDL.LU R8, [R1+0x130] ;  /* 0x0001300001087983 */ /* 0x001ea20000300800 */
[----:B------:R-:W2:Y:S02]  /*32b70*/  LDL.LU R9, [R1+0x134] ;  /* 0x0001340001097983 */ /* 0x000ea40000300800 */
[----:B------:R-:W2:Y:S02]  /*32b80*/  LDL.LU R10, [R1+0x138] ;  /* 0x00013800010a7983 */ /* 0x000ea40000300800 */
[----:B------:R-:W2:Y:S02]  /*32b90*/  LDL.LU R11, [R1+0x13c] ;  /* 0x00013c00010b7983 */ /* 0x000ea40000300800 */
[----:B--2---:R-:W-:Y:S01]  /*32ba0*/  STL.64 [R1+0x6208], R10 ;  /* 0x0062080a01007387 */ /* 0x004fe20000100a00 */
[----:B------:R0:W-:Y:S03]  /*32bb0*/  STL.64 [R1+0x6200], R8 ;  /* 0x0062000801007387 */ /* 0x0001e60000100a00 */
[----:B0-----:R-:W2:Y:S01]  /*32bc0*/  LDL.LU R8, [R1+0x140] ;  /* 0x0001400001087983 */ /* 0x001ea20000300800 */
[----:B------:R-:W2:Y:S02]  /*32bd0*/  LDL.LU R9, [R1+0x144] ;  /* 0x0001440001097983 */ /* 0x000ea40000300800 */
[----:B------:R-:W2:Y:S02]  /*32be0*/  LDL.LU R10, [R1+0x148] ;  /* 0x00014800010a7983 */ /* 0x000ea40000300800 */
[----:B------:R-:W2:Y:S01]  /*32bf0*/  LDL.LU R11, [R1+0x14c] ;  /* 0x00014c00010b7983 */ /* 0x000ea20000300800 */
[----:B------:R-:W2:Y:S01]  /*32c00*/  LDL.LU R4, [R1+0x20] ;  /* 0x0000200001047983 */ /* 0x000ea20000300800 */
[----:B------:R-:W2:Y:S02]  /*32c10*/  LDL.LU R5, [R1+0x24] ;  /* 0x0000240001057983 */ /* 0x000ea40000300800 */
[----:B------:R-:W2:Y:S02]  /*32c20*/  LDL.LU R6, [R1+0x28] ;  /* 0x0000280001067983 */ /* 0x000ea40000300800 */
[----:B------:R-:W2:Y:S02]  /*32c30*/  LDL.LU R7, [R1+0x2c] ;  /* 0x00002c0001077983 */ /* 0x000ea40000300800 */
[----:B--2---:R-:W-:Y:S01]  /*32c40*/  STL.64 [R1+0x6258], R6 ;  /* 0x0062580601007387 */ /* 0x004fe20000100a00 */
[----:B------:R-:W-:Y:S02]  /*32c50*/  STL.64 [R1+0x6250], R4 ;  /* 0x0062500401007387 */ /* 0x000fe40000100a00 */
[----:B------:R-:W-:Y:S02]  /*32c60*/  STL.64 [R1+0x6218], R10 ;  /* 0x0062180a01007387 */ /* 0x000fe40000100a00 */
[----:B------:R0:W-:Y:S02]  /*32c70*/  STL.64 [R1+0x6210], R8 ;  /* 0x0062100801007387 */ /* 0x0001e40000100a00 */
[----:B0-----:R-:W2:Y:S01]  /*32c80*/  LDL.LU R8, [R1+0x2e0] ;  /* 0x0002e00001087983 */ /* 0x001ea20000300800 */
[----:B------:R-:W2:Y:S02]  /*32c90*/  LDL.LU R9, [R1+0x2e4] ;  /* 0x0002e40001097983 */ /* 0x000ea40000300800 */
[----:B------:R-:W2:Y:S02]  /*32ca0*/  LDL.LU R10, [R1+0x2e8] ;  /* 0x0002e800010a7983 */ /* 0x000ea40000300800 */
[----:B------:R-:W2:Y:S02]  /*32cb0*/  LDL.LU R11, [R1+0x2ec] ;  /* 0x0002ec00010b7983 */ /* 0x000ea40000300800 */
[----:B----4-:R-:W-:Y:S01]  /*32cc0*/  IMAD.MOV.U32 R6, RZ, RZ, R28 ;  /* 0x000000ffff067224 */ /* 0x010fe200078e001c */
[----:B---3--:R-:W-:-:S02]  /*32cd0*/  MOV R7, R19 ;  /* 0x0000001300077202 */ /* 0x008fc40000000f00 */
[----:B------:R-:W-:Y:S02]  /*32ce0*/  MOV R4, R3 ;  /* 0x0000000300047202 */ /* 0x000fe40000000f00 */
[----:B------:R-:W-:Y:S01]  /*32cf0*/  MOV R5, R0 ;  /* 0x0000000000057202 */ /* 0x000fe20000000f00 */
[----:B------:R-:W3:Y:S01]  /*32d00*/  LDL.LU R3, [R1+0x62b0] ;  /* 0x0062b00001037983 */ /* 0x000ee20000300800 */
[----:B------:R-:W4:Y:S02]  /*32d10*/  LDL.LU R0, [R1+0x62ac] ;  /* 0x0062ac0001007983 */ /* 0x000f240000300800 */
[----:B------:R-:W-:Y:S01]  /*32d20*/  STL.64 [R1+0x6290], R6 ;  /* 0x0062900601007387 */ /* 0x000fe20000100a00 */
[----:B------:R-:W-:Y:S04]  /*32d30*/  STL.64 [R1+0x6288], R4 ;  /* 0x0062880401007387 */ /* 0x000fe80000100a00 */
[----:B--2---:R-:W-:Y:S01]  /*32d40*/  STL.64 [R1+0x6238], R10 ;  /* 0x0062380a01007387 */ /* 0x004fe20000100a00 */
[----:B------:R0:W-:Y:S03]  /*32d50*/  STL.64 [R1+0x6230], R8 ;  /* 0x0062300801007387 */ /* 0x0001e60000100a00 */
[----:B0-----:R-:W2:Y:S01]  /*32d60*/  LDL.LU R8, [R1+0x2f0] ;  /* 0x0002f00001087983 */ /* 0x001ea20000300800 */
[----:B------:R-:W2:Y:S02]  /*32d70*/  LDL.LU R9, [R1+0x2f4] ;  /* 0x0002f40001097983 */ /* 0x000ea40000300800 */
[----:B------:R-:W2:Y:S02]  /*32d80*/  LDL.LU R10, [R1+0x2f8] ;  /* 0x0002f800010a7983 */ /* 0x000ea40000300800 */
[----:B------:R-:W2:Y:S02]  /*32d90*/  LDL.LU R11, [R1+0x2fc] ;  /* 0x0002fc00010b7983 */ /* 0x000ea40000300800 */
[----:B------:R-:W-:Y:S01]  /*32da0*/  IMAD.MOV.U32 R13, RZ, RZ, R15 ;  /* 0x000000ffff0d7224 */ /* 0x000fe200078e000f */
[----:B------:R-:W-:-:S02]  /*32db0*/  MOV R15, R2 ;  /* 0x00000002000f7202 */ /* 0x000fc40000000f00 */
[----:B------:R-:W-:-:S03]  /*32dc0*/  MOV R12, R18 ;  /* 0x00000012000c7202 */ /* 0x000fc60000000f00 */
[----:B------:R-:W-:Y:S02]  /*32dd0*/  STL.64 [R1+0x62a0], R14 ;  /* 0x0062a00e01007387 */ /* 0x000fe40000100a00 */
[----:B------:R-:W-:Y:S02]  /*32de0*/  STL.64 [R1+0x6298], R12 ;  /* 0x0062980c01007387 */ /* 0x000fe40000100a00 */
[----:B------:R-:W4:Y:S02]  /*32df0*/  LDL.LU R4, [R1+0x300] ;  /* 0x0003000001047983 */ /* 0x000f240000300800 */
[----:B------:R-:W4:Y:S01]  /*32e00*/  LDL.LU R5, [R1+0x304] ;  /* 0x0003040001057983 */ /* 0x000f220000300800 */
[----:B------:R-:W4:Y:S01]  /*32e10*/  LDL.LU R6, [R1+0x308] ;  /* 0x0003080001067983 */ /* 0x000f220000300800 */
[----:B------:R-:W4:Y:S03]  /*32e20*/  LDL.LU R7, [R1+0x30c] ;  /* 0x00030c0001077983 */ /* 0x000f260000300800 */
[----:B---3--:R-:W0:Y:S04]  /*32e30*/  LDSM.16.MT88.4 R12, [R3+0xc000] ;  /* 0x00c00000030c783b */ /* 0x008e280000004200 */
[----:B--2---:R-:W-:Y:S01]  /*32e40*/  STL.64 [R1+0x6248], R10 ;  /* 0x0062480a01007387 */ /* 0x004fe20000100a00 */
[----:B------:R1:W-:Y:S03]  /*32e50*/  STL.64 [R1+0x6240], R8 ;  /* 0x0062400801007387 */ /* 0x0003e60000100a00 */
[----:B-1----:R-:W2:Y:S01]  /*32e60*/  LDL.LU R8, [R1+0x330] ;  /* 0x0003300001087983 */ /* 0x002ea20000300800 */
[----:B------:R-:W2:Y:S02]  /*32e70*/  LDL.LU R9, [R1+0x334] ;  /* 0x0003340001097983 */ /* 0x000ea40000300800 */
[----:B------:R-:W3:Y:S02]  /*32e80*/  LDL.LU R10, [R1+0x338] ;  /* 0x00033800010a7983 */ /* 0x000ee40000300800 */
[----:B------:R-:W3:Y:S02]  /*32e90*/  LDL.LU R11, [R1+0x33c] ;  /* 0x00033c00010b7983 */ /* 0x000ee40000300800 */
[----:B---3--:R-:W-:Y:S01]  /*32ea0*/  STL.64 [R1+0x6268], R10 ;  /* 0x0062680a01007387 */ /* 0x008fe20000100a00 */
[----:B--2---:R1:W-:Y:S03]  /*32eb0*/  STL.64 [R1+0x6260], R8 ;  /* 0x0062600801007387 */ /* 0x0043e60000100a00 */
[----:B-1----:R-:W2:Y:S01]  /*32ec0*/  LDL.LU R8, [R1+0x340] ;  /* 0x0003400001087983 */ /* 0x002ea20000300800 */
[----:B------:R-:W2:Y:S02]  /*32ed0*/  LDL.LU R9, [R1+0x344] ;  /* 0x0003440001097983 */ /* 0x000ea40000300800 */
[----:B------:R-:W3:Y:S02]  /*32ee0*/  LDL.LU R10, [R1+0x348] ;  /* 0x00034800010a7983 */ /* 0x000ee40000300800 */
[----:B------:R-:W3:Y:S01]  /*32ef0*/  LDL.LU R11, [R1+0x34c] ;  /* 0x00034c00010b7983 */ /* 0x000ee20000300800 */
[----:B----4-:R-:W-:-:S02]  /*32f00*/  MOV R27, R0 ;  /* 0x00000000001b7202 */ /* 0x010fc40000000f00 */
[----:B0-----:R-:W-:Y:S01]  /*32f10*/  MOV R28, R14 ;  /* 0x0000000e001c7202 */ /* 0x001fe20000000f00 */
[----:B------:R-:W-:Y:S02]  /*32f20*/  IMAD.MOV.U32 R19, RZ, RZ, R15 ;  /* 0x000000ffff137224 */ /* 0x000fe400078e000f */
[----:B------:R-:W-:Y:S01]  /*32f30*/  IMAD.MOV.U32 R18, RZ, RZ, R12 ;  /* 0x000000ffff127224 */ /* 0x000fe200078e000c */
[----:B------:R-:W-:Y:S01]  /*32f40*/  MOV R2, R13 ;  /* 0x0000000d00027202 */ /* 0x000fe20000000f00 */
[----:B---3--:R-:W-:Y:S01]  /*32f50*/  STL.64 [R1+0x6278], R10 ;  /* 0x0062780a01007387 */ /* 0x008fe20000100a00 */
[----:B--2---:R0:W-:Y:S03]  /*32f60*/  STL.64 [R1+0x6270], R8 ;  /* 0x0062700801007387 */ /* 0x0041e60000100a00 */
[----:B0-----:R-:W2:Y:S01]  /*32f70*/  LDL.LU R8, [R1+0x360] ;  /* 0x0003600001087983 */ /* 0x001ea20000300800 */
[----:B------:R-:W2:Y:S02]  /*32f80*/  LDL.LU R9, [R1+0x364] ;  /* 0x0003640001097983 */ /* 0x000ea40000300800 */
[----:B------:R-:W2:Y:S02]  /*32f90*/  LDL.LU R10, [R1+0x368] ;  /* 0x00036800010a7983 */ /* 0x000ea40000300800 */
[----:B------:R-:W2:Y:S01]  /*32fa0*/  LDL.LU R11, [R1+0x36c] ;  /* 0x00036c00010b7983 */ /* 0x000ea20000300800 */
[----:B------:R-:W3:Y:S01]  /*32fb0*/  LDL.LU R20, [R1+0x2a0] ;  /* 0x0002a00001147983 */ /* 0x000ee20000300800 */
[----:B------:R-:W3:Y:S02]  /*32fc0*/  LDL.LU R21, [R1+0x2a4] ;  /* 0x0002a40001157983 */ /* 0x000ee40000300800 */
[----:B------:R-:W3:Y:S02]  /*32fd0*/  LDL.LU R22, [R1+0x2a8] ;  /* 0x0002a80001167983 */ /* 0x000ee40000300800 */
[----:B------:R-:W3:Y:S01]  /*32fe0*/  LDL.LU R23, [R1+0x2ac] ;  /* 0x0002ac0001177983 */ /* 0x000ee20000300800 */
[----:B------:R-:W4:Y:S01]  /*32ff0*/  LDL.LU R24, [R1+0xf0] ;  /* 0x0000f00001187983 */ /* 0x000f220000300800 */
[----:B------:R-:W4:Y:S02]  /*33000*/  LDL.LU R25, [R1+0xf4] ;  /* 0x0000f40001197983 */ /* 0x000f240000300800 */
[----:B------:R-:W4:Y:S02]  /*33010*/  LDL.LU R26, [R1+0xf8] ;  /* 0x0000f800011a7983 */ /* 0x000f240000300800 */
[----:B------:R-:W2:Y:S01]  /*33020*/  LDL.LU R0, [R1+0x62a8] ;  /* 0x0062a80001007983 */ /* 0x000ea20000300800 */
[----:B------:R-:W2:Y:S01]  /*33030*/  LDL.LU.64 R14, [R1+0x62a0] ;  /* 0x0062a000010e7983 */ /* 0x000ea20000300a00 */
[----:B------:R-:W2:Y:S02]  /*33040*/  LDL.LU.64 R12, [R1+0x6298] ;  /* 0x00629800010c7983 */ /* 0x000ea40000300a00 */
[----:B------:R-:W-:Y:S02]  /*33050*/  STL [R1+0x6178], R19 ;  /* 0x0061781301007387 */ /* 0x000fe40000100800 */
[----:B------:R-:W-:Y:S01]  /*33060*/  STL [R1+0x6174], R28 ;  /* 0x0061741c01007387 */ /* 0x000fe20000100800 */
[----:B------:R-:W-:Y:S01]  /*33070*/  STL [R1+0x6170], R18 ;  /* 0x0061701201007387 */ /* 0x000fe20000100800 */
[----:B------:R-:W-:Y:S01]  /*33080*/  STL [R1+0x6158], R2 ;  /* 0x0061580201007387 */ /* 0x000fe20000100800 */
[----:B--2---:R-:W-:Y:S02]  /*33090*/  HMMA.16816.F32.BF16 R12, R12, R16, R4 ;  /* 0x000000100c0c723c */ /* 0x004fe40000041804 */
[----:B------:R-:W2:Y:S01]  /*330a0*/  LDL.LU.64 R6, [R1+0x6290] ;  /* 0x0062900001067983 */ /* 0x000ea20000300a00 */
[----:B------:R-:W2:Y:S11]  /*330b0*/  LDL.LU.64 R4, [R1+0x6288] ;  /* 0x0062880001047983 */ /* 0x000eb60000300a00 */
[----:B------:R-:W-:Y:S09]  /*330c0*/  @!UPT UIADD3 URZ, URZ, URZ, URZ ;  /* 0x0000003f3f3ff290 */ /* 0x000ff2000fffe03f */
[----:B------:R-:W-:Y:S01]  /*330d0*/  STL.64 [R1+0x1d0], R12 ;  /* 0x0001d00c01007387 */ /* 0x000fe20000100a00 */
[----:B------:R-:W-:Y:S02]  /*330e0*/  STL.64 [R1+0x1d8], R14 ;  /* 0x0001d80e01007387 */ /* 0x000fe40000100a00 */
[----:B------:R-:W0:Y:S02]  /*330f0*/  LDSM.16.MT88.4 R12, [R3+0xc080] ;  /* 0x00c08000030c783b */ /* 0x000e240000004200 */
[----:B0-----:R-:W-:Y:S01]  /*33100*/  MOV R19, R13 ;  /* 0x0000000d00137202 */ /* 0x001fe20000000f00 */
[----:B------:R0:W-:Y:S04]  /*33110*/  STL [R1+0x60], R12 ;  /* 0x0000600c01007387 */ /* 0x0001e80000100800 */
[----:B0-----:R-:W2:Y:S02]  /*33120*/  LDL.LU.64 R12, [R1+0x6280] ;  /* 0x00628000010c7983 */ /* 0x001ea40000300a00 */
        /* <DEDUP_REMOVED lines=51> */
[----:B------:R-:W2:Y:S01]  /*33460*/  LDL.LU.64 R8, [R1+0x61e0] ;  /* 0x0061e00001087983 */ /* 0x000ea20000300a00 */
[----:B------:R-:W-:Y:S01]  /*33470*/  MOV R28, R14 ;  /* 0x0000000e001c7202 */ /* 0x000fe20000000f00 */
[----:B------:R-:W-:Y:S01]  /*33480*/  IMAD.MOV.U32 R18, RZ, RZ, R15 ;  /* 0x000000ffff127224 */ /* 0x000fe200078e000f */
[----:B--2---:R-:W-:Y:S01]  /*33490*/  HMMA.16816.F32.BF16 R4, R4, R16, R8 ;  /* 0x000000100404723c */ /* 0x004fe20000041808 */
[----:B------:R-:W2:Y:S01]  /*334a0*/  LDL.LU.64 R10, [R1+0x61d8] ;  /* 0x0061d800010a7983 */ /* 0x000ea20000300a00 */
[----:B------:R-:W2:Y:S11]  /*334b0*/  LDL.LU.64 R8, [R1+0x61d0] ;  /* 0x0061d00001087983 */ /* 0x000eb60000300a00 */
[----:B------:R-:W-:Y:S10]  /*334c0*/  @!UPT UIADD3 URZ, URZ, URZ, URZ ;  /* 0x0000003f3f3ff290 */ /* 0x000ff4000fffe03f */
[----:B------:R-:W-:Y:S01]  /*334d0*/  STL.64 [R1+0x170], R4 ;  /* 0x0001700401007387 */ /* 0x000fe20000100a00 */
[----:B------:R-:W-:Y:S02]  /*334e0*/  STL.64 [R1+0x178], R6 ;  /* 0x0001780601007387 */ /* 0x000fe40000100a00 */
[----:B------:R-:W0:Y:S04]  /*334f0*/  LDSM.16.MT88.4 R4, [R3+0xc100] ;  /* 0x00c100000304783b */ /* 0x000e280000004200 */
[----:B0-----:R-:W-:Y:S01]  /*33500*/  IMAD.MOV.U32 R15, RZ, RZ, R6 ;  /* 0x000000ffff0f7224 */ /* 0x001fe200078e0006 */
[----:B------:R-:W-:Y:S02]  /*33510*/  MOV R14, R7 ;  /* 0x00000007000e7202 */ /* 0x000fe40000000f00 */
[----:B------:R-:W-:-:S02]  /*33520*/  MOV R2, R4 ;  /* 0x0000000400027202 */ /* 0x000fc40000000f00 */
[----:B------:R-:W-:Y:S01]  /*33530*/  MOV R29, R5 ;  /* 0x00000005001d7202 */ /* 0x000fe20000000f00 */
[----:B------:R-:W3:Y:S01]  /*33540*/  LDL.LU.64 R6, [R1+0x61c8] ;  /* 0x0061c80001067983 */ /* 0x000ee20000300a00 */
[----:B------:R-:W3:Y:S02]  /*33550*/  LDL.LU.64 R4, [R1+0x61c0] ;  /* 0x0061c00001047983 */ /* 0x000ee40000300a00 */
[C---:B---3--:R-:W-:Y:S08]  /*33560*/  HMMA.16816.F32.BF16 R20, R4.reuse, R12, R20 ;  /* 0x0000000c0414723c */ /* 0x048ff00000041814 */
[----:B--2---:R-:W-:Y:S11]  /*33570*/  HMMA.16816.F32.BF16 R4, R4, R16, R8 ;  /* 0x000000100404723c */ /* 0x004ff60000041808 */
[----:B------:R-:W-:Y:S04]  /*33580*/  @!UPT UIADD3 URZ, URZ, URZ, URZ ;  /* 0x0000003f3f3ff290 */ /* 0x000fe8000fffe03f */
[----:B------:R-:W-:Y:S01]  /*33590*/  STL.64 [R1+0x180], R20 ;  /* 0x0001801401007387 */ /* 0x000fe20000100a00 */
[----:B------:R0:W-:Y:S03]  /*335a0*/  STL.64 [R1+0x188], R22 ;  /* 0x0001881601007387 */ /* 0x0001e60000100a00 */
[----:B0-----:R-:W2:Y:S01]  /*335b0*/  LDL.LU.64 R22, [R1+0x61b8] ;  /* 0x0061b80001167983 */ /* 0x001ea20000300a00 */
[----:B------:R-:W2:Y:S02]  /*335c0*/  LDL.LU.64 R20, [R1+0x61b0] ;  /* 0x0061b00001147983 */ /* 0x000ea40000300a00 */
[----:B------:R-:W3:Y:S02]  /*335d0*/  LDL.LU.64 R10, [R1+0x61a8] ;  /* 0x0061a800010a7983 */ /* 0x000ee40000300a00 */
[----:B------:R-:W3:Y:S01]  /*335e0*/  LDL.LU.64 R8, [R1+0x61a0] ;  /* 0x0061a00001087983 */ /* 0x000ee20000300a00 */
[----:B------:R0:W-:Y:S01]  /*335f0*/  STL.64 [R1+0x160], R4 ;  /* 0x0001600401007387 */ /* 0x0001e20000100a00 */
[----:B------:R1:W-:Y:S03]  /*33600*/  STL.64 [R1+0x168], R6 ;  /* 0x0001680601007387 */ /* 0x0003e60000100a00 */
[----:B0-----:R-:W3:Y:S01]  /*33610*/  LDL.LU R4, [R1+0x100] ;  /* 0x0001000001047983 */ /* 0x001ee20000300800 */
[----:B------:R-:W3:Y:S02]  /*33620*/  LDL.LU R5, [R1+0x104] ;  /* 0x0001040001057983 */ /* 0x000ee40000300800 */
[----:B-1----:R-:W3:Y:S01]  /*33630*/  LDL.LU R6, [R1+0x108] ;  /* 0x0001080001067983 */ /* 0x002ee20000300800 */
[----:B------:R-:W-:-:S07]  /*33640*/  MOV R7, R0 ;  /* 0x0000000000077202 */ /* 0x000fce0000000f00 */
[C---:B---3--:R-:W-:Y:S11]  /*33650*/  HMMA.16816.F32.BF16 R4, R8.reuse, R12, R4 ;  /* 0x0000000c0804723c */ /* 0x048ff60000041804 */
[----:B------:R-:W-:Y:S11]  /*33660*/  @!UPT UIADD3 URZ, URZ, URZ, URZ ;  /* 0x0000003f3f3ff290 */ /* 0x000ff6000fffe03f */
[----:B------:R-:W-:Y:S01]  /*33670*/  @!UPT UIADD3 URZ, URZ, URZ, URZ ;  /* 0x0000003f3f3ff290 */ /* 0x000fe2000fffe03f */
[----:B------:R-:W-:Y:S01]  /*33680*/  STL.64 [R1+0x110], R4 ;  /* 0x0001100401007387 */ /* 0x000fe20000100a00 */
[----:B------:R4:W-:Y:S02]  /*33690*/  STL.64 [R1+0x118], R6 ;  /* 0x0001180601007387 */ /* 0x0009e40000100a00 */
[----:B----4-:R-:W-:Y:S11]  /*336a0*/  HMMA.16816.F32.BF16 R4, R8, R16, R24 ;  /* 0x000000100804723c */ /* 0x010ff60000041818 */
[----:B------:R-:W-:Y:S11]  /*336b0*/  @!UPT UIADD3 URZ, URZ, URZ, URZ ;  /* 0x0000003f3f3ff290 */ /* 0x000ff6000fffe03f */
[----:B------:R-:W-:Y:S01]  /*336c0*/  @!UPT UIADD3 URZ, URZ, URZ, URZ ;  /* 0x0000003f3f3ff290 */ /* 0x000fe2000fffe03f */
[----:B------:R0:W-:Y:S01]  /*336d0*/  STL.64 [R1+0x150], R4 ;  /* 0x0001500401007387 */ /* 0x0001e20000100a00 */
[----:B------:R1:W-:Y:S02]  /*336e0*/  STL [R1+0x158], R6 ;  /* 0x0001580601007387 */ /* 0x0003e40000100800 */
[----:B------:R-:W-:Y:S02]  /*336f0*/  STL.64 [R1+0x6198], R18 ;  /* 0x0061981201007387 */ /* 0x000fe40000100a00 */
[----:B------:R3:W-:Y:S01]  /*33700*/  STL.64 [R1+0x6190], R16 ;  /* 0x0061901001007387 */ /* 0x0007e20000100a00 */
[----:B------:R-:W4:Y:S01]  /*33710*/  LDL.LU R8, [R1+0x240] ;  /* 0x0002400001087983 */ /* 0x000f220000300800 */
[----:B------:R-:W4:Y:S02]  /*33720*/  LDL.LU R9, [R1+0x244] ;  /* 0x0002440001097983 */ /* 0x000f240000300800 */
[----:B------:R-:W2:Y:S02]  /*33730*/  LDL.LU R10, [R1+0x248] ;  /* 0x00024800010a7983 */ /* 0x000ea40000300800 */
[----:B------:R-:W2:Y:S02]  /*33740*/  LDL.LU R11, [R1+0x24c] ;  /* 0x00024c00010b7983 */ /* 0x000ea40000300800 */
[----:B------:R-:W-:Y:S01]  /*33750*/  IMAD.MOV.U32 R0, RZ, RZ, R7 ;  /* 0x000000ffff007224 */ /* 0x000fe200078e0007 */
[----:B0-----:R-:W2:Y:S01]  /*33760*/  LDL.LU R4, [R1+0x80] ;  /* 0x0000800001047983 */ /* 0x001ea20000300800 */
[----:B------:R-:W2:Y:S02]  /*33770*/  LDL.LU R5, [R1+0x84] ;  /* 0x0000840001057983 */ /* 0x000ea40000300800 */
[----:B-1----:R-:W2:Y:S02]  /*33780*/  LDL.LU R6, [R1+0x88] ;  /* 0x0000880001067983 */ /* 0x002ea40000300800 */
[----:B------:R-:W2:Y:S01]  /*33790*/  LDL.LU R7, [R1+0x8c] ;  /* 0x00008c0001077983 */ /* 0x000ea20000300800 */
[----:B------:R-:W4:Y:S01]  /*337a0*/  LDL.LU R24, [R1+0xc0] ;  /* 0x0000c00001187983 */ /* 0x000f220000300800 */
[----:B------:R-:W4:Y:S02]  /*337b0*/  LDL.LU R25, [R1+0xc4] ;  /* 0x0000c40001197983 */ /* 0x000f240000300800 */
[----:B------:R-:W4:Y:S02]  /*337c0*/  LDL.LU R26, [R1+0xc8] ;  /* 0x0000c800011a7983 */ /* 0x000f240000300800 */
[----:B------:R-:W4:Y:S01]  /*337d0*/  LDL.LU R27, [R1+0xcc] ;  /* 0x0000cc00011b7983 */ /* 0x000f220000300800 */
[----:B---3--:R-:W3:Y:S01]  /*337e0*/  LDL.LU R16, [R1+0xe0] ;  /* 0x0000e00001107983 */ /* 0x008ee20000300800 */
[----:B------:R-:W3:Y:S02]  /*337f0*/  LDL.LU R17, [R1+0xe4] ;  /* 0x0000e40001117983 */ /* 0x000ee40000300800 */
[----:B------:R-:W3:Y:S02]  /*33800*/  LDL.LU R18, [R1+0xe8] ;  /* 0x0000e80001127983 */ /* 0x000ee40000300800 */
[----:B------:R-:W3:Y:S01]  /*33810*/  LDL.LU R19, [R1+0xec] ;  /* 0x0000ec0001137983 */ /* 0x000ee20000300800 */
[----:B--2---:R-:W-:Y:S01]  /*33820*/  STL.64 [R1+0x6168], R6 ;  /* 0x0061680601007387 */ /* 0x004fe20000100a00 */
[----:B------:R0:W-:Y:S03]  /*33830*/  STL.64 [R1+0x6160], R4 ;  /* 0x0061600401007387 */ /* 0x0001e60000100a00 */
[----:B0-----:R-:W2:Y:S01]  /*33840*/  LDL.LU R4, [R1+0xb0] ;  /* 0x0000b00001047983 */ /* 0x001ea20000300800 */
[----:B------:R-:W2:Y:S02]  /*33850*/  LDL.LU R5, [R1+0xb4] ;  /* 0x0000b40001057983 */ /* 0x000ea40000300800 */
[----:B------:R-:W2:Y:S02]  /*33860*/  LDL.LU R6, [R1+0xb8] ;  /* 0x0000b80001067983 */ /* 0x000ea40000300800 */
[----:B------:R-:W2:Y:S01]  /*33870*/  LDL.LU R7, [R1+0xbc] ;  /* 0x0000bc0001077983 */ /* 0x000ea20000300800 */
[----:B------:R-:W-:Y:S01]  /*33880*/  STL.64 [R1+0x6108], R10 ;  /* 0x0061080a01007387 */ /* 0x000fe20000100a00 */
[----:B----4-:R0:W-:Y:S03]  /*33890*/  STL.64 [R1+0x6100], R8 ;  /* 0x0061000801007387 */ /* 0x0101e60000100a00 */
[----:B0-----:R-:W4:Y:S01]  /*338a0*/  LDL.LU R8, [R1+0x200] ;  /* 0x0002000001087983 */ /* 0x001f220000300800 */
[----:B------:R-:W4:Y:S02]  /*338b0*/  LDL.LU R9, [R1+0x204] ;  /* 0x0002040001097983 */ /* 0x000f240000300800 */
[----:B------:R-:W2:Y:S02]  /*338c0*/  LDL.LU R10, [R1+0x208] ;  /* 0x00020800010a7983 */ /* 0x000ea40000300800 */
[----:B------:R-:W2:Y:S02]  /*338d0*/  LDL.LU R11, [R1+0x20c] ;  /* 0x00020c00010b7983 */ /* 0x000ea40000300800 */
[----:B--2---:R-:W-:Y:S01]  /*338e0*/  STL.64 [R1+0x6118], R10 ;  /* 0x0061180a01007387 */ /* 0x004fe20000100a00 */
[----:B----4-:R0:W-:Y:S03]  /*338f0*/  STL.64 [R1+0x6110], R8 ;  /* 0x0061100801007387 */ /* 0x0101e60000100a00 */
[----:B0-----:R-:W2:Y:S01]  /*33900*/  LDL.LU R8, [R1+0x90] ;  /* 0x0000900001087983 */ /* 0x001ea20000300800 */
[----:B------:R-:W2:Y:S02]  /*33910*/  LDL.LU R9, [R1+0x94] ;  /* 0x0000940001097983 */ /* 0x000ea40000300800 */
[----:B------:R-:W4:Y:S02]  /*33920*/  LDL.LU R10, [R1+0x98] ;  /* 0x00009800010a7983 */ /* 0x000f240000300800 */
[----:B------:R-:W4:Y:S01]  /*33930*/  LDL.LU R11, [R1+0x9c] ;  /* 0x00009c00010b7983 */ /* 0x000f220000300800 */
[C---:B---3--:R-:W-:Y:S01]  /*33940*/  HMMA.16816.F32.BF16 R16, R20.reuse, R12, R16 ;  /* 0x0000000c1410723c */ /* 0x048fe20000041810 */
[----:B----4-:R-:W-:Y:S01]  /*33950*/  STL.64 [R1+0x6128], R10 ;  /* 0x0061280a01007387 */ /* 0x010fe20000100a00 */
[----:B--2---:R0:W-:Y:S03]  /*33960*/  STL.64 [R1+0x6120], R8 ;  /* 0x0061200801007387 */ /* 0x0041e60000100a00 */
[----:B0-----:R-:W2:Y:S01]  /*33970*/  LDL.LU R8, [R1+0xa0] ;  /* 0x0000a00001087983 */ /* 0x001ea20000300800 */
[----:B------:R-:W2:Y:S02]  /*33980*/  LDL.LU R9, [R1+0xa4] ;  /* 0x0000a40001097983 */ /* 0x000ea40000300800 */
[----:B------:R-:W3:Y:S02]  /*33990*/  LDL.LU R10, [R1+0xa8] ;  /* 0x0000a800010a7983 */ /* 0x000ee40000300800 */
[----:B------:R-:W3:Y:S02]  /*339a0*/  LDL.LU R11, [R1+0xac] ;  /* 0x0000ac00010b7983 */ /* 0x000ee40000300800 */
[----:B---3--:R-:W-:Y:S01]  /*339b0*/  STL.64 [R1+0x6138], R10 ;  /* 0x0061380a01007387 */ /* 0x008fe20000100a00 */
[----:B--2---:R0:W-:Y:S03]  /*339c0*/  STL.64 [R1+0x6130], R8 ;  /* 0x0061300801007387 */ /* 0x0041e60000100a00 */
[----:B0-----:R-:W2:Y:S01]  /*339d0*/  LDL.LU R8, [R1+0xd0] ;  /* 0x0000d00001087983 */ /* 0x001ea20000300800 */
[----:B------:R-:W2:Y:S02]  /*339e0*/  LDL.LU R9, [R1+0xd4] ;  /* 0x0000d40001097983 */ /* 0x000ea40000300800 */
[----:B------:R-:W2:Y:S02]  /*339f0*/  LDL.LU R10, [R1+0xd8] ;  /* 0x0000d800010a7983 */ /* 0x000ea40000300800 */
[----:B------:R-:W2:Y:S01]  /*33a00*/  LDL.LU R11, [R1+0xdc] ;  /* 0x0000dc00010b7983 */ /* 0x000ea20000300800 */
[----:B------:R-:W-:Y:S01]  /*33a10*/  STL [R1+0x6088], R0 ;  /* 0x0060880001007387 */ /* 0x000fe20000100800 */
[----:B------:R-:W-:Y:S02]  /*33a20*/  STL.64 [R1+0x140], R16 ;  /* 0x0001401001007387 */ /* 0x000fe40000100a00 */
[----:B------:R0:W-:Y:S02]  /*33a30*/  STL.64 [R1+0x148], R18 ;  /* 0x0001481201007387 */ /* 0x0001e40000100a00 */
[----:B0-----:R-:W3:Y:S01]  /*33a40*/  LDL.LU.64 R18, [R1+0x6198] ;  /* 0x0061980001127983 */ /* 0x001ee20000300a00 */
[----:B------:R-:W4:Y:S02]  /*33a50*/  LDL.LU.64 R16, [R1+0x6190] ;  /* 0x0061900001107983 */ /* 0x000f240000300a00 */
[----:B----4-:R-:W-:Y:S01]  /*33a60*/  HMMA.16816.F32.BF16 R20, R20, R16, R24 ;  /* 0x000000101414723c */ /* 0x010fe20000041818 */
[----:B------:R-:W4:Y:S01]  /*33a70*/  LDL.LU.64 R26, [R1+0x6188] ;  /* 0x00618800011a7983 */ /* 0x000f220000300a00 */
[----:B------:R-:W4:Y:S11]  /*33a80*/  LDL.LU.64 R24, [R1+0x6180] ;  /* 0x0061800001187983 */ /* 0x000f360000300a00 */
[----:B------:R-:W-:Y:S10]  /*33a90*/  @!UPT UIADD3 URZ, URZ, URZ, URZ ;  /* 0x0000003f3f3ff290 */ /* 0x000ff4000fffe03f */
[----:B------:R0:W-:Y:S01]  /*33aa0*/  STL.64 [R1+0x130], R20 ;  /* 0x0001301401007387 */ /* 0x0001e20000100a00 */
[----:B------:R1:W-:Y:S03]  /*33ab0*/  STL.64 [R1+0x138], R22 ;  /* 0x0001381601007387 */ /* 0x0003e60000100a00 */
[----:B0-----:R-:W2:Y:S01]  /*33ac0*/  LDL.LU R20, [R1+0x60] ;  /* 0x0000600001147983 */ /* 0x001ea20000300800 */
[----:B---3--:R-:W-:Y:S02]  /*33ad0*/  MOV R21, R19 ;  /* 0x0000001300157202 */ /* 0x008fe40000000f00 */
[----:B------:R-:W3:Y:S01]  /*33ae0*/  LDL.LU R19, [R1+0x6178] ;  /* 0x0061780001137983 */ /* 0x000ee20000300800 */
[----:B-1----:R-:W-:Y:S01]  /*33af0*/  MOV R22, R28 ;  /* 0x0000001c00167202 */ /* 0x002fe20000000f00 */
[----:B------:R-:W-:Y:S01]  /*33b00*/  IMAD.MOV.U32 R23, RZ, RZ, R18 ;  /* 0x000000ffff177224 */ /* 0x000fe200078e0012 */
[----:B------:R-:W2:Y:S01]  /*33b10*/  LDL.LU R28, [R1+0x6174] ;  /* 0x00617400011c7983 */ /* 0x000ea20000300800 */
[----:B------:R-:W2:Y:S01]  /*33b20*/  LDL.LU R18, [R1+0x6170] ;  /* 0x0061700001127983 */ /* 0x000ea20000300800 */
[C---:B----4-:R-:W-:Y:S11]  /*33b30*/  HMMA.16816.F32.BF16 R4, R24.reuse, R12, R4 ;  /* 0x0000000c1804723c */ /* 0x050ff60000041804 */
[----:B------:R-:W-:Y:S11]  /*33b40*/  @!UPT UIADD3 URZ, URZ, URZ, URZ ;  /* 0x0000003f3f3ff290 */ /* 0x000ff6000fffe03f */
[----:B------:R-:W-:Y:S01]  /*33b50*/  @!UPT UIADD3 URZ, URZ, URZ, URZ ;  /* 0x0000003f3f3ff290 */ /* 0x000fe2000fffe03f */
[----:B------:R-:W-:Y:S01]  /*33b60*/  STL.64 [R1+0x120], R4 ;  /* 0x0001200401007387 */ /* 0x000fe20000100a00 */
[----:B------:R0:W-:Y:S03]  /*33b70*/  STL.64 [R1+0x128], R6 ;  /* 0x0001280601007387 */ /* 0x0001e60000100a00 */
[----:B0-----:R-:W4:Y:S01]  /*33b80*/  LDL.LU.64 R6, [R1+0x6168] ;  /* 0x0061680001067983 */ /* 0x001f220000300a00 */
[----:B------:R-:W4:Y:S02]  /*33b90*/  LDL.LU.64 R4, [R1+0x6160] ;  /* 0x0061600001047983 */ /* 0x000f240000300a00 */
[----:B----4-:R-:W-:Y:S07]  /*33ba0*/  HMMA.16816.F32.BF16 R4, R24, R16, R4 ;  /* 0x000000101804723c */ /* 0x010fee0000041804 */
[----:B------:R-:W-:-:S02]  /*33bb0*/  MOV R24, R2 ;  /* 0x0000000200187202 */ /* 0x000fc40000000f00 */
[----:B------:R-:W4:Y:S11]  /*33bc0*/  LDL.LU R2, [R1+0x6158] ;  /* 0x0061580001027983 */ /* 0x000f360000300800 */
[----:B------:R-:W-:Y:S03]  /*33bd0*/  @!UPT UIADD3 URZ, URZ, URZ, URZ ;  /* 0x0000003f3f3ff290 */ /* 0x000fe6000fffe03f */
[----:B------:R-:W-:Y:S01]  /*33be0*/  STL.64 [R1+0x70], R4 ;  /* 0x0000700401007387 */ /* 0x000fe20000100a00 */
[----:B------:R-:W-:Y:S02]  /*33bf0*/  STL.64 [R1+0x78], R6 ;  /* 0x0000780601007387 */ /* 0x000fe40000100a00 */
[----:B------:R-:W0:Y:S01]  /*33c00*/  LDSM.16.MT88.4 R4, [R3+0xc180] ;  /* 0x00c180000304783b */ /* 0x000e220000004200 */
[----:B------:R-:W-:-:S03]  /*33c10*/  MOV R25, R29 ;  /* 0x0000001d00197202 */ /* 0x000fc60000000f00 */
[----:B------:R-:W-:Y:S01]  /*33c20*/  IMAD.MOV.U32 R26, RZ, RZ, R15 ;  /* 0x000000ffff1a7224 */ /* 0x000fe200078e000f */
[----:B------:R-:W4:Y:S01]  /*33c30*/  LDL.LU R29, [R1+0x6154] ;  /* 0x00615400011d7983 */ /* 0x000f220000300800 */
[----:B------:R-:W4:Y:S01]  /*33c40*/  LDL.LU R15, [R1+0x6150] ;  /* 0x00615000010f7983 */ /* 0x000f220000300800 */
[----:B------:R-:W-:Y:S02]  /*33c50*/  MOV R27, R14 ;  /* 0x0000000e001b7202 */ /* 0x000fe40000000f00 */
[----:B------:R-:W4:Y:S04]  /*33c60*/  LDL.LU R14, [R1+0x614c] ;  /* 0x00614c00010e7983 */ /* 0x000f280000300800 */
[----:B0-----:R2:W-:Y:S01]  /*33c70*/  STL.64 [R1+0x60f8], R6 ;  /* 0x0060f80601007387 */ /* 0x0015e20000100a00 */
[----:B------:R0:W-:Y:S01]  /*33c80*/  STL.64 [R1+0x60f0], R4 ;  /* 0x0060f00401007387 */ /* 0x0001e20000100a00 */
[----:B--2---:R-:W-:-:S02]  /*33c90*/  MOV R6, R28 ;  /* 0x0000001c00067202 */ /* 0x004fc40000000f00 */
[----:B0-----:R-:W-:Y:S02]  /*33ca0*/  MOV R4, R18 ;  /* 0x0000001200047202 */ /* 0x001fe40000000f00 */
[----:B---3--:R-:W-:Y:S01]  /*33cb0*/  MOV R7, R19 ;  /* 0x0000001300077202 */ /* 0x008fe20000000f00 */
[----:B------:R-:W2:Y:S01]  /*33cc0*/  LDL.LU R18, [R1+0x6148] ;  /* 0x0061480001127983 */ /* 0x000ea20000300800 */
[----:B----4-:R-:W-:-:S03]  /*33cd0*/  IMAD.MOV.U32 R5, RZ, RZ, R2 ;  /* 0x000000ffff057224 */ /* 0x010fc600078e0002 */
[----:B------:R-:W3:Y:S01]  /*33ce0*/  LDL.LU R2, [R1+0x6144] ;  /* 0x0061440001027983 */ /* 0x000ee20000300800 */
[----:B------:R-:W4:Y:S03]  /*33cf0*/  LDL.LU R28, [R1+0x6140] ;  /* 0x00614000011c7983 */ /* 0x000f260000300800 */
[C---:B------:R-:W-:Y:S01]  /*33d00*/  HMMA.16816.F32.BF16 R8, R4.reuse, R12, R8 ;  /* 0x0000000c0408723c */ /* 0x040fe20000041808 */
[----:B------:R-:W-:Y:S11]  /*33d10*/  STL [R1+0x608c], R3 ;  /* 0x00608c0301007387 */ /* 0x000ff60000100800 */
[----:B------:R-:W-:Y:S11]  /*33d20*/  @!UPT UIADD3 URZ, URZ, URZ, URZ ;  /* 0x0000003f3f3ff290 */ /* 0x000ff6000fffe03f */
        /* <DEDUP_REMOVED lines=10> */
[----:B----4-:R-:W0:Y:S02]  /*33dd0*/  LDSM.16.MT88.4 R4, [R28+0xe000] ;  /* 0x00e000001c04783b */ /* 0x010e240000004200 */
[----:B0-----:R-:W-:Y:S02]  /*33de0*/  STL [R1+0x44], R5 ;  /* 0x0000440501007387 */ /* 0x001fe40000100800 */
[----:B------:R-:W-:Y:S01]  /*33df0*/  IMAD.MOV.U32 R19, RZ, RZ, R4 ;  /* 0x000000ffff137224 */ /* 0x000fe200078e0004 */
[C---:B--2---:R-:W-:Y:S11]  /*33e00*/  HMMA.16816.F32.BF16 R8, R20.reuse, R12, R8 ;  /* 0x0000000c1408723c */ /* 0x044ff60000041808 */
[----:B------:R-:W-:Y:S11]  /*33e10*/  @!UPT UIADD3 URZ, URZ, URZ, URZ ;  /* 0x0000003f3f3ff290 */ /* 0x000ff6000fffe03f */
[----:B------:R-:W-:Y:S01]  /*33e20*/  @!UPT UIADD3 URZ, URZ, URZ, URZ ;  /* 0x0000003f3f3ff290 */ /* 0x000fe2000fffe03f */
[----:B------:R-:W-:Y:S01]  /*33e30*/  STL.64 [R1+0xe0], R8 ;  /* 0x0000e00801007387 */ /* 0x000fe20000100a00 */
[----:B------:R-:W-:Y:S02]  /*33e40*/  STL.64 [R1+0xe8], R10 ;  /* 0x0000e80a01007387 */ /* 0x000fe40000100a00 */
[----:B------:R-:W0:Y:S02]  /*33e50*/  LDSM.16.MT88.4 R8, [R28+0xe080] ;  /* 0x00e080001c08783b */ /* 0x000e240000004200 */
[----:B0-----:R-:W-:Y:S02]  /*33e60*/  MOV R5, R8 ;  /* 0x0000000800057202 */ /* 0x001fe40000000f00 */
[----:B------:R-:W-:Y:S01]  /*33e70*/  MOV R4, R9 ;  /* 0x0000000900047202 */ /* 0x000fe20000000f00 */
[----:B------:R-:W-:Y:S01]  /*33e80*/  IMAD.MOV.U32 R3, RZ, RZ, R10 ;  /* 0x000000ffff037224 */ /* 0x000fe200078e000a */
[----:B------:R-:W-:Y:S02]  /*33e90*/  MOV R0, R11 ;  /* 0x0000000b00007202 */ /* 0x000fe40000000f00 */
[----:B------:R-:W0:Y:S04]  /*33ea0*/  LDSM.16.MT88.4 R8, [R28+0xe100] ;  /* 0x00e100001c08783b */ /* 0x000e280000004200 */
[----:B------:R-:W-:Y:S04]  /*33eb0*/  STL.64 [R1+0x48], R6 ;  /* 0x0000480601007387 */ /* 0x000fe80000100a00 */
[----:B0-----:R-:W-:Y:S01]  /*33ec0*/  STL.64 [R1+0x20], R8 ;  /* 0x0000200801007387 */ /* 0x001fe20000100a00 */
        /* <DEDUP_REMOVED lines=9> */
[----:B------:R-:W0:Y:S04]  /*33f60*/  LDSM.16.MT88.4 R20, [R28+0xe180] ;  /* 0x00e180001c14783b */ /* 0x000e280000004200 */
[----:B------:R-:W-:Y:S01]  /*33f70*/  STL [R1+0x6090], R28 ;  /* 0x0060901c01007387 */ /* 0x000fe20000100800 */
[----:B0-----:R-:W-:Y:S01]  /*33f80*/  STL.64 [R1+0x10], R20 ;  /* 0x0000101401007387 */ /* 0x001fe20000100a00 */
[----:B------:R-:W-:Y:S02]  /*33f90*/  STL.64 [R1+0x18], R22 ;  /* 0x0000181601007387 */ /* 0x000fe40000100a00 */
[----:B---3--:R-:W-:Y:S01]  /*33fa0*/  LDSM.16.MT88.4 R20, [R2+0xe000] ;  /* 0x00e000000214783b */ /* 0x008fe20000004200 */
[----:B--2---:R-:W-:Y:S11]  /*33fb0*/  HMMA.16816.F32.BF16 R8, R24, R12, R8 ;  /* 0x0000000c1808723c */ /* 0x004ff60000041808 */
[----:B------:R-:W-:Y:S11]  /*33fc0*/  @!UPT UIADD3 URZ, URZ, URZ, URZ ;  /* 0x0000003f3f3ff290 */ /* 0x000ff6000fffe03f */
[----:B------:R-:W-:Y:S01]  /*33fd0*/  @!UPT UIADD3 URZ, URZ, URZ, URZ ;  /* 0x0000003f3f3ff290 */ /* 0x000fe2000fffe03f */
[----:B------:R-:W-:Y:S01]  /*33fe0*/  STL.64 [R1+0xc0], R8 ;  /* 0x0000c00801007387 */ /* 0x000fe20000100a00 */
[----:B------:R-:W-:Y:S02]  /*33ff0*/  STL.64 [R1+0xc8], R10 ;  /* 0x0000c80a01007387 */ /* 0x000fe40000100a00 */
[----:B------:R-:W0:Y:S02]  /*34000*/  LDSM.16.MT88.4 R8, [R2+0xe080] ;  /* 0x00e080000208783b */ /* 0x000e240000004200 */
[----:B0-----:R0:W-:Y:S02]  /*34010*/  STL.64 [R1+0x6000], R10 ;  /* 0x0060000a01007387 */ /* 0x0011e40000100a00 */
[----:B------:R-:W-:Y:S02]  /*34020*/  STL.64 [R1], R20 ;  /* 0x0000001401007387 */ /* 0x000fe40000100a00 */
[----:B------:R-:W-:Y:S02]  /*34030*/  STL.64 [R1+0x8], R22 ;  /* 0x0000081601007387 */ /* 0x000fe40000100a00 */
[----:B------:R1:W-:Y:S01]  /*34040*/  STL.64 [R1+0x5ff8], R8 ;  /* 0x005ff80801007387 */ /* 0x0003e20000100a00 */
[----:B------:R-:W2:Y:S01]  /*34050*/  LDSM.16.MT88.4 R20, [R2+0xe100] ;  /* 0x00e100000214783b */ /* 0x000ea20000004200 */
[----:B0-----:R-:W-:-:S02]  /*34060*/  MOV R10, R3 ;  /* 0x00000003000a7202 */ /* 0x001fc40000000f00 */
[----:B------:R-:W-:Y:S01]  /*34070*/  MOV R11, R0 ;  /* 0x00000000000b7202 */ /* 0x000fe20000000f00 */
[----:B-1----:R-:W-:Y:S01]  /*34080*/  IMAD.MOV.U32 R9, RZ, RZ, R4 ;  /* 0x000000ffff097224 */ /* 0x002fe200078e0004 */
[----:B------:R-:W-:Y:S01]  /*34090*/  MOV R8, R5 ;  /* 0x0000000500087202 */ /* 0x000fe20000000f00 */
[----:B------:R-:W3:Y:S01]  /*340a0*/  LDL.LU R4, [R1+0x2d0] ;  /* 0x0002d00001047983 */ /* 0x000ee20000300800 */
[----:B------:R-:W3:Y:S02]  /*340b0*/  LDL.LU R5, [R1+0x2d4] ;  /* 0x0002d40001057983 */ /* 0x000ee40000300800 */
[----:B------:R-:W3:Y:S02]  /*340c0*/  LDL.LU R6, [R1+0x2d8] ;  /* 0x0002d80001067983 */ /* 0x000ee40000300800 */
[----:B------:R-:W3:Y:S01]  /*340d0*/  LDL.LU R7, [R1+0x2dc] ;  /* 0x0002dc0001077983 */ /* 0x000ee20000300800 */
[----:B------:R-:W-:Y:S01]  /*340e0*/  STL.64 [R1+0x60a0], R10 ;  /* 0x0060a00a01007387 */ /* 0x000fe20000100a00 */
[----:B------:R0:W-:Y:S03]  /*340f0*/  STL.64 [R1+0x6098], R8 ;  /* 0x0060980801007387 */ /* 0x0001e60000100a00 */
        /* <DEDUP_REMOVED lines=9> */
[----:B------:R-:W4:Y:S02]  /*34190*/  LDL.LU R11, [R1+0x2bc] ;  /* 0x0002bc00010b7983 */ /* 0x000f240000300800 */
[----:B----4-:R-:W-:Y:S01]  /*341a0*/  STL.64 [R1+0x60c8], R10 ;  /* 0x0060c80a01007387 */ /* 0x010fe20000100a00 */
[----:B--2---:R0:W-:Y:S03]  /*341b0*/  STL.64 [R1+0x60c0], R8 ;  /* 0x0060c00801007387 */ /* 0x0041e60000100a00 */
[----:B0-----:R-:W2:Y:S01]  /*341c0*/  LDL.LU R8, [R1+0x280] ;  /* 0x0002800001087983 */ /* 0x001ea20000300800 */
[----:B------:R-:W2:Y:S02]  /*341d0*/  LDL.LU R9, [R1+0x284] ;  /* 0x0002840001097983 */ /* 0x000ea40000300800 */
[----:B------:R-:W4:Y:S02]  /*341e0*/  LDL.LU R10, [R1+0x288] ;  /* 0x00028800010a7983 */ /* 0x000f240000300800 */
[----:B------:R-:W4:Y:S01]  /*341f0*/  LDL.LU R11, [R1+0x28c] ;  /* 0x00028c00010b7983 */ /* 0x000f220000300800 */
[----:B---3--:R-:W-:Y:S01]  /*34200*/  HMMA.16816.F32.BF16 R24, R24, R16, R4 ;  /* 0x000000101818723c */ /* 0x008fe20000041804 */
[----:B----4-:R-:W-:Y:S01]  /*34210*/  STL.64 [R1+0x60d8], R10 ;  /* 0x0060d80a01007387 */ /* 0x010fe20000100a00 */
[----:B--2---:R0:W-:Y:S03]  /*34220*/  STL.64 [R1+0x60d0], R8 ;  /* 0x0060d00801007387 */ /* 0x0041e60000100a00 */
[----:B0-----:R-:W2:Y:S01]  /*34230*/  LDL.LU R8, [R1+0x2c0] ;  /* 0x0002c00001087983 */ /* 0x001ea20000300800 */
[----:B------:R-:W2:Y:S02]  /*34240*/  LDL.LU R9, [R1+0x2c4] ;  /* 0x0002c40001097983 */ /* 0x000ea40000300800 */
[----:B------:R-:W2:Y:S02]  /*34250*/  LDL.LU R10, [R1+0x2c8] ;  /* 0x0002c800010a7983 */ /* 0x000ea40000300800 */
[----:B------:R-:W2:Y:S01]  /*34260*/  LDL.LU R11, [R1+0x2cc] ;  /* 0x0002cc00010b7983 */ /* 0x000ea20000300800 */
[----:B------:R-:W-:Y:S01]  /*34270*/  STL.64 [R1+0x5fe0], R22 ;  /* 0x005fe01601007387 */ /* 0x000fe20000100a00 */
[----:B------:R0:W-:Y:S03]  /*34280*/  STL.64 [R1+0x5fd8], R20 ;  /* 0x005fd81401007387 */ /* 0x0001e60000100a00 */
[----:B0-----:R-:W3:Y:S01]  /*34290*/  LDL.LU R20, [R1+0x260] ;  /* 0x0002600001147983 */ /* 0x001ee20000300800 */
[----:B------:R-:W3:Y:S02]  /*342a0*/  LDL.LU R21, [R1+0x264] ;  /* 0x0002640001157983 */ /* 0x000ee40000300800 */
[----:B------:R-:W3:Y:S02]  /*342b0*/  LDL.LU R22, [R1+0x268] ;  /* 0x0002680001167983 */ /* 0x000ee40000300800 */
[----:B------:R-:W3:Y:S01]  /*342c0*/  LDL.LU R23, [R1+0x26c] ;  /* 0x00026c0001177983 */ /* 0x000ee20000300800 */
[----:B------:R-:W2:Y:S01]  /*342d0*/  LDL.LU.64 R6, [R1+0x60f8] ;  /* 0x0060f80001067983 */ /* 0x000ea20000300a00 */
[----:B------:R-:W2:Y:S02]  /*342e0*/  LDL.LU.64 R4, [R1+0x60f0] ;  /* 0x0060f00001047983 */ /* 0x000ea40000300a00 */
[----:B------:R-:W-:Y:S02]  /*342f0*/  STL.64 [R1+0x80], R24 ;  /* 0x0000801801007387 */ /* 0x000fe40000100a00 */
[----:B------:R-:W-:Y:S02]  /*34300*/  STL.64 [R1+0x88], R26 ;  /* 0x0000881a01007387 */ /* 0x000fe40000100a00 */
[----:B------:R-:W0:Y:S04]  /*34310*/  LDSM.16.MT88.4 R24, [R2+0xe180] ;  /* 0x00e180000218783b */ /* 0x000e280000004200 */
[----:B0-----:R0:W-:Y:S01]  /*34320*/  STL.64 [R1+0x5fc0], R26 ;  /* 0x005fc01a01007387 */ /* 0x0011e20000100a00 */
[----:B------:R1:W-:Y:S01]  /*34330*/  STL.64 [R1+0x5fb8], R24 ;  /* 0x005fb81801007387 */ /* 0x0003e20000100a00 */
[----:B0-----:R-:W-:-:S02]  /*34340*/  MOV R26, R14 ;  /* 0x0000000e001a7202 */ /* 0x001fc40000000f00 */
[----:B-1----:R-:W4:Y:S01]  /*34350*/  LDL.LU R24, [R1+0x290] ;  /* 0x0002900001187983 */ /* 0x002f220000300800 */
[----:B------:R-:W-:Y:S02]  /*34360*/  IMAD.MOV.U32 R25, RZ, RZ, R18 ;  /* 0x000000ffff197224 */ /* 0x000fe400078e0012 */
[----:B------:R-:W3:Y:S02]  /*34370*/  LDL.LU R18, [R1+0x60e8] ;  /* 0x0060e80001127983 */ /* 0x000ee40000300800 */
[----:B------:R-:W3:Y:S01]  /*34380*/  LDL.LU R14, [R1+0x60e4] ;  /* 0x0060e400010e7983 */ /* 0x000ee20000300800 */
[----:B------:R-:W-:Y:S02]  /*34390*/  MOV R27, R15 ;  /* 0x0000000f001b7202 */ /* 0x000fe40000000f00 */
[----:B------:R-:W3:Y:S01]  /*343a0*/  LDL.LU R15, [R1+0x60e0] ;  /* 0x0060e000010f7983 */ /* 0x000ee20000300800 */
[----:B------:R-:W-:Y:S01]  /*343b0*/  STL [R1+0x5eb8], R2 ;  /* 0x005eb80201007387 */ /* 0x000fe20000100800 */
[C---:B--2---:R-:W-:Y:S11]  /*343c0*/  HMMA.16816.F32.BF16 R8, R4.reuse, R12, R8 ;  /* 0x0000000c0408723c */ /* 0x044ff60000041808 */
[----:B------:R-:W-:Y:S11]  /*343d0*/  @!UPT UIADD3 URZ, URZ, URZ, URZ ;  /* 0x0000003f3f3ff290 */ /* 0x000ff6000fffe03f */
[----:B------:R-:W-:Y:S01]  /*343e0*/  @!UPT UIADD3 URZ, URZ, URZ, URZ ;  /* 0x0000003f3f3ff290 */ /* 0x000fe2000fffe03f */
[----:B------:R-:W-:Y:S01]  /*343f0*/  STL.64 [R1+0xb0], R8 ;  /* 0x0000b00801007387 */ /* 0x000fe20000100a00 */
[----:B------:R-:W-:Y:S02]  /*34400*/  STL.64 [R1+0xb8], R10 ;  /* 0x0000b80a01007387 */ /* 0x000fe40000100a00 */
[----:B------:R-:W0:Y:S02]  /*34410*/  LDSM.16.MT88.4 R8, [R29+0xe000] ;  /* 0x00e000001d08783b */ /* 0x000e240000004200 */
[----:B0-----:R-:W-:Y:S01]  /*34420*/  MOV R3, R10 ;  /* 0x0000000a00037202 */ /* 0x001fe20000000f00 */
[----:B------:R0:W-:Y:S01]  /*34430*/  STL [R1+0x50], R8 ;  /* 0x0000500801007387 */ /* 0x0001e20000100800 */
[----:B------:R-:W-:Y:S01]  /*34440*/  MOV R0, R11 ;  /* 0x0000000b00007202 */ /* 0x000fe20000000f00 */
[----:B------:R-:W-:Y:S02]  /*34450*/  IMAD.MOV.U32 R28, RZ, RZ, R9 ;  /* 0x000000ffff1c7224 */ /* 0x000fe400078e0009 */
[----:B------:R-:W2:Y:S01]  /*34460*/  LDL.LU.64 R10, [R1+0x60d8] ;  /* 0x0060d800010a7983 */ /* 0x000ea20000300a00 */
[----:B0-----:R-:W2:Y:S02]  /*34470*/  LDL.LU.64 R8, [R1+0x60d0] ;  /* 0x0060d00001087983 */ /* 0x001ea40000300a00 */
[----:B--2---:R-:W-:Y:S02]  /*34480*/  HMMA.16816.F32.BF16 R4, R4, R16, R8 ;  /* 0x000000100404723c */ /* 0x004fe40000041808 */
[----:B------:R-:W3:Y:S01]  /*34490*/  LDL.LU.64 R10, [R1+0x60c8] ;  /* 0x0060c800010a7983 */ /* 0x000ee20000300a00 */
[----:B------:R-:W3:Y:S11]  /*344a0*/  LDL.LU.64 R8, [R1+0x60c0] ;  /* 0x0060c00001087983 */ /* 0x000ef60000300a00 */
[----:B------:R-:W-:Y:S09]  /*344b0*/  @!UPT UIADD3 URZ, URZ, URZ, URZ ;  /* 0x0000003f3f3ff290 */ /* 0x000ff2000fffe03f */
[----:B------:R-:W-:Y:S01]  /*344c0*/  STL.64 [R1+0xa0], R4 ;  /* 0x0000a00401007387 */ /* 0x000fe20000100a00 */
[----:B------:R-:W-:Y:S02]  /*344d0*/  STL.64 [R1+0xa8], R6 ;  /* 0x0000a80601007387 */ /* 0x000fe40000100a00 */
[----:B------:R-:W0:Y:S02]  /*344e0*/  LDSM.16.MT88.4 R4, [R29+0xe080] ;  /* 0x00e080001d04783b */ /* 0x000e240000004200 */
[----:B0-----:R-:W-:Y:S02]  /*344f0*/  STL.64 [R1+0x5f80], R6 ;  /* 0x005f800601007387 */ /* 0x001fe40000100a00 */
[----:B------:R0:W-:Y:S02]  /*34500*/  STL.64 [R1+0x5f78], R4 ;  /* 0x005f780401007387 */ /* 0x0001e40000100a00 */
[----:B0-----:R-:W-:Y:S02]  /*34510*/  IMAD.MOV.U32 R4, RZ, RZ, R19 ;  /* 0x000000ffff047224 */ /* 0x001fe400078e0013 */
[----:B------:R-:W2:Y:S01]  /*34520*/  LDL.LU R19, [R1+0x60b8] ;  /* 0x0060b80001137983 */ /* 0x000ea20000300800 */
[----:B------:R-:W3:Y:S02]  /*34530*/  LDL.LU R5, [R1+0x44] ;  /* 0x0000440001057983 */ /* 0x000ee40000300800 */
[----:B------:R-:W3:Y:S02]  /*34540*/  LDL.LU R6, [R1+0x48] ;  /* 0x0000480001067983 */ /* 0x000ee40000300800 */
[----:B------:R-:W3:Y:S02]  /*34550*/  LDL.LU R7, [R1+0x4c] ;  /* 0x00004c0001077983 */ /* 0x000ee40000300800 */
[C---:B---3--:R-:W-:Y:S11]  /*34560*/  HMMA.16816.F32.BF16 R8, R4.reuse, R14, R8 ;  /* 0x0000000e0408723c */ /* 0x048ff60000041808 */
[----:B------:R-:W-:Y:S11]  /*34570*/  @!UPT UIADD3 URZ, URZ, URZ, URZ ;  /* 0x0000003f3f3ff290 */ /* 0x000ff6000fffe03f */
[----:B------:R-:W-:Y:S01]  /*34580*/  @!UPT UIADD3 URZ, URZ, URZ, URZ ;  /* 0x0000003f3f3ff290 */ /* 0x000fe2000fffe03f */
[----:B------:R-:W-:Y:S01]  /*34590*/  STL.64 [R1+0x90], R8 ;  /* 0x0000900801007387 */ /* 0x000fe20000100a00 */
[----:B------:R0:W-:Y:S03]  /*345a0*/  STL.64 [R1+0x98], R10 ;  /* 0x0000980a01007387 */ /* 0x0001e60000100a00 */
[----:B0-----:R-:W2:Y:S01]  /*345b0*/  LDL.LU.64 R10, [R1+0x60b0] ;  /* 0x0060b000010a7983 */ /* 0x001ea20000300a00 */
[----:B------:R-:W2:Y:S02]  /*345c0*/  LDL.LU.64 R8, [R1+0x60a8] ;  /* 0x0060a80001087983 */ /* 0x000ea40000300a00 */
[----:B--2---:R-:W-:Y:S01]  /*345d0*/  HMMA.16816.F32.BF16 R4, R4, R18, R8 ;  /* 0x000000120404723c */ /* 0x004fe20000041808 */
[----:B------:R-:W4:Y:S01]  /*345e0*/  LDL.LU.64 R10, [R1+0x60a0] ;  /* 0x0060a000010a7983 */ /* 0x000f220000300a00 */
[----:B------:R-:W4:Y:S11]  /*345f0*/  LDL.LU.64 R8, [R1+0x6098] ;  /* 0x0060980001087983 */ /* 0x000f360000300a00 */
[----:B------:R-:W-:Y:S10]  /*34600*/  @!UPT UIADD3 URZ, URZ, URZ, URZ ;  /* 0x0000003f3f3ff290 */ /* 0x000ff4000fffe03f */
[----:B------:R-:W-:Y:S01]  /*34610*/  STL.64 [R1+0x240], R4 ;  /* 0x0002400401007387 */ /* 0x000fe20000100a00 */
[----:B------:R0:W-:Y:S01]  /*34620*/  STL [R1+0x248], R6 ;  /* 0x0002480601007387 */ /* 0x0001e20000100800 */
[----:B------:R-:W-:-:S05]  /*34630*/  MOV R2, R7 ;  /* 0x0000000700027202 */ /* 0x000fca0000000f00 */
[----:B------:R-:W-:Y:S01]  /*34640*/  STL [R1+0x5f60], R2 ;  /* 0x005f600201007387 */ /* 0x000fe20000100800 */
[C---:B----4-:R-:W-:Y:S08]  /*34650*/  HMMA.16816.F32.BF16 R24, R8.reuse, R14, R24 ;  /* 0x0000000e0818723c */ /* 0x050ff00000041818 */
[----:B0-----:R-:W-:Y:S11]  /*34660*/  HMMA.16816.F32.BF16 R4, R8, R18, R20 ;  /* 0x000000120804723c */ /* 0x001ff60000041814 */
[----:B------:R-:W-:Y:S04]  /*34670*/  @!UPT UIADD3 URZ, URZ, URZ, URZ ;  /* 0x0000003f3f3ff290 */ /* 0x000fe8000fffe03f */
[----:B------:R0:W-:Y:S01]  /*34680*/  STL.64 [R1+0x280], R24 ;  /* 0x0002801801007387 */ /* 0x0001e20000100a00 */
[----:B------:R1:W-:Y:S07]  /*34690*/  STL.64 [R1+0x288], R26 ;  /* 0x0002881a01007387 */ /* 0x0003ee0000100a00 */
[----:B------:R-:W-:Y:S01]  /*346a0*/  STL.64 [R1+0x330], R4 ;  /* 0x0003300401007387 */ /* 0x000fe20000100a00 */
[----:B0-----:R-:W2:Y:S01]  /*346b0*/  LDL.LU R24, [R1+0x1a0] ;  /* 0x0001a00001187983 */ /* 0x001ea20000300800 */
[----:B------:R-:W2:Y:S02]  /*346c0*/  LDL.LU R25, [R1+0x1a4] ;  /* 0x0001a40001197983 */ /* 0x000ea40000300800 */
[----:B-1----:R-:W3:Y:S02]  /*346d0*/  LDL.LU R26, [R1+0x1a8] ;  /* 0x0001a800011a7983 */ /* 0x002ee40000300800 */
[----:B------:R-:W3:Y:S01]  /*346e0*/  LDL.LU R27, [R1+0x1ac] ;  /* 0x0001ac00011b7983 */ /* 0x000ee20000300800 */
[----:B------:R-:W4:Y:S01]  /*346f0*/  LDL.LU R20, [R1+0x1c0] ;  /* 0x0001c00001147983 */ /* 0x000f220000300800 */
[----:B------:R-:W4:Y:S02]  /*34700*/  LDL.LU R21, [R1+0x1c4] ;  /* 0x0001c40001157983 */ /* 0x000f240000300800 */
[----:B------:R-:W2:Y:S02]  /*34710*/  LDL.LU R22, [R1+0x1c8] ;  /* 0x0001c80001167983 */ /* 0x000ea40000300800 */
[----:B------:R-:W2:Y:S01]  /*34720*/  LDL.LU R23, [R1+0x1cc] ;  /* 0x0001cc0001177983 */ /* 0x000ea20000300800 */
[----:B------:R-:W2:Y:S01]  /*34730*/  LDL.LU R8, [R1] ;  /* 0x0000000001087983 */ /* 0x000ea20000300800 */
[----:B------:R-:W2:Y:S02]  /*34740*/  LDL.LU R9, [R1+0x4] ;  /* 0x0000040001097983 */ /* 0x000ea40000300800 */
[----:B------:R-:W2:Y:S02]  /*34750*/  LDL.LU R10, [R1+0x8] ;  /* 0x00000800010a7983 */ /* 0x000ea40000300800 */
[----:B------:R-:W2:Y:S02]  /*34760*/  LDL.LU R11, [R1+0xc] ;  /* 0x00000c00010b7983 */ /* 0x000ea40000300800 */
[----:B--2---:R-:W-:Y:S01]  /*34770*/  STL.64 [R1+0x6030], R10 ;  /* 0x0060300a01007387 */ /* 0x004fe20000100a00 */
[----:B------:R-:W-:Y:S02]  /*34780*/  STL.64 [R1+0x6028], R8 ;  /* 0x0060280801007387 */ /* 0x000fe40000100a00 */
[----:B------:R-:W-:Y:S02]  /*34790*/  STL.64 [R1+0x5ff0], R22 ;  /* 0x005ff01601007387 */ /* 0x000fe40000100a00 */
[----:B----4-:R0:W-:Y:S02]  /*347a0*/  STL.64 [R1+0x5fe8], R20 ;  /* 0x005fe81401007387 */ /* 0x0101e40000100a00 */
        /* <DEDUP_REMOVED lines=10> */
[----:B------:R-:W2:Y:S01]  /*34850*/  LDL.LU R8, [R1+0x10] ;  /* 0x0000100001087983 */ /* 0x000ea20000300800 */
[----:B------:R-:W2:Y:S02]  /*34860*/  LDL.LU R9, [R1+0x14] ;  /* 0x0000140001097983 */ /* 0x000ea40000300800 */
[----:B------:R-:W2:Y:S02]  /*34870*/  LDL.LU R10, [R1+0x18] ;  /* 0x00001800010a7983 */ /* 0x000ea40000300800 */
[----:B------:R-:W2:Y:S02]  /*34880*/  LDL.LU R11, [R1+0x1c] ;  /* 0x00001c00010b7983 */ /* 0x000ea40000300800 */
[----:B--2---:R-:W-:Y:S01]  /*34890*/  STL.64 [R1+0x6060], R10 ;  /* 0x0060600a01007387 */ /* 0x004fe20000100a00 */
[----:B------:R-:W-:Y:S02]  /*348a0*/  STL.64 [R1+0x6058], R8 ;  /* 0x0060580801007387 */ /* 0x000fe40000100a00 */
[----:B----4-:R-:W-:Y:S02]  /*348b0*/  STL.64 [R1+0x6020], R22 ;  /* 0x0060201601007387 */ /* 0x010fe40000100a00 */
[----:B------:R0:W-:Y:S02]  /*348c0*/  STL.64 [R1+0x6018], R20 ;  /* 0x0060181401007387 */ /* 0x0001e40000100a00 */
[----:B0-----:R-:W2:Y:S01]  /*348d0*/  LDL.LU R20, [R1+0x230] ;  /* 0x0002300001147983 */ /* 0x001ea20000300800 */
[----:B------:R-:W2:Y:S02]  /*348e0*/  LDL.LU R21, [R1+0x234] ;  /* 0x0002340001157983 */ /* 0x000ea40000300800 */
[----:B------:R-:W4:Y:S02]  /*348f0*/  LDL.LU R22, [R1+0x238] ;  /* 0x0002380001167983 */ /* 0x000f240000300800 */
[----:B------:R-:W4:Y:S01]  /*34900*/  LDL.LU R23, [R1+0x23c] ;  /* 0x00023c0001177983 */ /* 0x000f220000300800 */
[----:B------:R-:W2:Y:S01]  /*34910*/  LDL.LU R8, [R1+0x20] ;  /* 0x0000200001087983 */ /* 0x000ea20000300800 */
[----:B------:R-:W3:Y:S02]  /*34920*/  LDL.LU R9, [R1+0x24] ;  /* 0x0000240001097983 */ /* 0x000ee40000300800 */
[----:B------:R-:W3:Y:S02]  /*34930*/  LDL.LU R10, [R1+0x28] ;  /* 0x00002800010a7983 */ /* 0x000ee40000300800 */
[----:B------:R-:W3:Y:S01]  /*34940*/  LDL.LU R11, [R1+0x2c] ;  /* 0x00002c00010b7983 */ /* 0x000ee20000300800 */
[----:B----4-:R-:W-:Y:S01]  /*34950*/  STL.64 [R1+0x6040], R22 ;  /* 0x0060401601007387 */ /* 0x010fe20000100a00 */
[----:B--2---:R0:W-:Y:S03]  /*34960*/  STL.64 [R1+0x6038], R20 ;  /* 0x0060381401007387 */ /* 0x0041e60000100a00 */
        /* <DEDUP_REMOVED lines=20> */
[----:B------:R-:W2:Y:S02]  /*34ab0*/  LDL.LU R22, [R1+0x258] ;  /* 0x0002580001167983 */ /* 0x000ea40000300800 */
[----:B------:R-:W2:Y:S01]  /*34ac0*/  LDL.LU R23, [R1+0x25c] ;  /* 0x00025c0001177983 */ /* 0x000ea20000300800 */
[----:B---3--:R-:W-:Y:S01]  /*34ad0*/  STL.64 [R1+0x5fd0], R26 ;  /* 0x005fd01a01007387 */ /* 0x008fe20000100a00 */
[----:B------:R0:W-:Y:S03]  /*34ae0*/  STL.64 [R1+0x5fc8], R24 ;  /* 0x005fc81801007387 */ /* 0x0001e60000100a00 */
[----:B0-----:R-:W3:Y:S01]  /*34af0*/  LDL.LU R24, [R1+0x1b0] ;  /* 0x0001b00001187983 */ /* 0x001ee20000300800 */
[----:B------:R-:W3:Y:S02]  /*34b00*/  LDL.LU R25, [R1+0x1b4] ;  /* 0x0001b40001197983 */ /* 0x000ee40000300800 */
[----:B------:R-:W3:Y:S02]  /*34b10*/  LDL.LU R26, [R1+0x1b8] ;  /* 0x0001b800011a7983 */ /* 0x000ee40000300800 */
[----:B------:R-:W3:Y:S01]  /*34b20*/  LDL.LU R27, [R1+0x1bc] ;  /* 0x0001bc00011b7983 */ /* 0x000ee20000300800 */
[----:B------:R-:W4:Y:S01]  /*34b30*/  LDL.LU R4, [R1+0x50] ;  /* 0x0000500001047983 */ /* 0x000f220000300800 */
[----:B------:R-:W-:Y:S01]  /*34b40*/  MOV R13, R6 ;  /* 0x00000006000d7202 */ /* 0x000fe20000000f00 */
[----:B------:R-:W-:Y:S01]  /*34b50*/  IMAD.MOV.U32 R12, RZ, RZ, R7 ;  /* 0x000000ffff0c7224 */ /* 0x000fe200078e0007 */
[----:B------:R-:W-:Y:S01]  /*34b60*/  MOV R6, R3 ;  /* 0x0000000300067202 */ /* 0x000fe20000000f00 */
[----:B------:R-:W-:Y:S01]  /*34b70*/  IMAD.MOV.U32 R7, RZ, RZ, R0 ;  /* 0x000000ffff077224 */ /* 0x000fe200078e0000 */
[----:B------:R-:W-:-:S02]  /*34b80*/  MOV R5, R28 ;  /* 0x0000001c00057202 */ /* 0x000fc40000000f00 */
[----:B------:R-:W3:Y:S01]  /*34b90*/  LDL.LU R28, [R1+0x6090] ;  /* 0x00609000011c7983 */ /* 0x000ee20000300800 */
[----:B------:R-:W3:Y:S02]  /*34ba0*/  LDL.LU R3, [R1+0x608c] ;  /* 0x00608c0001037983 */ /* 0x000ee40000300800 */
[----:B------:R-:W3:Y:S02]  /*34bb0*/  LDL.LU R0, [R1+0x6088] ;  /* 0x0060880001007983 */ /* 0x000ee40000300800 */
[----:B------:R-:W-:Y:S01]  /*34bc0*/  STL.64 [R1+0x5fb0], R6 ;  /* 0x005fb00601007387 */ /* 0x000fe20000100a00 */
[----:B--2---:R-:W-:Y:S01]  /*34bd0*/  HMMA.16816.F32.BF16 R20, R8, R14, R20 ;  /* 0x0000000e0814723c */ /* 0x004fe20000041814 */
[----:B----4-:R0:W-:Y:S11]  /*34be0*/  STL.64 [R1+0x5fa8], R4 ;  /* 0x005fa80401007387 */ /* 0x0101f60000100a00 */
[----:B------:R-:W-:Y:S11]  /*34bf0*/  @!UPT UIADD3 URZ, URZ, URZ, URZ ;  /* 0x0000003f3f3ff290 */ /* 0x000ff6000fffe03f */
[----:B------:R-:W-:Y:S01]  /*34c00*/  @!UPT UIADD3 URZ, URZ, URZ, URZ ;  /* 0x0000003f3f3ff290 */ /* 0x000fe2000fffe03f */
[----:B------:R-:W-:Y:S01]  /*34c10*/  MOV R17, R22 ;  /* 0x0000001600117202 */ /* 0x000fe20000000f00 */
[----:B0-----:R-:W2:Y:S01]  /*34c20*/  LDL.LU R4, [R1+0x170] ;  /* 0x0001700001047983 */ /* 0x001ea20000300800 */
[----:B------:R-:W2:Y:S02]  /*34c30*/  LDL.LU R5, [R1+0x174] ;  /* 0x0001740001057983 */ /* 0x000ea40000300800 */
[----:B------:R-:W2:Y:S02]  /*34c40*/  LDL.LU R6, [R1+0x178] ;  /* 0x0001780001067983 */ /* 0x000ea40000300800 */
[----:B------:R-:W2:Y:S01]  /*34c50*/  LDL.LU R7, [R1+0x17c] ;  /* 0x00017c0001077983 */ /* 0x000ea20000300800 */
[----:B------:R-:W-:Y:S01]  /*34c60*/  STL [R1+0x5f6c], R12 ;  /* 0x005f6c0c01007387 */ /* 0x000fe20000100800 */
[----:B------:R-:W-:Y:S02]  /*34c70*/  STL [R1+0x5f64], R13 ;  /* 0x005f640d01007387 */ /* 0x000fe40000100800 */
[----:B------:R0:W-:Y:S01]  /*34c80*/  STL.64 [R1+0x350], R20 ;  /* 0x0003501401007387 */ /* 0x0001e20000100a00 */
[----:B------:R-:W-:-:S02]  /*34c90*/  MOV R16, R23 ;  /* 0x0000001700107202 */ /* 0x000fc40000000f00 */
[----:B------:R-:W4:Y:S04]  /*34ca0*/  LDL.LU.64 R22, [R1+0x6080] ;  /* 0x0060800001167983 */ /* 0x000f280000300a00 */
[----:B0-----:R-:W4:Y:S01]  /*34cb0*/  LDL.LU.64 R20, [R1+0x6078] ;  /* 0x0060780001147983 */ /* 0x001f220000300a00 */
[----:B------:R-:W-:Y:S02]  /*34cc0*/  STL [R1+0x5e94], R16 ;  /* 0x005e941001007387 */ /* 0x000fe40000100800 */
[----:B------:R-:W-:Y:S01]  /*34cd0*/  STL [R1+0x5e90], R17 ;  /* 0x005e901101007387 */ /* 0x000fe20000100800 */
[----:B----4-:R-:W-:Y:S01]  /*34ce0*/  HMMA.16816.F32.BF16 R8, R8, R18, R20 ;  /* 0x000000120808723c */ /* 0x010fe20000041814 */
[----:B------:R-:W4:Y:S01]  /*34cf0*/  LDL.LU.64 R22, [R1+0x6070] ;  /* 0x0060700001167983 */ /* 0x000f220000300a00 */
[----:B------:R-:W4:Y:S11]  /*34d00*/  LDL.LU.64 R20, [R1+0x6068] ;  /* 0x0060680001147983 */ /* 0x000f360000300a00 */
[----:B------:R-:W-:Y:S10]  /*34d10*/  @!UPT UIADD3 URZ, URZ, URZ, URZ ;  /* 0x0000003f3f3ff290 */ /* 0x000ff4000fffe03f */
[----:B------:R-:W-:Y:S01]  /*34d20*/  STL.64 [R1+0x310], R8 ;  /* 0x0003100801007387 */ /* 0x000fe20000100a00 */
[----:B------:R0:W-:Y:S03]  /*34d30*/  STL.64 [R1+0x318], R10 ;  /* 0x0003180a01007387 */ /* 0x0001e60000100a00 */
[----:B0-----:R-:W4:Y:S01]  /*34d40*/  LDL.LU.64 R10, [R1+0x6060] ;  /* 0x00606000010a7983 */ /* 0x001f220000300a00 */
[----:B------:R-:W4:Y:S02]  /*34d50*/  LDL.LU.64 R8, [R1+0x6058] ;  /* 0x0060580001087983 */ /* 0x000f240000300a00 */
[C---:B----4-:R-:W-:Y:S11]  /*34d60*/  HMMA.16816.F32.BF16 R20, R8.reuse, R14, R20 ;  /* 0x0000000e0814723c */ /* 0x050ff60000041814 */
[----:B------:R-:W-:Y:S11]  /*34d70*/  @!UPT UIADD3 URZ, URZ, URZ, URZ ;  /* 0x0000003f3f3ff290 */ /* 0x000ff6000fffe03f */
[----:B------:R-:W-:Y:S01]  /*34d80*/  @!UPT UIADD3 URZ, URZ, URZ, URZ ;  /* 0x0000003f3f3ff290 */ /* 0x000fe2000fffe03f */
[----:B------:R-:W-:Y:S01]  /*34d90*/  STL.64 [R1+0x300], R20 ;  /* 0x0003001401007387 */ /* 0x000fe20000100a00 */
[----:B------:R0:W-:Y:S03]  /*34da0*/  STL.64 [R1+0x308], R22 ;  /* 0x0003081601007387 */ /* 0x0001e60000100a00 */
[----:B0-----:R-:W4:Y:S01]  /*34db0*/  LDL.LU.64 R22, [R1+0x6050] ;  /* 0x0060500001167983 */ /* 0x001f220000300a00 */
[----:B------:R-:W4:Y:S02]  /*34dc0*/  LDL.LU.64 R20, [R1+0x6048] ;  /* 0x0060480001147983 */ /* 0x000f240000300a00 */
[----:B----4-:R-:W-:Y:S01]  /*34dd0*/  HMMA.16816.F32.BF16 R8, R8, R18, R20 ;  /* 0x000000120808723c */ /* 0x010fe20000041814 */
[----:B------:R-:W4:Y:S01]  /*34de0*/  LDL.LU.64 R22, [R1+0x6040] ;  /* 0x0060400001167983 */ /* 0x000f220000300a00 */
[----:B------:R-:W4:Y:S11]  /*34df0*/  LDL.LU.64 R20, [R1+0x6038] ;  /* 0x0060380001147983 */ /* 0x000f360000300a00 */
[----:B------:R-:W-:Y:S10]  /*34e00*/  @!UPT UIADD3 URZ, URZ, URZ, URZ ;  /* 0x0000003f3f3ff290 */ /* 0x000ff4000fffe03f */
[----:B------:R-:W-:Y:S01]  /*34e10*/  STL.64 [R1+0x2f0], R8 ;  /* 0x0002f00801007387 */ /* 0x000fe20000100a00 */
[----:B------:R-:W-:Y:S02]  /*34e20*/  STL.64 [R1+0x2f8], R10 ;  /* 0x0002f80a01007387 */ /* 0x000fe40000100a00 */
[----:B------:R-:W0:Y:S02]  /*34e30*/  LDSM.16.MT88.4 R8, [R29+0xe100] ;  /* 0x00e100001d08783b */ /* 0x000e240000004200 */
[----:B0-----:R-:W-:Y:S02]  /*34e40*/  STL.64 [R1+0x30], R8 ;  /* 0x0000300801007387 */ /* 0x001fe40000100a00 */
[----:B------:R0:W-:Y:S02]  /*34e50*/  STL.64 [R1+0x38], R10 ;  /* 0x0000380a01007387 */ /* 0x0001e40000100a00 */
        /* <DEDUP_REMOVED lines=25> */
[----:B------:R-:W3:Y:S01]  /*34ff0*/  LDL.LU.64 R22, [R1+0x5fe0] ;  /* 0x005fe00001167983 */ /* 0x000ee20000300a00 */
[----:B------:R-:W3:Y:S11]  /*35000*/  LDL.LU.64 R20, [R1+0x5fd8] ;  /* 0x005fd80001147983 */ /* 0x000ef60000300a00 */
[----:B------:R-:W-:Y:S10]  /*35010*/  @!UPT UIADD3 URZ, URZ, URZ, URZ ;  /* 0x0000003f3f3ff290 */ /* 0x000ff4000fffe03f */
[----:B------:R0:W-:Y:S01]  /*35020*/  STL.64 [R1+0x2e0], R8 ;  /* 0x0002e00801007387 */ /* 0x0001e20000100a00 */
[----:B------:R1:W-:Y:S03]  /*35030*/  STL.64 [R1+0x2e8], R10 ;  /* 0x0002e80a01007387 */ /* 0x0003e60000100a00 */
[----:B0-----:R-:W4:Y:S01]  /*35040*/  LDL.LU R8, [R1+0x190] ;  /* 0x0001900001087983 */ /* 0x001f220000300800 */
[----:B------:R-:W4:Y:S02]  /*35050*/  LDL.LU R9, [R1+0x194] ;  /* 0x0001940001097983 */ /* 0x000f240000300800 */
[----:B-1----:R-:W4:Y:S02]  /*35060*/  LDL.LU R10, [R1+0x198] ;  /* 0x00019800010a7983 */ /* 0x002f240000300800 */
[----:B------:R-:W4:Y:S01]  /*35070*/  LDL.LU R11, [R1+0x19c] ;  /* 0x00019c00010b7983 */ /* 0x000f220000300800 */
[C---:B---3--:R-:W-:Y:S11]  /*35080*/  HMMA.16816.F32.BF16 R24, R20.reuse, R14, R24 ;  /* 0x0000000e1418723c */ /* 0x048ff60000041818 */
[----:B------:R-:W-:Y:S11]  /*35090*/  @!UPT UIADD3 URZ, URZ, URZ, URZ ;  /* 0x0000003f3f3ff290 */ /* 0x000ff6000fffe03f */
[----:B------:R-:W-:Y:S01]  /*350a0*/  @!UPT UIADD3 URZ, URZ, URZ, URZ ;  /* 0x0000003f3f3ff290 */ /* 0x000fe2000fffe03f */
[----:B------:R-:W-:Y:S01]  /*350b0*/  STL.64 [R1+0x2d0], R24 ;  /* 0x0002d01801007387 */ /* 0x000fe20000100a00 */
[----:B------:R0:W-:Y:S03]  /*350c0*/  STL.64 [R1+0x2d8], R26 ;  /* 0x0002d81a01007387 */ /* 0x0001e60000100a00 */
[----:B0-----:R-:W3:Y:S01]  /*350d0*/  LDL.LU.64 R26, [R1+0x5fd0] ;  /* 0x005fd000011a7983 */ /* 0x001ee20000300a00 */
[----:B------:R-:W3:Y:S02]  /*350e0*/  LDL.LU.64 R24, [R1+0x5fc8] ;  /* 0x005fc80001187983 */ /* 0x000ee40000300a00 */
[----:B---3--:R-:W-:Y:S01]  /*350f0*/  HMMA.16816.F32.BF16 R20, R20, R18, R24 ;  /* 0x000000121414723c */ /* 0x008fe20000041818 */
[----:B------:R-:W4:Y:S01]  /*35100*/  LDL.LU.64 R26, [R1+0x5fc0] ;  /* 0x005fc000011a7983 */ /* 0x000f220000300a00 */
[----:B------:R-:W4:Y:S11]  /*35110*/  LDL.LU.64 R24, [R1+0x5fb8] ;  /* 0x005fb80001187983 */ /* 0x000f360000300a00 */
[----:B------:R-:W-:Y:S10]  /*35120*/  @!UPT UIADD3 URZ, URZ, URZ, URZ ;  /* 0x0000003f3f3ff290 */ /* 0x000ff4000fffe03f */
[----:B------:R0:W-:Y:S01]  /*35130*/  STL.64 [R1+0x270], R20 ;  /* 0x0002701401007387 */ /* 0x0001e20000100a00 */
[----:B------:R1:W-:Y:S03]  /*35140*/  STL.64 [R1+0x278], R22 ;  /* 0x0002781601007387 */ /* 0x0003e60000100a00 */
[----:B0-----:R-:W3:Y:S01]  /*35150*/  LDL.LU R20, [R1+0x110] ;  /* 0x0001100001147983 */ /* 0x001ee20000300800 */
[----:B------:R-:W3:Y:S02]  /*35160*/  LDL.LU R21, [R1+0x114] ;  /* 0x0001140001157983 */ /* 0x000ee40000300800 */
[----:B-1----:R-:W2:Y:S02]  /*35170*/  LDL.LU R22, [R1+0x118] ;  /* 0x0001180001167983 */ /* 0x002ea40000300800 */
[----:B------:R-:W2:Y:S02]  /*35180*/  LDL.LU R23, [R1+0x11c] ;  /* 0x00011c0001177983 */ /* 0x000ea40000300800 */
[----:B--2---:R-:W-:Y:S01]  /*35190*/  STL.64 [R1+0x5f90], R22 ;  /* 0x005f901601007387 */ /* 0x004fe20000100a00 */
[----:B---3--:R0:W-:Y:S03]  /*351a0*/  STL.64 [R1+0x5f88], R20 ;  /* 0x005f881401007387 */ /* 0x0081e60000100a00 */
[----:B0-----:R-:W2:Y:S01]  /*351b0*/  LDL.LU R20, [R1+0x160] ;  /* 0x0001600001147983 */ /* 0x001ea20000300800 */
[----:B------:R-:W2:Y:S02]  /*351c0*/  LDL.LU R21, [R1+0x164] ;  /* 0x0001640001157983 */ /* 0x000ea40000300800 */
[----:B------:R-:W3:Y:S02]  /*351d0*/  LDL.LU R22, [R1+0x168] ;  /* 0x0001680001167983 */ /* 0x000ee40000300800 */
[----:B------:R-:W3:Y:S01]  /*351e0*/  LDL.LU R23, [R1+0x16c] ;  /* 0x00016c0001177983 */ /* 0x000ee20000300800 */
[C---:B----4-:R-:W-:Y:S08]  /*351f0*/  HMMA.16816.F32.BF16 R8, R24.reuse, R14, R8 ;  /* 0x0000000e1808723c */ /* 0x050ff00000041808 */
[----:B------:R-:W-:Y:S01]  /*35200*/  HMMA.16816.F32.BF16 R4, R24, R18, R4 ;  /* 0x000000121804723c */ /* 0x000fe20000041804 */
[----:B---3--:R-:W-:Y:S01]  /*35210*/  STL.64 [R1+0x5fa0], R22 ;  /* 0x005fa01601007387 */ /* 0x008fe20000100a00 */
[----:B--2---:R0:W-:Y:S03]  /*35220*/  STL.64 [R1+0x5f98], R20 ;  /* 0x005f981401007387 */ /* 0x0041e60000100a00 */
[----:B0-----:R-:W2:Y:S01]  /*35230*/  LDL.LU R20, [R1+0x180] ;  /* 0x0001800001147983 */ /* 0x001ea20000300800 */
[----:B------:R-:W2:Y:S02]  /*35240*/  LDL.LU R21, [R1+0x184] ;  /* 0x0001840001157983 */ /* 0x000ea40000300800 */
[----:B------:R-:W2:Y:S02]  /*35250*/  LDL.LU R22, [R1+0x188] ;  /* 0x0001880001167983 */ /* 0x000ea40000300800 */
[----:B------:R-:W2:Y:S01]  /*35260*/  LDL.LU R23, [R1+0x18c] ;  /* 0x00018c0001177983 */ /* 0x000ea20000300800 */
[----:B------:R-:W3:Y:S04]  /*35270*/  LDL.LU R24, [R1+0x150] ;  /* 0x0001500001187983 */ /* 0x000ee80000300800 */
[----:B------:R-:W-:Y:S02]  /*35280*/  STL.64 [R1+0x220], R8 ;  /* 0x0002200801007387 */ /* 0x000fe40000100a00 */
[----:B------:R-:W-:Y:S06]  /*35290*/  STL.64 [R1+0x228], R10 ;  /* 0x0002280a01007387 */ /* 0x000fec0000100a00 */
[----:B------:R-:W-:Y:S01]  /*352a0*/  STL.64 [R1+0x1f0], R4 ;  /* 0x0001f00401007387 */ /* 0x000fe20000100a00 */
[----:B------:R-:W-:Y:S02]  /*352b0*/  STL.64 [R1+0x1f8], R6 ;  /* 0x0001f80601007387 */ /* 0x000fe40000100a00 */
[----:B------:R-:W0:Y:S04]  /*352c0*/  LDSM.16.MT88.4 R4, [R29+0xe180] ;  /* 0x00e180001d04783b */ /* 0x000e280000004200 */
[----:B------:R-:W3:Y:S02]  /*352d0*/  LDL.LU R25, [R1+0x154] ;  /* 0x0001540001197983 */ /* 0x000ee40000300800 */
[----:B------:R-:W3:Y:S02]  /*352e0*/  LDL.LU R26, [R1+0x158] ;  /* 0x00015800011a7983 */ /* 0x000ee40000300800 */
        /* <DEDUP_REMOVED lines=23> */
[----:B------:R-:W-:Y:S01]  /*35460*/  IMAD.MOV.U32 R27, RZ, RZ, R0 ;  /* 0x000000ffff1b7224 */ /* 0x000fe200078e0000 */
[----:B--2---:R-:W-:Y:S11]  /*35470*/  HMMA.16816.F32.BF16 R20, R4, R14, R20 ;  /* 0x0000000e0414723c */ /* 0x004ff60000041814 */
[----:B------:R-:W-:Y:S11]  /*35480*/  @!UPT UIADD3 URZ, URZ, URZ, URZ ;  /* 0x0000003f3f3ff290 */ /* 0x000ff6000fffe03f */
[----:B------:R-:W-:Y:S01]  /*35490*/  @!UPT UIADD3 URZ, URZ, URZ, URZ ;  /* 0x0000003f3f3ff290 */ /* 0x000fe2000fffe03f */
[----:B------:R-:W-:Y:S01]  /*354a0*/  STL.64 [R1+0x200], R20 ;  /* 0x0002001401007387 */ /* 0x000fe20000100a00 */
[----:B------:R-:W-:Y:S02]  /*354b0*/  STL.64 [R1+0x208], R22 ;  /* 0x0002081601007387 */ /* 0x000fe40000100a00 */
[----:B------:R-:W0:Y:S02]  /*354c0*/  LDSM.16.MT88.4 R20, [R3+0xe000] ;  /* 0x00e000000314783b */ /* 0x000e240000004200 */
[----:B0-----:R-:W-:Y:S02]  /*354d0*/  MOV R13, R20 ;  /* 0x00000014000d7202 */ /* 0x001fe40000000f00 */
[----:B------:R-:W-:Y:S01]  /*354e0*/  IMAD.MOV.U32 R2, RZ, RZ, R21 ;  /* 0x000000ffff027224 */ /* 0x000fe200078e0015 */
[----:B------:R-:W-:Y:S02]  /*354f0*/  MOV R17, R22 ;  /* 0x0000001600117202 */ /* 0x000fe40000000f00 */
[----:B------:R-:W-:-:S02]  /*35500*/  MOV R16, R23 ;  /* 0x0000001700107202 */ /* 0x000fc40000000f00 */
[----:B------:R-:W0:Y:S01]  /*35510*/  LDSM.16.MT88.4 R20, [R3+0xe080] ;  /* 0x00e080000314783b */ /* 0x000e220000004200 */
[----:B---3--:R-:W-:Y:S01]  /*35520*/  HMMA.16816.F32.BF16 R24, R4, R18, R24 ;  /* 0x000000120418723c */ /* 0x008fe20000041818 */
[----:B0-----:R-:W-:Y:S01]  /*35530*/  IMAD.MOV.U32 R11, RZ, RZ, R20 ;  /* 0x000000ffff0b7224 */ /* 0x001fe200078e0014 */
[----:B------:R-:W-:Y:S02]  /*35540*/  MOV R29, R21 ;  /* 0x00000015001d7202 */ /* 0x000fe40000000f00 */
[----:B------:R-:W-:Y:S01]  /*35550*/  MOV R12, R22 ;  /* 0x00000016000c7202 */ /* 0x000fe20000000f00 */
[----:B------:R-:W-:Y:S02]  /*35560*/  IMAD.MOV.U32 R0, RZ, RZ, R23 ;  /* 0x000000ffff007224 */ /* 0x000fe400078e0017 */
[----:B------:R-:W0:Y:S04]  /*35570*/  LDSM.16.MT88.4 R20, [R3+0xe100] ;  /* 0x00e100000314783b */ /* 0x000e280000004200 */
[----:B0-----:R-:W-:Y:S01]  /*35580*/  STL.64 [R1+0x5ee8], R22 ;  /* 0x005ee81601007387 */ /* 0x001fe20000100a00 */
[----:B------:R0:W-:Y:S03]  /*35590*/  STL.64 [R1+0x5ee0], R20 ;  /* 0x005ee01401007387 */ /* 0x0001e60000100a00 */
[----:B0-----:R-:W2:Y:S01]  /*355a0*/  LDL.LU.64 R20, [R1+0x30] ;  /* 0x0000300001147983 */ /* 0x001ea20000300a00 */
[----:B------:R-:W2:Y:S02]  /*355b0*/  LDL.LU.64 R22, [R1+0x38] ;  /* 0x0000380001167983 */ /* 0x000ea40000300a00 */
[----:B------:R-:W2:Y:S05]  /*355c0*/  LDL.LU R4, [R1+0x140] ;  /* 0x0001400001047983 */ /* 0x000eaa0000300800 */
[----:B------:R-:W-:Y:S01]  /*355d0*/  STL.64 [R1+0x150], R24 ;  /* 0x0001501801007387 */ /* 0x000fe20000100a00 */
[----:B------:R-:W-:Y:S01]  /*355e0*/  STL.64 [R1+0x158], R26 ;  /* 0x0001581a01007387 */ /* 0x000fe20000100a00 */
[----:B------:R-:W2:Y:S02]  /*355f0*/  LDL.LU R5, [R1+0x144] ;  /* 0x0001440001057983 */ /* 0x000ea40000300800 */
[----:B------:R-:W2:Y:S02]  /*35600*/  LDL.LU R6, [R1+0x148] ;  /* 0x0001480001067983 */ /* 0x000ea40000300800 */
[----:B------:R-:W2:Y:S01]  /*35610*/  LDL.LU R7, [R1+0x14c] ;  /* 0x00014c0001077983 */ /* 0x000ea20000300800 */
[----:B------:R-:W0:Y:S04]  /*35620*/  LDSM.16.MT88.4 R24, [R3+0xe180] ;  /* 0x00e180000318783b */ /* 0x000e280000004200 */
[----:B0-----:R-:W-:Y:S01]  /*35630*/  STL.64 [R1+0x5ec8], R26 ;  /* 0x005ec81a01007387 */ /* 0x001fe20000100a00 */
[----:B------:R2:W-:Y:S02]  /*35640*/  STL.64 [R1+0x5ec0], R24 ;  /* 0x005ec01801007387 */ /* 0x0005e40000100a00 */
[----:B------:R-:W-:Y:S01]  /*35650*/  STL [R1+0x5e60], R3 ;  /* 0x005e600301007387 */ /* 0x000fe20000100800 */
[----:B--2---:R-:W-:Y:S07]  /*35660*/  HMMA.16816.F32.BF16 R24, R20, R14, R4 ;  /* 0x0000000e1418723c */ /* 0x004fee0000041804 */
[----:B------:R-:W-:-:S02]  /*35670*/  MOV R7, R20 ;  /* 0x0000001400077202 */ /* 0x000fc40000000f00 */
[----:B------:R-:W-:Y:S01]  /*35680*/  MOV R6, R21 ;  /* 0x0000001500067202 */ /* 0x000fe20000000f00 */
[----:B------:R-:W-:Y:S01]  /*35690*/  IMAD.MOV.U32 R5, RZ, RZ, R22 ;  /* 0x000000ffff057224 */ /* 0x000fe200078e0016 */
[----:B------:R-:W-:Y:S02]  /*356a0*/  MOV R4, R23 ;  /* 0x0000001700047202 */ /* 0x000fe40000000f00 */
[----:B------:R-:W0:Y:S10]  /*356b0*/  LDSM.16.MT88.4 R20, [R28+0x10000] ;  /* 0x010000001c14783b */ /* 0x000e340000004200 */
[----:B------:R-:W-:Y:S01]  /*356c0*/  STL.64 [R1+0x160], R24 ;  /* 0x0001601801007387 */ /* 0x000fe20000100a00 */
[----:B------:R0:W-:Y:S02]  /*356d0*/  STL.64 [R1+0x168], R26 ;  /* 0x0001681a01007387 */ /* 0x0001e40000100a00 */
[----:B0-----:R-:W-:Y:S01]  /*356e0*/  MOV R26, R20 ;  /* 0x00000014001a7202 */ /* 0x001fe20000000f00 */
[----:B------:R-:W-:-:S02]  /*356f0*/  IMAD.MOV.U32 R25, RZ, RZ, R21 ;  /* 0x000000ffff197224 */ /* 0x000fc400078e0015 */
[----:B------:R-:W-:Y:S01]  /*35700*/  IMAD.MOV.U32 R20, RZ, RZ, R11 ;  /* 0x000000ffff147224 */ /* 0x000fe200078e000b */
[----:B------:R-:W-:Y:S01]  /*35710*/  MOV R24, R22 ;  /* 0x0000001600187202 */ /* 0x000fe20000000f00 */
[----:B------:R-:W2:Y:S01]  /*35720*/  LDL.LU R11, [R1+0x5f74] ;  /* 0x005f7400010b7983 */ /* 0x000ea20000300800 */
[----:B------:R-:W-:Y:S02]  /*35730*/  MOV R21, R29 ;  /* 0x0000001d00157202 */ /* 0x000fe40000000f00 */
[----:B------:R-:W-:Y:S01]  /*35740*/  MOV R3, R23 ;  /* 0x0000001700037202 */ /* 0x000fe20000000f00 */
[----:B------:R-:W3:Y:S01]  /*35750*/  LDL.LU R29, [R1+0x5f70] ;  /* 0x005f7000011d7983 */ /* 0x000ee20000300800 */
[----:B------:R-:W-:Y:S01]  /*35760*/  MOV R22, R12 ;  /* 0x0000000c00167202 */ /* 0x000fe20000000f00 */
[----:B------:R-:W-:Y:S01]  /*35770*/  IMAD.MOV.U32 R23, RZ, RZ, R0 ;  /* 0x000000ffff177224 */ /* 0x000fe200078e0000 */
[----:B------:R-:W4:Y:S01]  /*35780*/  LDL.LU R12, [R1+0x5f6c] ;  /* 0x005f6c00010c7983 */ /* 0x000f220000300800 */
[----:B------:R-:W2:Y:S03]  /*35790*/  LDL.LU R0, [R1+0x5f68] ;  /* 0x005f680001007983 */ /* 0x000ea60000300800 */
[----:B------:R-:W-:Y:S01]  /*357a0*/  STL.64 [R1+0x5f18], R22 ;  /* 0x005f181601007387 */ /* 0x000fe20000100a00 */
[----:B------:R-:W-:Y:S02]  /*357b0*/  STL.64 [R1+0x5f10], R20 ;  /* 0x005f101401007387 */ /* 0x000fe40000100a00 */
[----:B------:R-:W-:Y:S02]  /*357c0*/  STL [R1+0x5ed8], R26 ;  /* 0x005ed81a01007387 */ /* 0x000fe40000100800 */
[----:B------:R0:W-:Y:S02]  /*357d0*/  STL.64 [R1+0x5ed0], R24 ;  /* 0x005ed01801007387 */ /* 0x0001e40000100a00 */
[----:B0-----:R-:W3:Y:S01]  /*357e0*/  LDL.LU R24, [R1+0x130] ;  /* 0x0001300001187983 */ /* 0x001ee20000300800 */
[----:B------:R-:W3:Y:S02]  /*357f0*/  LDL.LU R25, [R1+0x134] ;  /* 0x0001340001197983 */ /* 0x000ee40000300800 */
[----:B------:R-:W3:Y:S02]  /*35800*/  LDL.LU R26, [R1+0x138] ;  /* 0x00013800011a7983 */ /* 0x000ee40000300800 */
[----:B------:R-:W3:Y:S01]  /*35810*/  LDL.LU R27, [R1+0x13c] ;  /* 0x00013c00011b7983 */ /* 0x000ee20000300800 */
[----:B------:R-:W-:-:S02]  /*35820*/  MOV R20, R7 ;  /* 0x0000000700147202 */ /* 0x000fc40000000f00 */
[----:B------:R-:W-:Y:S01]  /*35830*/  MOV R21, R6 ;  /* 0x0000000600157202 */ /* 0x000fe20000000f00 */
[----:B------:R-:W-:Y:S01]  /*35840*/  IMAD.MOV.U32 R22, RZ, RZ, R5 ;  /* 0x000000ffff167224 */ /* 0x000fe200078e0005 */
[----:B------:R-:W-:Y:S02]  /*35850*/  MOV R23, R4 ;  /* 0x0000000400177202 */ /* 0x000fe40000000f00 */
[----:B--2---:R-:W0:Y:S04]  /*35860*/  LDSM.16.M88.4 R4, [R0+0x40100] ;  /* 0x040100000004783b */ /* 0x004e280000000200 */
[----:B0-----:R-:W-:Y:S01]  /*35870*/  STL [R1+0x5c74], R6 ;  /* 0x005c740601007387 */ /* 0x001fe20000100800 */
[----:B------:R-:W-:Y:S02]  /*35880*/  STL [R1+0x5c70], R7 ;  /* 0x005c700701007387 */ /* 0x000fe40000100800 */
[----:B------:R3:W-:Y:S02]  /*35890*/  STL.64 [R1+0x5f50], R4 ;  /* 0x005f500401007387 */ /* 0x0007e40000100a00 */
[----:B---3--:R-:W-:Y:S01]  /*358a0*/  HMMA.16816.F32.BF16 R4, R20, R18, R24 ;  /* 0x000000121404723c */ /* 0x008fe20000041818 */
[----:B------:R-:W-:Y:S06]  /*358b0*/  STL.64 [R1+0x5f58], R18 ;  /* 0x005f581201007387 */ /* 0x000fec0000100a00 */
[----:B------:R-:W-:-:S02]  /*358c0*/  MOV R22, R17 ;  /* 0x0000001100167202 */ /* 0x000fc40000000f00 */
[----:B------:R-:W-:Y:S02]  /*358d0*/  MOV R23, R16 ;  /* 0x0000001000177202 */ /* 0x000fe40000000f00 */
[----:B------:R-:W-:Y:S01]  /*358e0*/  MOV R20, R13 ;  /* 0x0000000d00147202 */ /* 0x000fe20000000f00 */
[----:B------:R-:W-:-:S11]  /*358f0*/  IMAD.MOV.U32 R21, RZ, RZ, R2 ;  /* 0x000000ffff157224 */ /* 0x000fd600078e0002 */
[----:B------:R0:W-:Y:S01]  /*35900*/  STL.64 [R1+0x1e0], R4 ;  /* 0x0001e00401007387 */ /* 0x0001e20000100a00 */
[----:B------:R1:W-:Y:S02]  /*35910*/  STL.64 [R1+0x1e8], R6 ;  /* 0x0001e80601007387 */ /* 0x0003e40000100a00 */
[----:B------:R-:W4:Y:S02]  /*35920*/  LDL.LU R13, [R1+0x5f64] ;  /* 0x005f6400010d7983 */ /* 0x000f240000300800 */
[----:B------:R-:W2:Y:S01]  /*35930*/  LDL.LU R2, [R1+0x5f60] ;  /* 0x005f600001027983 */ /* 0x000ea20000300800 */
[----:B------:R-:W-:Y:S01]  /*35940*/  STL.64 [R1+0x5f48], R22 ;  /* 0x005f481601007387 */ /* 0x000fe20000100a00 */
[----:B------:R-:W-:Y:S03]  /*35950*/  STL.64 [R1+0x5f40], R20 ;  /* 0x005f401401007387 */ /* 0x000fe60000100a00 */
[----:B0-----:R-:W3:Y:S01]  /*35960*/  LDL.LU R4, [R1+0x70] ;  /* 0x0000700001047983 */ /* 0x001ee20000300800 */
[----:B------:R-:W3:Y:S02]  /*35970*/  LDL.LU R5, [R1+0x74] ;  /* 0x0000740001057983 */ /* 0x000ee40000300800 */
[----:B-1----:R-:W3:Y:S02]  /*35980*/  LDL.LU R6, [R1+0x78] ;  /* 0x0000780001067983 */ /* 0x002ee40000300800 */
[----:B------:R-:W3:Y:S01]  /*35990*/  LDL.LU R7, [R1+0x7c] ;  /* 0x00007c0001077983 */ /* 0x000ee20000300800 */
[----:B------:R-:W2:Y:S01]  /*359a0*/  LDL.LU R16, [R1+0x120] ;  /* 0x0001200001107983 */ /* 0x000ea20000300800 */
        /* <DEDUP_REMOVED lines=21> */
[----:B------:R-:W-:Y:S01]  /*35b00*/  MOV R22, R9 ;  /* 0x0000000900167202 */ /* 0x000fe20000000f00 */
[----:B------:R-:W-:Y:S02]  /*35b10*/  IMAD.MOV.U32 R23, RZ, RZ, R8 ;  /* 0x000000ffff177224 */ /* 0x000fe400078e0008 */
[----:B------:R-:W0:Y:S04]  /*35b20*/  LDSM.16.M88.4 R8, [R0+0x50100] ;  /* 0x050100000008783b */ /* 0x000e280000000200 */
[----:B--2---:R-:W-:Y:S01]  /*35b30*/  STL.64 [R1+0x5f28], R26 ;  /* 0x005f281a01007387 */ /* 0x004fe20000100a00 */
[----:B------:R1:W-:Y:S03]  /*35b40*/  STL.64 [R1+0x5f20], R24 ;  /* 0x005f201801007387 */ /* 0x0003e60000100a00 */
[----:B-1----:R-:W2:Y:S01]  /*35b50*/  LDL.LU R24, [R1+0xf0] ;  /* 0x0000f00001187983 */ /* 0x002ea20000300800 */
[----:B------:R-:W2:Y:S02]  /*35b60*/  LDL.LU R25, [R1+0xf4] ;  /* 0x0000f40001197983 */ /* 0x000ea40000300800 */
[----:B------:R-:W2:Y:S02]  /*35b70*/  LDL.LU R26, [R1+0xf8] ;  /* 0x0000f800011a7983 */ /* 0x000ea40000300800 */
[----:B------:R-:W2:Y:S01]  /*35b80*/  LDL.LU R27, [R1+0xfc] ;  /* 0x0000fc00011b7983 */ /* 0x000ea20000300800 */
[C---:B------:R-:W-:Y:S01]  /*35b90*/  HMMA.16816.F32.BF16 R16, R20.reuse, R14, R16 ;  /* 0x0000000e1410723c */ /* 0x040fe20000041810 */
[----:B--2---:R-:W-:Y:S01]  /*35ba0*/  STL.64 [R1+0x5f38], R26 ;  /* 0x005f381a01007387 */ /* 0x004fe20000100a00 */
[----:B------:R1:W-:Y:S03]  /*35bb0*/  STL.64 [R1+0x5f30], R24 ;  /* 0x005f301801007387 */ /* 0x0003e60000100a00 */
[----:B-1----:R-:W2:Y:S01]  /*35bc0*/  LDL.LU R24, [R1+0x100] ;  /* 0x0001000001187983 */ /* 0x002ea20000300800 */
[----:B------:R-:W2:Y:S02]  /*35bd0*/  LDL.LU R25, [R1+0x104] ;  /* 0x0001040001197983 */ /* 0x000ea40000300800 */
[----:B------:R-:W2:Y:S02]  /*35be0*/  LDL.LU R26, [R1+0x108] ;  /* 0x00010800011a7983 */ /* 0x000ea40000300800 */
[----:B------:R-:W2:Y:S01]  /*35bf0*/  LDL.LU R27, [R1+0x10c] ;  /* 0x00010c00011b7983 */ /* 0x000ea20000300800 */
[----:B0-----:R-:W-:Y:S01]  /*35c00*/  STL [R1+0x5c78], R10 ;  /* 0x005c780a01007387 */ /* 0x001fe20000100800 */
[----:B------:R-:W-:Y:S02]  /*35c10*/  STL [R1+0x5c48], R11 ;  /* 0x005c480b01007387 */ /* 0x000fe40000100800 */
[----:B------:R-:W-:Y:S09]  /*35c20*/  STL [R1+0x5668], R0 ;  /* 0x0056680001007387 */ /* 0x000ff20000100800 */
[----:B------:R-:W-:Y:S01]  /*35c30*/  STL.64 [R1+0x1d0], R16 ;  /* 0x0001d01001007387 */ /* 0x000fe20000100a00 */
[----:B------:R0:W-:Y:S04]  /*35c40*/  STL.64 [R1+0x1d8], R18 ;  /* 0x0001d81201007387 */ /* 0x0001e80000100a00 */
[----:B0-----:R-:W3:Y:S02]  /*35c50*/  LDL.LU.64 R18, [R1+0x5f58] ;  /* 0x005f580001127983 */ /* 0x001ee40000300a00 */
[----:B---3--:R-:W-:Y:S02]  /*35c60*/  HMMA.16816.F32.BF16 R20, R20, R18, R4 ;  /* 0x000000121414723c */ /* 0x008fe40000041804 */
[----:B------:R-:W3:Y:S11]  /*35c70*/  LDL.LU.64 R4, [R1+0x5f50] ;  /* 0x005f500001047983 */ /* 0x000ef60000300a00 */
        /* <DEDUP_REMOVED lines=8> */
[----:B------:R-:W2:Y:S01]  /*35d00*/  LDL.LU.64 R22, [R1+0x5f48] ;  /* 0x005f480001167983 */ /* 0x000ea20000300a00 */
[----:B------:R-:W2:Y:S02]  /*35d10*/  LDL.LU.64 R20, [R1+0x5f40] ;  /* 0x005f400001147983 */ /* 0x000ea40000300a00 */
[----:B------:R-:W-:Y:S01]  /*35d20*/  STL.64 [R1+0x5ea0], R6 ;  /* 0x005ea00601007387 */ /* 0x000fe20000100a00 */
[----:B---3--:R0:W-:Y:S04]  /*35d30*/  STL.64 [R1+0x5e98], R4 ;  /* 0x005e980401007387 */ /* 0x0081e80000100a00 */
        /* <DEDUP_REMOVED lines=8> */
[----:B------:R0:W-:Y:S01]  /*35dc0*/  STL [R1+0x1c8], R26 ;  /* 0x0001c81a01007387 */ /* 0x0001e20000100800 */
[----:B------:R-:W-:Y:S02]  /*35dd0*/  MOV R11, R27 ;  /* 0x0000001b000b7202 */ /* 0x000fe40000000f00 */
[----:B0-----:R-:W2:Y:S01]  /*35de0*/  LDL.LU.64 R26, [R1+0x5f38] ;  /* 0x005f3800011a7983 */ /* 0x001ea20000300a00 */
[----:B------:R-:W2:Y:S02]  /*35df0*/  LDL.LU.64 R24, [R1+0x5f30] ;  /* 0x005f300001187983 */ /* 0x000ea40000300a00 */
[----:B------:R-:W-:Y:S01]  /*35e00*/  STL [R1+0x5cfc], R11 ;  /* 0x005cfc0b01007387 */ /* 0x000fe20000100800 */
[----:B--2---:R-:W-:Y:S01]  /*35e10*/  HMMA.16816.F32.BF16 R20, R20, R18, R24 ;  /* 0x000000121414723c */ /* 0x004fe20000041818 */
[----:B------:R-:W2:Y:S01]  /*35e20*/  LDL.LU.64 R26, [R1+0x5f28] ;  /* 0x005f2800011a7983 */ /* 0x000ea20000300a00 */
[----:B------:R-:W2:Y:S11]  /*35e30*/  LDL.LU.64 R24, [R1+0x5f20] ;  /* 0x005f200001187983 */ /* 0x000eb60000300a00 */
[----:B------:R-:W-:Y:S10]  /*35e40*/  @!UPT UIADD3 URZ, URZ, URZ, URZ ;  /* 0x0000003f3f3ff290 */ /* 0x000ff4000fffe03f */
[----:B------:R-:W-:Y:S01]  /*35e50*/  STL.64 [R1+0x1a0], R20 ;  /* 0x0001a01401007387 */ /* 0x000fe20000100a00 */
[----:B------:R0:W-:Y:S02]  /*35e60*/  STL [R1+0x1a8], R22 ;  /* 0x0001a81601007387 */ /* 0x0001e40000100800 */
[----:B------:R-:W-:Y:S02]  /*35e70*/  IMAD.MOV.U32 R0, RZ, RZ, R23 ;  /* 0x000000ffff007224 */ /* 0x000fe400078e0017 */
[----:B0-----:R-:W2:Y:S01]  /*35e80*/  LDL.LU.64 R22, [R1+0x5f18] ;  /* 0x005f180001167983 */ /* 0x001ea20000300a00 */
[----:B------:R-:W2:Y:S02]  /*35e90*/  LDL.LU.64 R20, [R1+0x5f10] ;  /* 0x005f100001147983 */ /* 0x000ea40000300a00 */
        /* <DEDUP_REMOVED lines=14> */
[----:B0-----:R-:W3:Y:S01]  /*35f80*/  LDL.LU.64 R22, [R1+0x5ee8] ;  /* 0x005ee80001167983 */ /* 0x001ee20000300a00 */
[----:B------:R-:W3:Y:S02]  /*35f90*/  LDL.LU.64 R20, [R1+0x5ee0] ;  /* 0x005ee00001147983 */ /* 0x000ee40000300a00 */
[C---:B---3--:R-:W-:Y:S11]  /*35fa0*/  HMMA.16816.F32.BF16 R4, R20.reuse, R14, R4 ;  /* 0x0000000e1404723c */ /* 0x048ff60000041804 */
[----:B------:R-:W-:Y:S11]  /*35fb0*/  @!UPT UIADD3 URZ, URZ, URZ, URZ ;  /* 0x0000003f3f3ff290 */ /* 0x000ff6000fffe03f */
[----:B------:R-:W-:Y:S01]  /*35fc0*/  @!UPT UIADD3 URZ, URZ, URZ, URZ ;  /* 0x0000003f3f3ff290 */ /* 0x000fe2000fffe03f */
[----:B------:R0:W-:Y:S01]  /*35fd0*/  STL [R1+0x180], R4 ;  /* 0x0001800401007387 */ /* 0x0001e20000100800 */
[----:B------:R1:W-:Y:S01]  /*35fe0*/  STL.64 [R1+0x188], R6 ;  /* 0x0001880601007387 */ /* 0x0003e20000100a00 */
[----:B------:R-:W-:Y:S02]  /*35ff0*/  MOV R11, R5 ;  /* 0x00000005000b7202 */ /* 0x000fe40000000f00 */
[----:B0-----:R-:W3:Y:S01]  /*36000*/  LDL.LU R4, [R1+0xa0] ;  /* 0x0000a00001047983 */ /* 0x001ee20000300800 */
[----:B------:R-:W3:Y:S02]  /*36010*/  LDL.LU R5, [R1+0xa4] ;  /* 0x0000a40001057983 */ /* 0x000ee40000300800 */
[----:B-1----:R-:W3:Y:S02]  /*36020*/  LDL.LU R6, [R1+0xa8] ;  /* 0x0000a80001067983 */ /* 0x002ee40000300800 */
[----:B------:R-:W3:Y:S01]  /*36030*/  LDL.LU R7, [R1+0xac] ;  /* 0x0000ac0001077983 */ /* 0x000ee20000300800 */
[----:B--2---:R-:W-:Y:S01]  /*36040*/  HMMA.16816.F32.BF16 R20, R20, R18, R24 ;  /* 0x000000121414723c */ /* 0x004fe20000041818 */
[----:B---3--:R-:W-:Y:S01]  /*36050*/  STL.64 [R1+0x5eb0], R6 ;  /* 0x005eb00601007387 */ /* 0x008fe20000100a00 */
[----:B------:R0:W-:Y:S03]  /*36060*/  STL.64 [R1+0x5ea8], R4 ;  /* 0x005ea80401007387 */ /* 0x0001e60000100a00 */
[----:B0-----:R-:W2:Y:S01]  /*36070*/  LDL.LU R4, [R1+0xb0] ;  /* 0x0000b00001047983 */ /* 0x001ea20000300800 */
[----:B------:R-:W2:Y:S02]  /*36080*/  LDL.LU R5, [R1+0xb4] ;  /* 0x0000b40001057983 */ /* 0x000ea40000300800 */
[----:B------:R-:W2:Y:S02]  /*36090*/  LDL.LU R6, [R1+0xb8] ;  /* 0x0000b80001067983 */ /* 0x000ea40000300800 */
[----:B------:R-:W2:Y:S01]  /*360a0*/  LDL.LU R7, [R1+0xbc] ;  /* 0x0000bc0001077983 */ /* 0x000ea20000300800 */
[----:B------:R-:W-:Y:S01]  /*360b0*/  STL [R1+0x5e40], R11 ;  /* 0x005e400b01007387 */ /* 0x000fe20000100800 */
[----:B------:R-:W3:Y:S02]  /*360c0*/  LDL.LU R26, [R1+0x5ed8] ;  /* 0x005ed800011a7983 */ /* 0x000ee40000300800 */
[----:B------:R-:W2:Y:S09]  /*360d0*/  LDL.LU.64 R24, [R1+0x5ed0] ;  /* 0x005ed00001187983 */ /* 0x000eb20000300a00 */
[----:B------:R0:W-:Y:S01]  /*360e0*/  STL.64 [R1+0x2c0], R20 ;  /* 0x0002c01401007387 */ /* 0x0001e20000100a00 */
[----:B------:R1:W-:Y:S04]  /*360f0*/  STL.64 [R1+0x2c8], R22 ;  /* 0x0002c81601007387 */ /* 0x0003e80000100a00 */
[----:B0-----:R-:W2:Y:S01]  /*36100*/  LDL.LU R20, [R1+0x280] ;  /* 0x0002800001147983 */ /* 0x001ea20000300800 */
[----:B------:R-:W2:Y:S02]  /*36110*/  LDL.LU R21, [R1+0x284] ;  /* 0x0002840001157983 */ /* 0x000ea40000300800 */
[----:B-1----:R-:W2:Y:S02]  /*36120*/  LDL.LU R22, [R1+0x288] ;  /* 0x0002880001167983 */ /* 0x002ea40000300800 */
[----:B------:R-:W2:Y:S02]  /*36130*/  LDL.LU R23, [R1+0x28c] ;  /* 0x00028c0001177983 */ /* 0x000ea40000300800 */
[----:B--2---:R0:W-:Y:S01]  /*36140*/  STL.64 [R1+0x5e70], R22 ;  /* 0x005e701601007387 */ /* 0x0041e20000100a00 */
[----:B------:R3:W-:Y:S01]  /*36150*/  STL.64 [R1+0x5e68], R20 ;  /* 0x005e681401007387 */ /* 0x0007e20000100a00 */
[----:B0-----:R-:W-:-:S02]  /*36160*/  MOV R22, R24 ;  /* 0x0000001800167202 */ /* 0x001fc40000000f00 */
[----:B---3--:R-:W-:Y:S01]  /*36170*/  MOV R20, R26 ;  /* 0x0000001a00147202 */ /* 0x008fe20000000f00 */
[----:B------:R-:W-:Y:S02]  /*36180*/  IMAD.MOV.U32 R21, RZ, RZ, R25 ;  /* 0x000000ffff157224 */ /* 0x000fe400078e0019 */
[----:B------:R-:W0:Y:S01]  /*36190*/  LDSM.16.MT88.4 R24, [R28+0x10100] ;  /* 0x010100001c18783b */ /* 0x000e220000004200 */
[----:B------:R-:W-:Y:S02]  /*361a0*/  MOV R23, R3 ;  /* 0x0000000300177202 */ /* 0x000fe40000000f00 */
[----:B0-----:R-:W-:Y:S01]  /*361b0*/  MOV R10, R26 ;  /* 0x0000001a000a7202 */ /* 0x001fe20000000f00 */
[----:B------:R-:W-:Y:S02]  /*361c0*/  IMAD.MOV.U32 R0, RZ, RZ, R27 ;  /* 0x000000ffff007224 */ /* 0x000fe400078e001b */
[----:B------:R-:W-:Y:S01]  /*361d0*/  IMAD.MOV.U32 R3, RZ, RZ, R24 ;  /* 0x000000ffff037224 */ /* 0x000fe200078e0018 */
[----:B------:R-:W-:Y:S01]  /*361e0*/  MOV R11, R25 ;  /* 0x00000019000b7202 */ /* 0x000fe20000000f00 */
[----:B------:R-:W2:Y:S01]  /*361f0*/  LDL.LU.64 R26, [R1+0x5ec8] ;  /* 0x005ec800011a7983 */ /* 0x000ea20000300a00 */
[----:B------:R-:W2:Y:S03]  /*36200*/  LDL.LU.64 R24, [R1+0x5ec0] ;  /* 0x005ec00001187983 */ /* 0x000ea60000300a00 */
[----:B------:R-:W-:Y:S01]  /*36210*/  STL.64 [R1+0x5e88], R10 ;  /* 0x005e880a01007387 */ /* 0x000fe20000100a00 */
[----:B------:R0:W-:Y:S03]  /*36220*/  STL.64 [R1+0x5e80], R8 ;  /* 0x005e800801007387 */ /* 0x0001e60000100a00 */
[----:B0-----:R-:W3:Y:S01]  /*36230*/  LDL.LU R8, [R1+0x90] ;  /* 0x0000900001087983 */ /* 0x001ee20000300800 */
[----:B------:R-:W3:Y:S02]  /*36240*/  LDL.LU R9, [R1+0x94] ;  /* 0x0000940001097983 */ /* 0x000ee40000300800 */
[----:B------:R-:W3:Y:S02]  /*36250*/  LDL.LU R10, [R1+0x98] ;  /* 0x00009800010a7983 */ /* 0x000ee40000300800 */
[----:B------:R-:W3:Y:S01]  /*36260*/  LDL.LU R11, [R1+0x9c] ;  /* 0x00009c00010b7983 */ /* 0x000ee20000300800 */
[----:B----4-:R0:W-:Y:S04]  /*36270*/  STL.64 [R1+0x5e78], R12 ;  /* 0x005e780c01007387 */ /* 0x0101e80000100a00 */
[----:B0-----:R-:W4:Y:S01]  /*36280*/  LDL.LU R12, [R1+0x240] ;  /* 0x00024000010c7983 */ /* 0x001f220000300800 */
[C---:B--2---:R-:W-:Y:S11]  /*36290*/  HMMA.16816.F32.BF16 R4, R24.reuse, R14, R4 ;  /* 0x0000000e1804723c */ /* 0x044ff60000041804 */
[----:B------:R-:W-:Y:S11]  /*362a0*/  @!UPT UIADD3 URZ, URZ, URZ, URZ ;  /* 0x0000003f3f3ff290 */ /* 0x000ff6000fffe03f */
[----:B------:R-:W-:Y:S01]  /*362b0*/  @!UPT UIADD3 URZ, URZ, URZ, URZ ;  /* 0x0000003f3f3ff290 */ /* 0x000fe2000fffe03f */
[----:B------:R-:W-:Y:S01]  /*362c0*/  STL.64 [R1+0x2b0], R4 ;  /* 0x0002b00401007387 */ /* 0x000fe20000100a00 */
[----:B------:R-:W-:Y:S02]  /*362d0*/  STL.64 [R1+0x2b8], R6 ;  /* 0x0002b80601007387 */ /* 0x000fe40000100a00 */
[----:B------:R-:W0:Y:S04]  /*362e0*/  LDSM.16.MT88.4 R4, [R28+0x10180] ;  /* 0x010180001c04783b */ /* 0x000e280000004200 */
[----:B------:R-:W4:Y:S01]  /*362f0*/  LDL.LU R13, [R1+0x244] ;  /* 0x00024400010d7983 */ /* 0x000f220000300800 */
[----:B------:R-:W4:Y:S01]  /*36300*/  LDL.LU R14, [R1+0x248] ;  /* 0x00024800010e7983 */ /* 0x000f220000300800 */
[----:B------:R-:W-:Y:S02]  /*36310*/  MOV R15, R2 ;  /* 0x00000002000f7202 */ /* 0x000fe40000000f00 */
[----:B------:R-:W2:Y:S01]  /*36320*/  LDL.LU R2, [R1+0x5eb8] ;  /* 0x005eb80001027983 */ /* 0x000ea20000300800 */
[----:B0-----:R-:W-:Y:S01]  /*36330*/  STL.64 [R1+0x50], R4 ;  /* 0x0000500401007387 */ /* 0x001fe20000100a00 */
[----:B------:R0:W-:Y:S03]  /*36340*/  STL.64 [R1+0x58], R6 ;  /* 0x0000580601007387 */ /* 0x0001e60000100a00 */
[----:B0-----:R-:W2:Y:S01]  /*36350*/  LDL.LU.64 R6, [R1+0x5eb0] ;  /* 0x005eb00001067983 */ /* 0x001ea20000300a00 */
[----:B------:R-:W2:Y:S02]  /*36360*/  LDL.LU.64 R4, [R1+0x5ea8] ;  /* 0x005ea80001047983 */ /* 0x000ea40000300a00 */
[----:B------:R-:W-:Y:S01]  /*36370*/  STL [R1+0x5cd4], R28 ;  /* 0x005cd41c01007387 */ /* 0x000fe20000100800 */
[----:B--2---:R-:W-:Y:S01]  /*36380*/  HMMA.16816.F32.BF16 R24, R24, R18, R4 ;  /* 0x000000121818723c */ /* 0x004fe20000041804 */
[----:B------:R-:W2:Y:S01]  /*36390*/  LDL.LU.64 R6, [R1+0x5ea0] ;  /* 0x005ea00001067983 */ /* 0x000ea20000300a00 */
[----:B------:R-:W3:Y:S11]  /*363a0*/  LDL.LU.64 R4, [R1+0x5e98] ;  /* 0x005e980001047983 */ /* 0x000ef60000300a00 */
[----:B------:R-:W-:Y:S10]  /*363b0*/  @!UPT UIADD3 URZ, URZ, URZ, URZ ;  /* 0x0000003f3f3ff290 */ /* 0x000ff4000fffe03f */
[----:B------:R0:W-:Y:S01]  /*363c0*/  STL.64 [R1+0x260], R24 ;  /* 0x0002601801007387 */ /* 0x0001e20000100a00 */
[----:B------:R-:W-:Y:S01]  /*363d0*/  STL.64 [R1+0x268], R26 ;  /* 0x0002681a01007387 */ /* 0x000fe20000100a00 */
[----:B0-----:R-:W-:Y:S01]  /*363e0*/  MOV R24, R16 ;  /* 0x0000001000187202 */ /* 0x001fe20000000f00 */
[----:B------:R-:W-:Y:S01]  /*363f0*/  IMAD.MOV.U32 R25, RZ, RZ, R17 ;  /* 0x000000ffff197224 */ /* 0x000fe200078e0011 */
[----:B------:R-:W2:Y:S01]  /*36400*/  LDL.LU R16, [R1+0x5e94] ;  /* 0x005e940001107983 */ /* 0x000ea20000300800 */
[----:B------:R-:W2:Y:S01]  /*36410*/  LDL.LU R17, [R1+0x5e90] ;  /* 0x005e900001117983 */ /* 0x000ea20000300800 */
[C---:B---3--:R-:W-:Y:S11]  /*36420*/  HMMA.16816.F32.BF16 R8, R20.reuse, R4, R8 ;  /* 0x000000041408723c */ /* 0x048ff60000041808 */
[----:B------:R-:W-:Y:S11]  /*36430*/  @!UPT UIADD3 URZ, URZ, URZ, URZ ;  /* 0x0000003f3f3ff290 */ /* 0x000ff6000fffe03f */
[----:B------:R-:W-:Y:S01]  /*36440*/  @!UPT UIADD3 URZ, URZ, URZ, URZ ;  /* 0x0000003f3f3ff290 */ /* 0x000fe2000fffe03f */
[----:B------:R-:W-:Y:S01]  /*36450*/  STL.64 [R1+0x2a0], R8 ;  /* 0x0002a00801007387 */ /* 0x000fe20000100a00 */
[----:B------:R-:W-:Y:S02]  /*36460*/  STL.64 [R1+0x2a8], R10 ;  /* 0x0002a80a01007387 */ /* 0x000fe40000100a00 */
[----:B------:R-:W0:Y:S02]  /*36470*/  LDSM.16.MT88.4 R8, [R2+0x10000] ;  /* 0x010000000208783b */ /* 0x000e240000004200 */
[----:B0-----:R-:W-:Y:S02]  /*36480*/  STL.64 [R1+0x30], R8 ;  /* 0x0000300801007387 */ /* 0x001fe40000100a00 */
[----:B------:R-:W-:Y:S02]  /*36490*/  STL.64 [R1+0x38], R10 ;  /* 0x0000380a01007387 */ /* 0x000fe40000100a00 */
[----:B------:R-:W0:Y:S02]  /*364a0*/  LDSM.16.MT88.4 R8, [R2+0x10080] ;  /* 0x010080000208783b */ /* 0x000e240000004200 */
[----:B0-----:R-:W-:Y:S02]  /*364b0*/  STL.64 [R1+0x20], R8 ;  /* 0x0000200801007387 */ /* 0x001fe40000100a00 */
[----:B------:R-:W-:Y:S02]  /*364c0*/  STL.64 [R1+0x28], R10 ;  /* 0x0000280a01007387 */ /* 0x000fe40000100a00 */
[----:B------:R-:W0:Y:S02]  /*364d0*/  LDSM.16.MT88.4 R8, [R2+0x10100] ;  /* 0x010100000208783b */ /* 0x000e240000004200 */
[----:B0-----:R-:W-:Y:S02]  /*364e0*/  STL.64 [R1+0x10], R8 ;  /* 0x0000100801007387 */ /* 0x001fe40000100a00 */
[----:B------:R0:W-:Y:S02]  /*364f0*/  STL.64 [R1+0x18], R10 ;  /* 0x0000180a01007387 */ /* 0x0001e40000100a00 */
[----:B0-----:R-:W3:Y:S01]  /*36500*/  LDL.LU.64 R10, [R1+0x5e88] ;  /* 0x005e8800010a7983 */ /* 0x001ee20000300a00 */
[----:B------:R-:W4:Y:S02]  /*36510*/  LDL.LU.64 R8, [R1+0x5e80] ;  /* 0x005e800001087983 */ /* 0x000f240000300a00 */
[----:B----4-:R-:W-:Y:S01]  /*36520*/  HMMA.16816.F32.BF16 R20, R20, R8, R12 ;  /* 0x000000081414723c */ /* 0x010fe2000004180c */
[----:B------:R-:W4:Y:S11]  /*36530*/  LDL.LU.64 R12, [R1+0x5e78] ;  /* 0x005e7800010c7983 */ /* 0x000f360000300a00 */
[----:B------:R-:W-:Y:S11]  /*36540*/  @!UPT UIADD3 URZ, URZ, URZ, URZ ;  /* 0x0000003f3f3ff290 */ /* 0x000ff6000fffe03f */
[----:B------:R-:W-:Y:S01]  /*36550*/  STL.64 [R1+0x230], R20 ;  /* 0x0002301401007387 */ /* 0x000fe20000100a00 */
[----:B------:R-:W-:Y:S02]  /*36560*/  STL.64 [R1+0x238], R22 ;  /* 0x0002381601007387 */ /* 0x000fe40000100a00 */
[----:B------:R-:W0:Y:S02]  /*36570*/  LDSM.16.MT88.4 R20, [R2+0x10180] ;  /* 0x010180000214783b */ /* 0x000e240000004200 */
[----:B0-----:R-:W-:Y:S02]  /*36580*/  STL.64 [R1], R20 ;  /* 0x0000001401007387 */ /* 0x001fe40000100a00 */
[----:B------:R0:W-:Y:S02]  /*36590*/  STL.64 [R1+0x8], R22 ;  /* 0x0000081601007387 */ /* 0x0001e40000100a00 */
[----:B0-----:R-:W3:Y:S01]  /*365a0*/  LDL.LU.64 R22, [R1+0x5e70] ;  /* 0x005e700001167983 */ /* 0x001ee20000300a00 */
[----:B------:R-:W3:Y:S01]  /*365b0*/  LDL.LU.64 R20, [R1+0x5e68] ;  /* 0x005e680001147983 */ /* 0x000ee20000300a00 */
[----:B--2---:R-:W-:-:S02]  /*365c0*/  MOV R26, R7 ;  /* 0x00000007001a7202 */ /* 0x004fc40000000f00 */
[----:B------:R-:W-:Y:S01]  /*365d0*/  MOV R27, R6 ;  /* 0x00000006001b7202 */ /* 0x000fe20000000f00 */
[----:B------:R-:W-:Y:S01]  /*365e0*/  STL [R1+0x5cdc], R2 ;  /* 0x005cdc0201007387 */ /* 0x000fe20000100800 */
[----:B------:R0:W-:Y:S02]  /*365f0*/  STL.64 [R1+0x5e58], R4 ;  /* 0x005e580401007387 */ /* 0x0001e40000100a00 */
[----:B----4-:R-:W-:Y:S01]  /*36600*/  IMAD.MOV.U32 R6, RZ, RZ, R13 ;  /* 0x000000ffff067224 */ /* 0x010fe200078e000d */
[----:B------:R-:W-:Y:S02]  /*36610*/  MOV R7, R12 ;  /* 0x0000000c00077202 */ /* 0x000fe40000000f00 */
[----:B------:R-:W1:Y:S01]  /*36620*/  LDSM.16.MT88.4 R12, [R29+0x10000] ;  /* 0x010000001d0c783b */ /* 0x000e620000004200 */
[----:B---3--:R-:W-:Y:S03]  /*36630*/  HMMA.16816.F32.BF16 R20, R24, R4, R20 ;  /* 0x000000041814723c */ /* 0x008fe60000041814 */
[----:B0-----:R-:W2:Y:S11]  /*36640*/  LDL.LU R4, [R1+0x330] ;  /* 0x0003300001047983 */ /* 0x001eb60000300800 */
[----:B------:R-:W-:Y:S09]  /*36650*/  @!UPT UIADD3 URZ, URZ, URZ, URZ ;  /* 0x0000003f3f3ff290 */ /* 0x000ff2000fffe03f */
[----:B------:R-:W-:Y:S01]  /*36660*/  STL.64 [R1+0x280], R20 ;  /* 0x0002801401007387 */ /* 0x000fe20000100a00 */
[----:B------:R-:W-:Y:S02]  /*36670*/  STL.64 [R1+0x288], R22 ;  /* 0x0002881601007387 */ /* 0x000fe40000100a00 */
[----:B------:R-:W2:Y:S02]  /*36680*/  LDL.LU R5, [R1+0x334] ;  /* 0x0003340001057983 */ /* 0x000ea40000300800 */
[----:B-1----:R-:W-:Y:S01]  /*36690*/  STL.64 [R1+0x5d68], R14 ;  /* 0x005d680e01007387 */ /* 0x002fe20000100a00 */
[----:B------:R0:W-:Y:S04]  /*366a0*/  STL.64 [R1+0x5d60], R12 ;  /* 0x005d600c01007387 */ /* 0x0001e80000100a00 */
[----:B------:R-:W-:Y:S04]  /*366b0*/  LDSM.16.MT88.4 R20, [R29+0x10100] ;  /* 0x010100001d14783b */ /* 0x000fe80000004200 */
[----:B0-----:R-:W3:Y:S01]  /*366c0*/  LDL.LU.64 R12, [R1+0x50] ;  /* 0x00005000010c7983 */ /* 0x001ee20000300a00 */
[----:B------:R-:W4:Y:S03]  /*366d0*/  LDL.LU.64 R14, [R1+0x58] ;  /* 0x00005800010e7983 */ /* 0x000f260000300a00 */
[----:B----4-:R0:W-:Y:S02]  /*366e0*/  STL.64 [R1+0x5e50], R14 ;  /* 0x005e500e01007387 */ /* 0x0101e40000100a00 */
[----:B0-----:R-:W-:Y:S01]  /*366f0*/  MOV R14, R17 ;  /* 0x00000011000e7202 */ /* 0x001fe20000000f00 */
[----:B------:R-:W-:-:S02]  /*36700*/  IMAD.MOV.U32 R15, RZ, RZ, R16 ;  /* 0x000000ffff0f7224 */ /* 0x000fc400078e0010 */
[----:B------:R-:W0:Y:S04]  /*36710*/  LDSM.16.MT88.4 R16, [R29+0x10080] ;  /* 0x010080001d10783b */ /* 0x000e280000004200 */
[----:B---3--:R1:W-:Y:S01]  /*36720*/  STL.64 [R1+0x5e48], R12 ;  /* 0x005e480c01007387 */ /* 0x0083e20000100a00 */
[----:B--2---:R-:W-:Y:S03]  /*36730*/  HMMA.16816.F32.BF16 R24, R24, R8, R4 ;  /* 0x000000081818723c */ /* 0x004fe60000041804 */
        /* <DEDUP_REMOVED lines=9> */
[----:B------:R0:W-:Y:S02]  /*367d0*/  STL.64 [R1+0x5d20], R20 ;  /* 0x005d201401007387 */ /* 0x0001e40000100a00 */
[----:B0-----:R-:W-:-:S02]  /*367e0*/  MOV R20, R3 ;  /* 0x0000000300147202 */ /* 0x001fc40000000f00 */
[----:B------:R-:W4:Y:S01]  /*367f0*/  LDL.LU R3, [R1+0x5e60] ;  /* 0x005e600001037983 */ /* 0x000f220000300800 */
[----:B------:R-:W2:Y:S02]  /*36800*/  LDL.LU.64 R4, [R1+0x5e58] ;  /* 0x005e580001047983 */ /* 0x000ea40000300a00 */
[----:B------:R-:W-:Y:S02]  /*36810*/  STL.64 [R1+0x250], R24 ;  /* 0x0002501801007387 */ /* 0x000fe40000100a00 */
[----:B------:R-:W-:Y:S02]  /*36820*/  STL.64 [R1+0x258], R26 ;  /* 0x0002581a01007387 */ /* 0x000fe40000100a00 */
[----:B------:R-:W0:Y:S01]  /*36830*/  LDSM.16.MT88.4 R24, [R29+0x10180] ;  /* 0x010180001d18783b */ /* 0x000e220000004200 */
[----:B------:R-:W-:Y:S01]  /*36840*/  MOV R21, R11 ;  /* 0x0000000b00157202 */ /* 0x000fe20000000f00 */
[----:B------:R-:W-:Y:S01]  /*36850*/  IMAD.MOV.U32 R22, RZ, RZ, R10 ;  /* 0x000000ffff167224 */ /* 0x000fe200078e000a */
[----:B------:R-:W-:Y:S01]  /*36860*/  MOV R23, R0 ;  /* 0x0000000000177202 */ /* 0x000fe20000000f00 */
[----:B0-----:R-:W-:Y:S01]  /*36870*/  STL.64 [R1+0x5d08], R26 ;  /* 0x005d081a01007387 */ /* 0x001fe20000100a00 */
[----:B------:R0:W-:Y:S03]  /*36880*/  STL.64 [R1+0x5d00], R24 ;  /* 0x005d001801007387 */ /* 0x0001e60000100a00 */
[----:B0-----:R-:W3:Y:S01]  /*36890*/  LDL.LU R24, [R1+0x310] ;  /* 0x0003100001187983 */ /* 0x001ee20000300800 */
[----:B------:R-:W3:Y:S02]  /*368a0*/  LDL.LU R25, [R1+0x314] ;  /* 0x0003140001197983 */ /* 0x000ee40000300800 */
[----:B------:R-:W3:Y:S02]  /*368b0*/  LDL.LU R26, [R1+0x318] ;  /* 0x00031800011a7983 */ /* 0x000ee40000300800 */
[----:B------:R-:W3:Y:S01]  /*368c0*/  LDL.LU R27, [R1+0x31c] ;  /* 0x00031c00011b7983 */ /* 0x000ee20000300800 */
[----:B------:R-:W-:Y:S01]  /*368d0*/  STL [R1+0x5c90], R29 ;  /* 0x005c901d01007387 */ /* 0x000fe20000100800 */
[C---:B--2---:R-:W-:Y:S11]  /*368e0*/  HMMA.16816.F32.BF16 R12, R20.reuse, R4, R12 ;  /* 0x00000004140c723c */ /* 0x044ff6000004180c */
[----:B------:R-:W-:Y:S11]  /*368f0*/  @!UPT UIADD3 URZ, URZ, URZ, URZ ;  /* 0x0000003f3f3ff290 */ /* 0x000ff6000fffe03f */
[----:B------:R-:W-:Y:S01]  /*36900*/  @!UPT UIADD3 URZ, URZ, URZ, URZ ;  /* 0x0000003f3f3ff290 */ /* 0x000fe2000fffe03f */
[----:B------:R0:W-:Y:S01]  /*36910*/  STL [R1+0x240], R12 ;  /* 0x0002400c01007387 */ /* 0x0001e20000100800 */
[----:B------:R-:W-:Y:S01]  /*36920*/  IMAD.MOV.U32 R6, RZ, RZ, R14 ;  /* 0x000000ffff067224 */ /* 0x000fe200078e000e */
[----:B------:R-:W-:Y:S02]  /*36930*/  MOV R7, R15 ;  /* 0x0000000f00077202 */ /* 0x000fe40000000f00 */
[----:B------:R-:W-:Y:S01]  /*36940*/  MOV R10, R13 ;  /* 0x0000000d000a7202 */ /* 0x000fe20000000f00 */
[----:B------:R-:W2:Y:S04]  /*36950*/  LDL.LU.64 R14, [R1+0x5e50] ;  /* 0x005e5000010e7983 */ /* 0x000ea80000300a00 */
[----:B0-----:R-:W4:Y:S01]  /*36960*/  LDL.LU.64 R12, [R1+0x5e48] ;  /* 0x005e4800010c7983 */ /* 0x001f220000300a00 */
[----:B------:R-:W-:Y:S01]  /*36970*/  STL [R1+0x5e44], R10 ;  /* 0x005e440a01007387 */ /* 0x000fe20000100800 */
[----:B---3--:R-:W-:Y:S02]  /*36980*/  HMMA.16816.F32.BF16 R20, R20, R8, R24 ;  /* 0x000000081414723c */ /* 0x008fe40000041818 */
[----:B------:R-:W-:Y:S01]  /*36990*/  STL [R1+0x5ce4], R7 ;  /* 0x005ce40701007387 */ /* 0x000fe20000100800 */
[----:B------:R-:W-:Y:S11]  /*369a0*/  STL [R1+0x5ce0], R6 ;  /* 0x005ce00601007387 */ /* 0x000ff60000100800 */
[----:B------:R-:W-:Y:S10]  /*369b0*/  @!UPT UIADD3 URZ, URZ, URZ, URZ ;  /* 0x0000003f3f3ff290 */ /* 0x000ff4000fffe03f */
[----:B------:R-:W-:Y:S01]  /*369c0*/  MOV R29, R23 ;  /* 0x00000017001d7202 */ /* 0x000fe20000000f00 */
[----:B------:R-:W-:Y:S01]  /*369d0*/  STL.64 [R1+0x130], R20 ;  /* 0x0001301401007387 */ /* 0x000fe20000100a00 */
[----:B------:R-:W-:Y:S03]  /*369e0*/  STL [R1+0x138], R22 ;  /* 0x0001381601007387 */ /* 0x000fe60000100800 */
[----:B------:R2:W-:Y:S02]  /*369f0*/  STL [R1+0x5ce8], R29 ;  /* 0x005ce81d01007387 */ /* 0x0005e40000100800 */
[----:B--2---:R-:W-:Y:S01]  /*36a00*/  MOV R29, R14 ;  /* 0x0000000e001d7202 */ /* 0x004fe20000000f00 */
[----:B------:R-:W-:Y:S01]  /*36a10*/  IMAD.MOV.U32 R7, RZ, RZ, R15 ;  /* 0x000000ffff077224 */ /* 0x000fe200078e000f */
[----:B----4-:R-:W-:Y:S01]  /*36a20*/  HMMA.16816.F32.BF16 R16, R12, R4, R16 ;  /* 0x000000040c10723c */ /* 0x010fe20000041810 */
[----:B------:R-:W-:Y:S01]  /*36a30*/  IMAD.MOV.U32 R10, RZ, RZ, R12 ;  /* 0x000000ffff0a7224 */ /* 0x000fe200078e000c */
[----:B------:R-:W-:-:S02]  /*36a40*/  MOV R11, R13 ;  /* 0x0000000d000b7202 */ /* 0x000fc40000000f00 */
[----:B------:R-:W0:Y:S11]  /*36a50*/  LDSM.16.MT88.4 R12, [R3+0x10000] ;  /* 0x01000000030c783b */ /* 0x000e360000004200 */
[----:B------:R-:W-:Y:S08]  /*36a60*/  @!UPT UIADD3 URZ, URZ, URZ, URZ ;  /* 0x0000003f3f3ff290 */ /* 0x000ff0000fffe03f */
[----:B------:R1:W-:Y:S01]  /*36a70*/  STL.64 [R1+0x120], R16 ;  /* 0x0001201001007387 */ /* 0x0003e20000100a00 */
[----:B------:R2:W-:Y:S02]  /*36a80*/  STL.64 [R1+0x128], R18 ;  /* 0x0001281201007387 */ /* 0x0005e40000100a00 */
[----:B------:R-:W3:Y:S02]  /*36a90*/  LDL.LU R24, [R1+0x1e0] ;  /* 0x0001e00001187983 */ /* 0x000ee40000300800 */
[----:B------:R-:W3:Y:S01]  /*36aa0*/  LDL.LU R25, [R1+0x1e4] ;  /* 0x0001e40001197983 */ /* 0x000ee20000300800 */
[----:B------:R-:W4:Y:S01]  /*36ab0*/  LDL.LU R26, [R1+0x1e8] ;  /* 0x0001e800011a7983 */ /* 0x000f220000300800 */
[----:B------:R-:W4:Y:S02]  /*36ac0*/  LDL.LU R27, [R1+0x1ec] ;  /* 0x0001ec00011b7983 */ /* 0x000f240000300800 */
[----:B------:R-:W3:Y:S02]  /*36ad0*/  LDL.LU R20, [R1+0x150] ;  /* 0x0001500001147983 */ /* 0x000ee40000300800 */
[----:B------:R-:W3:Y:S01]  /*36ae0*/  LDL.LU R21, [R1+0x154] ;  /* 0x0001540001157983 */ /* 0x000ee20000300800 */
[----:B------:R-:W3:Y:S01]  /*36af0*/  LDL.LU R22, [R1+0x158] ;  /* 0x0001580001167983 */ /* 0x000ee20000300800 */
[----:B------:R-:W3:Y:S03]  /*36b00*/  LDL.LU R23, [R1+0x15c] ;  /* 0x00015c0001177983 */ /* 0x000ee60000300800 */
[----:B-1----:R-:W3:Y:S01]  /*36b10*/  LDL.LU R16, [R1+0x210] ;  /* 0x0002100001107983 */ /* 0x002ee20000300800 */
[----:B------:R-:W3:Y:S02]  /*36b20*/  LDL.LU R17, [R1+0x214] ;  /* 0x0002140001117983 */ /* 0x000ee40000300800 */
[----:B--2---:R-:W2:Y:S02]  /*36b30*/  LDL.LU R18, [R1+0x218] ;  /* 0x0002180001127983 */ /* 0x004ea40000300800 */
[----:B------:R-:W2:Y:S01]  /*36b40*/  LDL.LU R19, [R1+0x21c] ;  /* 0x00021c0001137983 */ /* 0x000ea20000300800 */
[----:B0-----:R-:W-:-:S02]  /*36b50*/  MOV R6, R12 ;  /* 0x0000000c00067202 */ /* 0x001fc40000000f00 */
[----:B------:R-:W-:Y:S01]  /*36b60*/  MOV R2, R13 ;  /* 0x0000000d00027202 */ /* 0x000fe20000000f00 */
[----:B------:R-:W2:Y:S01]  /*36b70*/  LDL.LU R12, [R1] ;  /* 0x00000000010c7983 */ /* 0x000ea20000300800 */
[----:B------:R-:W-:Y:S02]  /*36b80*/  IMAD.MOV.U32 R0, RZ, RZ, R14 ;  /* 0x000000ffff007224 */ /* 0x000fe400078e000e */
[----:B------:R-:W2:Y:S01]  /*36b90*/  LDL.LU R13, [R1+0x4] ;  /* 0x00000400010d7983 */ /* 0x000ea20000300800 */
[----:B------:R-:W-:Y:S01]  /*36ba0*/  MOV R28, R15 ;  /* 0x0000000f001c7202 */ /* 0x000fe20000000f00 */
[----:B------:R-:W2:Y:S01]  /*36bb0*/  LDL.LU R14, [R1+0x8] ;  /* 0x00000800010e7983 */ /* 0x000ea20000300800 */
[----:B------:R-:W2:Y:S03]  /*36bc0*/  LDL.LU R15, [R1+0xc] ;  /* 0x00000c00010f7983 */ /* 0x000ea60000300800 */
[----:B--2---:R-:W-:Y:S01]  /*36bd0*/  STL.64 [R1+0x5d98], R14 ;  /* 0x005d980e01007387 */ /* 0x004fe20000100a00 */
[----:B------:R-:W-:Y:S02]  /*36be0*/  STL.64 [R1+0x5d90], R12 ;  /* 0x005d900c01007387 */ /* 0x000fe40000100a00 */
[----:B------:R-:W-:Y:S02]  /*36bf0*/  STL.64 [R1+0x5d58], R18 ;  /* 0x005d581201007387 */ /* 0x000fe40000100a00 */
[----:B---3--:R0:W-:Y:S02]  /*36c00*/  STL.64 [R1+0x5d50], R16 ;  /* 0x005d501001007387 */ /* 0x0081e40000100a00 */
        /* <DEDUP_REMOVED lines=8> */
[----:B------:R-:W3:Y:S02]  /*36c90*/  LDL.LU R18, [R1+0x1f8] ;  /* 0x0001f80001127983 */ /* 0x000ee40000300800 */
[----:B------:R-:W3:Y:S01]  /*36ca0*/  LDL.LU R19, [R1+0x1fc] ;  /* 0x0001fc0001137983 */ /* 0x000ee20000300800 */
[----:B------:R-:W2:Y:S01]  /*36cb0*/  LDL.LU R12, [R1+0x10] ;  /* 0x00001000010c7983 */ /* 0x000ea20000300800 */
[----:B------:R-:W2:Y:S02]  /*36cc0*/  LDL.LU R13, [R1+0x14] ;  /* 0x00001400010d7983 */ /* 0x000ea40000300800 */
[----:B------:R-:W2:Y:S02]  /*36cd0*/  LDL.LU R14, [R1+0x18] ;  /* 0x00001800010e7983 */ /* 0x000ea40000300800 */
[----:B------:R-:W2:Y:S02]  /*36ce0*/  LDL.LU R15, [R1+0x1c] ;  /* 0x00001c00010f7983 */ /* 0x000ea40000300800 */
[----:B--2---:R-:W-:Y:S01]  /*36cf0*/  STL.64 [R1+0x5dc8], R14 ;  /* 0x005dc80e01007387 */ /* 0x004fe20000100a00 */
[----:B------:R-:W-:Y:S02]  /*36d00*/  STL.64 [R1+0x5dc0], R12 ;  /* 0x005dc00c01007387 */ /* 0x000fe40000100a00 */
[----:B---3--:R-:W-:Y:S02]  /*36d10*/  STL.64 [R1+0x5d88], R18 ;  /* 0x005d881201007387 */ /* 0x008fe40000100a00 */
[----:B------:R0:W-:Y:S02]  /*36d20*/  STL.64 [R1+0x5d80], R16 ;  /* 0x005d801001007387 */ /* 0x0001e40000100a00 */
        /* <DEDUP_REMOVED lines=34> */
[----:B------:R-:W-:Y:S01]  /*36f50*/  MOV R12, R10 ;  /* 0x0000000a000c7202 */ /* 0x000fe20000000f00 */
[----:B------:R-:W-:Y:S01]  /*36f60*/  IMAD.MOV.U32 R13, RZ, RZ, R11 ;  /* 0x000000ffff0d7224 */ /* 0x000fe200078e000b */
[----:B------:R-:W4:Y:S01]  /*36f70*/  LDL.LU R10, [R1+0x5e44] ;  /* 0x005e4400010a7983 */ /* 0x000f220000300800 */
[----:B------:R-:W4:Y:S03]  /*36f80*/  LDL.LU R11, [R1+0x5e40] ;  /* 0x005e4000010b7983 */ /* 0x000f260000300800 */
[----:B---3--:R-:W-:Y:S01]  /*36f90*/  STL.64 [R1+0x5de8], R18 ;  /* 0x005de81201007387 */ /* 0x008fe20000100a00 */
        /* <DEDUP_REMOVED lines=17> */
[----:B------:R-:W-:-:S02]  /*370b0*/  MOV R14, R29 ;  /* 0x0000001d000e7202 */ /* 0x000fc40000000f00 */
[----:B------:R-:W-:Y:S01]  /*370c0*/  MOV R15, R7 ;  /* 0x00000007000f7202 */ /* 0x000fe20000000f00 */
[----:B---3--:R-:W-:Y:S01]  /*370d0*/  STL.64 [R1+0x5e38], R18 ;  /* 0x005e381201007387 */ /* 0x008fe20000100a00 */
        /* <DEDUP_REMOVED lines=11> */
[----:B----4-:R-:W-:Y:S01]  /*37190*/  STL.64 [R1+0x5d18], R26 ;  /* 0x005d181a01007387 */ /* 0x010fe20000100a00 */
[----:B------:R0:W-:Y:S03]  /*371a0*/  STL.64 [R1+0x5d10], R24 ;  /* 0x005d101801007387 */ /* 0x0001e60000100a00 */
[----:B0-----:R-:W4:Y:S01]  /*371b0*/  LDL.LU R24, [R1+0x160] ;  /* 0x0001600001187983 */ /* 0x001f220000300800 */
[----:B------:R-:W4:Y:S02]  /*371c0*/  LDL.LU R25, [R1+0x164] ;  /* 0x0001640001197983 */ /* 0x000f240000300800 */
[----:B------:R-:W4:Y:S02]  /*371d0*/  LDL.LU R26, [R1+0x168] ;  /* 0x00016800011a7983 */ /* 0x000f240000300800 */
[----:B------:R-:W4:Y:S01]  /*371e0*/  LDL.LU R27, [R1+0x16c] ;  /* 0x00016c00011b7983 */ /* 0x000f220000300800 */
[----:B------:R-:W-:Y:S01]  /*371f0*/  STL [R1+0x5cf8], R28 ;  /* 0x005cf81c01007387 */ /* 0x000fe20000100800 */
[----:B------:R-:W-:Y:S02]  /*37200*/  STL [R1+0x5cf4], R0 ;  /* 0x005cf40001007387 */ /* 0x000fe40000100800 */
[----:B------:R-:W-:Y:S02]  /*37210*/  STL [R1+0x5cf0], R2 ;  /* 0x005cf00201007387 */ /* 0x000fe40000100800 */
[----:B------:R-:W-:Y:S01]  /*37220*/  STL [R1+0x5cec], R6 ;  /* 0x005cec0601007387 */ /* 0x000fe20000100800 */
        /* <DEDUP_REMOVED lines=8> */
[----:B------:R0:W-:Y:S01]  /*372b0*/  STL.64 [R1+0x60], R12 ;  /* 0x0000600c01007387 */ /* 0x0001e20000100a00 */
[----:B------:R-:W-:Y:S02]  /*372c0*/  MOV R0, R15 ;  /* 0x0000000f00007202 */ /* 0x000fe40000000f00 */
[----:B------:R-:W2:Y:S01]  /*372d0*/  LDL.LU.64 R14, [R1+0x5e28] ;  /* 0x005e2800010e7983 */ /* 0x000ea20000300a00 */
        /* <DEDUP_REMOVED lines=74> */
[----:B------:R-:W3:Y:S01]  /*37780*/  LDL.LU.64 R18, [R1+0x5d48] ;  /* 0x005d480001127983 */ /* 0x000ee20000300a00 */
[----:B------:R-:W3:Y:S11]  /*37790*/  LDL.LU.64 R16, [R1+0x5d40] ;  /* 0x005d400001107983 */ /* 0x000ef60000300a00 */
[----:B------:R-:W-:Y:S10]  /*377a0*/  @!UPT UIADD3 URZ, URZ, URZ, URZ ;  /* 0x0000003f3f3ff290 */ /* 0x000ff4000fffe03f */
[----:B------:R0:W-:Y:S01]  /*377b0*/  STL.64 [R1+0x90], R12 ;  /* 0x0000900c01007387 */ /* 0x0001e20000100a00 */
[----:B------:R1:W-:Y:S03]  /*377c0*/  STL.64 [R1+0x98], R14 ;  /* 0x0000980e01007387 */ /* 0x0003e60000100a00 */
[----:B0-----:R-:W2:Y:S01]  /*377d0*/  LDL.LU R12, [R1+0x1b0] ;  /* 0x0001b000010c7983 */ /* 0x001ea20000300800 */
[----:B------:R-:W2:Y:S02]  /*377e0*/  LDL.LU R13, [R1+0x1b4] ;  /* 0x0001b400010d7983 */ /* 0x000ea40000300800 */
[----:B-1----:R-:W2:Y:S02]  /*377f0*/  LDL.LU R14, [R1+0x1b8] ;  /* 0x0001b800010e7983 */ /* 0x002ea40000300800 */
[----:B------:R-:W2:Y:S01]  /*37800*/  LDL.LU R15, [R1+0x1bc] ;  /* 0x0001bc00010f7983 */ /* 0x000ea20000300800 */
        /* <DEDUP_REMOVED lines=15> */
[----:B-1----:R-:W3:Y:S02]  /*37900*/  LDL.LU R18, [R1+0x1d8] ;  /* 0x0001d80001127983 */ /* 0x002ee40000300800 */
[----:B------:R-:W3:Y:S01]  /*37910*/  LDL.LU R19, [R1+0x1dc] ;  /* 0x0001dc0001137983 */ /* 0x000ee20000300800 */
        /* <DEDUP_REMOVED lines=12> */
[----:B------:R1:W-:Y:S02]  /*379e0*/  STL.64 [R1+0x1e8], R22 ;  /* 0x0001e81601007387 */ /* 0x0003e40000100a00 */
[----:B------:R-:W-:Y:S01]  /*379f0*/  STL [R1+0x5cd0], R10 ;  /* 0x005cd00a01007387 */ /* 0x000fe20000100800 */
[C---:B---3--:R-:W-:Y:S08]  /*37a00*/  HMMA.16816.F32.BF16 R16, R24.reuse, R4, R16 ;  /* 0x000000041810723c */ /* 0x048ff00000041810 */
[----:B--2---:R-:W-:Y:S11]  /*37a10*/  HMMA.16816.F32.BF16 R12, R24, R8, R12 ;  /* 0x00000008180c723c */ /* 0x004ff6000004180c */
[----:B------:R-:W-:Y:S04]  /*37a20*/  @!UPT UIADD3 URZ, URZ, URZ, URZ ;  /* 0x0000003f3f3ff290 */ /* 0x000fe8000fffe03f */
[----:B------:R2:W-:Y:S01]  /*37a30*/  STL.64 [R1+0x210], R16 ;  /* 0x0002101001007387 */ /* 0x0005e20000100a00 */
[----:B------:R3:W-:Y:S02]  /*37a40*/  STL.64 [R1+0x218], R18 ;  /* 0x0002181201007387 */ /* 0x0007e40000100a00 */
[----:B------:R3:W-:Y:S05]  /*37a50*/  STL.64 [R1+0x5cc8], R8 ;  /* 0x005cc80801007387 */ /* 0x0007ea0000100a00 */
[----:B------:R-:W-:Y:S01]  /*37a60*/  STL.64 [R1+0x1d0], R12 ;  /* 0x0001d00c01007387 */ /* 0x000fe20000100a00 */
[----:B------:R-:W-:Y:S01]  /*37a70*/  STL.64 [R1+0x1d8], R14 ;  /* 0x0001d80e01007387 */ /* 0x000fe20000100a00 */
[----:B0-----:R-:W4:Y:S02]  /*37a80*/  LDL.LU R20, [R1+0x170] ;  /* 0x0001700001147983 */ /* 0x001f240000300800 */
[----:B------:R-:W4:Y:S02]  /*37a90*/  LDL.LU R21, [R1+0x174] ;  /* 0x0001740001157983 */ /* 0x000f240000300800 */
[----:B-1----:R-:W4:Y:S01]  /*37aa0*/  LDL.LU R22, [R1+0x178] ;  /* 0x0001780001167983 */ /* 0x002f220000300800 */
[----:B------:R-:W4:Y:S01]  /*37ab0*/  LDL.LU R23, [R1+0x17c] ;  /* 0x00017c0001177983 */ /* 0x000f220000300800 */
[----:B------:R-:W-:Y:S01]  /*37ac0*/  IMAD.MOV.U32 R24, RZ, RZ, R2 ;  /* 0x000000ffff187224 */ /* 0x000fe200078e0002 */
[----:B------:R-:W-:Y:S01]  /*37ad0*/  MOV R26, R29 ;  /* 0x0000001d001a7202 */ /* 0x000fe20000000f00 */
[----:B------:R-:W-:Y:S01]  /*37ae0*/  IMAD.MOV.U32 R27, RZ, RZ, R7 ;  /* 0x000000ffff1b7224 */ /* 0x000fe200078e0007 */
[----:B--2---:R-:W2:Y:S01]  /*37af0*/  LDL.LU R16, [R1+0x180] ;  /* 0x0001800001107983 */ /* 0x004ea20000300800 */
[----:B------:R-:W-:-:S02]  /*37b00*/  IMAD.MOV.U32 R17, RZ, RZ, R11 ;  /* 0x000000ffff117224 */ /* 0x000fc400078e000b */
[----:B------:R-:W2:Y:S02]  /*37b10*/  LDL.LU R11, [R1+0x5cfc] ;  /* 0x005cfc00010b7983 */ /* 0x000ea40000300800 */
[----:B---3--:R-:W3:Y:S01]  /*37b20*/  LDL.LU R18, [R1+0x188] ;  /* 0x0001880001127983 */ /* 0x008ee20000300800 */
[----:B------:R-:W3:Y:S01]  /*37b30*/  LDL.LU R19, [R1+0x18c] ;  /* 0x00018c0001137983 */ /* 0x000ee20000300800 */
[----:B------:R-:W2:Y:S02]  /*37b40*/  LDL.LU R8, [R1+0x1c0] ;  /* 0x0001c00001087983 */ /* 0x000ea40000300800 */
[----:B------:R-:W4:Y:S02]  /*37b50*/  LDL.LU R9, [R1+0x1c4] ;  /* 0x0001c40001097983 */ /* 0x000f240000300800 */
[----:B------:R-:W4:Y:S01]  /*37b60*/  LDL.LU R10, [R1+0x1c8] ;  /* 0x0001c800010a7983 */ /* 0x000f220000300800 */
[----:B------:R-:W-:Y:S01]  /*37b70*/  MOV R25, R6 ;  /* 0x0000000600197202 */ /* 0x000fe20000000f00 */
[----:B------:R-:W0:Y:S04]  /*37b80*/  LDSM.16.MT88.4 R12, [R3+0x10180] ;  /* 0x01018000030c783b */ /* 0x000e280000004200 */
[----:B---3--:R1:W-:Y:S01]  /*37b90*/  STL.64 [R1+0x5ca0], R18 ;  /* 0x005ca01201007387 */ /* 0x0083e20000100a00 */
[----:B--2---:R2:W-:Y:S01]  /*37ba0*/  STL.64 [R1+0x5c98], R16 ;  /* 0x005c981001007387 */ /* 0x0045e20000100a00 */
[----:B-1----:R-:W-:-:S02]  /*37bb0*/  MOV R18, R28 ;  /* 0x0000001c00127202 */ /* 0x002fc40000000f00 */
[----:B--2---:R-:W2:Y:S01]  /*37bc0*/  LDL.LU R16, [R1+0x60] ;  /* 0x0000600001107983 */ /* 0x004ea20000300800 */
[----:B------:R-:W2:Y:S02]  /*37bd0*/  LDL.LU R17, [R1+0x64] ;  /* 0x0000640001117983 */ /* 0x000ea40000300800 */
[----:B------:R-:W3:Y:S01]  /*37be0*/  LDL.LU R28, [R1+0x5cf8] ;  /* 0x005cf800011c7983 */ /* 0x000ee20000300800 */
[----:B------:R-:W-:Y:S02]  /*37bf0*/  MOV R19, R0 ;  /* 0x0000000000137202 */ /* 0x000fe40000000f00 */
[----:B------:R-:W2:Y:S01]  /*37c00*/  LDL.LU R0, [R1+0x5cf4] ;  /* 0x005cf40001007983 */ /* 0x000ea20000300800 */
[----:B------:R-:W2:Y:S02]  /*37c10*/  LDL.LU R2, [R1+0x5cf0] ;  /* 0x005cf00001027983 */ /* 0x000ea40000300800 */
[----:B------:R-:W2:Y:S02]  /*37c20*/  LDL.LU R6, [R1+0x5cec] ;  /* 0x005cec0001067983 */ /* 0x000ea40000300800 */
[----:B------:R-:W2:Y:S01]  /*37c30*/  LDL.LU R29, [R1+0x5ce8] ;  /* 0x005ce800011d7983 */ /* 0x000ea20000300800 */
[----:B------:R-:W2:Y:S01]  /*37c40*/  LDL.LU R7, [R1+0x5ce4] ;  /* 0x005ce40001077983 */ /* 0x000ea20000300800 */
[----:B------:R-:W-:Y:S02]  /*37c50*/  STL.64 [R1+0x5cb0], R26 ;  /* 0x005cb01a01007387 */ /* 0x000fe40000100a00 */
[----:B------:R1:W-:Y:S02]  /*37c60*/  STL.64 [R1+0x5ca8], R24 ;  /* 0x005ca81801007387 */ /* 0x0003e40000100a00 */
[----:B-1----:R-:W2:Y:S01]  /*37c70*/  LDL.LU R24, [R1+0x190] ;  /* 0x0001900001187983 */ /* 0x002ea20000300800 */
[----:B------:R-:W2:Y:S02]  /*37c80*/  LDL.LU R25, [R1+0x194] ;  /* 0x0001940001197983 */ /* 0x000ea40000300800 */
[----:B------:R-:W2:Y:S02]  /*37c90*/  LDL.LU R26, [R1+0x198] ;  /* 0x00019800011a7983 */ /* 0x000ea40000300800 */
[----:B------:R-:W2:Y:S02]  /*37ca0*/  LDL.LU R27, [R1+0x19c] ;  /* 0x00019c00011b7983 */ /* 0x000ea40000300800 */
[----:B--2---:R1:W-:Y:S01]  /*37cb0*/  STL.64 [R1+0x5cc0], R26 ;  /* 0x005cc01a01007387 */ /* 0x0043e20000100a00 */
[----:B------:R2:W-:Y:S02]  /*37cc0*/  STL.64 [R1+0x5cb8], R24 ;  /* 0x005cb81801007387 */ /* 0x0005e40000100a00 */
[----:B-1----:R-:W-:Y:S01]  /*37cd0*/  IMAD.MOV.U32 R26, RZ, RZ, R0 ;  /* 0x000000ffff1a7224 */ /* 0x002fe200078e0000 */
[----:B--2---:R-:W-:-:S02]  /*37ce0*/  MOV R24, R6 ;  /* 0x0000000600187202 */ /* 0x004fc40000000f00 */
[----:B------:R-:W-:Y:S02]  /*37cf0*/  MOV R25, R2 ;  /* 0x0000000200197202 */ /* 0x000fe40000000f00 */
[----:B---3--:R-:W-:Y:S01]  /*37d00*/  MOV R27, R28 ;  /* 0x0000001c001b7202 */ /* 0x008fe20000000f00 */
[----:B------:R-:W2:Y:S01]  /*37d10*/  LDL.LU R6, [R1+0x5ce0] ;  /* 0x005ce00001067983 */ /* 0x000ea20000300800 */
[----:B------:R-:W3:Y:S02]  /*37d20*/  LDL.LU R2, [R1+0x5cdc] ;  /* 0x005cdc0001027983 */ /* 0x000ee40000300800 */
[----:B------:R-:W2:Y:S02]  /*37d30*/  LDL.LU R0, [R1+0x5cd8] ;  /* 0x005cd80001007983 */ /* 0x000ea40000300800 */
[----:B------:R-:W3:Y:S01]  /*37d40*/  LDL.LU R28, [R1+0x5cd4] ;  /* 0x005cd400011c7983 */ /* 0x000ee20000300800 */
[----:B----4-:R-:W-:Y:S01]  /*37d50*/  HMMA.16816.F32.BF16 R8, R24, R4, R8 ;  /* 0x000000041808723c */ /* 0x010fe20000041808 */
[----:B0-----:R-:W-:Y:S01]  /*37d60*/  STL.64 [R1+0x5c88], R14 ;  /* 0x005c880e01007387 */ /* 0x001fe20000100a00 */
[----:B------:R0:W-:Y:S03]  /*37d70*/  STL.64 [R1+0x5c80], R12 ;  /* 0x005c800c01007387 */ /* 0x0001e60000100a00 */
[----:B0-----:R-:W4:Y:S01]  /*37d80*/  LDL.LU R12, [R1+0x1a0] ;  /* 0x0001a000010c7983 */ /* 0x001f220000300800 */
[----:B------:R-:W4:Y:S02]  /*37d90*/  LDL.LU R13, [R1+0x1a4] ;  /* 0x0001a400010d7983 */ /* 0x000f240000300800 */
[----:B------:R-:W4:Y:S02]  /*37da0*/  LDL.LU R14, [R1+0x1a8] ;  /* 0x0001a800010e7983 */ /* 0x000f240000300800 */
[----:B------:R-:W-:Y:S11]  /*37db0*/  STL [R1+0x5bf0], R3 ;  /* 0x005bf00301007387 */ /* 0x000ff60000100800 */
[----:B------:R-:W-:Y:S02]  /*37dc0*/  @!UPT UIADD3 URZ, URZ, URZ, URZ ;  /* 0x0000003f3f3ff290 */ /* 0x000fe4000fffe03f */
[----:B------:R-:W-:Y:S01]  /*37dd0*/  STL.64 [R1+0x220], R8 ;  /* 0x0002200801007387 */ /* 0x000fe20000100a00 */
[----:B------:R0:W-:Y:S03]  /*37de0*/  STL [R1+0x228], R10 ;  /* 0x0002280a01007387 */ /* 0x0001e60000100800 */
[----:B0-----:R-:W3:Y:S01]  /*37df0*/  LDL.LU R10, [R1+0x5cd0] ;  /* 0x005cd000010a7983 */ /* 0x001ee20000300800 */
[----:B------:R-:W4:Y:S01]  /*37e00*/  LDL.LU.64 R8, [R1+0x5cc8] ;  /* 0x005cc80001087983 */ /* 0x000f220000300a00 */
[----:B--2---:R-:W-:Y:S01]  /*37e10*/  MOV R15, R0 ;  /* 0x00000000000f7202 */ /* 0x004fe20000000f00 */
[----:B------:R-:W-:-:S06]  /*37e20*/  IMAD.MOV.U32 R0, RZ, RZ, R11 ;  /* 0x000000ffff007224 */ /* 0x000fcc00078e000b */
[----:B----4-:R-:W-:Y:S08]  /*37e30*/  HMMA.16816.F32.BF16 R24, R24, R8, R12 ;  /* 0x000000081818723c */ /* 0x010ff0000004180c */
[----:B------:R-:W-:Y:S01]  /*37e40*/  HMMA.16816.F32.BF16 R12, R16, R4, R20 ;  /* 0x00000004100c723c */ /* 0x000fe20000041814 */
[----:B---3--:R-:W0:Y:S04]  /*37e50*/  LDSM.16.MT88.4 R20, [R28+0x12000] ;  /* 0x012000001c14783b */ /* 0x008e280000004200 */
[----:B------:R-:W-:Y:S11]  /*37e60*/  STL [R1+0x5ae8], R0 ;  /* 0x005ae80001007387 */ /* 0x000ff60000100800 */
[----:B------:R-:W-:Y:S07]  /*37e70*/  @!UPT UIADD3 URZ, URZ, URZ, URZ ;  /* 0x0000003f3f3ff290 */ /* 0x000fee000fffe03f */
[----:B------:R-:W-:Y:S01]  /*37e80*/  STL.64 [R1+0x1f0], R12 ;  /* 0x0001f00c01007387 */ /* 0x000fe20000100a00 */
[----:B------:R-:W-:Y:S02]  /*37e90*/  STL.64 [R1+0x200], R24 ;  /* 0x0002001801007387 */ /* 0x000fe40000100a00 */
[----:B------:R-:W-:Y:S02]  /*37ea0*/  STL.64 [R1+0x208], R26 ;  /* 0x0002081a01007387 */ /* 0x000fe40000100a00 */
[----:B------:R0:W-:Y:S01]  /*37eb0*/  STL [R1+0x1f8], R14 ;  /* 0x0001f80e01007387 */ /* 0x0001e20000100800 */
[----:B------:R-:W1:Y:S01]  /*37ec0*/  LDSM.16.MT88.4 R24, [R28+0x12100] ;  /* 0x012100001c18783b */ /* 0x000e620000004200 */
[----:B0-----:R-:W-:Y:S01]  /*37ed0*/  MOV R14, R20 ;  /* 0x00000014000e7202 */ /* 0x001fe20000000f00 */
[----:B------:R-:W-:Y:S01]  /*37ee0*/  IMAD.MOV.U32 R13, RZ, RZ, R21 ;  /* 0x000000ffff0d7224 */ /* 0x000fe200078e0015 */
[----:B------:R-:W-:Y:S02]  /*37ef0*/  MOV R12, R22 ;  /* 0x00000016000c7202 */ /* 0x000fe40000000f00 */
[----:B------:R-:W-:-:S02]  /*37f00*/  MOV R3, R23 ;  /* 0x0000001700037202 */ /* 0x000fc40000000f00 */
[----:B------:R-:W0:Y:S01]  /*37f10*/  LDSM.16.MT88.4 R20, [R28+0x12080] ;  /* 0x012080001c14783b */ /* 0x000e220000004200 */
[----:B------:R-:W-:-:S05]  /*37f20*/  MOV R0, R15 ;  /* 0x0000000f00007202 */ /* 0x000fca0000000f00 */
[----:B------:R-:W-:Y:S01]  /*37f30*/  STL [R1+0x5aec], R0 ;  /* 0x005aec0001007387 */ /* 0x000fe20000100800 */
[----:B-1----:R-:W-:-:S03]  /*37f40*/  MOV R15, R27 ;  /* 0x0000001b000f7202 */ /* 0x002fc60000000f00 */
[----:B0-----:R0:W-:Y:S01]  /*37f50*/  STL [R1+0x34], R21 ;  /* 0x0000341501007387 */ /* 0x0011e20000100800 */
[----:B------:R-:W-:Y:S02]  /*37f60*/  IMAD.MOV.U32 R11, RZ, RZ, R20 ;  /* 0x000000ffff0b7224 */ /* 0x000fe400078e0014 */
[----:B------:R1:W-:Y:S02]  /*37f70*/  STL.64 [R1+0x38], R22 ;  /* 0x0000381601007387 */ /* 0x0003e40000100a00 */
[----:B------:R-:W-:Y:S02]  /*37f80*/  IMAD.MOV.U32 R20, RZ, RZ, R26 ;  /* 0x000000ffff147224 */ /* 0x000fe400078e001a */
[----:B------:R-:W2:Y:S01]  /*37f90*/  LDL.LU.64 R26, [R1+0x5cc0] ;  /* 0x005cc000011a7983 */ /* 0x000ea20000300a00 */
[----:B0-----:R-:W-:Y:S02]  /*37fa0*/  MOV R21, R25 ;  /* 0x0000001900157202 */ /* 0x001fe40000000f00 */
[----:B-1----:R-:W-:-:S02]  /*37fb0*/  MOV R22, R24 ;  /* 0x0000001800167202 */ /* 0x002fc40000000f00 */
[----:B------:R-:W2:Y:S02]  /*37fc0*/  LDL.LU.64 R24, [R1+0x5cb8] ;  /* 0x005cb80001187983 */ /* 0x000ea40000300a00 */
[----:B--2---:R-:W-:Y:S02]  /*37fd0*/  HMMA.16816.F32.BF16 R16, R16, R8, R24 ;  /* 0x000000081010723c */ /* 0x004fe40000041818 */
[----:B------:R-:W2:Y:S01]  /*37fe0*/  LDL.LU.64 R26, [R1+0x5cb0] ;  /* 0x005cb000011a7983 */ /* 0x000ea20000300a00 */
[----:B------:R-:W2:Y:S11]  /*37ff0*/  LDL.LU.64 R24, [R1+0x5ca8] ;  /* 0x005ca80001187983 */ /* 0x000eb60000300a00 */
[----:B------:R-:W-:Y:S09]  /*38000*/  @!UPT UIADD3 URZ, URZ, URZ, URZ ;  /* 0x0000003f3f3ff290 */ /* 0x000ff2000fffe03f */
[----:B------:R-:W-:Y:S01]  /*38010*/  STL.64 [R1+0x1c0], R16 ;  /* 0x0001c01001007387 */ /* 0x000fe20000100a00 */
[----:B------:R-:W-:Y:S01]  /*38020*/  STL [R1+0x1cc], R19 ;  /* 0x0001cc1301007387 */ /* 0x000fe20000100800 */
[----:B------:R-:W-:Y:S02]  /*38030*/  MOV R0, R18 ;  /* 0x0000001200007202 */ /* 0x000fe40000000f00 */
[----:B------:R-:W0:Y:S04]  /*38040*/  LDSM.16.MT88.4 R16, [R28+0x12180] ;  /* 0x012180001c10783b */ /* 0x000e280000004200 */
[----:B------:R-:W-:Y:S04]  /*38050*/  STL [R1+0x5af0], R0 ;  /* 0x005af00001007387 */ /* 0x000fe80000100800 */
[----:B0-----:R-:W-:Y:S01]  /*38060*/  STL.64 [R1+0x10], R16 ;  /* 0x0000101001007387 */ /* 0x001fe20000100a00 */
[----:B------:R0:W-:Y:S03]  /*38070*/  STL.64 [R1+0x18], R18 ;  /* 0x0000181201007387 */ /* 0x0001e60000100a00 */
[----:B0-----:R-:W2:Y:S01]  /*38080*/  LDL.LU.64 R18, [R1+0x5ca0] ;  /* 0x005ca00001127983 */ /* 0x001ea20000300a00 */
[----:B------:R-:W2:Y:S02]  /*38090*/  LDL.LU.64 R16, [R1+0x5c98] ;  /* 0x005c980001107983 */ /* 0x000ea40000300a00 */
[----:B------:R-:W-:Y:S01]  /*380a0*/  STL [R1+0x5bf4], R28 ;  /* 0x005bf41c01007387 */ /* 0x000fe20000100800 */
[----:B--2---:R-:W-:Y:S11]  /*380b0*/  HMMA.16816.F32.BF16 R16, R24, R4, R16 ;  /* 0x000000041810723c */ /* 0x004ff60000041810 */
[----:B------:R-:W-:Y:S11]  /*380c0*/  @!UPT UIADD3 URZ, URZ, URZ, URZ ;  /* 0x0000003f3f3ff290 */ /* 0x000ff6000fffe03f */
[----:B------:R-:W-:Y:S01]  /*380d0*/  @!UPT UIADD3 URZ, URZ, URZ, URZ ;  /* 0x0000003f3f3ff290 */ /* 0x000fe2000fffe03f */
[----:B------:R-:W-:Y:S01]  /*380e0*/  STL.64 [R1+0x1b0], R16 ;  /* 0x0001b01001007387 */ /* 0x000fe20000100a00 */
[----:B------:R-:W-:Y:S02]  /*380f0*/  STL.64 [R1+0x1b8], R18 ;  /* 0x0001b81201007387 */ /* 0x000fe40000100a00 */
[----:B------:R-:W0:Y:S02]  /*38100*/  LDSM.16.MT88.4 R16, [R2+0x12000] ;  /* 0x012000000210783b */ /* 0x000e240000004200 */
[----:B0-----:R-:W-:Y:S02]  /*38110*/  STL.64 [R1], R16 ;  /* 0x0000001001007387 */ /* 0x001fe40000100a00 */
[----:B------:R-:W-:Y:S02]  /*38120*/  STL.64 [R1+0x8], R18 ;  /* 0x0000081201007387 */ /* 0x000fe40000100a00 */
[----:B------:R-:W0:Y:S02]  /*38130*/  LDSM.16.MT88.4 R16, [R2+0x12080] ;  /* 0x012080000210783b */ /* 0x000e240000004200 */
[----:B0-----:R0:W-:Y:S02]  /*38140*/  STL.64 [R1+0x5b98], R18 ;  /* 0x005b981201007387 */ /* 0x0011e40000100a00 */
[----:B------:R1:W-:Y:S01]  /*38150*/  STL.64 [R1+0x5b90], R16 ;  /* 0x005b901001007387 */ /* 0x0003e20000100a00 */
[----:B0-----:R-:W-:Y:S01]  /*38160*/  MOV R18, R20 ;  /* 0x0000001400127202 */ /* 0x001fe20000000f00 */
[----:B------:R-:W-:-:S02]  /*38170*/  IMAD.MOV.U32 R19, RZ, RZ, R15 ;  /* 0x000000ffff137224 */ /* 0x000fc400078e000f */
[----:B-1----:R-:W-:Y:S01]  /*38180*/  IMAD.MOV.U32 R16, RZ, RZ, R22 ;  /* 0x000000ffff107224 */ /* 0x002fe200078e0016 */
[----:B------:R-:W-:Y:S02]  /*38190*/  MOV R17, R21 ;  /* 0x0000001500117202 */ /* 0x000fe40000000f00 */
[----:B------:R-:W0:Y:S04]  /*381a0*/  LDSM.16.MT88.4 R20, [R2+0x12100] ;  /* 0x012100000214783b */ /* 0x000e280000004200 */
[----:B------:R-:W-:Y:S01]  /*381b0*/  STL.64 [R1+0x5c00], R18 ;  /* 0x005c001201007387 */ /* 0x000fe20000100a00 */
        /* <DEDUP_REMOVED lines=10> */
[----:B------:R-:W3:Y:S02]  /*38260*/  LDL.LU R19, [R1+0x28c] ;  /* 0x00028c0001137983 */ /* 0x000ee40000300800 */
[----:B---3--:R1:W-:Y:S01]  /*38270*/  STL.64 [R1+0x5c20], R18 ;  /* 0x005c201201007387 */ /* 0x0083e20000100a00 */
[----:B--2---:R2:W-:Y:S02]  /*38280*/  STL.64 [R1+0x5c18], R16 ;  /* 0x005c181001007387 */ /* 0x0045e40000100a00 */
[----:B-1----:R-:W-:Y:S01]  /*38290*/  IMAD.MOV.U32 R18, RZ, RZ, R12 ;  /* 0x000000ffff127224 */ /* 0x002fe200078e000c */
[----:B------:R-:W-:-:S02]  /*382a0*/  MOV R19, R3 ;  /* 0x0000000300137202 */ /* 0x000fc40000000f00 */
[----:B--2---:R-:W-:Y:S02]  /*382b0*/  MOV R16, R14 ;  /* 0x0000000e00107202 */ /* 0x004fe40000000f00 */
[----:B------:R-:W-:Y:S01]  /*382c0*/  MOV R17, R13 ;  /* 0x0000000d00117202 */ /* 0x000fe20000000f00 */
[----:B------:R-:W2:Y:S01]  /*382d0*/  LDL.LU R12, [R1+0x2c0] ;  /* 0x0002c000010c7983 */ /* 0x000ea20000300800 */
[----:B------:R-:W2:Y:S02]  /*382e0*/  LDL.LU R13, [R1+0x2c4] ;  /* 0x0002c400010d7983 */ /* 0x000ea40000300800 */
[----:B------:R-:W2:Y:S02]  /*382f0*/  LDL.LU R14, [R1+0x2c8] ;  /* 0x0002c800010e7983 */ /* 0x000ea40000300800 */
[----:B------:R-:W2:Y:S01]  /*38300*/  LDL.LU R15, [R1+0x2cc] ;  /* 0x0002cc00010f7983 */ /* 0x000ea20000300800 */
[----:B------:R-:W-:Y:S01]  /*38310*/  STL.64 [R1+0x5c58], R18 ;  /* 0x005c581201007387 */ /* 0x000fe20000100a00 */
[----:B------:R1:W-:Y:S03]  /*38320*/  STL.64 [R1+0x5c50], R16 ;  /* 0x005c501001007387 */ /* 0x0003e60000100a00 */
[----:B-1----:R-:W3:Y:S01]  /*38330*/  LDL.LU R16, [R1+0x260] ;  /* 0x0002600001107983 */ /* 0x002ee20000300800 */
[----:B------:R-:W3:Y:S02]  /*38340*/  LDL.LU R17, [R1+0x264] ;  /* 0x0002640001117983 */ /* 0x000ee40000300800 */
[----:B------:R-:W4:Y:S02]  /*38350*/  LDL.LU R18, [R1+0x268] ;  /* 0x0002680001127983 */ /* 0x000f240000300800 */
[----:B------:R-:W4:Y:S02]  /*38360*/  LDL.LU R19, [R1+0x26c] ;  /* 0x00026c0001137983 */ /* 0x000f240000300800 */
[----:B----4-:R-:W-:Y:S01]  /*38370*/  STL.64 [R1+0x5c68], R18 ;  /* 0x005c681201007387 */ /* 0x010fe20000100a00 */
[----:B---3--:R1:W-:Y:S03]  /*38380*/  STL.64 [R1+0x5c60], R16 ;  /* 0x005c601001007387 */ /* 0x0083e60000100a00 */
[----:B-1----:R-:W3:Y:S01]  /*38390*/  LDL.LU R16, [R1+0x2b0] ;  /* 0x0002b00001107983 */ /* 0x002ee20000300800 */
[----:B------:R-:W3:Y:S02]  /*383a0*/  LDL.LU R17, [R1+0x2b4] ;  /* 0x0002b40001117983 */ /* 0x000ee40000300800 */
[----:B------:R-:W3:Y:S02]  /*383b0*/  LDL.LU R18, [R1+0x2b8] ;  /* 0x0002b80001127983 */ /* 0x000ee40000300800 */
[----:B------:R-:W3:Y:S01]  /*383c0*/  LDL.LU R19, [R1+0x2bc] ;  /* 0x0002bc0001137983 */ /* 0x000ee20000300800 */
[----:B0-----:R-:W-:Y:S01]  /*383d0*/  STL.64 [R1+0x5b78], R22 ;  /* 0x005b781601007387 */ /* 0x001fe20000100a00 */
[----:B------:R0:W-:Y:S03]  /*383e0*/  STL.64 [R1+0x5b70], R20 ;  /* 0x005b701401007387 */ /* 0x0001e60000100a00 */
[----:B0-----:R-:W4:Y:S01]  /*383f0*/  LDL.LU R20, [R1+0x130] ;  /* 0x0001300001147983 */ /* 0x001f220000300800 */
[----:B------:R-:W4:Y:S02]  /*38400*/  LDL.LU R21, [R1+0x134] ;  /* 0x0001340001157983 */ /* 0x000f240000300800 */
[----:B------:R-:W2:Y:S01]  /*38410*/  LDL.LU R22, [R1+0x138] ;  /* 0x0001380001167983 */ /* 0x000ea20000300800 */
[----:B------:R-:W-:-:S02]  /*38420*/  MOV R23, R29 ;  /* 0x0000001d00177202 */ /* 0x000fc40000000f00 */
[----:B------:R-:W3:Y:S04]  /*38430*/  LDL.LU R29, [R1+0x5c90] ;  /* 0x005c9000011d7983 */ /* 0x000ee80000300800 */
[----:B--2---:R-:W-:Y:S01]  /*38440*/  STL.64 [R1+0x5c30], R22 ;  /* 0x005c301601007387 */ /* 0x004fe20000100a00 */
[----:B----4-:R0:W-:Y:S03]  /*38450*/  STL.64 [R1+0x5c28], R20 ;  /* 0x005c281401007387 */ /* 0x0101e60000100a00 */
[----:B0-----:R-:W2:Y:S01]  /*38460*/  LDL.LU R20, [R1+0x230] ;  /* 0x0002300001147983 */ /* 0x001ea20000300800 */
[----:B------:R-:W2:Y:S02]  /*38470*/  LDL.LU R21, [R1+0x234] ;  /* 0x0002340001157983 */ /* 0x000ea40000300800 */
[----:B------:R-:W4:Y:S02]  /*38480*/  LDL.LU R22, [R1+0x238] ;  /* 0x0002380001167983 */ /* 0x000f240000300800 */
[----:B------:R-:W4:Y:S01]  /*38490*/  LDL.LU R23, [R1+0x23c] ;  /* 0x00023c0001177983 */ /* 0x000f220000300800 */
[----:B------:R-:W-:Y:S01]  /*384a0*/  HMMA.16816.F32.BF16 R24, R24, R8, R12 ;  /* 0x000000081818723c */ /* 0x000fe2000004180c */
[----:B----4-:R-:W-:Y:S01]  /*384b0*/  STL.64 [R1+0x5c40], R22 ;  /* 0x005c401601007387 */ /* 0x010fe20000100a00 */
[----:B--2---:R0:W-:Y:S03]  /*384c0*/  STL.64 [R1+0x5c38], R20 ;  /* 0x005c381401007387 */ /* 0x0041e60000100a00 */
[----:B0-----:R-:W2:Y:S01]  /*384d0*/  LDL.LU R20, [R1+0x2a0] ;  /* 0x0002a00001147983 */ /* 0x001ea20000300800 */
[----:B------:R-:W2:Y:S02]  /*384e0*/  LDL.LU R21, [R1+0x2a4] ;  /* 0x0002a40001157983 */ /* 0x000ea40000300800 */
[----:B------:R-:W2:Y:S02]  /*384f0*/  LDL.LU R22, [R1+0x2a8] ;  /* 0x0002a80001167983 */ /* 0x000ea40000300800 */
[----:B------:R-:W2:Y:S01]  /*38500*/  LDL.LU R23, [R1+0x2ac] ;  /* 0x0002ac0001177983 */ /* 0x000ea20000300800 */
[----:B------:R-:W3:Y:S01]  /*38510*/  LDL.LU.64 R14, [R1+0x5c88] ;  /* 0x005c8800010e7983 */ /* 0x000ee20000300a00 */
[----:B------:R-:W3:Y:S11]  /*38520*/  LDL.LU.64 R12, [R1+0x5c80] ;  /* 0x005c8000010c7983 */ /* 0x000ef60000300a00 */
[----:B------:R-:W-:Y:S02]  /*38530*/  STL [R1+0x170], R24 ;  /* 0x0001701801007387 */ /* 0x000fe40000100800 */
[----:B------:R-:W-:Y:S02]  /*38540*/  STL.64 [R1+0x178], R26 ;  /* 0x0001781a01007387 */ /* 0x000fe40000100a00 */
[----:B------:R-:W-:-:S02]  /*38550*/  IMAD.MOV.U32 R0, RZ, RZ, R25 ;  /* 0x000000ffff007224 */ /* 0x000fc400078e0019 */
[----:B------:R-:W0:Y:S04]  /*38560*/  LDSM.16.MT88.4 R24, [R2+0x12180] ;  /* 0x012180000218783b */ /* 0x000e280000004200 */
[----:B------:R-:W-:Y:S04]  /*38570*/  STL [R1+0x5af4], R0 ;  /* 0x005af40001007387 */ /* 0x000fe80000100800 */
[----:B0-----:R0:W-:Y:S01]  /*38580*/  STL.64 [R1+0x5b58], R26 ;  /* 0x005b581a01007387 */ /* 0x0011e20000100a00 */
[----:B------:R1:W-:Y:S01]  /*38590*/  STL.64 [R1+0x5b50], R24 ;  /* 0x005b501801007387 */ /* 0x0003e20000100a00 */
[----:B0-----:R-:W-:-:S02]  /*385a0*/  MOV R26, R6 ;  /* 0x00000006001a7202 */ /* 0x001fc40000000f00 */
[----:B-1----:R-:W4:Y:S01]  /*385b0*/  LDL.LU R24, [R1+0x240] ;  /* 0x0002400001187983 */ /* 0x002f220000300800 */
[----:B------:R-:W-:Y:S02]  /*385c0*/  MOV R25, R10 ;  /* 0x0000000a00197202 */ /* 0x000fe40000000f00 */
[----:B------:R-:W2:Y:S02]  /*385d0*/  LDL.LU R10, [R1+0x5c78] ;  /* 0x005c7800010a7983 */ /* 0x000ea40000300800 */
[----:B------:R-:W2:Y:S02]  /*385e0*/  LDL.LU R6, [R1+0x5c74] ;  /* 0x005c740001067983 */ /* 0x000ea40000300800 */
[----:B------:R-:W-:Y:S02]  /*385f0*/  IMAD.MOV.U32 R27, RZ, RZ, R7 ;  /* 0x000000ffff1b7224 */ /* 0x000fe400078e0007 */
[----:B------:R-:W2:Y:S01]  /*38600*/  LDL.LU R7, [R1+0x5c70] ;  /* 0x005c700001077983 */ /* 0x000ea20000300800 */
[----:B------:R-:W-:Y:S01]  /*38610*/  STL [R1+0x5a40], R2 ;  /* 0x005a400201007387 */ /* 0x000fe20000100800 */
[C---:B---3--:R-:W-:Y:S11]  /*38620*/  HMMA.16816.F32.BF16 R16, R12.reuse, R4, R16 ;  /* 0x000000040c10723c */ /* 0x048ff60000041810 */
[----:B------:R-:W-:Y:S11]  /*38630*/  @!UPT UIADD3 URZ, URZ, URZ, URZ ;  /* 0x0000003f3f3ff290 */ /* 0x000ff6000fffe03f */
[----:B------:R-:W-:Y:S01]  /*38640*/  @!UPT UIADD3 URZ, URZ, URZ, URZ ;  /* 0x0000003f3f3ff290 */ /* 0x000fe2000fffe03f */
[----:B------:R-:W-:Y:S01]  /*38650*/  STL.64 [R1+0x1a0], R16 ;  /* 0x0001a01001007387 */ /* 0x000fe20000100a00 */
[----:B------:R-:W-:Y:S02]  /*38660*/  STL.64 [R1+0x1a8], R18 ;  /* 0x0001a81201007387 */ /* 0x000fe40000100a00 */
[----:B------:R-:W0:Y:S02]  /*38670*/  LDSM.16.MT88.4 R16, [R29+0x12000] ;  /* 0x012000001d10783b */ /* 0x000e240000004200 */
[----:B0-----:R-:W-:Y:S01]  /*38680*/  MOV R3, R18 ;  /* 0x0000001200037202 */ /* 0x001fe20000000f00 */
[----:B------:R0:W-:Y:S01]  /*38690*/  STL [R1+0x50], R16 ;  /* 0x0000501001007387 */ /* 0x0001e20000100800 */
[----:B------:R-:W-:Y:S01]  /*386a0*/  IMAD.MOV.U32 R0, RZ, RZ, R19 ;  /* 0x000000ffff007224 */ /* 0x000fe200078e0013 */
[----:B------:R-:W-:Y:S01]  /*386b0*/  MOV R28, R17 ;  /* 0x00000011001c7202 */ /* 0x000fe20000000f00 */
[----:B------:R-:W3:Y:S01]  /*386c0*/  LDL.LU.64 R18, [R1+0x5c68] ;  /* 0x005c680001127983 */ /* 0x000ee20000300a00 */
[----:B0-----:R-:W3:Y:S02]  /*386d0*/  LDL.LU.64 R16, [R1+0x5c60] ;  /* 0x005c600001107983 */ /* 0x001ee40000300a00 */
[----:B---3--:R-:W-:Y:S02]  /*386e0*/  HMMA.16816.F32.BF16 R12, R12, R8, R16 ;  /* 0x000000080c0c723c */ /* 0x008fe40000041810 */
[----:B------:R-:W2:Y:S01]  /*386f0*/  LDL.LU.64 R18, [R1+0x5c58] ;  /* 0x005c580001127983 */ /* 0x000ea20000300a00 */
[----:B------:R-:W2:Y:S11]  /*38700*/  LDL.LU.64 R16, [R1+0x5c50] ;  /* 0x005c500001107983 */ /* 0x000eb60000300a00 */
[----:B------:R-:W-:Y:S09]  /*38710*/  @!UPT UIADD3 URZ, URZ, URZ, URZ ;  /* 0x0000003f3f3ff290 */ /* 0x000ff2000fffe03f */
[----:B------:R-:W-:Y:S01]  /*38720*/  STL.64 [R1+0x190], R12 ;  /* 0x0001900c01007387 */ /* 0x000fe20000100a00 */
[----:B------:R-:W-:Y:S02]  /*38730*/  STL.64 [R1+0x198], R14 ;  /* 0x0001980e01007387 */ /* 0x000fe40000100a00 */
[----:B------:R-:W0:Y:S02]  /*38740*/  LDSM.16.MT88.4 R12, [R29+0x12080] ;  /* 0x012080001d0c783b */ /* 0x000e240000004200 */
[----:B0-----:R-:W-:Y:S02]  /*38750*/  STL.64 [R1+0x5b18], R14 ;  /* 0x005b180e01007387 */ /* 0x001fe40000100a00 */
[----:B------:R0:W-:Y:S02]  /*38760*/  STL.64 [R1+0x5b10], R12 ;  /* 0x005b100c01007387 */ /* 0x0001e40000100a00 */
[----:B0-----:R-:W-:Y:S02]  /*38770*/  MOV R12, R11 ;  /* 0x0000000b000c7202 */ /* 0x001fe40000000f00 */
[----:B------:R-:W3:Y:S01]  /*38780*/  LDL.LU R11, [R1+0x5c48] ;  /* 0x005c4800010b7983 */ /* 0x000ee20000300800 */
        /* <DEDUP_REMOVED lines=8> */
[----:B0-----:R-:W3:Y:S01]  /*38810*/  LDL.LU.64 R22, [R1+0x5c40] ;  /* 0x005c400001167983 */ /* 0x001ee20000300a00 */
[----:B------:R-:W3:Y:S02]  /*38820*/  LDL.LU.64 R20, [R1+0x5c38] ;  /* 0x005c380001147983 */ /* 0x000ee40000300a00 */
[----:B---3--:R-:W-:Y:S01]  /*38830*/  HMMA.16816.F32.BF16 R16, R16, R10, R20 ;  /* 0x0000000a1010723c */ /* 0x008fe20000041814 */
[----:B------:R-:W2:Y:S01]  /*38840*/  LDL.LU.64 R22, [R1+0x5c30] ;  /* 0x005c300001167983 */ /* 0x000ea20000300a00 */
[----:B------:R-:W2:Y:S11]  /*38850*/  LDL.LU.64 R20, [R1+0x5c28] ;  /* 0x005c280001147983 */ /* 0x000eb60000300a00 */
[----:B------:R-:W-:Y:S10]  /*38860*/  @!UPT UIADD3 URZ, URZ, URZ, URZ ;  /* 0x0000003f3f3ff290 */ /* 0x000ff4000fffe03f */
[----:B------:R-:W-:Y:S01]  /*38870*/  STL.64 [R1+0x230], R16 ;  /* 0x0002301001007387 */ /* 0x000fe20000100a00 */
[----:B------:R0:W-:Y:S01]  /*38880*/  STL [R1+0x238], R18 ;  /* 0x0002381201007387 */ /* 0x0001e20000100800 */
[----:B------:R-:W-:Y:S02]  /*38890*/  MOV R2, R19 ;  /* 0x0000001300027202 */ /* 0x000fe40000000f00 */
[----:B0-----:R-:W3:Y:S01]  /*388a0*/  LDL.LU.64 R18, [R1+0x5c20] ;  /* 0x005c200001127983 */ /* 0x001ee20000300a00 */
[----:B------:R-:W3:Y:S02]  /*388b0*/  LDL.LU.64 R16, [R1+0x5c18] ;  /* 0x005c180001107983 */ /* 0x000ee40000300a00 */
[----:B------:R-:W-:Y:S01]  /*388c0*/  STL [R1+0x5af8], R2 ;  /* 0x005af80201007387 */ /* 0x000fe20000100800 */
        /* <DEDUP_REMOVED lines=12> */
[----:B------:R-:W-:Y:S01]  /*38990*/  IMAD.MOV.U32 R5, RZ, RZ, R14 ;  /* 0x000000ffff057224 */ /* 0x000fe200078e000e */
[----:B------:R-:W-:-:S05]  /*389a0*/  MOV R4, R15 ;  /* 0x0000000f00047202 */ /* 0x000fca0000000f00 */
[----:B------:R-:W-:Y:S01]  /*389b0*/  STL [R1+0x5b00], R4 ;  /* 0x005b000401007387 */ /* 0x000fe20000100800 */
[----:B------:R-:W-:Y:S01]  /*389c0*/  STL [R1+0x5afc], R5 ;  /* 0x005afc0501007387 */ /* 0x000fe20000100800 */
[C---:B----4-:R-:W-:Y:S11]  /*389d0*/  HMMA.16816.F32.BF16 R12, R16.reuse, R6, R24 ;  /* 0x00000006100c723c */ /* 0x050ff60000041818 */
[----:B------:R-:W-:Y:S11]  /*389e0*/  @!UPT UIADD3 URZ, URZ, URZ, URZ ;  /* 0x0000003f3f3ff290 */ /* 0x000ff6000fffe03f */
[----:B------:R-:W-:Y:S01]  /*389f0*/  @!UPT UIADD3 URZ, URZ, URZ, URZ ;  /* 0x0000003f3f3ff290 */ /* 0x000fe2000fffe03f */
[----:B------:R2:W-:Y:S01]  /*38a00*/  STL.64 [R1+0x350], R12 ;  /* 0x0003500c01007387 */ /* 0x0005e20000100a00 */
[----:B------:R-:W-:Y:S01]  /*38a10*/  MOV R9, R14 ;  /* 0x0000000e00097202 */ /* 0x000fe20000000f00 */
[----:B------:R-:W-:Y:S02]  /*38a20*/  IMAD.MOV.U32 R8, RZ, RZ, R15 ;  /* 0x000000ffff087224 */ /* 0x000fe400078e000f */
[----:B--2---:R-:W-:Y:S03]  /*38a30*/  HMMA.16816.F32.BF16 R12, R16, R10, R20 ;  /* 0x0000000a100c723c */ /* 0x004fe60000041814 */
[----:B------:R-:W-:Y:S01]  /*38a40*/  STL [R1+0x59e8], R8 ;  /* 0x0059e80801007387 */ /* 0x000fe20000100800 */
[----:B------:R-:W-:Y:S02]  /*38a50*/  STL [R1+0x59e4], R9 ;  /* 0x0059e40901007387 */ /* 0x000fe40000100800 */
[----:B------:R-:W2:Y:S11]  /*38a60*/  LDL.LU R24, [R1+0xb0] ;  /* 0x0000b00001187983 */ /* 0x000eb60000300800 */
[----:B------:R-:W-:Y:S06]  /*38a70*/  @!UPT UIADD3 URZ, URZ, URZ, URZ ;  /* 0x0000003f3f3ff290 */ /* 0x000fec000fffe03f */
[----:B------:R-:W-:Y:S01]  /*38a80*/  STL.64 [R1+0x320], R12 ;  /* 0x0003200c01007387 */ /* 0x000fe20000100a00 */
[----:B------:R-:W-:Y:S02]  /*38a90*/  STL.64 [R1+0x328], R14 ;  /* 0x0003280e01007387 */ /* 0x000fe40000100a00 */
[----:B------:R-:W2:Y:S02]  /*38aa0*/  LDL.LU R25, [R1+0xb4] ;  /* 0x0000b40001197983 */ /* 0x000ea40000300800 */
[----:B------:R-:W3:Y:S01]  /*38ab0*/  LDL.LU R26, [R1+0xb8] ;  /* 0x0000b800011a7983 */ /* 0x000ee20000300800 */
[----:B------:R-:W3:Y:S01]  /*38ac0*/  LDL.LU R27, [R1+0xbc] ;  /* 0x0000bc00011b7983 */ /* 0x000ee20000300800 */
[----:B------:R-:W4:Y:S02]  /*38ad0*/  LDL.LU R20, [R1+0xe0] ;  /* 0x0000e00001147983 */ /* 0x000f240000300800 */
[----:B------:R-:W4:Y:S02]  /*38ae0*/  LDL.LU R21, [R1+0xe4] ;  /* 0x0000e40001157983 */ /* 0x000f240000300800 */
[----:B------:R-:W2:Y:S01]  /*38af0*/  LDL.LU R22, [R1+0xe8] ;  /* 0x0000e80001167983 */ /* 0x000ea20000300800 */
[----:B------:R-:W2:Y:S01]  /*38b00*/  LDL.LU R23, [R1+0xec] ;  /* 0x0000ec0001177983 */ /* 0x000ea20000300800 */
[----:B------:R-:W2:Y:S02]  /*38b10*/  LDL.LU R16, [R1] ;  /* 0x0000000001107983 */ /* 0x000ea40000300800 */
[----:B------:R-:W2:Y:S02]  /*38b20*/  LDL.LU R17, [R1+0x4] ;  /* 0x0000040001117983 */ /* 0x000ea40000300800 */
[----:B------:R-:W2:Y:S01]  /*38b30*/  LDL.LU R18, [R1+0x8] ;  /* 0x0000080001127983 */ /* 0x000ea20000300800 */
[----:B------:R-:W2:Y:S04]  /*38b40*/  LDL.LU R19, [R1+0xc] ;  /* 0x00000c0001137983 */ /* 0x000ea80000300800 */
[----:B--2---:R-:W-:Y:S01]  /*38b50*/  STL.64 [R1+0x5bc8], R18 ;  /* 0x005bc81201007387 */ /* 0x004fe20000100a00 */
[----:B------:R-:W-:Y:S02]  /*38b60*/  STL.64 [R1+0x5bc0], R16 ;  /* 0x005bc01001007387 */ /* 0x000fe40000100a00 */
[----:B------:R-:W-:Y:S02]  /*38b70*/  STL.64 [R1+0x5b88], R22 ;  /* 0x005b881601007387 */ /* 0x000fe40000100a00 */
[----:B----4-:R0:W-:Y:S02]  /*38b80*/  STL.64 [R1+0x5b80], R20 ;  /* 0x005b801401007387 */ /* 0x0101e40000100a00 */
        /* <DEDUP_REMOVED lines=41> */
[----:B------:R-:W-:-:S02]  /*38e20*/  MOV R13, R28 ;  /* 0x0000001c000d7202 */ /* 0x000fc40000000f00 */
[----:B------:R-:W2:Y:S01]  /*38e30*/  LDL.LU R28, [R1+0x5bf4] ;  /* 0x005bf400011c7983 */ /* 0x000ea20000300800 */
[----:B------:R-:W2:Y:S02]  /*38e40*/  LDL.LU R3, [R1+0x5bf0] ;  /* 0x005bf00001037983 */ /* 0x000ea40000300800 */
[----:B------:R-:W-:Y:S01]  /*38e50*/  STL.64 [R1+0x5b38], R14 ;  /* 0x005b380e01007387 */ /* 0x000fe20000100a00 */
[----:B----4-:R0:W-:Y:S04]  /*38e60*/  STL.64 [R1+0x5b30], R12 ;  /* 0x005b300c01007387 */ /* 0x0101e80000100a00 */
[----:B0-----:R-:W4:Y:S01]  /*38e70*/  LDL.LU R12, [R1+0x70] ;  /* 0x00007000010c7983 */ /* 0x001f220000300800 */
[----:B------:R-:W4:Y:S02]  /*38e80*/  LDL.LU R13, [R1+0x74] ;  /* 0x00007400010d7983 */ /* 0x000f240000300800 */
[----:B------:R-:W3:Y:S02]  /*38e90*/  LDL.LU R14, [R1+0x78] ;  /* 0x00007800010e7983 */ /* 0x000ee40000300800 */
[----:B------:R-:W3:Y:S01]  /*38ea0*/  LDL.LU R15, [R1+0x7c] ;  /* 0x00007c00010f7983 */ /* 0x000ee20000300800 */
[C---:B--2---:R-:W-:Y:S11]  /*38eb0*/  HMMA.16816.F32.BF16 R20, R16.reuse, R6, R20 ;  /* 0x000000061014723c */ /* 0x044ff60000041814 */
[----:B------:R-:W-:Y:S11]  /*38ec0*/  @!UPT UIADD3 URZ, URZ, URZ, URZ ;  /* 0x0000003f3f3ff290 */ /* 0x000ff6000fffe03f */
[----:B------:R-:W-:Y:S02]  /*38ed0*/  @!UPT UIADD3 URZ, URZ, URZ, URZ ;  /* 0x0000003f3f3ff290 */ /* 0x000fe4000fffe03f */
[----:B------:R-:W-:Y:S02]  /*38ee0*/  MOV R8, R20 ;  /* 0x0000001400087202 */ /* 0x000fe40000000f00 */
[----:B------:R-:W-:Y:S01]  /*38ef0*/  MOV R9, R21 ;  /* 0x0000001500097202 */ /* 0x000fe20000000f00 */
[----:B---3--:R-:W-:Y:S01]  /*38f00*/  STL.64 [R1+0x5b48], R14 ;  /* 0x005b480e01007387 */ /* 0x008fe20000100a00 */
[----:B----4-:R0:W-:Y:S03]  /*38f10*/  STL.64 [R1+0x5b40], R12 ;  /* 0x005b400c01007387 */ /* 0x0101e60000100a00 */
[----:B0-----:R-:W2:Y:S01]  /*38f20*/  LDL.LU R12, [R1+0xa0] ;  /* 0x0000a000010c7983 */ /* 0x001ea20000300800 */
[----:B------:R-:W2:Y:S02]  /*38f30*/  LDL.LU R13, [R1+0xa4] ;  /* 0x0000a400010d7983 */ /* 0x000ea40000300800 */
[----:B------:R-:W2:Y:S02]  /*38f40*/  LDL.LU R14, [R1+0xa8] ;  /* 0x0000a800010e7983 */ /* 0x000ea40000300800 */
[----:B------:R-:W2:Y:S01]  /*38f50*/  LDL.LU R15, [R1+0xac] ;  /* 0x0000ac00010f7983 */ /* 0x000ea20000300800 */
[----:B------:R0:W-:Y:S04]  /*38f60*/  STL.64 [R1+0x318], R22 ;  /* 0x0003181601007387 */ /* 0x0001e80000100a00 */
[----:B0-----:R-:W3:Y:S01]  /*38f70*/  LDL.LU.64 R22, [R1+0x5be8] ;  /* 0x005be80001167983 */ /* 0x001ee20000300a00 */
[----:B------:R-:W3:Y:S02]  /*38f80*/  LDL.LU.64 R20, [R1+0x5be0] ;  /* 0x005be00001147983 */ /* 0x000ee40000300a00 */
[----:B------:R-:W-:Y:S02]  /*38f90*/  STL [R1+0x5a1c], R9 ;  /* 0x005a1c0901007387 */ /* 0x000fe40000100800 */
[----:B------:R-:W-:Y:S01]  /*38fa0*/  STL [R1+0x5a18], R8 ;  /* 0x005a180801007387 */ /* 0x000fe20000100800 */
[----:B---3--:R-:W-:Y:S01]  /*38fb0*/  HMMA.16816.F32.BF16 R16, R16, R10, R20 ;  /* 0x0000000a1010723c */ /* 0x008fe20000041814 */
[----:B------:R-:W3:Y:S01]  /*38fc0*/  LDL.LU.64 R22, [R1+0x5bd8] ;  /* 0x005bd80001167983 */ /* 0x000ee20000300a00 */
[----:B------:R-:W3:Y:S11]  /*38fd0*/  LDL.LU.64 R20, [R1+0x5bd0] ;  /* 0x005bd00001147983 */ /* 0x000ef60000300a00 */
[----:B------:R-:W-:Y:S10]  /*38fe0*/  @!UPT UIADD3 URZ, URZ, URZ, URZ ;  /* 0x0000003f3f3ff290 */ /* 0x000ff4000fffe03f */
[----:B------:R-:W-:Y:S01]  /*38ff0*/  STL.64 [R1+0x300], R16 ;  /* 0x0003001001007387 */ /* 0x000fe20000100a00 */
[----:B------:R-:W-:Y:S02]  /*39000*/  STL.64 [R1+0x308], R18 ;  /* 0x0003081201007387 */ /* 0x000fe40000100a00 */
[----:B------:R-:W0:Y:S02]  /*39010*/  LDSM.16.MT88.4 R16, [R29+0x12100] ;  /* 0x012100001d10783b */ /* 0x000e240000004200 */
[----:B0-----:R-:W-:Y:S02]  /*39020*/  STL.64 [R1+0x30], R16 ;  /* 0x0000301001007387 */ /* 0x001fe40000100a00 */
[----:B------:R0:W-:Y:S02]  /*39030*/  STL.64 [R1+0x38], R18 ;  /* 0x0000381201007387 */ /* 0x0001e40000100a00 */
[----:B0-----:R-:W3:Y:S01]  /*39040*/  LDL.LU.64 R18, [R1+0x5bc8] ;  /* 0x005bc80001127983 */ /* 0x001ee20000300a00 */
[----:B------:R-:W3:Y:S02]  /*39050*/  LDL.LU.64 R16, [R1+0x5bc0] ;  /* 0x005bc00001107983 */ /* 0x000ee40000300a00 */
        /* <DEDUP_REMOVED lines=8> */
[----:B------:R-:W3:Y:S01]  /*390e0*/  LDL.LU.64 R22, [R1+0x5ba8] ;  /* 0x005ba80001167983 */ /* 0x000ee20000300a00 */
[----:B------:R-:W3:Y:S11]  /*390f0*/  LDL.LU.64 R20, [R1+0x5ba0] ;  /* 0x005ba00001147983 */ /* 0x000ef60000300a00 */
        /* <DEDUP_REMOVED lines=33> */
[----:B------:R0:W-:Y:S01]  /*39310*/  STL.64 [R1+0x140], R20 ;  /* 0x0001401401007387 */ /* 0x0001e20000100a00 */
[----:B------:R1:W-:Y:S03]  /*39320*/  STL.64 [R1+0x148], R22 ;  /* 0x0001481601007387 */ /* 0x0003e60000100a00 */
[----:B0-----:R-:W3:Y:S01]  /*39330*/  LDL.LU R20, [R1+0x80] ;  /* 0x0000800001147983 */ /* 0x001ee20000300800 */
[----:B------:R-:W3:Y:S02]  /*39340*/  LDL.LU R21, [R1+0x84] ;  /* 0x0000840001157983 */ /* 0x000ee40000300800 */
[----:B-1----:R-:W3:Y:S02]  /*39350*/  LDL.LU R22, [R1+0x88] ;  /* 0x0000880001167983 */ /* 0x002ee40000300800 */
[----:B------:R-:W3:Y:S01]  /*39360*/  LDL.LU R23, [R1+0x8c] ;  /* 0x00008c0001177983 */ /* 0x000ee20000300800 */
[C---:B--2---:R-:W-:Y:S01]  /*39370*/  HMMA.16816.F32.BF16 R12, R24.reuse, R6, R12 ;  /* 0x00000006180c723c */ /* 0x044fe2000004180c */
[----:B---3--:R-:W-:Y:S01]  /*39380*/  STL.64 [R1+0x5b28], R22 ;  /* 0x005b281601007387 */ /* 0x008fe20000100a00 */
[----:B------:R0:W-:Y:S03]  /*39390*/  STL.64 [R1+0x5b20], R20 ;  /* 0x005b201401007387 */ /* 0x0001e60000100a00 */
[----:B0-----:R-:W2:Y:S01]  /*393a0*/  LDL.LU R20, [R1+0x90] ;  /* 0x0000900001147983 */ /* 0x001ea20000300800 */
[----:B------:R-:W2:Y:S02]  /*393b0*/  LDL.LU R21, [R1+0x94] ;  /* 0x0000940001157983 */ /* 0x000ea40000300800 */
[----:B------:R-:W2:Y:S02]  /*393c0*/  LDL.LU R22, [R1+0x98] ;  /* 0x0000980001167983 */ /* 0x000ea40000300800 */
[----:B------:R-:W2:Y:S11]  /*393d0*/  LDL.LU R23, [R1+0x9c] ;  /* 0x00009c0001177983 */ /* 0x000eb60000300800 */
[----:B------:R-:W-:Y:S02]  /*393e0*/  @!UPT UIADD3 URZ, URZ, URZ, URZ ;  /* 0x0000003f3f3ff290 */ /* 0x000fe4000fffe03f */
[----:B------:R-:W-:Y:S01]  /*393f0*/  STL.64 [R1+0x130], R12 ;  /* 0x0001300c01007387 */ /* 0x000fe20000100a00 */
[----:B------:R0:W-:Y:S03]  /*39400*/  STL.64 [R1+0x138], R14 ;  /* 0x0001380e01007387 */ /* 0x0001e60000100a00 */
[----:B0-----:R-:W3:Y:S01]  /*39410*/  LDL.LU.64 R14, [R1+0x5b48] ;  /* 0x005b4800010e7983 */ /* 0x001ee20000300a00 */
[----:B------:R-:W3:Y:S02]  /*39420*/  LDL.LU.64 R12, [R1+0x5b40] ;  /* 0x005b4000010c7983 */ /* 0x000ee40000300a00 */
[----:B---3--:R-:W-:Y:S01]  /*39430*/  HMMA.16816.F32.BF16 R12, R24, R10, R12 ;  /* 0x0000000a180c723c */ /* 0x008fe2000004180c */
[----:B------:R-:W3:Y:S11]  /*39440*/  LDL.LU R24, [R1+0x150] ;  /* 0x0001500001187983 */ /* 0x000ef60000300800 */
[----:B------:R-:W-:Y:S11]  /*39450*/  @!UPT UIADD3 URZ, URZ, URZ, URZ ;  /* 0x0000003f3f3ff290 */ /* 0x000ff6000fffe03f */
[----:B------:R-:W-:Y:S01]  /*39460*/  STL.64 [R1+0x120], R12 ;  /* 0x0001200c01007387 */ /* 0x000fe20000100a00 */
[----:B------:R-:W-:Y:S02]  /*39470*/  STL.64 [R1+0x128], R14 ;  /* 0x0001280e01007387 */ /* 0x000fe40000100a00 */
[----:B------:R-:W0:Y:S04]  /*39480*/  LDSM.16.MT88.4 R12, [R29+0x12180] ;  /* 0x012180001d0c783b */ /* 0x000e280000004200 */
[----:B------:R-:W3:Y:S01]  /*39490*/  LDL.LU R25, [R1+0x154] ;  /* 0x0001540001197983 */ /* 0x000ee20000300800 */
[----:B------:R-:W3:Y:S01]  /*394a0*/  LDL.LU R26, [R1+0x158] ;  /* 0x00015800011a7983 */ /* 0x000ee20000300800 */
[----:B------:R-:W3:Y:S01]  /*394b0*/  LDL.LU R27, [R1+0x15c] ;  /* 0x00015c00011b7983 */ /* 0x000ee20000300800 */
[----:B0-----:R-:W-:Y:S01]  /*394c0*/  MOV R9, R14 ;  /* 0x0000000e00097202 */ /* 0x001fe20000000f00 */
[----:B------:R-:W-:-:S02]  /*394d0*/  IMAD.MOV.U32 R8, RZ, RZ, R15 ;  /* 0x000000ffff087224 */ /* 0x000fc400078e000f */
[----:B------:R-:W-:Y:S01]  /*394e0*/  IMAD.MOV.U32 R2, RZ, RZ, R12 ;  /* 0x000000ffff027224 */ /* 0x000fe200078e000c */
[----:B------:R-:W-:Y:S01]  /*394f0*/  MOV R0, R13 ;  /* 0x0000000d00007202 */ /* 0x000fe20000000f00 */
[----:B------:R-:W4:Y:S01]  /*39500*/  LDL.LU.64 R14, [R1+0x5b38] ;  /* 0x005b3800010e7983 */ /* 0x000f220000300a00 */
[----:B------:R-:W4:Y:S02]  /*39510*/  LDL.LU.64 R12, [R1+0x5b30] ;  /* 0x005b3000010c7983 */ /* 0x000f240000300a00 */
[----:B------:R-:W-:Y:S01]  /*39520*/  STL [R1+0x5b0c], R2 ;  /* 0x005b0c0201007387 */ /* 0x000fe20000100800 */
[----:B------:R-:W-:Y:S01]  /*39530*/  STL [R1+0x5b08], R0 ;  /* 0x005b080001007387 */ /* 0x000fe20000100800 */
[----:B------:R-:W-:Y:S01]  /*39540*/  STL [R1+0x5b04], R29 ;  /* 0x005b041d01007387 */ /* 0x000fe20000100800 */
[C---:B----4-:R-:W-:Y:S08]  /*39550*/  HMMA.16816.F32.BF16 R16, R12.reuse, R6, R16 ;  /* 0x000000060c10723c */ /* 0x050ff00000041810 */
[----:B--2---:R-:W-:Y:S11]  /*39560*/  HMMA.16816.F32.BF16 R12, R12, R10, R20 ;  /* 0x0000000a0c0c723c */ /* 0x004ff60000041814 */
[----:B------:R-:W-:Y:S04]  /*39570*/  @!UPT UIADD3 URZ, URZ, URZ, URZ ;  /* 0x0000003f3f3ff290 */ /* 0x000fe8000fffe03f */
[----:B------:R-:W-:Y:S01]  /*39580*/  STL.64 [R1+0x2a0], R16 ;  /* 0x0002a01001007387 */ /* 0x000fe20000100a00 */
[----:B------:R0:W-:Y:S03]  /*39590*/  STL.64 [R1+0x2a8], R18 ;  /* 0x0002a81201007387 */ /* 0x0001e60000100a00 */
[----:B0-----:R-:W2:Y:S01]  /*395a0*/  LDL R19, [R1+0x1a48] ;  /* 0x001a480001137983 */ /* 0x001ea20000100800 */
[----:B------:R-:W4:Y:S02]  /*395b0*/  LDL.LU.64 R22, [R1+0x5b28] ;  /* 0x005b280001167983 */ /* 0x000f240000300a00 */
[----:B------:R-:W4:Y:S02]  /*395c0*/  LDL.LU.64 R20, [R1+0x5b20] ;  /* 0x005b200001147983 */ /* 0x000f240000300a00 */
[----:B------:R-:W-:Y:S01]  /*395d0*/  STL.64 [R1+0x110], R12 ;  /* 0x0001100c01007387 */ /* 0x000fe20000100a00 */
[----:B------:R0:W-:Y:S04]  /*395e0*/  STL.64 [R1+0x118], R14 ;  /* 0x0001180e01007387 */ /* 0x0001e80000100a00 */
[----:B0-----:R-:W4:Y:S01]  /*395f0*/  LDL.LU.64 R14, [R1+0x5b18] ;  /* 0x005b1800010e7983 */ /* 0x001f220000300a00 */
[----:B------:R-:W4:Y:S02]  /*39600*/  LDL.LU.64 R12, [R1+0x5b10] ;  /* 0x005b1000010c7983 */ /* 0x000f240000300a00 */
[C---:B----4-:R-:W-:Y:S11]  /*39610*/  HMMA.16816.F32.BF16 R20, R12.reuse, R6, R20 ;  /* 0x000000060c14723c */ /* 0x050ff60000041814 */
        /* <DEDUP_REMOVED lines=9> */
[----:B------:R-:W0:Y:S01]  /*396b0*/  LDSM.16.MT88.4 R20, [R3+0x12080] ;  /* 0x012080000314783b */ /* 0x000e220000004200 */
[----:B---3--:R-:W-:Y:S01]  /*396c0*/  HMMA.16816.F32.BF16 R24, R12, R10, R24 ;  /* 0x0000000a0c18723c */ /* 0x008fe20000041818 */
[----:B0-----:R-:W-:Y:S01]  /*396d0*/  MOV R2, R20 ;  /* 0x0000001400027202 */ /* 0x001fe20000000f00 */
[----:B------:R-:W-:Y:S01]  /*396e0*/  IMAD.MOV.U32 R18, RZ, RZ, R21 ;  /* 0x000000ffff127224 */ /* 0x000fe200078e0015 */
[----:B------:R-:W-:-:S02]  /*396f0*/  MOV R17, R22 ;  /* 0x0000001600117202 */ /* 0x000fc40000000f00 */
[----:B------:R-:W-:Y:S02]  /*39700*/  MOV R16, R23 ;  /* 0x0000001700107202 */ /* 0x000fe40000000f00 */
[----:B------:R-:W0:Y:S04]  /*39710*/  LDSM.16.MT88.4 R20, [R3+0x12100] ;  /* 0x012100000314783b */ /* 0x000e280000004200 */
[----:B0-----:R-:W-:Y:S01]  /*39720*/  STL.64 [R1+0x5a70], R22 ;  /* 0x005a701601007387 */ /* 0x001fe20000100a00 */
[----:B------:R0:W-:Y:S03]  /*39730*/  STL.64 [R1+0x5a68], R20 ;  /* 0x005a681401007387 */ /* 0x0001e60000100a00 */
[----:B0-----:R-:W3:Y:S01]  /*39740*/  LDL.LU.64 R20, [R1+0x30] ;  /* 0x0000300001147983 */ /* 0x001ee20000300a00 */
[----:B------:R-:W3:Y:S02]  /*39750*/  LDL.LU.64 R22, [R1+0x38] ;  /* 0x0000380001167983 */ /* 0x000ee40000300a00 */
[----:B------:R-:W3:Y:S05]  /*39760*/  LDL.LU R12, [R1+0x160] ;  /* 0x00016000010c7983 */ /* 0x000eea0000300800 */
[----:B------:R-:W-:Y:S01]  /*39770*/  STL.64 [R1+0xf0], R24 ;  /* 0x0000f01801007387 */ /* 0x000fe20000100a00 */
[----:B------:R-:W-:Y:S01]  /*39780*/  STL.64 [R1+0xf8], R26 ;  /* 0x0000f81a01007387 */ /* 0x000fe20000100a00 */
[----:B------:R-:W3:Y:S02]  /*39790*/  LDL.LU R13, [R1+0x164] ;  /* 0x00016400010d7983 */ /* 0x000ee40000300800 */
[----:B------:R-:W3:Y:S02]  /*397a0*/  LDL.LU R14, [R1+0x168] ;  /* 0x00016800010e7983 */ /* 0x000ee40000300800 */
[----:B------:R-:W3:Y:S01]  /*397b0*/  LDL.LU R15, [R1+0x16c] ;  /* 0x00016c00010f7983 */ /* 0x000ee20000300800 */
[----:B------:R-:W0:Y:S04]  /*397c0*/  LDSM.16.MT88.4 R24, [R3+0x12180] ;  /* 0x012180000318783b */ /* 0x000e280000004200 */
[----:B0-----:R-:W-:Y:S01]  /*397d0*/  STL.64 [R1+0x5a50], R26 ;  /* 0x005a501a01007387 */ /* 0x001fe20000100a00 */
[----:B------:R3:W-:Y:S02]  /*397e0*/  STL.64 [R1+0x5a48], R24 ;  /* 0x005a481801007387 */ /* 0x0007e40000100a00 */
[----:B------:R-:W-:Y:S01]  /*397f0*/  STL [R1+0x59e0], R3 ;  /* 0x0059e00301007387 */ /* 0x000fe20000100800 */
[----:B---3--:R-:W-:Y:S07]  /*39800*/  HMMA.16816.F32.BF16 R24, R20, R6, R12 ;  /* 0x000000061418723c */ /* 0x008fee000004180c */
[----:B------:R-:W-:Y:S01]  /*39810*/  IMAD.MOV.U32 R15, RZ, RZ, R20 ;  /* 0x000000ffff0f7224 */ /* 0x000fe200078e0014 */
[----:B------:R-:W-:-:S02]  /*39820*/  MOV R14, R21 ;  /* 0x00000015000e7202 */ /* 0x000fc40000000f00 */
[----:B------:R-:W-:Y:S01]  /*39830*/  MOV R13, R22 ;  /* 0x00000016000d7202 */ /* 0x000fe20000000f00 */
[----:B------:R-:W-:Y:S02]  /*39840*/  IMAD.MOV.U32 R12, RZ, RZ, R23 ;  /* 0x000000ffff0c7224 */ /* 0x000fe400078e0017 */
[----:B------:R-:W0:Y:S10]  /*39850*/  LDSM.16.MT88.4 R20, [R28+0x14000] ;  /* 0x014000001c14783b */ /* 0x000e340000004200 */
[----:B------:R0:W-:Y:S01]  /*39860*/  STL.64 [R1+0xe0], R24 ;  /* 0x0000e01801007387 */ /* 0x0001e20000100a00 */
[----:B------:R1:W-:Y:S02]  /*39870*/  STL.64 [R1+0xe8], R26 ;  /* 0x0000e81a01007387 */ /* 0x0003e40000100a00 */
[----:B0-----:R-:W-:Y:S01]  /*39880*/  IMAD.MOV.U32 R24, RZ, RZ, R22 ;  /* 0x000000ffff187224 */ /* 0x001fe200078e0016 */
[----:B------:R-:W-:-:S02]  /*39890*/  MOV R3, R23 ;  /* 0x0000001700037202 */ /* 0x000fc40000000f00 */
[----:B-1----:R-:W-:Y:S02]  /*398a0*/  MOV R26, R20 ;  /* 0x00000014001a7202 */ /* 0x002fe40000000f00 */
[----:B------:R-:W-:Y:S02]  /*398b0*/  MOV R25, R21 ;  /* 0x0000001500197202 */ /* 0x000fe40000000f00 */
[----:B------:R-:W-:Y:S01]  /*398c0*/  MOV R22, R17 ;  /* 0x0000001100167202 */ /* 0x000fe20000000f00 */
[----:B------:R-:W-:Y:S01]  /*398d0*/  MOV R23, R16 ;  /* 0x0000001000177202 */ /* 0x000fe20000000f00 */
[----:B------:R-:W-:Y:S01]  /*398e0*/  MOV R20, R2 ;  /* 0x0000000200147202 */ /* 0x000fe20000000f00 */
[----:B------:R-:W-:Y:S01]  /*398f0*/  IMAD.MOV.U32 R21, RZ, RZ, R18 ;  /* 0x000000ffff157224 */ /* 0x000fe200078e0012 */
[----:B------:R-:W3:Y:S02]  /*39900*/  LDL.LU R2, [R1+0x5b0c] ;  /* 0x005b0c0001027983 */ /* 0x000ee40000300800 */
[----:B------:R-:W-:Y:S02]  /*39910*/  STL.64 [R1+0x5aa0], R22 ;  /* 0x005aa01601007387 */ /* 0x000fe40000100a00 */
[----:B------:R-:W-:Y:S01]  /*39920*/  STL.64 [R1+0x5a98], R20 ;  /* 0x005a981401007387 */ /* 0x000fe20000100a00 */
[----:B------:R-:W-:Y:S02]  /*39930*/  STL [R1+0x5a60], R26 ;  /* 0x005a601a01007387 */ /* 0x000fe40000100800 */
[----:B------:R0:W-:Y:S02]  /*39940*/  STL.64 [R1+0x5a58], R24 ;  /* 0x005a581801007387 */ /* 0x0001e40000100a00 */
[----:B0-----:R-:W4:Y:S01]  /*39950*/  LDL.LU R24, [R1+0x1e0] ;  /* 0x0001e00001187983 */ /* 0x001f220000300800 */
[----:B------:R-:W4:Y:S02]  /*39960*/  LDL.LU R25, [R1+0x1e4] ;  /* 0x0001e40001197983 */ /* 0x000f240000300800 */
[----:B------:R-:W4:Y:S02]  /*39970*/  LDL.LU R26, [R1+0x1e8] ;  /* 0x0001e800011a7983 */ /* 0x000f240000300800 */
[----:B------:R-:W4:Y:S02]  /*39980*/  LDL.LU R27, [R1+0x1ec] ;  /* 0x0001ec00011b7983 */ /* 0x000f240000300800 */
[----:B------:R-:W-:Y:S01]  /*39990*/  IMAD.MOV.U32 R20, RZ, RZ, R15 ;  /* 0x000000ffff147224 */ /* 0x000fe200078e000f */
[----:B------:R-:W-:-:S02]  /*399a0*/  MOV R21, R14 ;  /* 0x0000000e00157202 */ /* 0x000fc40000000f00 */
[----:B------:R-:W-:Y:S01]  /*399b0*/  MOV R22, R13 ;  /* 0x0000000d00167202 */ /* 0x000fe20000000f00 */
[----:B------:R-:W-:Y:S02]  /*399c0*/  IMAD.MOV.U32 R23, RZ, RZ, R12 ;  /* 0x000000ffff177224 */ /* 0x000fe400078e000c */
[----:B--2---:R-:W0:Y:S02]  /*399d0*/  LDSM.16.M88.4 R12, [R19+0x40100] ;  /* 0x04010000130c783b */ /* 0x004e240000000200 */
[----:B------:R-:W1:Y:S02]  /*399e0*/  LDSM.16.M88.4 R16, [R19+0x50100] ;  /* 0x050100001310783b */ /* 0x000e640000000200 */
[----:B0-----:R-:W-:Y:S02]  /*399f0*/  STL [R1+0x57f4], R14 ;  /* 0x0057f40e01007387 */ /* 0x001fe40000100800 */
[----:B------:R-:W-:Y:S02]  /*39a00*/  STL [R1+0x57f0], R15 ;  /* 0x0057f00f01007387 */ /* 0x000fe40000100800 */
[----:B------:R4:W-:Y:S02]  /*39a10*/  STL.64 [R1+0x5ad8], R12 ;  /* 0x005ad80c01007387 */ /* 0x0009e40000100a00 */
[----:B------:R-:W-:Y:S01]  /*39a20*/  STL.64 [R1+0x5ae0], R10 ;  /* 0x005ae00a01007387 */ /* 0x000fe20000100a00 */
[----:B----4-:R-:W-:Y:S07]  /*39a30*/  HMMA.16816.F32.BF16 R12, R20, R10, R24 ;  /* 0x0000000a140c723c */ /* 0x010fee0000041818 */
[----:B------:R-:W-:Y:S11]  /*39a40*/  MOV R20, R0 ;  /* 0x0000000000147202 */ /* 0x000ff60000000f00 */
[----:B------:R-:W-:Y:S05]  /*39a50*/  @!UPT UIADD3 URZ, URZ, URZ, URZ ;  /* 0x0000003f3f3ff290 */ /* 0x000fea000fffe03f */
[----:B------:R-:W-:Y:S01]  /*39a60*/  STL.64 [R1+0xc0], R12 ;  /* 0x0000c00c01007387 */ /* 0x000fe20000100a00 */
[----:B------:R-:W-:Y:S02]  /*39a70*/  STL.64 [R1+0xc8], R14 ;  /* 0x0000c80e01007387 */ /* 0x000fe40000100a00 */
[----:B------:R-:W2:Y:S02]  /*39a80*/  LDL.LU R0, [R1+0x5b08] ;  /* 0x005b080001007983 */ /* 0x000ea40000300800 */
[----:B------:R-:W-:Y:S01]  /*39a90*/  IMAD.MOV.U32 R22, RZ, RZ, R4 ;  /* 0x000000ffff167224 */ /* 0x000fe200078e0004 */
[----:B------:R-:W-:Y:S02]  /*39aa0*/  MOV R23, R5 ;  /* 0x0000000500177202 */ /* 0x000fe40000000f00 */
[----:B------:R-:W-:Y:S02]  /*39ab0*/  MOV R21, R29 ;  /* 0x0000001d00157202 */ /* 0x000fe40000000f00 */
[----:B------:R-:W4:Y:S01]  /*39ac0*/  LDL.LU R29, [R1+0x5b04] ;  /* 0x005b0400011d7983 */ /* 0x000f220000300800 */
[----:B------:R-:W4:Y:S02]  /*39ad0*/  LDL.LU R4, [R1+0x5b00] ;  /* 0x005b000001047983 */ /* 0x000f240000300800 */
[----:B------:R-:W4:Y:S02]  /*39ae0*/  LDL.LU R5, [R1+0x5afc] ;  /* 0x005afc0001057983 */ /* 0x000f240000300800 */
[----:B------:R-:W-:Y:S01]  /*39af0*/  STL.64 [R1+0x5ad0], R22 ;  /* 0x005ad01601007387 */ /* 0x000fe20000100a00 */
[----:B------:R3:W-:Y:S02]  /*39b00*/  STL.64 [R1+0x5ac8], R20 ;  /* 0x005ac81401007387 */ /* 0x0007e40000100a00 */
[----:B---3--:R-:W-:-:S02]  /*39b10*/  MOV R20, R2 ;  /* 0x0000000200147202 */ /* 0x008fc40000000f00 */
[----:B------:R-:W3:Y:S01]  /*39b20*/  LDL.LU R2, [R1+0x5af8] ;  /* 0x005af80001027983 */ /* 0x000ee20000300800 */
[----:B--2---:R-:W-:-:S03]  /*39b30*/  IMAD.MOV.U32 R21, RZ, RZ, R0 ;  /* 0x000000ffff157224 */ /* 0x004fc600078e0000 */
[----:B------:R-:W2:Y:S01]  /*39b40*/  LDL.LU R0, [R1+0x5af4] ;  /* 0x005af40001007983 */ /* 0x000ea20000300800 */
[----:B------:R-:W3:Y:S02]  /*39b50*/  LDL.LU R12, [R1+0x1d0] ;  /* 0x0001d000010c7983 */ /* 0x000ee40000300800 */
[----:B------:R-:W3:Y:S02]  /*39b60*/  LDL.LU R13, [R1+0x1d4] ;  /* 0x0001d400010d7983 */ /* 0x000ee40000300800 */
[----:B------:R-:W3:Y:S01]  /*39b70*/  LDL.LU R14, [R1+0x1d8] ;  /* 0x0001d800010e7983 */ /* 0x000ee20000300800 */
[----:B------:R-:W-:Y:S01]  /*39b80*/  MOV R23, R8 ;  /* 0x0000000800177202 */ /* 0x000fe20000000f00 */
[----:B------:R-:W3:Y:S01]  /*39b90*/  LDL.LU R15, [R1+0x1dc] ;  /* 0x0001dc00010f7983 */ /* 0x000ee20000300800 */
[----:B------:R-:W-:Y:S01]  /*39ba0*/  MOV R22, R9 ;  /* 0x0000000900167202 */ /* 0x000fe20000000f00 */
[----:B------:R-:W3:Y:S02]  /*39bb0*/  LDL.LU R8, [R1+0x210] ;  /* 0x0002100001087983 */ /* 0x000ee40000300800 */
[----:B------:R-:W3:Y:S01]  /*39bc0*/  LDL.LU R9, [R1+0x214] ;  /* 0x0002140001097983 */ /* 0x000ee20000300800 */
[----:B------:R-:W3:Y:S01]  /*39bd0*/  LDL.LU R10, [R1+0x218] ;  /* 0x00021800010a7983 */ /* 0x000ee20000300800 */
[----:B------:R-:W3:Y:S02]  /*39be0*/  LDL.LU R11, [R1+0x21c] ;  /* 0x00021c00010b7983 */ /* 0x000ee40000300800 */
[----:B------:R-:W3:Y:S02]  /*39bf0*/  LDL.LU R24, [R1+0x170] ;  /* 0x0001700001187983 */ /* 0x000ee40000300800 */
[----:B--2---:R-:W-:-:S02]  /*39c00*/  IMAD.MOV.U32 R25, RZ, RZ, R0 ;  /* 0x000000ffff197224 */ /* 0x004fc400078e0000 */
[----:B------:R-:W2:Y:S01]  /*39c10*/  LDL.LU R0, [R1+0x5af0] ;  /* 0x005af00001007983 */ /* 0x000ea20000300800 */
[----:B------:R-:W2:Y:S02]  /*39c20*/  LDL.LU R26, [R1+0x178] ;  /* 0x00017800011a7983 */ /* 0x000ea40000300800 */
[----:B------:R-:W2:Y:S02]  /*39c30*/  LDL.LU R27, [R1+0x17c] ;  /* 0x00017c00011b7983 */ /* 0x000ea40000300800 */
[----:B--2---:R0:W-:Y:S01]  /*39c40*/  STL.64 [R1+0x5a80], R26 ;  /* 0x005a801a01007387 */ /* 0x0041e20000100a00 */
[----:B---3--:R2:W-:Y:S01]  /*39c50*/  STL.64 [R1+0x5a78], R24 ;  /* 0x005a781801007387 */ /* 0x0085e20000100a00 */
[----:B0-----:R-:W-:Y:S02]  /*39c60*/  MOV R26, R0 ;  /* 0x00000000001a7202 */ /* 0x001fe40000000f00 */
[----:B--2---:R-:W2:Y:S01]  /*39c70*/  LDL.LU R24, [R1+0x1c0] ;  /* 0x0001c00001187983 */ /* 0x004ea20000300800 */
[----:B------:R-:W2:Y:S02]  /*39c80*/  LDL.LU R25, [R1+0x1c4] ;  /* 0x0001c40001197983 */ /* 0x000ea40000300800 */
[----:B------:R-:W3:Y:S02]  /*39c90*/  LDL.LU R0, [R1+0x5aec] ;  /* 0x005aec0001007983 */ /* 0x000ee40000300800 */
[----:B------:R-:W2:Y:S02]  /*39ca0*/  LDL.LU R27, [R1+0x1cc] ;  /* 0x0001cc00011b7983 */ /* 0x000ea40000300800 */
[----:B--2---:R-:W-:Y:S01]  /*39cb0*/  STL.64 [R1+0x5a90], R26 ;  /* 0x005a901a01007387 */ /* 0x004fe20000100a00 */
[----:B------:R0:W-:Y:S03]  /*39cc0*/  STL.64 [R1+0x5a88], R24 ;  /* 0x005a881801007387 */ /* 0x0001e60000100a00 */
[----:B0-----:R-:W2:Y:S01]  /*39cd0*/  LDL.LU R24, [R1+0x1f0] ;  /* 0x0001f00001187983 */ /* 0x001ea20000300800 */
[----:B------:R-:W2:Y:S02]  /*39ce0*/  LDL.LU R25, [R1+0x1f4] ;  /* 0x0001f40001197983 */ /* 0x000ea40000300800 */
[----:B------:R-:W2:Y:S01]  /*39cf0*/  LDL.LU R26, [R1+0x1f8] ;  /* 0x0001f800011a7983 */ /* 0x000ea20000300800 */
[----:B---3--:R-:W-:-:S02]  /*39d00*/  MOV R27, R0 ;  /* 0x00000000001b7202 */ /* 0x008fc40000000f00 */
[----:B------:R-:W3:Y:S01]  /*39d10*/  LDL.LU R0, [R1+0x5ae8] ;  /* 0x005ae80001007983 */ /* 0x000ee20000300800 */
[----:B------:R-:W-:Y:S03]  /*39d20*/  HMMA.16816.F32.BF16 R8, R20, R6, R8 ;  /* 0x000000061408723c */ /* 0x000fe60000041808 */
        /* <DEDUP_REMOVED lines=11> */
[----:B-1----:R-:W-:Y:S01]  /*39de0*/  STL [R1+0x5804], R18 ;  /* 0x0058041201007387 */ /* 0x002fe20000100800 */
[----:B------:R-:W-:Y:S01]  /*39df0*/  STL [R1+0x57c8], R19 ;  /* 0x0057c81301007387 */ /* 0x000fe20000100800 */
[----:B---3--:R-:W-:-:S02]  /*39e00*/  IMAD.MOV.U32 R27, RZ, RZ, R0 ;  /* 0x000000ffff1b7224 */ /* 0x008fc400078e0000 */
[----:B------:R-:W-:Y:S02]  /*39e10*/  STL.64 [R1+0xb0], R8 ;  /* 0x0000b00801007387 */ /* 0x000fe40000100a00 */
[----:B------:R0:W-:Y:S01]  /*39e20*/  STL [R1+0xb8], R10 ;  /* 0x0000b80a01007387 */ /* 0x0001e20000100800 */
[----:B------:R-:W-:Y:S02]  /*39e30*/  MOV R0, R11 ;  /* 0x0000000b00007202 */ /* 0x000fe40000000f00 */
[----:B0-----:R-:W3:Y:S03]  /*39e40*/  LDL.LU.64 R10, [R1+0x5ae0] ;  /* 0x005ae000010a7983 */ /* 0x001ee60000300a00 */
[----:B------:R-:W-:Y:S01]  /*39e50*/  STL [R1+0x59bc], R0 ;  /* 0x0059bc0001007387 */ /* 0x000fe20000100800 */
[----:B---3--:R-:W-:Y:S01]  /*39e60*/  HMMA.16816.F32.BF16 R20, R20, R10, R12 ;  /* 0x0000000a1414723c */ /* 0x008fe2000004180c */
[----:B------:R-:W3:Y:S11]  /*39e70*/  LDL.LU.64 R12, [R1+0x5ad8] ;  /* 0x005ad800010c7983 */ /* 0x000ef60000300a00 */
[----:B------:R-:W-:Y:S11]  /*39e80*/  @!UPT UIADD3 URZ, URZ, URZ, URZ ;  /* 0x0000003f3f3ff290 */ /* 0x000ff6000fffe03f */
        /* <DEDUP_REMOVED lines=19> */
[----:B------:R0:W-:Y:S02]  /*39fc0*/  STL [R1+0xd8], R26 ;  /* 0x0000d81a01007387 */ /* 0x0001e40000100800 */
[----:B------:R-:W-:Y:S02]  /*39fd0*/  IMAD.MOV.U32 R19, RZ, RZ, R27 ;  /* 0x000000ffff137224 */ /* 0x000fe400078e001b */
        /* <DEDUP_REMOVED lines=14> */
[----:B------:R-:W-:Y:S01]  /*3a0c0*/  STL [R1+0x90], R24 ;  /* 0x0000901801007387 */ /* 0x000fe20000100800 */
[----:B------:R0:W-:Y:S01]  /*3a0d0*/  STL.64 [R1+0x98], R26 ;  /* 0x0000981a01007387 */ /* 0x0001e20000100a00 */
        /* <DEDUP_REMOVED lines=15> */
[----:B------:R0:W-:Y:S01]  /*3a1d0*/  STL.64 [R1+0x240], R12 ;  /* 0x0002400c01007387 */ /* 0x0001e20000100a00 */
[----:B------:R1:W-:Y:S03]  /*3a1e0*/  STL.64 [R1+0x248], R14 ;  /* 0x0002480e01007387 */ /* 0x0003e60000100a00 */
        /* <DEDUP_REMOVED lines=11> */
[----:B------:R-:W3:Y:S01]  /*3a2a0*/  LDL.LU R26, [R1+0x5a60] ;  /* 0x005a6000011a7983 */ /* 0x000ee20000300800 */
[----:B------:R-:W2:Y:S11]  /*3a2b0*/  LDL.LU.64 R24, [R1+0x5a58] ;  /* 0x005a580001187983 */ /* 0x000eb60000300a00 */
[----:B------:R0:W-:Y:S02]  /*3a2c0*/  STL.64 [R1+0x2d0], R20 ;  /* 0x0002d01401007387 */ /* 0x0001e40000100a00 */
[----:B------:R1:W-:Y:S01]  /*3a2d0*/  STL.64 [R1+0x2d8], R22 ;  /* 0x0002d81601007387 */ /* 0x0003e20000100a00 */
        /* <DEDUP_REMOVED lines=91> */
[----:B------:R-:W-:Y:S01]  /*3a890*/  LDSM.16.MT88.4 R20, [R29+0x14100] ;  /* 0x014100001d14783b */ /* 0x000fe20000004200 */
[----:B0-----:R-:W-:Y:S01]  /*3a8a0*/  MOV R4, R8 ;  /* 0x0000000800047202 */ /* 0x001fe20000000f00 */
[----:B------:R-:W-:-:S02]  /*3a8b0*/  IMAD.MOV.U32 R5, RZ, RZ, R9 ;  /* 0x000000ffff057224 */ /* 0x000fc400078e0009 */
[----:B------:R-:W3:Y:S01]  /*3a8c0*/  LDL.LU R8, [R1+0x59e8] ;  /* 0x0059e80001087983 */ /* 0x000ee20000300800 */
[----:B------:R-:W4:Y:S02]  /*3a8d0*/  LDL.LU R9, [R1+0x59e4] ;  /* 0x0059e40001097983 */ /* 0x000f240000300800 */
[----:B------:R-:W2:Y:S02]  /*3a8e0*/  LDL.LU R6, [R1+0x318] ;  /* 0x0003180001067983 */ /* 0x000ea40000300800 */
[----:B------:R-:W2:Y:S02]  /*3a8f0*/  LDL.LU R7, [R1+0x31c] ;  /* 0x00031c0001077983 */ /* 0x000ea40000300800 */
[----:B--2---:R4:W-:Y:S02]  /*3a900*/  STL.64 [R1+0x59d0], R6 ;  /* 0x0059d00601007387 */ /* 0x0049e40000100a00 */
[----:B----4-:R-:W-:Y:S02]  /*3a910*/  MOV R6, R9 ;  /* 0x0000000900067202 */ /* 0x010fe40000000f00 */
[----:B---3--:R-:W-:-:S02]  /*3a920*/  MOV R7, R8 ;  /* 0x0000000800077202 */ /* 0x008fc40000000f00 */
[----:B------:R-:W0:Y:S04]  /*3a930*/  LDSM.16.MT88.4 R8, [R29+0x14080] ;  /* 0x014080001d08783b */ /* 0x000e280000004200 */
[----:B------:R1:W-:Y:S01]  /*3a940*/  STL.64 [R1+0x59c8], R4 ;  /* 0x0059c80401007387 */ /* 0x0003e20000100a00 */
[----:B------:R-:W-:Y:S03]  /*3a950*/  HMMA.16816.F32.BF16 R24, R24, R16, R12 ;  /* 0x000000101818723c */ /* 0x000fe6000004180c */
[----:B-1----:R-:W2:Y:S01]  /*3a960*/  LDL.LU R4, [R1+0x350] ;  /* 0x0003500001047983 */ /* 0x002ea20000300800 */
[----:B------:R-:W2:Y:S03]  /*3a970*/  LDL.LU R5, [R1+0x354] ;  /* 0x0003540001057983 */ /* 0x000ea60000300800 */
[----:B0-----:R-:W-:Y:S01]  /*3a980*/  STL.64 [R1+0x58c8], R10 ;  /* 0x0058c80a01007387 */ /* 0x001fe20000100a00 */
[----:B------:R0:W-:Y:S03]  /*3a990*/  STL.64 [R1+0x58c0], R8 ;  /* 0x0058c00801007387 */ /* 0x0001e60000100a00 */
[----:B0-----:R-:W3:Y:S01]  /*3a9a0*/  LDL.64 R8, [R1+0x50] ;  /* 0x0000500001087983 */ /* 0x001ee20000100a00 */
[----:B------:R-:W4:Y:S02]  /*3a9b0*/  LDL.LU.64 R10, [R1+0x58] ;  /* 0x00005800010a7983 */ /* 0x000f240000300a00 */
[----:B------:R-:W-:Y:S02]  /*3a9c0*/  STL.64 [R1+0x58a8], R22 ;  /* 0x0058a81601007387 */ /* 0x000fe40000100a00 */
[----:B------:R0:W-:Y:S02]  /*3a9d0*/  STL.64 [R1+0x58a0], R20 ;  /* 0x0058a01401007387 */ /* 0x0001e40000100a00 */
[----:B0-----:R-:W-:-:S02]  /*3a9e0*/  IMAD.MOV.U32 R20, RZ, RZ, R3 ;  /* 0x000000ffff147224 */ /* 0x001fc400078e0003 */
[----:B------:R-:W2:Y:S01]  /*3a9f0*/  LDL.LU R3, [R1+0x59e0] ;  /* 0x0059e00001037983 */ /* 0x000ea20000300800 */
[----:B------:R-:W2:Y:S02]  /*3aa00*/  LDL.LU.64 R12, [R1+0x59d8] ;  /* 0x0059d800010c7983 */ /* 0x000ea40000300a00 */
[----:B------:R-:W-:Y:S02]  /*3aa10*/  STL.64 [R1+0x260], R24 ;  /* 0x0002601801007387 */ /* 0x000fe40000100a00 */
[----:B------:R-:W-:Y:S02]  /*3aa20*/  STL.64 [R1+0x268], R26 ;  /* 0x0002681a01007387 */ /* 0x000fe40000100a00 */
[----:B------:R-:W0:Y:S01]  /*3aa30*/  LDSM.16.MT88.4 R24, [R29+0x14180] ;  /* 0x014180001d18783b */ /* 0x000e220000004200 */
[----:B------:R-:W-:Y:S02]  /*3aa40*/  MOV R21, R19 ;  /* 0x0000001300157202 */ /* 0x000fe40000000f00 */
[----:B------:R-:W-:Y:S01]  /*3aa50*/  MOV R22, R18 ;  /* 0x0000001200167202 */ /* 0x000fe20000000f00 */
[----:B------:R-:W-:Y:S01]  /*3aa60*/  IMAD.MOV.U32 R23, RZ, RZ, R0 ;  /* 0x000000ffff177224 */ /* 0x000fe200078e0000 */
        /* <DEDUP_REMOVED lines=10> */
[----:B------:R-:W-:Y:S01]  /*3ab10*/  STL.64 [R1+0x250], R4 ;  /* 0x0002500401007387 */ /* 0x000fe20000100a00 */
[----:B------:R0:W-:Y:S03]  /*3ab20*/  STL.64 [R1+0x258], R6 ;  /* 0x0002580601007387 */ /* 0x0001e60000100a00 */
[----:B0-----:R-:W2:Y:S01]  /*3ab30*/  LDL.LU.64 R6, [R1+0x59d0] ;  /* 0x0059d00001067983 */ /* 0x001ea20000300a00 */
[----:B------:R-:W2:Y:S01]  /*3ab40*/  LDL.LU.64 R4, [R1+0x59c8] ;  /* 0x0059c80001047983 */ /* 0x000ea20000300a00 */
[----:B---3--:R-:W-:Y:S11]  /*3ab50*/  HMMA.16816.F32.BF16 R20, R20, R16, R24 ;  /* 0x000000101414723c */ /* 0x008ff60000041818 */
[----:B------:R-:W-:Y:S11]  /*3ab60*/  @!UPT UIADD3 URZ, URZ, URZ, URZ ;  /* 0x0000003f3f3ff290 */ /* 0x000ff6000fffe03f */
[----:B------:R-:W-:Y:S01]  /*3ab70*/  @!UPT UIADD3 URZ, URZ, URZ, URZ ;  /* 0x0000003f3f3ff290 */ /* 0x000fe2000fffe03f */
[----:B------:R-:W-:Y:S01]  /*3ab80*/  STL.64 [R1+0x220], R20 ;  /* 0x0002201401007387 */ /* 0x000fe20000100a00 */
[----:B------:R-:W-:Y:S01]  /*3ab90*/  STL.64 [R1+0x228], R22 ;  /* 0x0002281601007387 */ /* 0x000fe20000100a00 */
[----:B------:R-:W-:Y:S02]  /*3aba0*/  MOV R19, R9 ;  /* 0x0000000900137202 */ /* 0x000fe40000000f00 */
[----:B----4-:R-:W-:Y:S01]  /*3abb0*/  MOV R0, R10 ;  /* 0x0000000a00007202 */ /* 0x010fe20000000f00 */
[----:B------:R-:W-:Y:S01]  /*3abc0*/  IMAD.MOV.U32 R18, RZ, RZ, R11 ;  /* 0x000000ffff127224 */ /* 0x000fe200078e000b */
[----:B--2---:R-:W-:Y:S11]  /*3abd0*/  HMMA.16816.F32.BF16 R4, R8, R12, R4 ;  /* 0x0000000c0804723c */ /* 0x004ff60000041804 */
[----:B------:R-:W-:Y:S11]  /*3abe0*/  @!UPT UIADD3 URZ, URZ, URZ, URZ ;  /* 0x0000003f3f3ff290 */ /* 0x000ff6000fffe03f */
[----:B------:R-:W-:Y:S01]  /*3abf0*/  @!UPT UIADD3 URZ, URZ, URZ, URZ ;  /* 0x0000003f3f3ff290 */ /* 0x000fe2000fffe03f */
[----:B------:R-:W-:Y:S01]  /*3ac00*/  STL [R1+0x214], R5 ;  /* 0x0002140501007387 */ /* 0x000fe20000100800 */
[----:B------:R-:W-:Y:S02]  /*3ac10*/  MOV R29, R4 ;  /* 0x00000004001d7202 */ /* 0x000fe40000000f00 */
[----:B------:R-:W-:Y:S01]  /*3ac20*/  MOV R14, R6 ;  /* 0x00000006000e7202 */ /* 0x000fe20000000f00 */
[----:B------:R-:W-:Y:S02]  /*3ac30*/  IMAD.MOV.U32 R15, RZ, RZ, R7 ;  /* 0x000000ffff0f7224 */ /* 0x000fe400078e0007 */
[----:B------:R-:W0:Y:S04]  /*3ac40*/  LDSM.16.MT88.4 R4, [R3+0x14000] ;  /* 0x014000000304783b */ /* 0x000e280000004200 */
[----:B------:R-:W-:Y:S01]  /*3ac50*/  STL [R1+0x5808], R15 ;  /* 0x0058080f01007387 */ /* 0x000fe20000100800 */
[----:B------:R0:W-:Y:S02]  /*3ac60*/  STL [R1+0x5800], R14 ;  /* 0x0058000e01007387 */ /* 0x0001e40000100800 */
[----:B------:R-:W-:Y:S01]  /*3ac70*/  STL [R1+0x57fc], R29 ;  /* 0x0057fc1d01007387 */ /* 0x000fe20000100800 */
[----:B0-----:R-:W-:-:S05]  /*3ac80*/  MOV R14, R7 ;  /* 0x00000007000e7202 */ /* 0x001fca0000000f00 */
[----:B------:R-:W-:Y:S01]  /*3ac90*/  STL [R1+0x59b8], R14 ;  /* 0x0059b80e01007387 */ /* 0x000fe20000100800 */
[----:B------:R-:W-:Y:S02]  /*3aca0*/  STL.64 [R1+0x59b0], R12 ;  /* 0x0059b00c01007387 */ /* 0x000fe40000100a00 */
[----:B------:R-:W2:Y:S02]  /*3acb0*/  LDL.LU R24, [R1+0xc0] ;  /* 0x0000c00001187983 */ /* 0x000ea40000300800 */
[----:B------:R-:W2:Y:S01]  /*3acc0*/  LDL.LU R25, [R1+0xc4] ;  /* 0x0000c40001197983 */ /* 0x000ea20000300800 */
[----:B------:R-:W3:Y:S01]  /*3acd0*/  LDL.LU R26, [R1+0xc8] ;  /* 0x0000c800011a7983 */ /* 0x000ee20000300800 */
[----:B------:R-:W3:Y:S02]  /*3ace0*/  LDL.LU R27, [R1+0xcc] ;  /* 0x0000cc00011b7983 */ /* 0x000ee40000300800 */
[----:B------:R-:W4:Y:S02]  /*3acf0*/  LDL.LU R20, [R1+0xf0] ;  /* 0x0000f00001147983 */ /* 0x000f240000300800 */
[----:B------:R-:W4:Y:S01]  /*3ad00*/  LDL.LU R21, [R1+0xf4] ;  /* 0x0000f40001157983 */ /* 0x000f220000300800 */
[----:B------:R-:W2:Y:S01]  /*3ad10*/  LDL.LU R22, [R1+0xf8] ;  /* 0x0000f80001167983 */ /* 0x000ea20000300800 */
[----:B------:R-:W2:Y:S02]  /*3ad20*/  LDL.LU R23, [R1+0xfc] ;  /* 0x0000fc0001177983 */ /* 0x000ea40000300800 */
[----:B------:R-:W2:Y:S02]  /*3ad30*/  LDL.LU R8, [R1+0x110] ;  /* 0x0001100001087983 */ /* 0x000ea40000300800 */
[----:B------:R-:W2:Y:S01]  /*3ad40*/  LDL.LU R9, [R1+0x114] ;  /* 0x0001140001097983 */ /* 0x000ea20000300800 */
[----:B------:R-:W2:Y:S01]  /*3ad50*/  LDL.LU R10, [R1+0x118] ;  /* 0x00011800010a7983 */ /* 0x000ea20000300800 */
[----:B------:R-:W2:Y:S03]  /*3ad60*/  LDL.LU R11, [R1+0x11c] ;  /* 0x00011c00010b7983 */ /* 0x000ea60000300800 */
[----:B--2---:R-:W-:Y:S01]  /*3ad70*/  STL.64 [R1+0x58d8], R10 ;  /* 0x0058d80a01007387 */ /* 0x004fe20000100a00 */
[----:B------:R0:W-:Y:S03]  /*3ad80*/  STL.64 [R1+0x58d0], R8 ;  /* 0x0058d00801007387 */ /* 0x0001e60000100a00 */
[----:B0-----:R-:W2:Y:S01]  /*3ad90*/  LDL.LU R8, [R1+0x2a0] ;  /* 0x0002a00001087983 */ /* 0x001ea20000300800 */
[----:B------:R-:W2:Y:S02]  /*3ada0*/  LDL.LU R9, [R1+0x2a4] ;  /* 0x0002a40001097983 */ /* 0x000ea40000300800 */
[----:B------:R-:W2:Y:S02]  /*3adb0*/  LDL.LU R10, [R1+0x2a8] ;  /* 0x0002a800010a7983 */ /* 0x000ea40000300800 */
[----:B------:R-:W2:Y:S01]  /*3adc0*/  LDL.LU R11, [R1+0x2ac] ;  /* 0x0002ac00010b7983 */ /* 0x000ea20000300800 */
[----:B------:R-:W-:-:S02]  /*3add0*/  MOV R2, R4 ;  /* 0x0000000400027202 */ /* 0x000fc40000000f00 */
[----:B------:R-:W-:Y:S01]  /*3ade0*/  MOV R28, R5 ;  /* 0x00000005001c7202 */ /* 0x000fe20000000f00 */
[----:B------:R-:W-:Y:S01]  /*3adf0*/  IMAD.MOV.U32 R29, RZ, RZ, R6 ;  /* 0x000000ffff1d7224 */ /* 0x000fe200078e0006 */
[----:B--2---:R-:W-:Y:S01]  /*3ae00*/  STL.64 [R1+0x58f8], R10 ;  /* 0x0058f80a01007387 */ /* 0x004fe20000100a00 */
[----:B------:R0:W-:Y:S02]  /*3ae10*/  STL.64 [R1+0x58f0], R8 ;  /* 0x0058f00801007387 */ /* 0x0001e40000100a00 */
[----:B------:R-:W2:Y:S02]  /*3ae20*/  LDL.LU R4, [R1] ;  /* 0x0000000001047983 */ /* 0x000ea40000300800 */
[----:B------:R-:W2:Y:S01]  /*3ae30*/  LDL.LU R5, [R1+0x4] ;  /* 0x0000040001057983 */ /* 0x000ea20000300800 */
[----:B------:R-:W2:Y:S01]  /*3ae40*/  LDL.LU R6, [R1+0x8] ;  /* 0x0000080001067983 */ /* 0x000ea20000300800 */
[----:B------:R-:W2:Y:S03]  /*3ae50*/  LDL.LU R7, [R1+0xc] ;  /* 0x00000c0001077983 */ /* 0x000ea60000300800 */
[----:B--2---:R-:W-:Y:S01]  /*3ae60*/  STL.64 [R1+0x5918], R6 ;  /* 0x0059180601007387 */ /* 0x004fe20000100a00 */
[----:B------:R1:W-:Y:S02]  /*3ae70*/  STL.64 [R1+0x5910], R4 ;  /* 0x0059100401007387 */ /* 0x0003e40000100a00 */
[----:B0-----:R-:W2:Y:S02]  /*3ae80*/  LDL.LU R8, [R1+0x120] ;  /* 0x0001200001087983 */ /* 0x001ea40000300800 */
[----:B------:R-:W2:Y:S01]  /*3ae90*/  LDL.LU R9, [R1+0x124] ;  /* 0x0001240001097983 */ /* 0x000ea20000300800 */
[----:B------:R-:W2:Y:S01]  /*3aea0*/  LDL.LU R10, [R1+0x128] ;  /* 0x00012800010a7983 */ /* 0x000ea20000300800 */
[----:B------:R-:W2:Y:S03]  /*3aeb0*/  LDL.LU R11, [R1+0x12c] ;  /* 0x00012c00010b7983 */ /* 0x000ea60000300800 */
[----:B-1----:R-:W2:Y:S01]  /*3aec0*/  LDL.LU R4, [R1+0x10] ;  /* 0x0000100001047983 */ /* 0x002ea20000300800 */
        /* <DEDUP_REMOVED lines=39> */
[----:B--2---:R0:W-:Y:S01]  /*3b140*/  STL.64 [R1+0x59a8], R6 ;  /* 0x0059a80601007387 */ /* 0x0041e20000100a00 */
[----:B------:R1:W-:Y:S02]  /*3b150*/  STL.64 [R1+0x59a0], R4 ;  /* 0x0059a00401007387 */ /* 0x0003e40000100a00 */
[----:B0-----:R-:W-:Y:S01]  /*3b160*/  IMAD.MOV.U32 R6, RZ, RZ, R0 ;  /* 0x000000ffff067224 */ /* 0x001fe200078e0000 */
[----:B-1----:R-:W2:Y:S01]  /*3b170*/  LDL.LU R4, [R1+0x50] ;  /* 0x0000500001047983 */ /* 0x002ea20000300800 */
[----:B------:R-:W-:-:S02]  /*3b180*/  MOV R5, R19 ;  /* 0x0000001300057202 */ /* 0x000fc40000000f00 */
[----:B------:R-:W2:Y:S02]  /*3b190*/  LDL.LU R19, [R1+0x59c0] ;  /* 0x0059c00001137983 */ /* 0x000ea40000300800 */
[----:B------:R-:W2:Y:S01]  /*3b1a0*/  LDL.LU R0, [R1+0x59bc] ;  /* 0x0059bc0001007983 */ /* 0x000ea20000300800 */
[----:B------:R-:W2:Y:S01]  /*3b1b0*/  LDL.LU R12, [R1+0x300] ;  /* 0x00030000010c7983 */ /* 0x000ea20000300800 */
[----:B------:R-:W2:Y:S02]  /*3b1c0*/  LDL.LU R13, [R1+0x304] ;  /* 0x00030400010d7983 */ /* 0x000ea40000300800 */
[----:B------:R-:W2:Y:S02]  /*3b1d0*/  LDL.LU R14, [R1+0x308] ;  /* 0x00030800010e7983 */ /* 0x000ea40000300800 */
[----:B------:R-:W2:Y:S01]  /*3b1e0*/  LDL.LU R15, [R1+0x30c] ;  /* 0x00030c00010f7983 */ /* 0x000ea20000300800 */
[----:B------:R-:W-:Y:S01]  /*3b1f0*/  STL.64 [R1+0x5968], R10 ;  /* 0x0059680a01007387 */ /* 0x000fe20000100a00 */
[----:B------:R0:W-:Y:S03]  /*3b200*/  STL.64 [R1+0x5960], R8 ;  /* 0x0059600801007387 */ /* 0x0001e60000100a00 */
[----:B0-----:R-:W2:Y:S01]  /*3b210*/  LDL.LU R8, [R1+0x330] ;  /* 0x0003300001087983 */ /* 0x001ea20000300800 */
[----:B------:R-:W2:Y:S02]  /*3b220*/  LDL.LU R9, [R1+0x334] ;  /* 0x0003340001097983 */ /* 0x000ea40000300800 */
[----:B------:R-:W2:Y:S02]  /*3b230*/  LDL.LU R10, [R1+0x338] ;  /* 0x00033800010a7983 */ /* 0x000ea40000300800 */
[----:B------:R-:W2:Y:S01]  /*3b240*/  LDL.LU R11, [R1+0x33c] ;  /* 0x00033c00010b7983 */ /* 0x000ea20000300800 */
[----:B------:R-:W-:Y:S01]  /*3b250*/  MOV R7, R18 ;  /* 0x0000001200077202 */ /* 0x000fe20000000f00 */
[----:B--2---:R-:W-:Y:S01]  /*3b260*/  STL.64 [R1+0x5988], R10 ;  /* 0x0059880a01007387 */ /* 0x004fe20000100a00 */
[----:B------:R0:W-:Y:S03]  /*3b270*/  STL.64 [R1+0x5980], R8 ;  /* 0x0059800801007387 */ /* 0x0001e60000100a00 */
[----:B0-----:R-:W2:Y:S01]  /*3b280*/  LDL.LU R8, [R1+0x340] ;  /* 0x0003400001087983 */ /* 0x001ea20000300800 */
[----:B------:R-:W2:Y:S02]  /*3b290*/  LDL.LU R9, [R1+0x344] ;  /* 0x0003440001097983 */ /* 0x000ea40000300800 */
[----:B------:R-:W2:Y:S02]  /*3b2a0*/  LDL.LU R10, [R1+0x348] ;  /* 0x00034800010a7983 */ /* 0x000ea40000300800 */
[----:B------:R-:W2:Y:S01]  /*3b2b0*/  LDL.LU R11, [R1+0x34c] ;  /* 0x00034c00010b7983 */ /* 0x000ea20000300800 */
[----:B------:R-:W-:Y:S11]  /*3b2c0*/  HMMA.16816.F32.BF16 R4, R4, R16, R12 ;  /* 0x000000100404723c */ /* 0x000ff6000004180c */
[----:B------:R-:W-:Y:S11]  /*3b2d0*/  @!UPT UIADD3 URZ, URZ, URZ, URZ ;  /* 0x0000003f3f3ff290 */ /* 0x000ff6000fffe03f */
[----:B------:R-:W-:Y:S02]  /*3b2e0*/  @!UPT UIADD3 URZ, URZ, URZ, URZ ;  /* 0x0000003f3f3ff290 */ /* 0x000fe4000fffe03f */
[----:B------:R-:W-:Y:S01]  /*3b2f0*/  MOV R15, R6 ;  /* 0x00000006000f7202 */ /* 0x000fe20000000f00 */
[----:B------:R-:W-:Y:S01]  /*3b300*/  IMAD.MOV.U32 R18, RZ, RZ, R7 ;  /* 0x000000ffff127224 */ /* 0x000fe200078e0007 */
        /* <DEDUP_REMOVED lines=10> */
[----:B------:R-:W4:Y:S02]  /*3b3b0*/  LDL.LU R22, [R1+0x108] ;  /* 0x0001080001167983 */ /* 0x000f240000300800 */
[----:B------:R-:W4:Y:S01]  /*3b3c0*/  LDL.LU R23, [R1+0x10c] ;  /* 0x00010c0001177983 */ /* 0x000f220000300800 */
[----:B---3--:R-:W-:Y:S01]  /*3b3d0*/  STL.64 [R1+0x5898], R26 ;  /* 0x0058981a01007387 */ /* 0x008fe20000100a00 */
[----:B------:R0:W-:Y:S03]  /*3b3e0*/  STL.64 [R1+0x5890], R24 ;  /* 0x0058901801007387 */ /* 0x0001e60000100a00 */
[----:B0-----:R-:W3:Y:S01]  /*3b3f0*/  LDL.LU R24, [R1+0xe0] ;  /* 0x0000e00001187983 */ /* 0x001ee20000300800 */
[----:B------:R-:W3:Y:S02]  /*3b400*/  LDL.LU R25, [R1+0xe4] ;  /* 0x0000e40001197983 */ /* 0x000ee40000300800 */
[----:B------:R-:W3:Y:S02]  /*3b410*/  LDL.LU R26, [R1+0xe8] ;  /* 0x0000e800011a7983 */ /* 0x000ee40000300800 */
[----:B------:R-:W3:Y:S01]  /*3b420*/  LDL.LU R27, [R1+0xec] ;  /* 0x0000ec00011b7983 */ /* 0x000ee20000300800 */
[----:B------:R-:W-:Y:S01]  /*3b430*/  STL [R1+0x5878], R29 ;  /* 0x0058781d01007387 */ /* 0x000fe20000100800 */
[----:B------:R-:W-:Y:S02]  /*3b440*/  STL [R1+0x5874], R28 ;  /* 0x0058741c01007387 */ /* 0x000fe40000100800 */
[----:B------:R-:W-:Y:S02]  /*3b450*/  STL [R1+0x5870], R2 ;  /* 0x0058700201007387 */ /* 0x000fe40000100800 */
[----:B------:R-:W2:Y:S01]  /*3b460*/  LDL.LU R14, [R1+0x59b8] ;  /* 0x0059b800010e7983 */ /* 0x000ea20000300800 */
[----:B------:R-:W2:Y:S01]  /*3b470*/  LDL.LU.64 R12, [R1+0x59b0] ;  /* 0x0059b000010c7983 */ /* 0x000ea20000300a00 */
[----:B------:R-:W-:Y:S02]  /*3b480*/  STL.64 [R1+0x1d0], R4 ;  /* 0x0001d00401007387 */ /* 0x000fe40000100a00 */
[----:B------:R-:W0:Y:S04]  /*3b490*/  LDSM.16.MT88.4 R4, [R3+0x14080] ;  /* 0x014080000304783b */ /* 0x000e280000004200 */
[----:B------:R-:W-:Y:S01]  /*3b4a0*/  STL [R1+0x5810], R18 ;  /* 0x0058101201007387 */ /* 0x000fe20000100800 */
[----:B------:R1:W-:Y:S01]  /*3b4b0*/  STL [R1+0x580c], R15 ;  /* 0x00580c0f01007387 */ /* 0x0003e20000100800 */
[----:B0-----:R-:W-:Y:S01]  /*3b4c0*/  IMAD.MOV.U32 R2, RZ, RZ, R6 ;  /* 0x000000ffff027224 */ /* 0x001fe200078e0006 */
[----:B-1----:R-:W-:-:S02]  /*3b4d0*/  MOV R15, R7 ;  /* 0x00000007000f7202 */ /* 0x002fc40000000f00 */
[----:B------:R-:W-:Y:S02]  /*3b4e0*/  MOV R29, R4 ;  /* 0x00000004001d7202 */ /* 0x000fe40000000f00 */
[----:B------:R-:W-:Y:S01]  /*3b4f0*/  MOV R28, R5 ;  /* 0x00000005001c7202 */ /* 0x000fe20000000f00 */
        /* <DEDUP_REMOVED lines=61> */
[----:B0-----:R-:W-:Y:S02]  /*3b8d0*/  STL.64 [R1+0x50], R4 ;  /* 0x0000500401007387 */ /* 0x001fe40000100a00 */
[----:B------:R0:W-:Y:S02]  /*3b8e0*/  STL.64 [R1+0x58], R6 ;  /* 0x0000580601007387 */ /* 0x0001e40000100a00 */
        /* <DEDUP_REMOVED lines=13> */
[----:B------:R0:W-:Y:S01]  /*3b9c0*/  STL.64 [R1+0x160], R4 ;  /* 0x0001600401007387 */ /* 0x0001e20000100a00 */
[----:B------:R1:W-:Y:S03]  /*3b9d0*/  STL.64 [R1+0x168], R6 ;  /* 0x0001680601007387 */ /* 0x0003e60000100a00 */
[----:B0-----:R-:W2:Y:S01]  /*3b9e0*/  LDL.LU R4, [R1+0x80] ;  /* 0x0000800001047983 */ /* 0x001ea20000300800 */
[----:B------:R-:W2:Y:S02]  /*3b9f0*/  LDL.LU R5, [R1+0x84] ;  /* 0x0000840001057983 */ /* 0x000ea40000300800 */
[----:B-1----:R-:W2:Y:S02]  /*3ba00*/  LDL.LU R6, [R1+0x88] ;  /* 0x0000880001067983 */ /* 0x002ea40000300800 */
        /* <DEDUP_REMOVED lines=16> */
[----:B-1----:R-:W4:Y:S01]  /*3bb10*/  LDL.LU R10, [R1+0xb8] ;  /* 0x0000b800010a7983 */ /* 0x002f220000300800 */
[C---:B---3--:R-:W-:Y:S11]  /*3bb20*/  HMMA.16816.F32.BF16 R24, R20.reuse, R12, R24 ;  /* 0x0000000c1418723c */ /* 0x048ff60000041818 */
[----:B------:R-:W-:Y:S11]  /*3bb30*/  @!UPT UIADD3 URZ, URZ, URZ, URZ ;  /* 0x0000003f3f3ff290 */ /* 0x000ff6000fffe03f */
[----:B------:R-:W-:Y:S01]  /*3bb40*/  @!UPT UIADD3 URZ, URZ, URZ, URZ ;  /* 0x0000003f3f3ff290 */ /* 0x000fe2000fffe03f */
[----:B------:R-:W-:Y:S01]  /*3bb50*/  STL.64 [R1+0x140], R24 ;  /* 0x0001401801007387 */ /* 0x000fe20000100a00 */
[----:B------:R0:W-:Y:S03]  /*3bb60*/  STL.64 [R1+0x148], R26 ;  /* 0x0001481a01007387 */ /* 0x0001e60000100a00 */
[----:B0-----:R-:W3:Y:S01]  /*3bb70*/  LDL.LU.64 R26, [R1+0x5898] ;  /* 0x00589800011a7983 */ /* 0x001ee20000300a00 */
[----:B------:R-:W3:Y:S01]  /*3bb80*/  LDL.LU.64 R24, [R1+0x5890] ;  /* 0x0058900001187983 */ /* 0x000ee20000300a00 */
[----:B------:R-:W-:Y:S01]  /*3bb90*/  MOV R11, R0 ;  /* 0x00000000000b7202 */ /* 0x000fe20000000f00 */
[----:B---3--:R-:W-:Y:S01]  /*3bba0*/  HMMA.16816.F32.BF16 R20, R20, R16, R24 ;  /* 0x000000101414723c */ /* 0x008fe20000041818 */
[----:B------:R-:W4:Y:S01]  /*3bbb0*/  LDL.LU.64 R26, [R1+0x5888] ;  /* 0x00588800011a7983 */ /* 0x000f220000300a00 */
[----:B------:R-:W4:Y:S06]  /*3bbc0*/  LDL.LU.64 R24, [R1+0x5880] ;  /* 0x0058800001187983 */ /* 0x000f2c0000300a00 */
[C---:B----4-:R-:W-:Y:S08]  /*3bbd0*/  HMMA.16816.F32.BF16 R8, R24.reuse, R12, R8 ;  /* 0x0000000c1808723c */ /* 0x050ff00000041808 */
[----:B--2---:R-:W-:Y:S07]  /*3bbe0*/  HMMA.16816.F32.BF16 R4, R24, R16, R4 ;  /* 0x000000101804723c */ /* 0x004fee0000041804 */
[----:B------:R-:W-:-:S08]  /*3bbf0*/  MOV R25, R19 ;  /* 0x0000001300197202 */ /* 0x000fd00000000f00 */
[----:B------:R-:W-:Y:S01]  /*3bc00*/  STL.64 [R1+0x120], R8 ;  /* 0x0001200801007387 */ /* 0x000fe20000100a00 */
[----:B------:R-:W-:Y:S02]  /*3bc10*/  IMAD.MOV.U32 R0, RZ, RZ, R10 ;  /* 0x000000ffff007224 */ /* 0x000fe400078e000a */
[----:B------:R-:W-:Y:S02]  /*3bc20*/  STL.64 [R1+0x130], R20 ;  /* 0x0001301401007387 */ /* 0x000fe40000100a00 */
[----:B------:R-:W-:Y:S01]  /*3bc30*/  STL.64 [R1+0x138], R22 ;  /* 0x0001381601007387 */ /* 0x000fe20000100a00 */
[----:B------:R-:W-:Y:S01]  /*3bc40*/  STL [R1+0x12c], R11 ;  /* 0x00012c0b01007387 */ /* 0x000fe20000100800 */
[----:B------:R-:W-:Y:S02]  /*3bc50*/  STL [R1+0x566c], R0 ;  /* 0x00566c0001007387 */ /* 0x000fe40000100800 */
[----:B------:R0:W-:Y:S02]  /*3bc60*/  STL.64 [R1+0x5860], R16 ;  /* 0x0058601001007387 */ /* 0x0001e40000100a00 */
[----:B------:R-:W2:Y:S01]  /*3bc70*/  LDL.LU R24, [R1+0x90] ;  /* 0x0000900001187983 */ /* 0x000ea20000300800 */
[----:B------:R-:W-:Y:S01]  /*3bc80*/  STL.64 [R1+0x70], R4 ;  /* 0x0000700401007387 */ /* 0x000fe20000100a00 */
[----:B------:R-:W-:Y:S02]  /*3bc90*/  STL.64 [R1+0x78], R6 ;  /* 0x0000780601007387 */ /* 0x000fe40000100a00 */
[----:B------:R-:W3:Y:S02]  /*3bca0*/  LDL.LU R19, [R1+0x587c] ;  /* 0x00587c0001137983 */ /* 0x000ee40000300800 */
[----:B------:R-:W4:Y:S01]  /*3bcb0*/  LDL.LU R26, [R1+0x98] ;  /* 0x00009800011a7983 */ /* 0x000f220000300800 */
[----:B------:R-:W4:Y:S04]  /*3bcc0*/  LDL.LU R27, [R1+0x9c] ;  /* 0x00009c00011b7983 */ /* 0x000f280000300800 */
[----:B------:R-:W1:Y:S04]  /*3bcd0*/  LDSM.16.MT88.4 R4, [R3+0x14180] ;  /* 0x014180000304783b */ /* 0x000e680000004200 */
[----:B0-----:R-:W3:Y:S01]  /*3bce0*/  LDL.LU R16, [R1+0xd0] ;  /* 0x0000d00001107983 */ /* 0x001ee20000300800 */
[----:B------:R-:W3:Y:S02]  /*3bcf0*/  LDL.LU R17, [R1+0xd4] ;  /* 0x0000d40001117983 */ /* 0x000ee40000300800 */
[----:B------:R-:W3:Y:S01]  /*3bd00*/  LDL.LU R18, [R1+0xd8] ;  /* 0x0000d80001127983 */ /* 0x000ee20000300800 */
[----:B----4-:R-:W-:Y:S01]  /*3bd10*/  STL.64 [R1+0x5858], R26 ;  /* 0x0058581a01007387 */ /* 0x010fe20000100a00 */
[----:B--2---:R0:W-:Y:S03]  /*3bd20*/  STL.64 [R1+0x5850], R24 ;  /* 0x0058501801007387 */ /* 0x0041e60000100a00 */
[----:B0-----:R-:W2:Y:S01]  /*3bd30*/  LDL.LU R24, [R1+0xa0] ;  /* 0x0000a00001187983 */ /* 0x001ea20000300800 */
[----:B------:R-:W2:Y:S02]  /*3bd40*/  LDL.LU R25, [R1+0xa4] ;  /* 0x0000a40001197983 */ /* 0x000ea40000300800 */
[----:B------:R-:W2:Y:S02]  /*3bd50*/  LDL.LU R26, [R1+0xa8] ;  /* 0x0000a800011a7983 */ /* 0x000ea40000300800 */
[----:B------:R-:W2:Y:S01]  /*3bd60*/  LDL.LU R27, [R1+0xac] ;  /* 0x0000ac00011b7983 */ /* 0x000ea20000300800 */
[----:B------:R-:W4:Y:S01]  /*3bd70*/  LDL.LU R20, [R1+0x240] ;  /* 0x0002400001147983 */ /* 0x000f220000300800 */
[----:B------:R-:W4:Y:S02]  /*3bd80*/  LDL.LU R21, [R1+0x244] ;  /* 0x0002440001157983 */ /* 0x000f240000300800 */
[----:B------:R-:W2:Y:S02]  /*3bd90*/  LDL.LU R22, [R1+0x248] ;  /* 0x0002480001167983 */ /* 0x000ea40000300800 */
[----:B------:R-:W2:Y:S02]  /*3bda0*/  LDL.LU R23, [R1+0x24c] ;  /* 0x00024c0001177983 */ /* 0x000ea40000300800 */
[----:B--2---:R-:W-:Y:S01]  /*3bdb0*/  STL.64 [R1+0x5828], R22 ;  /* 0x0058281601007387 */ /* 0x004fe20000100a00 */
[----:B----4-:R0:W-:Y:S02]  /*3bdc0*/  STL.64 [R1+0x5820], R20 ;  /* 0x0058201401007387 */ /* 0x0101e40000100a00 */
[----:B0-----:R-:W-:Y:S01]  /*3bdd0*/  MOV R20, R29 ;  /* 0x0000001d00147202 */ /* 0x001fe20000000f00 */
[----:B------:R-:W-:Y:S01]  /*3bde0*/  IMAD.MOV.U32 R21, RZ, RZ, R28 ;  /* 0x000000ffff157224 */ /* 0x000fe200078e001c */
[----:B------:R-:W2:Y:S01]  /*3bdf0*/  LDL.LU R29, [R1+0x5878] ;  /* 0x00587800011d7983 */ /* 0x000ea20000300800 */
[----:B------:R-:W4:Y:S01]  /*3be00*/  LDL.LU R28, [R1+0x5874] ;  /* 0x00587400011c7983 */ /* 0x000f220000300800 */
[----:B------:R-:W-:-:S02]  /*3be10*/  MOV R22, R2 ;  /* 0x0000000200167202 */ /* 0x000fc40000000f00 */
[----:B------:R-:W2:Y:S01]  /*3be20*/  LDL.LU R2, [R1+0x5870] ;  /* 0x0058700001027983 */ /* 0x000ea20000300800 */
[----:B------:R-:W2:Y:S02]  /*3be30*/  LDL.LU.64 R8, [R1+0x50] ;  /* 0x0000500001087983 */ /* 0x000ea40000300a00 */
[----:B------:R-:W2:Y:S02]  /*3be40*/  LDL.LU.64 R10, [R1+0x58] ;  /* 0x00005800010a7983 */ /* 0x000ea40000300a00 */
[----:B--2---:R-:W-:Y:S01]  /*3be50*/  STL.64 [R1+0x5838], R10 ;  /* 0x0058380a01007387 */ /* 0x004fe20000100a00 */
[----:B------:R0:W-:Y:S03]  /*3be60*/  STL.64 [R1+0x5830], R8 ;  /* 0x0058300801007387 */ /* 0x0001e60000100a00 */
[----:B0-----:R-:W2:Y:S01]  /*3be70*/  LDL.LU R8, [R1+0x200] ;  /* 0x0002000001087983 */ /* 0x001ea20000300800 */
[----:B------:R-:W2:Y:S02]  /*3be80*/  LDL.LU R9, [R1+0x204] ;  /* 0x0002040001097983 */ /* 0x000ea40000300800 */
[----:B------:R-:W2:Y:S02]  /*3be90*/  LDL.LU R10, [R1+0x208] ;  /* 0x00020800010a7983 */ /* 0x000ea40000300800 */
[----:B------:R-:W2:Y:S02]  /*3bea0*/  LDL.LU R11, [R1+0x20c] ;  /* 0x00020c00010b7983 */ /* 0x000ea40000300800 */
[----:B--2---:R0:W-:Y:S01]  /*3beb0*/  STL.64 [R1+0x5848], R10 ;  /* 0x0058480a01007387 */ /* 0x0041e20000100a00 */
[----:B------:R2:W-:Y:S01]  /*3bec0*/  STL.64 [R1+0x5840], R8 ;  /* 0x0058400801007387 */ /* 0x0005e20000100a00 */
[----:B0-----:R-:W-:Y:S01]  /*3bed0*/  MOV R10, R29 ;  /* 0x0000001d000a7202 */ /* 0x001fe20000000f00 */
[----:B--2---:R-:W-:Y:S01]  /*3bee0*/  IMAD.MOV.U32 R8, RZ, RZ, R2 ;  /* 0x000000ffff087224 */ /* 0x004fe200078e0002 */
[----:B----4-:R-:W-:Y:S01]  /*3bef0*/  MOV R9, R28 ;  /* 0x0000001c00097202 */ /* 0x010fe20000000f00 */
[----:B------:R-:W-:Y:S01]  /*3bf00*/  IMAD.MOV.U32 R11, RZ, RZ, R14 ;  /* 0x000000ffff0b7224 */ /* 0x000fe200078e000e */
[----:B------:R-:W2:Y:S01]  /*3bf10*/  LDL.LU R2, [R1+0x586c] ;  /* 0x00586c0001027983 */ /* 0x000ea20000300800 */
[----:B------:R-:W4:Y:S05]  /*3bf20*/  LDL.LU R28, [R1+0x5868] ;  /* 0x00586800011c7983 */ /* 0x000f2a0000300800 */
[C---:B---3--:R-:W-:Y:S01]  /*3bf30*/  HMMA.16816.F32.BF16 R16, R8.reuse, R12, R16 ;  /* 0x0000000c0810723c */ /* 0x048fe20000041810 */
[----:B-1----:R-:W-:Y:S01]  /*3bf40*/  STL [R1+0x5818], R6 ;  /* 0x0058180601007387 */ /* 0x002fe20000100800 */
[----:B------:R-:W-:Y:S02]  /*3bf50*/  STL [R1+0x5814], R7 ;  /* 0x0058140701007387 */ /* 0x000fe40000100800 */
[----:B------:R-:W-:Y:S11]  /*3bf60*/  STL [R1+0x56d0], R3 ;  /* 0x0056d00301007387 */ /* 0x000ff60000100800 */
[----:B------:R-:W-:Y:S08]  /*3bf70*/  @!UPT UIADD3 URZ, URZ, URZ, URZ ;  /* 0x0000003f3f3ff290 */ /* 0x000ff0000fffe03f */
[----:B------:R0:W-:Y:S01]  /*3bf80*/  STL [R1+0x100], R16 ;  /* 0x0001001001007387 */ /* 0x0001e20000100800 */
[----:B------:R-:W-:Y:S01]  /*3bf90*/  STL.64 [R1+0x108], R18 ;  /* 0x0001081201007387 */ /* 0x000fe20000100a00 */
[----:B------:R-:W-:Y:S02]  /*3bfa0*/  MOV R0, R17 ;  /* 0x0000001100007202 */ /* 0x000fe40000000f00 */
[----:B0-----:R-:W3:Y:S03]  /*3bfb0*/  LDL.LU.64 R16, [R1+0x5860] ;  /* 0x0058600001107983 */ /* 0x001ee60000300a00 */
[----:B------:R-:W-:Y:S01]  /*3bfc0*/  STL [R1+0x5670], R0 ;  /* 0x0056700001007387 */ /* 0x000fe20000100800 */
[----:B------:R-:W-:Y:S01]  /*3bfd0*/  MOV R23, R15 ;  /* 0x0000000f00177202 */ /* 0x000fe20000000f00 */
[----:B---3--:R-:W-:Y:S01]  /*3bfe0*/  HMMA.16816.F32.BF16 R8, R8, R16, R24 ;  /* 0x000000100808723c */ /* 0x008fe20000041818 */
[----:B------:R-:W3:Y:S01]  /*3bff0*/  LDL.LU.64 R26, [R1+0x5858] ;  /* 0x00585800011a7983 */ /* 0x000ee20000300a00 */
[----:B------:R-:W3:Y:S11]  /*3c000*/  LDL.LU.64 R24, [R1+0x5850] ;  /* 0x0058500001187983 */ /* 0x000ef60000300a00 */
[----:B------:R-:W-:Y:S10]  /*3c010*/  @!UPT UIADD3 URZ, URZ, URZ, URZ ;  /* 0x0000003f3f3ff290 */ /* 0x000ff4000fffe03f */
[----:B------:R-:W-:Y:S01]  /*3c020*/  STL.64 [R1+0xf0], R8 ;  /* 0x0000f00801007387 */ /* 0x000fe20000100a00 */
[----:B------:R3:W-:Y:S02]  /*3c030*/  STL.64 [R1+0xf8], R10 ;  /* 0x0000f80a01007387 */ /* 0x0007e40000100a00 */
[----:B---3--:R-:W-:Y:S11]  /*3c040*/  HMMA.16816.F32.BF16 R8, R20, R12, R24 ;  /* 0x0000000c1408723c */ /* 0x008ff60000041818 */
[----:B------:R-:W-:Y:S11]  /*3c050*/  @!UPT UIADD3 URZ, URZ, URZ, URZ ;  /* 0x0000003f3f3ff290 */ /* 0x000ff6000fffe03f */
[----:B------:R-:W-:Y:S01]  /*3c060*/  @!UPT UIADD3 URZ, URZ, URZ, URZ ;  /* 0x0000003f3f3ff290 */ /* 0x000fe2000fffe03f */
[----:B------:R-:W-:Y:S01]  /*3c070*/  STL.64 [R1+0xe0], R8 ;  /* 0x0000e00801007387 */ /* 0x000fe20000100a00 */
[----:B------:R-:W-:Y:S01]  /*3c080*/  STL [R1+0xe8], R10 ;  /* 0x0000e80a01007387 */ /* 0x000fe20000100800 */
[----:B------:R-:W-:Y:S02]  /*3c090*/  MOV R0, R11 ;  /* 0x0000000b00007202 */ /* 0x000fe40000000f00 */
[----:B----4-:R-:W0:Y:S04]  /*3c0a0*/  LDSM.16.MT88.4 R8, [R28+0x16000] ;  /* 0x016000001c08783b */ /* 0x010e280000004200 */
[----:B------:R1:W-:Y:S01]  /*3c0b0*/  STL [R1+0x5674], R0 ;  /* 0x0056740001007387 */ /* 0x0003e20000100800 */
[----:B0-----:R-:W-:Y:S01]  /*3c0c0*/  IMAD.MOV.U32 R25, RZ, RZ, R8 ;  /* 0x000000ffff197224 */ /* 0x001fe200078e0008 */
[----:B------:R-:W-:-:S02]  /*3c0d0*/  MOV R24, R9 ;  /* 0x0000000900187202 */ /* 0x000fc40000000f00 */
[----:B------:R-:W-:Y:S01]  /*3c0e0*/  MOV R3, R10 ;  /* 0x0000000a00037202 */ /* 0x000fe20000000f00 */
[----:B-1----:R-:W-:Y:S02]  /*3c0f0*/  IMAD.MOV.U32 R0, RZ, RZ, R11 ;  /* 0x000000ffff007224 */ /* 0x002fe400078e000b */
[----:B------:R-:W0:Y:S02]  /*3c100*/  LDSM.16.MT88.4 R8, [R28+0x16080] ;  /* 0x016080001c08783b */ /* 0x000e240000004200 */
[----:B0-----:R-:W-:Y:S02]  /*3c110*/  MOV R14, R8 ;  /* 0x00000008000e7202 */ /* 0x001fe40000000f00 */
[----:B------:R-:W-:Y:S01]  /*3c120*/  MOV R29, R9 ;  /* 0x00000009001d7202 */ /* 0x000fe20000000f00 */
[----:B------:R-:W-:Y:S01]  /*3c130*/  IMAD.MOV.U32 R27, RZ, RZ, R10 ;  /* 0x000000ffff1b7224 */ /* 0x000fe200078e000a */
[----:B------:R-:W-:Y:S02]  /*3c140*/  MOV R26, R11 ;  /* 0x0000000b001a7202 */ /* 0x000fe40000000f00 */
[----:B------:R-:W0:Y:S04]  /*3c150*/  LDSM.16.MT88.4 R8, [R28+0x16100] ;  /* 0x016100001c08783b */ /* 0x000e280000004200 */
[----:B0-----:R-:W-:Y:S01]  /*3c160*/  STL [R1+0x24], R9 ;  /* 0x0000240901007387 */ /* 0x001fe20000100800 */
[----:B------:R0:W-:Y:S01]  /*3c170*/  STL.64 [R1+0x28], R10 ;  /* 0x0000280a01007387 */ /* 0x0001e20000100a00 */
[----:B------:R-:W-:-:S02]  /*3c180*/  MOV R19, R8 ;  /* 0x0000000800137202 */ /* 0x000fc40000000f00 */
[----:B0-----:R-:W3:Y:S01]  /*3c190*/  LDL.LU.64 R10, [R1+0x5848] ;  /* 0x00584800010a7983 */ /* 0x001ee20000300a00 */
[----:B------:R-:W3:Y:S02]  /*3c1a0*/  LDL.LU.64 R8, [R1+0x5840] ;  /* 0x0058400001087983 */ /* 0x000ee40000300a00 */
[----:B---3--:R-:W-:Y:S01]  /*3c1b0*/  HMMA.16816.F32.BF16 R20, R20, R16, R8 ;  /* 0x000000101414723c */ /* 0x008fe20000041808 */
[----:B------:R-:W3:Y:S01]  /*3c1c0*/  LDL.LU.64 R10, [R1+0x5838] ;  /* 0x00583800010a7983 */ /* 0x000ee20000300a00 */
[----:B------:R-:W3:Y:S11]  /*3c1d0*/  LDL.LU.64 R8, [R1+0x5830] ;  /* 0x0058300001087983 */ /* 0x000ef60000300a00 */
[----:B------:R-:W-:Y:S10]  /*3c1e0*/  @!UPT UIADD3 URZ, URZ, URZ, URZ ;  /* 0x0000003f3f3ff290 */ /* 0x000ff4000fffe03f */
[----:B------:R-:W-:Y:S01]  /*3c1f0*/  STL.64 [R1+0xd0], R20 ;  /* 0x0000d01401007387 */ /* 0x000fe20000100a00 */
[----:B------:R-:W-:Y:S02]  /*3c200*/  STL.64 [R1+0xd8], R22 ;  /* 0x0000d81601007387 */ /* 0x000fe40000100a00 */
[----:B------:R-:W0:Y:S02]  /*3c210*/  LDSM.16.MT88.4 R20, [R28+0x16180] ;  /* 0x016180001c14783b */ /* 0x000e240000004200 */
[----:B0-----:R-:W-:Y:S02]  /*3c220*/  MOV R18, R22 ;  /* 0x0000001600127202 */ /* 0x001fe40000000f00 */
[----:B------:R-:W-:Y:S02]  /*3c230*/  IMAD.MOV.U32 R15, RZ, RZ, R23 ;  /* 0x000000ffff0f7224 */ /* 0x000fe400078e0017 */
[----:B------:R-:W-:Y:S01]  /*3c240*/  IMAD.MOV.U32 R6, RZ, RZ, R20 ;  /* 0x000000ffff067224 */ /* 0x000fe200078e0014 */
[----:B------:R-:W-:Y:S01]  /*3c250*/  MOV R7, R21 ;  /* 0x0000001500077202 */ /* 0x000fe20000000f00 */
[----:B------:R-:W3:Y:S01]  /*3c260*/  LDL.LU.64 R22, [R1+0x5828] ;  /* 0x0058280001167983 */ /* 0x000ee20000300a00 */
[----:B------:R-:W3:Y:S02]  /*3c270*/  LDL.LU.64 R20, [R1+0x5820] ;  /* 0x0058200001147983 */ /* 0x000ee40000300a00 */
[----:B------:R-:W-:Y:S01]  /*3c280*/  STL [R1+0x5678], R28 ;  /* 0x0056781c01007387 */ /* 0x000fe20000100800 */
[----:B---3--:R-:W-:Y:S11]  /*3c290*/  HMMA.16816.F32.BF16 R20, R8, R12, R20 ;  /* 0x0000000c0814723c */ /* 0x008ff60000041814 */
[----:B------:R-:W-:Y:S11]  /*3c2a0*/  @!UPT UIADD3 URZ, URZ, URZ, URZ ;  /* 0x0000003f3f3ff290 */ /* 0x000ff6000fffe03f */
[----:B------:R-:W-:Y:S01]  /*3c2b0*/  @!UPT UIADD3 URZ, URZ, URZ, URZ ;  /* 0x0000003f3f3ff290 */ /* 0x000fe2000fffe03f */
[----:B------:R0:W-:Y:S01]  /*3c2c0*/  STL.64 [R1+0xc0], R20 ;  /* 0x0000c01401007387 */ /* 0x0001e20000100a00 */
[----:B------:R1:W-:Y:S02]  /*3c2d0*/  STL.64 [R1+0xc8], R22 ;  /* 0x0000c81601007387 */ /* 0x0003e40000100a00 */
[----:B0-----:R-:W-:Y:S01]  /*3c2e0*/  IMAD.MOV.U32 R21, RZ, RZ, R10 ;  /* 0x000000ffff157224 */ /* 0x001fe200078e000a */
[----:B-1----:R-:W-:Y:S02]  /*3c2f0*/  MOV R23, R8 ;  /* 0x0000000800177202 */ /* 0x002fe40000000f00 */
[----:B------:R-:W-:Y:S02]  /*3c300*/  MOV R22, R9 ;  /* 0x0000000900167202 */ /* 0x000fe40000000f00 */
[----:B------:R-:W-:Y:S02]  /*3c310*/  MOV R20, R11 ;  /* 0x0000000b00147202 */ /* 0x000fe40000000f00 */
[----:B--2---:R-:W0:Y:S04]  /*3c320*/  LDSM.16.MT88.4 R8, [R2+0x16000] ;  /* 0x016000000208783b */ /* 0x004e280000004200 */
[----:B0-----:R-:W-:Y:S01]  /*3c330*/  STL.64 [R1], R8 ;  /* 0x0000000801007387 */ /* 0x001fe20000100a00 */
[----:B------:R-:W-:Y:S02]  /*3c340*/  STL.64 [R1+0x8], R10 ;  /* 0x0000080a01007387 */ /* 0x000fe40000100a00 */
[----:B------:R-:W0:Y:S02]  /*3c350*/  LDSM.16.MT88.4 R8, [R2+0x16080] ;  /* 0x016080000208783b */ /* 0x000e240000004200 */
[----:B0-----:R0:W-:Y:S02]  /*3c360*/  STL.64 [R1+0x5720], R10 ;  /* 0x0057200a01007387 */ /* 0x0011e40000100a00 */
[----:B------:R1:W-:Y:S01]  /*3c370*/  STL.64 [R1+0x5718], R8 ;  /* 0x0057180801007387 */ /* 0x0003e20000100a00 */
[----:B0-----:R-:W-:-:S02]  /*3c380*/  MOV R10, R18 ;  /* 0x00000012000a7202 */ /* 0x001fc40000000f00 */
[----:B-1----:R-:W-:Y:S02]  /*3c390*/  MOV R8, R6 ;  /* 0x0000000600087202 */ /* 0x002fe40000000f00 */
[----:B------:R-:W-:Y:S01]  /*3c3a0*/  MOV R11, R15 ;  /* 0x0000000f000b7202 */ /* 0x000fe20000000f00 */
[----:B------:R-:W2:Y:S01]  /*3c3b0*/  LDL.LU R6, [R1+0x5818] ;  /* 0x0058180001067983 */ /* 0x000ea20000300800 */
[----:B------:R-:W-:Y:S02]  /*3c3c0*/  IMAD.MOV.U32 R9, RZ, RZ, R7 ;  /* 0x000000ffff097224 */ /* 0x000fe400078e0007 */
[----:B------:R-:W2:Y:S02]  /*3c3d0*/  LDL.LU R7, [R1+0x5814] ;  /* 0x0058140001077983 */ /* 0x000ea40000300800 */
[----:B------:R-:W3:Y:S01]  /*3c3e0*/  LDL.LU R18, [R1+0x5810] ;  /* 0x0058100001127983 */ /* 0x000ee20000300800 */
[----:B------:R-:W4:Y:S01]  /*3c3f0*/  LDL.LU R15, [R1+0x580c] ;  /* 0x00580c00010f7983 */ /* 0x000f220000300800 */
[----:B------:R0:W-:Y:S02]  /*3c400*/  STL.64 [R1+0x5750], R10 ;  /* 0x0057500a01007387 */ /* 0x0001e40000100a00 */
[----:B------:R1:W-:Y:S01]  /*3c410*/  STL.64 [R1+0x5748], R8 ;  /* 0x0057480801007387 */ /* 0x0003e20000100a00 */
[----:B0-----:R-:W-:Y:S01]  /*3c420*/  MOV R10, R21 ;  /* 0x00000015000a7202 */ /* 0x001fe20000000f00 */
[----:B-1----:R-:W-:Y:S01]  /*3c430*/  IMAD.MOV.U32 R8, RZ, RZ, R23 ;  /* 0x000000ffff087224 */ /* 0x002fe200078e0017 */
[----:B------:R-:W-:Y:S01]  /*3c440*/  MOV R9, R22 ;  /* 0x0000001600097202 */ /* 0x000fe20000000f00 */
[----:B------:R-:W-:-:S02]  /*3c450*/  IMAD.MOV.U32 R11, RZ, RZ, R20 ;  /* 0x000000ffff0b7224 */ /* 0x000fc400078e0014 */
[----:B------:R-:W0:Y:S04]  /*3c460*/  LDSM.16.MT88.4 R20, [R2+0x16100] ;  /* 0x016100000214783b */ /* 0x000e280000004200 */
[----:B0-----:R-:W-:Y:S01]  /*3c470*/  STL.64 [R1+0x5700], R22 ;  /* 0x0057001601007387 */ /* 0x001fe20000100a00 */
[----:B------:R0:W-:Y:S03]  /*3c480*/  STL.64 [R1+0x56f8], R20 ;  /* 0x0056f81401007387 */ /* 0x0001e60000100a00 */
[----:B0-----:R-:W2:Y:S01]  /*3c490*/  LDL.LU R20, [R1+0x1d0] ;  /* 0x0001d00001147983 */ /* 0x001ea20000300800 */
[----:B------:R-:W2:Y:S01]  /*3c4a0*/  LDL.LU R21, [R1+0x1d4] ;  /* 0x0001d40001157983 */ /* 0x000ea20000300800 */
[----:B---3--:R-:W-:-:S02]  /*3c4b0*/  MOV R23, R18 ;  /* 0x0000001200177202 */ /* 0x008fc40000000f00 */
[----:B----4-:R-:W-:Y:S02]  /*3c4c0*/  MOV R22, R15 ;  /* 0x0000000f00167202 */ /* 0x010fe40000000f00 */
[----:B------:R-:W3:Y:S01]  /*3c4d0*/  LDL.LU R15, [R1+0x5808] ;  /* 0x00580800010f7983 */ /* 0x000ee20000300800 */
[----:B------:R-:W4:Y:S02]  /*3c4e0*/  LDL.LU R18, [R1+0x5804] ;  /* 0x0058040001127983 */ /* 0x000f240000300800 */
[----:B------:R-:W-:Y:S01]  /*3c4f0*/  STL.64 [R1+0x5760], R22 ;  /* 0x0057601601007387 */ /* 0x000fe20000100a00 */
[----:B--2---:R0:W-:Y:S04]  /*3c500*/  STL.64 [R1+0x5758], R20 ;  /* 0x0057581401007387 */ /* 0x0041e80000100a00 */
[----:B0-----:R-:W2:Y:S01]  /*3c510*/  LDL.LU R20, [R1+0x2d0] ;  /* 0x0002d00001147983 */ /* 0x001ea20000300800 */
[----:B------:R-:W2:Y:S02]  /*3c520*/  LDL.LU R21, [R1+0x2d4] ;  /* 0x0002d40001157983 */ /* 0x000ea40000300800 */
[----:B------:R-:W2:Y:S02]  /*3c530*/  LDL.LU R22, [R1+0x2d8] ;  /* 0x0002d80001167983 */ /* 0x000ea40000300800 */
[----:B------:R-:W2:Y:S01]  /*3c540*/  LDL.LU R23, [R1+0x2dc] ;  /* 0x0002dc0001177983 */ /* 0x000ea20000300800 */
[----:B----4-:R-:W-:Y:S01]  /*3c550*/  STL.64 [R1+0x57e8], R18 ;  /* 0x0057e81201007387 */ /* 0x010fe20000100a00 */
[----:B------:R-:W-:Y:S01]  /*3c560*/  STL.64 [R1+0x57e0], R16 ;  /* 0x0057e01001007387 */ /* 0x000fe20000100a00 */
[----:B--2---:R-:W-:Y:S11]  /*3c570*/  HMMA.16816.F32.BF16 R8, R8, R16, R20 ;  /* 0x000000100808723c */ /* 0x004ff60000041814 */
[----:B------:R-:W-:Y:S11]  /*3c580*/  @!UPT UIADD3 URZ, URZ, URZ, URZ ;  /* 0x0000003f3f3ff290 */ /* 0x000ff6000fffe03f */
[----:B------:R-:W-:Y:S01]  /*3c590*/  @!UPT UIADD3 URZ, URZ, URZ, URZ ;  /* 0x0000003f3f3ff290 */ /* 0x000fe2000fffe03f */
[----:B------:R0:W-:Y:S01]  /*3c5a0*/  STL.64 [R1+0x80], R8 ;  /* 0x0000800801007387 */ /* 0x0001e20000100a00 */
[----:B------:R1:W-:Y:S03]  /*3c5b0*/  STL.64 [R1+0x88], R10 ;  /* 0x0000880a01007387 */ /* 0x0003e60000100a00 */
[----:B0-----:R-:W2:Y:S01]  /*3c5c0*/  LDL.LU R8, [R1+0x220] ;  /* 0x0002200001087983 */ /* 0x001ea20000300800 */
[----:B------:R-:W2:Y:S02]  /*3c5d0*/  LDL.LU R9, [R1+0x224] ;  /* 0x0002240001097983 */ /* 0x000ea40000300800 */
[----:B-1----:R-:W4:Y:S02]  /*3c5e0*/  LDL.LU R10, [R1+0x228] ;  /* 0x00022800010a7983 */ /* 0x002f240000300800 */
[----:B------:R-:W4:Y:S02]  /*3c5f0*/  LDL.LU R11, [R1+0x22c] ;  /* 0x00022c00010b7983 */ /* 0x000f240000300800 */
[----:B----4-:R0:W-:Y:S01]  /*3c600*/  STL.64 [R1+0x5770], R10 ;  /* 0x0057700a01007387 */ /* 0x0101e20000100a00 */
[----:B--2---:R1:W-:Y:S01]  /*3c610*/  STL.64 [R1+0x5768], R8 ;  /* 0x0057680801007387 */ /* 0x0043e20000100a00 */
[----:B0-----:R-:W-:Y:S01]  /*3c620*/  MOV R10, R27 ;  /* 0x0000001b000a7202 */ /* 0x001fe20000000f00 */
[----:B------:R-:W-:-:S02]  /*3c630*/  IMAD.MOV.U32 R11, RZ, RZ, R26 ;  /* 0x000000ffff0b7224 */ /* 0x000fc400078e001a */
[----:B-1----:R-:W-:Y:S01]  /*3c640*/  IMAD.MOV.U32 R8, RZ, RZ, R14 ;  /* 0x000000ffff087224 */ /* 0x002fe200078e000e */
[----:B------:R-:W-:Y:S01]  /*3c650*/  MOV R9, R29 ;  /* 0x0000001d00097202 */ /* 0x000fe20000000f00 */
[----:B------:R-:W2:Y:S01]  /*3c660*/  LDL.LU R14, [R1+0x5800] ;  /* 0x00580000010e7983 */ /* 0x000ea20000300800 */
[----:B------:R-:W4:Y:S02]  /*3c670*/  LDL.LU R29, [R1+0x57fc] ;  /* 0x0057fc00011d7983 */ /* 0x000f240000300800 */
[----:B------:R0:W-:Y:S01]  /*3c680*/  STL.64 [R1+0x57a0], R10 ;  /* 0x0057a00a01007387 */ /* 0x0001e20000100a00 */
[----:B------:R1:W-:Y:S01]  /*3c690*/  STL.64 [R1+0x5798], R8 ;  /* 0x0057980801007387 */ /* 0x0003e20000100a00 */
[----:B------:R-:W2:Y:S02]  /*3c6a0*/  LDL.LU R20, [R1+0x250] ;  /* 0x0002500001147983 */ /* 0x000ea40000300800 */
[----:B------:R-:W2:Y:S02]  /*3c6b0*/  LDL.LU R21, [R1+0x254] ;  /* 0x0002540001157983 */ /* 0x000ea40000300800 */
[----:B------:R-:W2:Y:S01]  /*3c6c0*/  LDL.LU R22, [R1+0x258] ;  /* 0x0002580001167983 */ /* 0x000ea20000300800 */
[----:B------:R-:W2:Y:S01]  /*3c6d0*/  LDL.LU R23, [R1+0x25c] ;  /* 0x00025c0001177983 */ /* 0x000ea20000300800 */
[----:B0-----:R-:W-:Y:S01]  /*3c6e0*/  IMAD.MOV.U32 R10, RZ, RZ, R3 ;  /* 0x000000ffff0a7224 */ /* 0x001fe200078e0003 */
[----:B------:R-:W-:-:S02]  /*3c6f0*/  MOV R11, R0 ;  /* 0x00000000000b7202 */ /* 0x000fc40000000f00 */
[----:B-1----:R-:W-:Y:S02]  /*3c700*/  MOV R8, R25 ;  /* 0x0000001900087202 */ /* 0x002fe40000000f00 */
[----:B------:R-:W-:Y:S02]  /*3c710*/  MOV R9, R24 ;  /* 0x0000001800097202 */ /* 0x000fe40000000f00 */
[----:B------:R-:W0:Y:S04]  /*3c720*/  LDSM.16.MT88.4 R24, [R2+0x16180] ;  /* 0x016180000218783b */ /* 0x000e280000004200 */
[----:B------:R-:W-:Y:S01]  /*3c730*/  STL.64 [R1+0x57d8], R10 ;  /* 0x0057d80a01007387 */ /* 0x000fe20000100a00 */
[----:B------:R-:W-:Y:S03]  /*3c740*/  STL.64 [R1+0x57d0], R8 ;  /* 0x0057d00801007387 */ /* 0x000fe60000100a00 */
[----:B--2---:R-:W-:Y:S01]  /*3c750*/  STL.64 [R1+0x5780], R22 ;  /* 0x0057801601007387 */ /* 0x004fe20000100a00 */
[----:B------:R1:W-:Y:S03]  /*3c760*/  STL.64 [R1+0x5778], R20 ;  /* 0x0057781401007387 */ /* 0x0003e60000100a00 */
[----:B-1----:R-:W2:Y:S01]  /*3c770*/  LDL.LU R20, [R1+0x260] ;  /* 0x0002600001147983 */ /* 0x002ea20000300800 */
[----:B------:R-:W2:Y:S02]  /*3c780*/  LDL.LU R21, [R1+0x264] ;  /* 0x0002640001157983 */ /* 0x000ea40000300800 */
[----:B------:R-:W2:Y:S02]  /*3c790*/  LDL.LU R22, [R1+0x268] ;  /* 0x0002680001167983 */ /* 0x000ea40000300800 */
[----:B------:R-:W2:Y:S01]  /*3c7a0*/  LDL.LU R23, [R1+0x26c] ;  /* 0x00026c0001177983 */ /* 0x000ea20000300800 */
        /* <DEDUP_REMOVED lines=8> */
[----:B--2---:R-:W-:Y:S01]  /*3c830*/  STL.64 [R1+0x5790], R22 ;  /* 0x0057901601007387 */ /* 0x004fe20000100a00 */
[----:B------:R1:W-:Y:S03]  /*3c840*/  STL.64 [R1+0x5788], R20 ;  /* 0x0057881401007387 */ /* 0x0003e60000100a00 */
[----:B-1----:R-:W2:Y:S01]  /*3c850*/  LDL.LU R20, [R1+0x290] ;  /* 0x0002900001147983 */ /* 0x002ea20000300800 */
[----:B------:R-:W2:Y:S02]  /*3c860*/  LDL.LU R21, [R1+0x294] ;  /* 0x0002940001157983 */ /* 0x000ea40000300800 */
[----:B------:R-:W2:Y:S02]  /*3c870*/  LDL.LU R22, [R1+0x298] ;  /* 0x0002980001167983 */ /* 0x000ea40000300800 */
[----:B------:R-:W2:Y:S02]  /*3c880*/  LDL.LU R23, [R1+0x29c] ;  /* 0x00029c0001177983 */ /* 0x000ea40000300800 */
[----:B--2---:R-:W-:Y:S01]  /*3c890*/  STL.64 [R1+0x57b0], R22 ;  /* 0x0057b01601007387 */ /* 0x004fe20000100a00 */
[----:B------:R1:W-:Y:S03]  /*3c8a0*/  STL.64 [R1+0x57a8], R20 ;  /* 0x0057a81401007387 */ /* 0x0003e60000100a00 */
[----:B-1----:R-:W2:Y:S01]  /*3c8b0*/  LDL.LU R20, [R1+0x270] ;  /* 0x0002700001147983 */ /* 0x002ea20000300800 */
[----:B------:R-:W2:Y:S02]  /*3c8c0*/  LDL.LU R21, [R1+0x274] ;  /* 0x0002740001157983 */ /* 0x000ea40000300800 */
[----:B------:R-:W2:Y:S02]  /*3c8d0*/  LDL.LU R22, [R1+0x278] ;  /* 0x0002780001167983 */ /* 0x000ea40000300800 */
[----:B------:R-:W2:Y:S01]  /*3c8e0*/  LDL.LU R23, [R1+0x27c] ;  /* 0x00027c0001177983 */ /* 0x000ea20000300800 */
[----:B---3--:R-:W-:Y:S01]  /*3c8f0*/  HMMA.16816.F32.BF16 R16, R4, R12, R16 ;  /* 0x0000000c0410723c */ /* 0x008fe20000041810 */
[----:B--2---:R-:W-:Y:S01]  /*3c900*/  STL.64 [R1+0x57c0], R22 ;  /* 0x0057c01601007387 */ /* 0x004fe20000100a00 */
[----:B------:R1:W-:Y:S03]  /*3c910*/  STL.64 [R1+0x57b8], R20 ;  /* 0x0057b81401007387 */ /* 0x0003e60000100a00 */
[----:B-1----:R-:W2:Y:S01]  /*3c920*/  LDL.LU R20, [R1+0x2b0] ;  /* 0x0002b00001147983 */ /* 0x002ea20000300800 */
[----:B------:R-:W2:Y:S02]  /*3c930*/  LDL.LU R21, [R1+0x2b4] ;  /* 0x0002b40001157983 */ /* 0x000ea40000300800 */
[----:B------:R-:W2:Y:S02]  /*3c940*/  LDL.LU R22, [R1+0x2b8] ;  /* 0x0002b80001167983 */ /* 0x000ea40000300800 */
[----:B------:R-:W2:Y:S01]  /*3c950*/  LDL.LU R23, [R1+0x2bc] ;  /* 0x0002bc0001177983 */ /* 0x000ea20000300800 */
[----:B0-----:R-:W-:Y:S01]  /*3c960*/  STL.64 [R1+0x56e0], R26 ;  /* 0x0056e01a01007387 */ /* 0x001fe20000100a00 */
[----:B------:R4:W-:Y:S02]  /*3c970*/  STL.64 [R1+0x56d8], R24 ;  /* 0x0056d81801007387 */ /* 0x0009e40000100a00 */
[----:B----4-:R-:W-:-:S02]  /*3c980*/  MOV R24, R29 ;  /* 0x0000001d00187202 */ /* 0x010fc40000000f00 */
[----:B------:R-:W3:Y:S01]  /*3c990*/  LDL.LU R29, [R1+0x57f8] ;  /* 0x0057f800011d7983 */ /* 0x000ee20000300800 */
[----:B------:R-:W4:Y:S02]  /*3c9a0*/  LDL.LU R25, [R1+0x214] ;  /* 0x0002140001197983 */ /* 0x000f240000300800 */
[----:B------:R-:W-:Y:S01]  /*3c9b0*/  IMAD.MOV.U32 R26, RZ, RZ, R14 ;  /* 0x000000ffff1a7224 */ /* 0x000fe200078e000e */
[----:B------:R-:W-:Y:S01]  /*3c9c0*/  MOV R27, R15 ;  /* 0x0000000f001b7202 */ /* 0x000fe20000000f00 */
[----:B------:R-:W2:Y:S01]  /*3c9d0*/  LDL.LU R14, [R1+0x57f4] ;  /* 0x0057f400010e7983 */ /* 0x000ea20000300800 */
[----:B------:R-:W2:Y:S02]  /*3c9e0*/  LDL.LU R15, [R1+0x57f0] ;  /* 0x0057f000010f7983 */ /* 0x000ea40000300800 */
[----:B------:R-:W-:Y:S02]  /*3c9f0*/  STL [R1+0x559c], R2 ;  /* 0x00559c0201007387 */ /* 0x000fe40000100800 */
[----:B------:R-:W-:Y:S01]  /*3ca00*/  STL.64 [R1+0xb0], R16 ;  /* 0x0000b01001007387 */ /* 0x000fe20000100a00 */
[----:B------:R-:W-:Y:S04]  /*3ca10*/  STL.64 [R1+0xb8], R18 ;  /* 0x0000b81201007387 */ /* 0x000fe80000100a00 */
[----:B---3--:R-:W0:Y:S02]  /*3ca20*/  LDSM.16.MT88.4 R16, [R29+0x16000] ;  /* 0x016000001d10783b */ /* 0x008e240000004200 */
[----:B0-----:R-:W-:-:S02]  /*3ca30*/  MOV R12, R18 ;  /* 0x00000012000c7202 */ /* 0x001fc40000000f00 */
[----:B------:R-:W-:Y:S02]  /*3ca40*/  MOV R0, R19 ;  /* 0x0000001300007202 */ /* 0x000fe40000000f00 */
[----:B------:R-:W-:Y:S01]  /*3ca50*/  MOV R3, R16 ;  /* 0x0000001000037202 */ /* 0x000fe20000000f00 */
[----:B------:R-:W-:Y:S01]  /*3ca60*/  IMAD.MOV.U32 R13, RZ, RZ, R17 ;  /* 0x000000ffff0d7224 */ /* 0x000fe200078e0011 */
[----:B------:R-:W3:Y:S01]  /*3ca70*/  LDL.LU.64 R18, [R1+0x57e8] ;  /* 0x0057e80001127983 */ /* 0x000ee20000300a00 */
        /* <DEDUP_REMOVED lines=10> */
[----:B---3--:R-:W-:Y:S02]  /*3cb20*/  IMAD.MOV.U32 R4, RZ, RZ, R19 ;  /* 0x000000ffff047224 */ /* 0x008fe400078e0013 */
        /* <DEDUP_REMOVED lines=32> */
[----:B------:R0:W-:Y:S01]  /*3cd30*/  STL.64 [R1+0x330], R8 ;  /* 0x0003300801007387 */ /* 0x0001e20000100a00 */
[----:B------:R-:W-:Y:S01]  /*3cd40*/  MOV R17, R10 ;  /* 0x0000000a00117202 */ /* 0x000fe20000000f00 */
[----:B------:R-:W-:Y:S02]  /*3cd50*/  IMAD.MOV.U32 R16, RZ, RZ, R11 ;  /* 0x000000ffff107224 */ /* 0x000fe400078e000b */
[----:B------:R-:W3:Y:S04]  /*3cd60*/  LDL.LU.64 R10, [R1+0x5770] ;  /* 0x00577000010a7983 */ /* 0x000ee80000300a00 */
[----:B0-----:R-:W3:Y:S01]  /*3cd70*/  LDL.LU.64 R8, [R1+0x5768] ;  /* 0x0057680001087983 */ /* 0x001ee20000300a00 */
[----:B------:R-:W-:Y:S02]  /*3cd80*/  STL [R1+0x5680], R16 ;  /* 0x0056801001007387 */ /* 0x000fe40000100800 */
[----:B------:R-:W-:Y:S01]  /*3cd90*/  STL [R1+0x567c], R17 ;  /* 0x00567c1101007387 */ /* 0x000fe20000100800 */
[C---:B--2---:R-:W-:Y:S11]  /*3cda0*/  HMMA.16816.F32.BF16 R20, R4.reuse, R14, R20 ;  /* 0x0000000e0414723c */ /* 0x044ff60000041814 */
[----:B------:R-:W-:Y:S11]  /*3cdb0*/  @!UPT UIADD3 URZ, URZ, URZ, URZ ;  /* 0x0000003f3f3ff290 */ /* 0x000ff6000fffe03f */
[----:B------:R-:W-:Y:S01]  /*3cdc0*/  @!UPT UIADD3 URZ, URZ, URZ, URZ ;  /* 0x0000003f3f3ff290 */ /* 0x000fe2000fffe03f */
[----:B------:R-:W-:Y:S01]  /*3cdd0*/  STL.64 [R1+0x350], R20 ;  /* 0x0003501401007387 */ /* 0x000fe20000100a00 */
[----:B------:R0:W-:Y:S01]  /*3cde0*/  STL.64 [R1+0x358], R22 ;  /* 0x0003581601007387 */ /* 0x0001e20000100a00 */
[----:B---3--:R-:W-:Y:S02]  /*3cdf0*/  HMMA.16816.F32.BF16 R4, R4, R18, R8 ;  /* 0x000000120404723c */ /* 0x008fe40000041808 */
[----:B0-----:R-:W2:Y:S01]  /*3ce00*/  LDL.LU.64 R22, [R1+0x5760] ;  /* 0x0057600001167983 */ /* 0x001ea20000300a00 */
[----:B------:R-:W2:Y:S02]  /*3ce10*/  LDL.LU.64 R20, [R1+0x5758] ;  /* 0x0057580001147983 */ /* 0x000ea40000300a00 */
[----:B------:R-:W4:Y:S02]  /*3ce20*/  LDL.LU.64 R10, [R1+0x5750] ;  /* 0x00575000010a7983 */ /* 0x000f240000300a00 */
[----:B------:R-:W4:Y:S11]  /*3ce30*/  LDL.LU.64 R8, [R1+0x5748] ;  /* 0x0057480001087983 */ /* 0x000f360000300a00 */
[----:B------:R-:W-:Y:S05]  /*3ce40*/  @!UPT UIADD3 URZ, URZ, URZ, URZ ;  /* 0x0000003f3f3ff290 */ /* 0x000fea000fffe03f */
[----:B------:R-:W-:Y:S01]  /*3ce50*/  STL.64 [R1+0x310], R4 ;  /* 0x0003100401007387 */ /* 0x000fe20000100a00 */
[----:B------:R-:W-:Y:S02]  /*3ce60*/  STL.64 [R1+0x318], R6 ;  /* 0x0003180601007387 */ /* 0x000fe40000100a00 */
[----:B------:R-:W0:Y:S02]  /*3ce70*/  LDSM.16.MT88.4 R4, [R29+0x16100] ;  /* 0x016100001d04783b */ /* 0x000e240000004200 */
[----:B0-----:R-:W-:Y:S02]  /*3ce80*/  MOV R16, R5 ;  /* 0x0000000500107202 */ /* 0x001fe40000000f00 */
[----:B------:R-:W-:Y:S01]  /*3ce90*/  MOV R17, R6 ;  /* 0x0000000600117202 */ /* 0x000fe20000000f00 */
[----:B------:R-:W-:Y:S01]  /*3cea0*/  IMAD.MOV.U32 R28, RZ, RZ, R7 ;  /* 0x000000ffff1c7224 */ /* 0x000fe200078e0007 */
[C---:B----4-:R-:W-:Y:S08]  /*3ceb0*/  HMMA.16816.F32.BF16 R24, R8.reuse, R14, R24 ;  /* 0x0000000e0818723c */ /* 0x050ff00000041818 */
[----:B--2---:R-:W-:Y:S11]  /*3cec0*/  HMMA.16816.F32.BF16 R8, R8, R18, R20 ;  /* 0x000000120808723c */ /* 0x004ff60000041814 */
[----:B------:R-:W-:Y:S04]  /*3ced0*/  @!UPT UIADD3 URZ, URZ, URZ, URZ ;  /* 0x0000003f3f3ff290 */ /* 0x000fe8000fffe03f */
[----:B------:R-:W-:Y:S01]  /*3cee0*/  STL.64 [R1+0x300], R24 ;  /* 0x0003001801007387 */ /* 0x000fe20000100a00 */
[----:B------:R-:W-:Y:S07]  /*3cef0*/  STL.64 [R1+0x308], R26 ;  /* 0x0003081a01007387 */ /* 0x000fee0000100a00 */
[----:B------:R-:W-:Y:S02]  /*3cf00*/  STL.64 [R1+0x2f0], R8 ;  /* 0x0002f00801007387 */ /* 0x000fe40000100a00 */
[----:B------:R-:W-:Y:S01]  /*3cf10*/  STL.64 [R1+0x2f8], R10 ;  /* 0x0002f80a01007387 */ /* 0x000fe20000100a00 */
[----:B------:R0:W-:Y:S04]  /*3cf20*/  STL [R1+0x30], R4 ;  /* 0x0000300401007387 */ /* 0x0001e80000100800 */
[----:B0-----:R-:W2:Y:S01]  /*3cf30*/  LDL.LU R4, [R1+0x160] ;  /* 0x0001600001047983 */ /* 0x001ea20000300800 */
[----:B------:R-:W2:Y:S02]  /*3cf40*/  LDL.LU R5, [R1+0x164] ;  /* 0x0001640001057983 */ /* 0x000ea40000300800 */
[----:B------:R-:W3:Y:S02]  /*3cf50*/  LDL.LU R6, [R1+0x168] ;  /* 0x0001680001067983 */ /* 0x000ee40000300800 */
[----:B------:R-:W3:Y:S01]  /*3cf60*/  LDL.LU R7, [R1+0x16c] ;  /* 0x00016c0001077983 */ /* 0x000ee20000300800 */
[----:B------:R-:W4:Y:S01]  /*3cf70*/  LDL.LU R24, [R1+0x1a0] ;  /* 0x0001a00001187983 */ /* 0x000f220000300800 */
[----:B------:R-:W4:Y:S02]  /*3cf80*/  LDL.LU R25, [R1+0x1a4] ;  /* 0x0001a40001197983 */ /* 0x000f240000300800 */
[----:B------:R-:W2:Y:S02]  /*3cf90*/  LDL.LU R26, [R1+0x1a8] ;  /* 0x0001a800011a7983 */ /* 0x000ea40000300800 */
[----:B------:R-:W2:Y:S01]  /*3cfa0*/  LDL.LU R27, [R1+0x1ac] ;  /* 0x0001ac00011b7983 */ /* 0x000ea20000300800 */
[----:B------:R-:W2:Y:S01]  /*3cfb0*/  LDL.LU R20, [R1+0x1c0] ;  /* 0x0001c00001147983 */ /* 0x000ea20000300800 */
[----:B------:R-:W2:Y:S02]  /*3cfc0*/  LDL.LU R21, [R1+0x1c4] ;  /* 0x0001c40001157983 */ /* 0x000ea40000300800 */
[----:B------:R-:W2:Y:S02]  /*3cfd0*/  LDL.LU R22, [R1+0x1c8] ;  /* 0x0001c80001167983 */ /* 0x000ea40000300800 */
[----:B------:R-:W2:Y:S01]  /*3cfe0*/  LDL.LU R23, [R1+0x1cc] ;  /* 0x0001cc0001177983 */ /* 0x000ea20000300800 */
[----:B------:R-:W3:Y:S01]  /*3cff0*/  LDL.LU R8, [R1] ;  /* 0x0000000001087983 */ /* 0x000ee20000300800 */
        /* <DEDUP_REMOVED lines=31> */
[----:B------:R-:W2:Y:S02]  /*3d1f0*/  LDL.LU R6, [R1+0x188] ;  /* 0x0001880001067983 */ /* 0x000ea40000300800 */
[----:B------:R-:W2:Y:S02]  /*3d200*/  LDL.LU R7, [R1+0x18c] ;  /* 0x00018c0001077983 */ /* 0x000ea40000300800 */
[----:B--2---:R-:W-:Y:S01]  /*3d210*/  STL.64 [R1+0x56b8], R6 ;  /* 0x0056b80601007387 */ /* 0x004fe20000100a00 */
[----:B---3--:R0:W-:Y:S03]  /*3d220*/  STL.64 [R1+0x56b0], R4 ;  /* 0x0056b00401007387 */ /* 0x0081e60000100a00 */
[----:B0-----:R-:W2:Y:S01]  /*3d230*/  LDL.LU R4, [R1+0x170] ;  /* 0x0001700001047983 */ /* 0x001ea20000300800 */
[----:B------:R-:W2:Y:S02]  /*3d240*/  LDL.LU R5, [R1+0x174] ;  /* 0x0001740001057983 */ /* 0x000ea40000300800 */
[----:B------:R-:W3:Y:S02]  /*3d250*/  LDL.LU R6, [R1+0x178] ;  /* 0x0001780001067983 */ /* 0x000ee40000300800 */
[----:B------:R-:W3:Y:S01]  /*3d260*/  LDL.LU R7, [R1+0x17c] ;  /* 0x00017c0001077983 */ /* 0x000ee20000300800 */
[C---:B------:R-:W-:Y:S01]  /*3d270*/  HMMA.16816.F32.BF16 R20, R8.reuse, R14, R20 ;  /* 0x0000000e0814723c */ /* 0x040fe20000041814 */
[----:B---3--:R-:W-:Y:S01]  /*3d280*/  STL.64 [R1+0x56c8], R6 ;  /* 0x0056c80601007387 */ /* 0x008fe20000100a00 */
[----:B--2---:R0:W-:Y:S03]  /*3d290*/  STL.64 [R1+0x56c0], R4 ;  /* 0x0056c00401007387 */ /* 0x0041e60000100a00 */
[----:B0-----:R-:W2:Y:S01]  /*3d2a0*/  LDL.LU R4, [R1+0x190] ;  /* 0x0001900001047983 */ /* 0x001ea20000300800 */
[----:B------:R-:W2:Y:S02]  /*3d2b0*/  LDL.LU R5, [R1+0x194] ;  /* 0x0001940001057983 */ /* 0x000ea40000300800 */
[----:B------:R-:W2:Y:S02]  /*3d2c0*/  LDL.LU R6, [R1+0x198] ;  /* 0x0001980001067983 */ /* 0x000ea40000300800 */
[----:B------:R-:W2:Y:S01]  /*3d2d0*/  LDL.LU R7, [R1+0x19c] ;  /* 0x00019c0001077983 */ /* 0x000ea20000300800 */
[----:B------:R-:W-:Y:S01]  /*3d2e0*/  STL [R1+0x568c], R28 ;  /* 0x00568c1c01007387 */ /* 0x000fe20000100800 */
[----:B------:R-:W-:Y:S02]  /*3d2f0*/  STL [R1+0x5688], R17 ;  /* 0x0056881101007387 */ /* 0x000fe40000100800 */
[----:B------:R-:W-:Y:S09]  /*3d300*/  STL [R1+0x5684], R16 ;  /* 0x0056841001007387 */ /* 0x000ff20000100800 */
[----:B------:R-:W-:Y:S01]  /*3d310*/  STL.64 [R1+0x360], R20 ;  /* 0x0003601401007387 */ /* 0x000fe20000100a00 */
[----:B------:R0:W-:Y:S04]  /*3d320*/  STL.64 [R1+0x368], R22 ;  /* 0x0003681601007387 */ /* 0x0001e80000100a00 */
        /* <DEDUP_REMOVED lines=35> */
[----:B------:R-:W2:Y:S01]  /*3d560*/  LDL.LU.64 R26, [R1+0x56e0] ;  /* 0x0056e000011a7983 */ /* 0x000ea20000300a00 */
[----:B------:R-:W2:Y:S11]  /*3d570*/  LDL.LU.64 R24, [R1+0x56d8] ;  /* 0x0056d80001187983 */ /* 0x000eb60000300a00 */
[----:B------:R-:W-:Y:S10]  /*3d580*/  @!UPT UIADD3 URZ, URZ, URZ, URZ ;  /* 0x0000003f3f3ff290 */ /* 0x000ff4000fffe03f */
[----:B------:R0:W-:Y:S01]  /*3d590*/  STL.64 [R1+0x270], R20 ;  /* 0x0002701401007387 */ /* 0x0001e20000100a00 */
[----:B------:R-:W-:Y:S01]  /*3d5a0*/  STL.64 [R1+0x278], R22 ;  /* 0x0002781601007387 */ /* 0x000fe20000100a00 */
[----:B0-----:R-:W-:Y:S02]  /*3d5b0*/  MOV R20, R3 ;  /* 0x0000000300147202 */ /* 0x001fe40000000f00 */
[----:B------:R-:W4:Y:S01]  /*3d5c0*/  LDL.LU R3, [R1+0x56d0] ;  /* 0x0056d00001037983 */ /* 0x000f220000300800 */
[C---:B--2---:R-:W-:Y:S11]  /*3d5d0*/  HMMA.16816.F32.BF16 R4, R24.reuse, R14, R4 ;  /* 0x0000000e1804723c */ /* 0x044ff60000041804 */
[----:B------:R-:W-:Y:S11]  /*3d5e0*/  @!UPT UIADD3 URZ, URZ, URZ, URZ ;  /* 0x0000003f3f3ff290 */ /* 0x000ff6000fffe03f */
[----:B------:R-:W-:Y:S01]  /*3d5f0*/  @!UPT UIADD3 URZ, URZ, URZ, URZ ;  /* 0x0000003f3f3ff290 */ /* 0x000fe2000fffe03f */
[----:B------:R-:W-:Y:S01]  /*3d600*/  STL.64 [R1+0x220], R4 ;  /* 0x0002200401007387 */ /* 0x000fe20000100a00 */
[----:B------:R0:W-:Y:S03]  /*3d610*/  STL.64 [R1+0x228], R6 ;  /* 0x0002280601007387 */ /* 0x0001e60000100a00 */
[----:B0-----:R-:W2:Y:S01]  /*3d620*/  LDL.LU.64 R6, [R1+0x56c8] ;  /* 0x0056c80001067983 */ /* 0x001ea20000300a00 */
[----:B------:R-:W2:Y:S02]  /*3d630*/  LDL.LU.64 R4, [R1+0x56c0] ;  /* 0x0056c00001047983 */ /* 0x000ea40000300a00 */
[----:B------:R-:W-:Y:S01]  /*3d640*/  IMAD.MOV.U32 R22, RZ, RZ, R12 ;  /* 0x000000ffff167224 */ /* 0x000fe200078e000c */
[----:B------:R-:W-:Y:S02]  /*3d650*/  MOV R21, R13 ;  /* 0x0000000d00157202 */ /* 0x000fe40000000f00 */
[----:B------:R-:W-:Y:S01]  /*3d660*/  MOV R23, R0 ;  /* 0x0000000000177202 */ /* 0x000fe20000000f00 */
        /* <DEDUP_REMOVED lines=8> */
[----:B------:R-:W2:Y:S01]  /*3d6f0*/  LDL.LU R27, [R1+0x15c] ;  /* 0x00015c00011b7983 */ /* 0x000ea20000300800 */
[----:B0-----:R-:W-:-:S02]  /*3d700*/  MOV R12, R6 ;  /* 0x00000006000c7202 */ /* 0x001fc40000000f00 */
[----:B------:R-:W-:Y:S02]  /*3d710*/  MOV R2, R7 ;  /* 0x0000000700027202 */ /* 0x000fe40000000f00 */
[----:B------:R-:W-:Y:S01]  /*3d720*/  MOV R0, R4 ;  /* 0x0000000400007202 */ /* 0x000fe20000000f00 */
[----:B------:R-:W-:Y:S01]  /*3d730*/  IMAD.MOV.U32 R13, RZ, RZ, R5 ;  /* 0x000000ffff0d7224 */ /* 0x000fe200078e0005 */
[----:B------:R-:W2:Y:S01]  /*3d740*/  LDL.LU.64 R6, [R1+0x56b8] ;  /* 0x0056b80001067983 */ /* 0x000ea20000300a00 */
        /* <DEDUP_REMOVED lines=13> */
[----:B------:R-:W-:Y:S01]  /*3d820*/  STL.64 [R1+0x210], R20 ;  /* 0x0002101401007387 */ /* 0x000fe20000100a00 */
[----:B------:R-:W-:Y:S02]  /*3d830*/  STL.64 [R1+0x218], R22 ;  /* 0x0002181601007387 */ /* 0x000fe40000100a00 */
[----:B----4-:R-:W0:Y:S01]  /*3d840*/  LDSM.16.MT88.4 R20, [R3+0x16000] ;  /* 0x016000000314783b */ /* 0x010e220000004200 */
[C---:B---3--:R-:W-:Y:S11]  /*3d850*/  HMMA.16816.F32.BF16 R8, R4.reuse, R14, R8 ;  /* 0x0000000e0408723c */ /* 0x048ff60000041808 */
[----:B------:R-:W-:Y:S11]  /*3d860*/  @!UPT UIADD3 URZ, URZ, URZ, URZ ;  /* 0x0000003f3f3ff290 */ /* 0x000ff6000fffe03f */
[----:B------:R-:W-:Y:S01]  /*3d870*/  @!UPT UIADD3 URZ, URZ, URZ, URZ ;  /* 0x0000003f3f3ff290 */ /* 0x000fe2000fffe03f */
[----:B------:R0:W-:Y:S01]  /*3d880*/  STL.64 [R1+0x200], R8 ;  /* 0x0002000801007387 */ /* 0x0001e20000100a00 */
[----:B------:R1:W-:Y:S01]  /*3d890*/  STL.64 [R1+0x208], R10 ;  /* 0x0002080a01007387 */ /* 0x0003e20000100a00 */
[----:B0-----:R-:W-:Y:S01]  /*3d8a0*/  MOV R9, R22 ;  /* 0x0000001600097202 */ /* 0x001fe20000000f00 */
[----:B-1----:R-:W-:Y:S01]  /*3d8b0*/  IMAD.MOV.U32 R11, RZ, RZ, R20 ;  /* 0x000000ffff0b7224 */ /* 0x002fe200078e0014 */
[----:B------:R-:W-:Y:S01]  /*3d8c0*/  MOV R10, R21 ;  /* 0x00000015000a7202 */ /* 0x000fe20000000f00 */
[----:B------:R-:W-:Y:S02]  /*3d8d0*/  IMAD.MOV.U32 R8, RZ, RZ, R23 ;  /* 0x000000ffff087224 */ /* 0x000fe400078e0017 */
[----:B------:R-:W0:Y:S01]  /*3d8e0*/  LDSM.16.MT88.4 R20, [R3+0x16080] ;  /* 0x016080000314783b */ /* 0x000e220000004200 */
[----:B------:R-:W-:Y:S01]  /*3d8f0*/  HMMA.16816.F32.BF16 R4, R4, R18, R24 ;  /* 0x000000120404723c */ /* 0x000fe20000041818 */
[----:B------:R-:W-:Y:S01]  /*3d900*/  LDSM.16.MT88.4 R24, [R3+0x16180] ;  /* 0x016180000318783b */ /* 0x000fe20000004200 */
[----:B0-----:R-:W-:-:S02]  /*3d910*/  MOV R28, R20 ;  /* 0x00000014001c7202 */ /* 0x001fc40000000f00 */
[----:B------:R-:W-:Y:S01]  /*3d920*/  MOV R17, R21 ;  /* 0x0000001500117202 */ /* 0x000fe20000000f00 */
[----:B------:R-:W-:Y:S01]  /*3d930*/  IMAD.MOV.U32 R16, RZ, RZ, R22 ;  /* 0x000000ffff107224 */ /* 0x000fe200078e0016 */
[----:B------:R-:W-:Y:S02]  /*3d940*/  MOV R29, R23 ;  /* 0x00000017001d7202 */ /* 0x000fe40000000f00 */
[----:B------:R-:W0:Y:S04]  /*3d950*/  LDSM.16.MT88.4 R20, [R3+0x16100] ;  /* 0x016100000314783b */ /* 0x000e280000004200 */
[----:B0-----:R-:W-:Y:S01]  /*3d960*/  STL.64 [R1+0x55e0], R22 ;  /* 0x0055e01601007387 */ /* 0x001fe20000100a00 */
[----:B------:R-:W-:Y:S02]  /*3d970*/  STL.64 [R1+0x55d8], R20 ;  /* 0x0055d81401007387 */ /* 0x000fe40000100a00 */
[----:B------:R-:W-:Y:S08]  /*3d980*/  STL.64 [R1+0x55c0], R26 ;  /* 0x0055c01a01007387 */ /* 0x000ff00000100a00 */
[----:B------:R-:W-:Y:S01]  /*3d990*/  STL.64 [R1+0x150], R4 ;  /* 0x0001500401007387 */ /* 0x000fe20000100a00 */
[----:B------:R-:W-:Y:S01]  /*3d9a0*/  STL.64 [R1+0x158], R6 ;  /* 0x0001580601007387 */ /* 0x000fe20000100a00 */
[----:B------:R0:W-:Y:S03]  /*3d9b0*/  STL.64 [R1+0x55b8], R24 ;  /* 0x0055b81801007387 */ /* 0x0001e60000100a00 */
[----:B0-----:R-:W2:Y:S01]  /*3d9c0*/  LDL.LU R24, [R1+0x80] ;  /* 0x0000800001187983 */ /* 0x001ea20000300800 */
[----:B------:R-:W2:Y:S02]  /*3d9d0*/  LDL.LU R25, [R1+0x84] ;  /* 0x0000840001197983 */ /* 0x000ea40000300800 */
[----:B------:R-:W3:Y:S02]  /*3d9e0*/  LDL.LU R26, [R1+0x88] ;  /* 0x00008800011a7983 */ /* 0x000ee40000300800 */
[----:B------:R-:W3:Y:S01]  /*3d9f0*/  LDL.LU R27, [R1+0x8c] ;  /* 0x00008c00011b7983 */ /* 0x000ee20000300800 */
[----:B------:R-:W-:-:S02]  /*3da00*/  MOV R22, R16 ;  /* 0x0000001000167202 */ /* 0x000fc40000000f00 */
[----:B------:R-:W-:Y:S02]  /*3da10*/  MOV R23, R29 ;  /* 0x0000001d00177202 */ /* 0x000fe40000000f00 */
[----:B------:R-:W-:Y:S01]  /*3da20*/  MOV R20, R28 ;  /* 0x0000001c00147202 */ /* 0x000fe20000000f00 */
[----:B------:R-:W-:Y:S01]  /*3da30*/  IMAD.MOV.U32 R21, RZ, RZ, R17 ;  /* 0x000000ffff157224 */ /* 0x000fe200078e0011 */
[----:B------:R-:W4:Y:S01]  /*3da40*/  LDL.LU R28, [R1+0x568c] ;  /* 0x00568c00011c7983 */ /* 0x000f220000300800 */
[----:B------:R-:W4:Y:S02]  /*3da50*/  LDL.LU R17, [R1+0x5688] ;  /* 0x0056880001117983 */ /* 0x000f240000300800 */
[----:B------:R-:W4:Y:S02]  /*3da60*/  LDL.LU R16, [R1+0x5684] ;  /* 0x0056840001107983 */ /* 0x000f240000300800 */
[----:B------:R-:W-:Y:S01]  /*3da70*/  STL.64 [R1+0x5610], R22 ;  /* 0x0056101601007387 */ /* 0x000fe20000100a00 */
[----:B------:R-:W-:Y:S04]  /*3da80*/  STL.64 [R1+0x5608], R20 ;  /* 0x0056081401007387 */ /* 0x000fe80000100a00 */
[----:B---3--:R-:W-:Y:S01]  /*3da90*/  STL.64 [R1+0x55d0], R26 ;  /* 0x0055d01a01007387 */ /* 0x008fe20000100a00 */
[----:B--2---:R0:W-:Y:S03]  /*3daa0*/  STL.64 [R1+0x55c8], R24 ;  /* 0x0055c81801007387 */ /* 0x0041e60000100a00 */
[----:B0-----:R-:W2:Y:S01]  /*3dab0*/  LDL.LU R24, [R1+0xc0] ;  /* 0x0000c00001187983 */ /* 0x001ea20000300800 */
[----:B------:R-:W2:Y:S02]  /*3dac0*/  LDL.LU R25, [R1+0xc4] ;  /* 0x0000c40001197983 */ /* 0x000ea40000300800 */
[----:B------:R-:W3:Y:S02]  /*3dad0*/  LDL.LU R26, [R1+0xc8] ;  /* 0x0000c800011a7983 */ /* 0x000ee40000300800 */
[----:B------:R-:W3:Y:S01]  /*3dae0*/  LDL.LU R27, [R1+0xcc] ;  /* 0x0000cc00011b7983 */ /* 0x000ee20000300800 */
[----:B------:R-:W-:Y:S01]  /*3daf0*/  MOV R22, R9 ;  /* 0x0000000900167202 */ /* 0x000fe20000000f00 */
[----:B------:R-:W-:-:S02]  /*3db00*/  IMAD.MOV.U32 R23, RZ, RZ, R8 ;  /* 0x000000ffff177224 */ /* 0x000fc400078e0008 */
[----:B------:R-:W-:Y:S01]  /*3db10*/  IMAD.MOV.U32 R20, RZ, RZ, R11 ;  /* 0x000000ffff147224 */ /* 0x000fe200078e000b */
[----:B------:R-:W-:Y:S01]  /*3db20*/  MOV R21, R10 ;  /* 0x0000000a00157202 */ /* 0x000fe20000000f00 */
[----:B------:R-:W2:Y:S01]  /*3db30*/  LDL.LU R8, [R1+0x30] ;  /* 0x0000300001087983 */ /* 0x000ea20000300800 */
[----:B----4-:R-:W-:Y:S02]  /*3db40*/  MOV R9, R16 ;  /* 0x0000001000097202 */ /* 0x010fe40000000f00 */
[----:B------:R-:W4:Y:S01]  /*3db50*/  LDL.LU R16, [R1+0x5680] ;  /* 0x0056800001107983 */ /* 0x000f220000300800 */
[----:B------:R-:W-:Y:S01]  /*3db60*/  MOV R10, R17 ;  /* 0x00000011000a7202 */ /* 0x000fe20000000f00 */
[----:B------:R-:W-:Y:S01]  /*3db70*/  IMAD.MOV.U32 R11, RZ, RZ, R28 ;  /* 0x000000ffff0b7224 */ /* 0x000fe200078e001c */
[----:B------:R-:W4:Y:S01]  /*3db80*/  LDL.LU R17, [R1+0x567c] ;  /* 0x00567c0001117983 */ /* 0x000f220000300800 */
[----:B------:R-:W4:Y:S02]  /*3db90*/  LDL.LU R28, [R1+0x5678] ;  /* 0x00567800011c7983 */ /* 0x000f240000300800 */
[----:B------:R-:W-:Y:S02]  /*3dba0*/  STL.64 [R1+0x5640], R22 ;  /* 0x0056401601007387 */ /* 0x000fe40000100a00 */
[----:B------:R-:W-:Y:S01]  /*3dbb0*/  STL.64 [R1+0x5638], R20 ;  /* 0x0056381401007387 */ /* 0x000fe20000100a00 */
[----:B---3--:R-:W-:Y:S01]  /*3dbc0*/  STL.64 [R1+0x55f0], R26 ;  /* 0x0055f01a01007387 */ /* 0x008fe20000100a00 */
[----:B--2---:R0:W-:Y:S03]  /*3dbd0*/  STL.64 [R1+0x55e8], R24 ;  /* 0x0055e81801007387 */ /* 0x0041e60000100a00 */
[----:B0-----:R-:W2:Y:S01]  /*3dbe0*/  LDL.LU R24, [R1+0xd0] ;  /* 0x0000d00001187983 */ /* 0x001ea20000300800 */
[----:B------:R-:W2:Y:S02]  /*3dbf0*/  LDL.LU R25, [R1+0xd4] ;  /* 0x0000d40001197983 */ /* 0x000ea40000300800 */
[----:B------:R-:W3:Y:S02]  /*3dc00*/  LDL.LU R26, [R1+0xd8] ;  /* 0x0000d800011a7983 */ /* 0x000ee40000300800 */
[----:B------:R-:W3:Y:S01]  /*3dc10*/  LDL.LU R27, [R1+0xdc] ;  /* 0x0000dc00011b7983 */ /* 0x000ee20000300800 */
[----:B------:R-:W-:Y:S01]  /*3dc20*/  MOV R20, R0 ;  /* 0x0000000000147202 */ /* 0x000fe20000000f00 */
[----:B------:R-:W-:Y:S01]  /*3dc30*/  IMAD.MOV.U32 R22, RZ, RZ, R12 ;  /* 0x000000ffff167224 */ /* 0x000fe200078e000c */
[----:B------:R-:W4:Y:S01]  /*3dc40*/  LDL.LU R0, [R1+0x5674] ;  /* 0x0056740001007983 */ /* 0x000f220000300800 */
[----:B------:R-:W-:-:S02]  /*3dc50*/  MOV R23, R2 ;  /* 0x0000000200177202 */ /* 0x000fc40000000f00 */
[----:B------:R-:W-:Y:S01]  /*3dc60*/  MOV R21, R13 ;  /* 0x0000000d00157202 */ /* 0x000fe20000000f00 */
[----:B------:R-:W4:Y:S01]  /*3dc70*/  LDL.LU R4, [R1+0x140] ;  /* 0x0001400001047983 */ /* 0x000f220000300800 */
[----:B------:R-:W4:Y:S01]  /*3dc80*/  LDL.LU R5, [R1+0x144] ;  /* 0x0001440001057983 */ /* 0x000f220000300800 */
[----:B------:R-:W4:Y:S02]  /*3dc90*/  LDL.LU R6, [R1+0x148] ;  /* 0x0001480001067983 */ /* 0x000f240000300800 */
[----:B------:R-:W4:Y:S02]  /*3dca0*/  LDL.LU R7, [R1+0x14c] ;  /* 0x00014c0001077983 */ /* 0x000f240000300800 */
[----:B------:R-:W-:Y:S01]  /*3dcb0*/  STL.64 [R1+0x5660], R22 ;  /* 0x0056601601007387 */ /* 0x000fe20000100a00 */
[----:B------:R0:W-:Y:S04]  /*3dcc0*/  STL.64 [R1+0x5658], R20 ;  /* 0x0056581401007387 */ /* 0x0001e80000100a00 */
[----:B0-----:R-:W4:Y:S01]  /*3dcd0*/  LDL.LU R20, [R1+0x130] ;  /* 0x0001300001147983 */ /* 0x001f220000300800 */
[----:B------:R-:W4:Y:S02]  /*3dce0*/  LDL.LU R21, [R1+0x134] ;  /* 0x0001340001157983 */ /* 0x000f240000300800 */
[----:B------:R-:W4:Y:S02]  /*3dcf0*/  LDL.LU R22, [R1+0x138] ;  /* 0x0001380001167983 */ /* 0x000f240000300800 */
[----:B------:R-:W4:Y:S01]  /*3dd00*/  LDL.LU R23, [R1+0x13c] ;  /* 0x00013c0001177983 */ /* 0x000f220000300800 */
[----:B---3--:R-:W-:Y:S01]  /*3dd10*/  STL.64 [R1+0x5600], R26 ;  /* 0x0056001a01007387 */ /* 0x008fe20000100a00 */
[----:B--2---:R0:W-:Y:S03]  /*3dd20*/  STL.64 [R1+0x55f8], R24 ;  /* 0x0055f81801007387 */ /* 0x0041e60000100a00 */
[----:B0-----:R-:W2:Y:S01]  /*3dd30*/  LDL.LU R24, [R1+0xe0] ;  /* 0x0000e00001187983 */ /* 0x001ea20000300800 */
[----:B------:R-:W2:Y:S02]  /*3dd40*/  LDL.LU R25, [R1+0xe4] ;  /* 0x0000e40001197983 */ /* 0x000ea40000300800 */
[----:B------:R-:W3:Y:S01]  /*3dd50*/  LDL.LU R26, [R1+0xe8] ;  /* 0x0000e800011a7983 */ /* 0x000ee20000300800 */
[----:B----4-:R-:W-:-:S02]  /*3dd60*/  MOV R27, R0 ;  /* 0x00000000001b7202 */ /* 0x010fc40000000f00 */
[----:B------:R-:W4:Y:S04]  /*3dd70*/  LDL.LU R0, [R1+0x5670] ;  /* 0x0056700001007983 */ /* 0x000f280000300800 */
        /* <DEDUP_REMOVED lines=9> */
[----:B----4-:R-:W-:-:S02]  /*3de10*/  IMAD.MOV.U32 R25, RZ, RZ, R0 ;  /* 0x000000ffff197224 */ /* 0x010fc400078e0000 */
[----:B------:R-:W3:Y:S02]  /*3de20*/  LDL.LU R0, [R1+0x566c] ;  /* 0x00566c0001007983 */ /* 0x000ee40000300800 */
[----:B------:R-:W4:Y:S01]  /*3de30*/  LDL.LU R26, [R1+0x108] ;  /* 0x00010800011a7983 */ /* 0x000f220000300800 */
[----:B------:R-:W4:Y:S01]  /*3de40*/  LDL.LU R27, [R1+0x10c] ;  /* 0x00010c00011b7983 */ /* 0x000f220000300800 */
[C---:B------:R-:W-:Y:S03]  /*3de50*/  HMMA.16816.F32.BF16 R4, R8.reuse, R14, R4 ;  /* 0x0000000e0804723c */ /* 0x040fe60000041804 */
[----:B----4-:R3:W-:Y:S01]  /*3de60*/  STL.64 [R1+0x5650], R26 ;  /* 0x0056501a01007387 */ /* 0x0107e20000100a00 */
[----:B--2---:R0:W-:Y:S01]  /*3de70*/  STL.64 [R1+0x5648], R24 ;  /* 0x0056481801007387 */ /* 0x0041e20000100a00 */
[----:B---3--:R-:W-:Y:S02]  /*3de80*/  MOV R26, R0 ;  /* 0x00000000001a7202 */ /* 0x008fe40000000f00 */
[----:B0-----:R-:W2:Y:S01]  /*3de90*/  LDL.LU R24, [R1+0x120] ;  /* 0x0001200001187983 */ /* 0x001ea20000300800 */
[----:B------:R-:W2:Y:S02]  /*3dea0*/  LDL.LU R25, [R1+0x124] ;  /* 0x0001240001197983 */ /* 0x000ea40000300800 */
[----:B------:R-:W3:Y:S02]  /*3deb0*/  LDL.LU R0, [R1+0x5668] ;  /* 0x0056680001007983 */ /* 0x000ee40000300800 */
[----:B------:R-:W2:Y:S01]  /*3dec0*/  LDL.LU R27, [R1+0x12c] ;  /* 0x00012c00011b7983 */ /* 0x000ea20000300800 */
[----:B------:R-:W-:Y:S10]  /*3ded0*/  STL [R1+0x553c], R3 ;  /* 0x00553c0301007387 */ /* 0x000ff40000100800 */
[----:B------:R-:W-:Y:S02]  /*3dee0*/  STL.64 [R1+0x160], R4 ;  /* 0x0001600401007387 */ /* 0x000fe40000100a00 */
[----:B------:R-:W-:Y:S02]  /*3def0*/  STL.64 [R1+0x168], R6 ;  /* 0x0001680601007387 */ /* 0x000fe40000100a00 */
[----:B------:R-:W0:Y:S01]  /*3df00*/  LDSM.16.MT88.4 R4, [R28+0x18000] ;  /* 0x018000001c04783b */ /* 0x000e220000004200 */
[----:B------:R-:W-:Y:S01]  /*3df10*/  HMMA.16816.F32.BF16 R8, R8, R18, R20 ;  /* 0x000000120808723c */ /* 0x000fe20000041814 */
[----:B0-----:R-:W-:Y:S01]  /*3df20*/  MOV R12, R4 ;  /* 0x00000004000c7202 */ /* 0x001fe20000000f00 */
[----:B------:R-:W-:Y:S01]  /*3df30*/  IMAD.MOV.U32 R13, RZ, RZ, R5 ;  /* 0x000000ffff0d7224 */ /* 0x000fe200078e0005 */
[----:B------:R-:W-:-:S02]  /*3df40*/  MOV R2, R6 ;  /* 0x0000000600027202 */ /* 0x000fc40000000f00 */
[----:B------:R-:W-:Y:S02]  /*3df50*/  MOV R3, R7 ;  /* 0x0000000700037202 */ /* 0x000fe40000000f00 */
[----:B---3--:R-:W0:Y:S04]  /*3df60*/  LDSM.16.M88.4 R4, [R0+0x40180] ;  /* 0x040180000004783b */ /* 0x008e280000000200 */
[----:B0-----:R-:W-:Y:S01]  /*3df70*/  STL [R1+0x535c], R6 ;  /* 0x00535c0601007387 */ /* 0x001fe20000100800 */
[----:B------:R-:W-:Y:S02]  /*3df80*/  STL [R1+0x5358], R7 ;  /* 0x0053580701007387 */ /* 0x000fe40000100800 */
[----:B------:R-:W2:Y:S02]  /*3df90*/  LDL.LU.64 R22, [R1+0x5660] ;  /* 0x0056600001167983 */ /* 0x000ea40000300a00 */
[----:B------:R-:W2:Y:S07]  /*3dfa0*/  LDL.LU.64 R20, [R1+0x5658] ;  /* 0x0056580001147983 */ /* 0x000eae0000300a00 */
[----:B------:R-:W-:Y:S01]  /*3dfb0*/  STL.64 [R1+0x1e0], R8 ;  /* 0x0001e00801007387 */ /* 0x000fe20000100a00 */
[----:B------:R-:W-:Y:S02]  /*3dfc0*/  STL.64 [R1+0x1e8], R10 ;  /* 0x0001e80a01007387 */ /* 0x000fe40000100a00 */
[----:B------:R-:W0:Y:S02]  /*3dfd0*/  LDSM.16.M88.4 R8, [R0+0x50180] ;  /* 0x050180000008783b */ /* 0x000e240000000200 */
[----:B0-----:R0:W-:Y:S02]  /*3dfe0*/  STL [R1+0x5598], R8 ;  /* 0x0055980801007387 */ /* 0x0011e40000100800 */
[----:B------:R1:W-:Y:S02]  /*3dff0*/  STL [R1+0x5594], R9 ;  /* 0x0055940901007387 */ /* 0x0003e40000100800 */
[----:B------:R3:W-:Y:S02]  /*3e000*/  STL [R1+0x5334], R10 ;  /* 0x0053340a01007387 */ /* 0x0007e40000100800 */
[----:B------:R4:W-:Y:S01]  /*3e010*/  STL [R1+0x5330], R11 ;  /* 0x0053300b01007387 */ /* 0x0009e20000100800 */
[----:B0-----:R-:W2:Y:S01]  /*3e020*/  LDL.LU R8, [R1+0x70] ;  /* 0x0000700001087983 */ /* 0x001ea20000300800 */
[----:B-1----:R-:W2:Y:S02]  /*3e030*/  LDL.LU R9, [R1+0x74] ;  /* 0x0000740001097983 */ /* 0x002ea40000300800 */
[----:B---3--:R-:W3:Y:S02]  /*3e040*/  LDL.LU R10, [R1+0x78] ;  /* 0x00007800010a7983 */ /* 0x008ee40000300800 */
[----:B----4-:R-:W3:Y:S01]  /*3e050*/  LDL.LU R11, [R1+0x7c] ;  /* 0x00007c00010b7983 */ /* 0x010ee20000300800 */
[----:B------:R-:W-:Y:S01]  /*3e060*/  STL [R1+0x4d20], R0 ;  /* 0x004d200001007387 */ /* 0x000fe20000100800 */
[C---:B--2---:R-:W-:Y:S08]  /*3e070*/  HMMA.16816.F32.BF16 R24, R20.reuse, R14, R24 ;  /* 0x0000000e1418723c */ /* 0x044ff00000041818 */
[----:B---3--:R-:W-:Y:S01]  /*3e080*/  HMMA.16816.F32.BF16 R8, R20, R18, R8 ;  /* 0x000000121408723c */ /* 0x008fe20000041808 */
[----:B------:R-:W0:Y:S11]  /*3e090*/  LDSM.16.MT88.4 R20, [R28+0x18080] ;  /* 0x018080001c14783b */ /* 0x000e360000004200 */
[----:B------:R-:W-:Y:S03]  /*3e0a0*/  @!UPT UIADD3 URZ, URZ, URZ, URZ ;  /* 0x0000003f3f3ff290 */ /* 0x000fe6000fffe03f */
[----:B------:R-:W-:Y:S01]  /*3e0b0*/  STL.64 [R1+0x1d0], R24 ;  /* 0x0001d01801007387 */ /* 0x000fe20000100a00 */
[----:B------:R1:W-:Y:S03]  /*3e0c0*/  STL.64 [R1+0x1d8], R26 ;  /* 0x0001d81a01007387 */ /* 0x0003e60000100a00 */
[----:B-1----:R-:W2:Y:S01]  /*3e0d0*/  LDL.LU.64 R26, [R1+0x5650] ;  /* 0x00565000011a7983 */ /* 0x002ea20000300a00 */
[----:B------:R-:W2:Y:S03]  /*3e0e0*/  LDL.LU.64 R24, [R1+0x5648] ;  /* 0x0056480001187983 */ /* 0x000ea60000300a00 */
[----:B------:R0:W-:Y:S01]  /*3e0f0*/  STL.64 [R1+0x1b0], R8 ;  /* 0x0001b00801007387 */ /* 0x0001e20000100a00 */
[----:B------:R-:W-:Y:S01]  /*3e100*/  STL.64 [R1+0x1b8], R10 ;  /* 0x0001b80a01007387 */ /* 0x000fe20000100a00 */
[----:B0-----:R-:W-:-:S02]  /*3e110*/  MOV R9, R22 ;  /* 0x0000001600097202 */ /* 0x001fc40000000f00 */
[----:B------:R0:W-:Y:S01]  /*3e120*/  STL [R1+0x70], R20 ;  /* 0x0000701401007387 */ /* 0x0001e20000100800 */
[----:B------:R-:W-:Y:S01]  /*3e130*/  MOV R29, R23 ;  /* 0x00000017001d7202 */ /* 0x000fe20000000f00 */
[----:B------:R-:W-:Y:S02]  /*3e140*/  IMAD.MOV.U32 R8, RZ, RZ, R21 ;  /* 0x000000ffff087224 */ /* 0x000fe400078e0015 */
        /* <DEDUP_REMOVED lines=42> */
[----:B------:R-:W-:Y:S02]  /*3e3f0*/  STL.64 [R1+0x55a8], R18 ;  /* 0x0055a81201007387 */ /* 0x000fe40000100a00 */
[----:B------:R0:W-:Y:S01]  /*3e400*/  STL.64 [R1+0x55a0], R16 ;  /* 0x0055a01001007387 */ /* 0x0001e20000100a00 */
[----:B--2---:R-:W-:Y:S01]  /*3e410*/  HMMA.16816.F32.BF16 R20, R20, R18, R24 ;  /* 0x000000121414723c */ /* 0x004fe20000041818 */
[----:B------:R-:W1:Y:S11]  /*3e420*/  LDSM.16.MT88.4 R24, [R28+0x18100] ;  /* 0x018100001c18783b */ /* 0x000e760000004200 */
[----:B------:R-:W-:Y:S11]  /*3e430*/  @!UPT UIADD3 URZ, URZ, URZ, URZ ;  /* 0x0000003f3f3ff290 */ /* 0x000ff6000fffe03f */
[----:B------:R2:W-:Y:S01]  /*3e440*/  STL.64 [R1+0x2c0], R20 ;  /* 0x0002c01401007387 */ /* 0x0005e20000100a00 */
[----:B------:R3:W-:Y:S02]  /*3e450*/  STL.64 [R1+0x2c8], R22 ;  /* 0x0002c81601007387 */ /* 0x0007e40000100a00 */
[----:B0-----:R-:W4:Y:S02]  /*3e460*/  LDL.LU R16, [R1+0xb0] ;  /* 0x0000b00001107983 */ /* 0x001f240000300800 */
[----:B------:R-:W4:Y:S01]  /*3e470*/  LDL.LU R17, [R1+0xb4] ;  /* 0x0000b40001117983 */ /* 0x000f220000300800 */
[----:B------:R-:W4:Y:S01]  /*3e480*/  LDL.LU R18, [R1+0xb8] ;  /* 0x0000b80001127983 */ /* 0x000f220000300800 */
[----:B------:R-:W4:Y:S03]  /*3e490*/  LDL.LU R19, [R1+0xbc] ;  /* 0x0000bc0001137983 */ /* 0x000f260000300800 */
[----:B--2---:R-:W2:Y:S01]  /*3e4a0*/  LDL.LU R20, [R1+0xa0] ;  /* 0x0000a00001147983 */ /* 0x004ea20000300800 */
[----:B------:R-:W2:Y:S02]  /*3e4b0*/  LDL.LU R21, [R1+0xa4] ;  /* 0x0000a40001157983 */ /* 0x000ea40000300800 */
[----:B---3--:R-:W2:Y:S02]  /*3e4c0*/  LDL.LU R22, [R1+0xa8] ;  /* 0x0000a80001167983 */ /* 0x008ea40000300800 */
[----:B------:R-:W2:Y:S01]  /*3e4d0*/  LDL.LU R23, [R1+0xac] ;  /* 0x0000ac0001177983 */ /* 0x000ea20000300800 */
[----:B-1----:R-:W-:-:S02]  /*3e4e0*/  MOV R6, R26 ;  /* 0x0000001a00067202 */ /* 0x002fc40000000f00 */
[----:B------:R-:W-:Y:S02]  /*3e4f0*/  MOV R0, R27 ;  /* 0x0000001b00007202 */ /* 0x000fe40000000f00 */
[----:B------:R-:W-:Y:S01]  /*3e500*/  MOV R10, R24 ;  /* 0x00000018000a7202 */ /* 0x000fe20000000f00 */
[----:B------:R-:W-:Y:S01]  /*3e510*/  IMAD.MOV.U32 R7, RZ, RZ, R25 ;  /* 0x000000ffff077224 */ /* 0x000fe200078e0019 */
[----:B------:R-:W4:Y:S01]  /*3e520*/  LDL.LU.64 R26, [R1+0x55c0] ;  /* 0x0055c000011a7983 */ /* 0x000f220000300a00 */
[----:B------:R-:W4:Y:S02]  /*3e530*/  LDL.LU.64 R24, [R1+0x55b8] ;  /* 0x0055b80001187983 */ /* 0x000f240000300a00 */
[----:B------:R-:W-:Y:S01]  /*3e540*/  STL [R1+0x554c], R0 ;  /* 0x00554c0001007387 */ /* 0x000fe20000100800 */
[----:B------:R-:W-:Y:S01]  /*3e550*/  STL [R1+0x5548], R7 ;  /* 0x0055480701007387 */ /* 0x000fe20000100800 */
[----:B------:R-:W-:Y:S02]  /*3e560*/  STL [R1+0x5544], R10 ;  /* 0x0055440a01007387 */ /* 0x000fe40000100800 */
[----:B------:R-:W-:Y:S01]  /*3e570*/  STL [R1+0x5540], R6 ;  /* 0x0055400601007387 */ /* 0x000fe20000100800 */
[----:B----4-:R-:W-:Y:S11]  /*3e580*/  HMMA.16816.F32.BF16 R16, R24, R14, R16 ;  /* 0x0000000e1810723c */ /* 0x010ff60000041810 */
[----:B------:R-:W-:Y:S11]  /*3e590*/  @!UPT UIADD3 URZ, URZ, URZ, URZ ;  /* 0x0000003f3f3ff290 */ /* 0x000ff6000fffe03f */
[----:B------:R-:W-:Y:S01]  /*3e5a0*/  @!UPT UIADD3 URZ, URZ, URZ, URZ ;  /* 0x0000003f3f3ff290 */ /* 0x000fe2000fffe03f */
[----:B------:R-:W-:Y:S01]  /*3e5b0*/  STL.64 [R1+0x2b0], R16 ;  /* 0x0002b01001007387 */ /* 0x000fe20000100a00 */
[----:B------:R-:W-:Y:S02]  /*3e5c0*/  STL.64 [R1+0x2b8], R18 ;  /* 0x0002b81201007387 */ /* 0x000fe40000100a00 */
[----:B------:R-:W0:Y:S04]  /*3e5d0*/  LDSM.16.MT88.4 R16, [R28+0x18180] ;  /* 0x018180001c10783b */ /* 0x000e280000004200 */
[----:B------:R-:W-:Y:S01]  /*3e5e0*/  IMAD.MOV.U32 R14, RZ, RZ, R2 ;  /* 0x000000ffff0e7224 */ /* 0x000fe200078e0002 */
[----:B------:R-:W-:Y:S01]  /*3e5f0*/  MOV R15, R3 ;  /* 0x00000003000f7202 */ /* 0x000fe20000000f00 */
[----:B------:R-:W3:Y:S04]  /*3e600*/  LDL.LU R2, [R1+0x55b0] ;  /* 0x0055b00001027983 */ /* 0x000ee80000300800 */
[----:B0-----:R-:W-:Y:S01]  /*3e610*/  STL [R1+0x54], R17 ;  /* 0x0000541101007387 */ /* 0x001fe20000100800 */
[----:B------:R0:W-:Y:S02]  /*3e620*/  STL [R1+0x58], R18 ;  /* 0x0000581201007387 */ /* 0x0001e40000100800 */
[----:B------:R-:W-:-:S02]  /*3e630*/  IMAD.MOV.U32 R3, RZ, RZ, R19 ;  /* 0x000000ffff037224 */ /* 0x000fc400078e0013 */
[----:B0-----:R-:W2:Y:S01]  /*3e640*/  LDL.LU.64 R18, [R1+0x55a8] ;  /* 0x0055a80001127983 */ /* 0x001ea20000300a00 */
[----:B------:R-:W-:Y:S02]  /*3e650*/  MOV R6, R16 ;  /* 0x0000001000067202 */ /* 0x000fe40000000f00 */
[----:B------:R-:W4:Y:S02]  /*3e660*/  LDL.LU.64 R16, [R1+0x55a0] ;  /* 0x0055a00001107983 */ /* 0x000f240000300a00 */
[----:B------:R-:W-:Y:S01]  /*3e670*/  STL [R1+0x5554], R3 ;  /* 0x0055540301007387 */ /* 0x000fe20000100800 */
[----:B------:R-:W-:Y:S01]  /*3e680*/  STL [R1+0x5550], R6 ;  /* 0x0055500601007387 */ /* 0x000fe20000100800 */
[----:B------:R-:W-:Y:S01]  /*3e690*/  STL [R1+0x53f8], R28 ;  /* 0x0053f81c01007387 */ /* 0x000fe20000100800 */
[----:B--2---:R-:W-:Y:S02]  /*3e6a0*/  HMMA.16816.F32.BF16 R20, R24, R18, R20 ;  /* 0x000000121814723c */ /* 0x004fe40000041814 */
[----:B----4-:R0:W-:Y:S04]  /*3e6b0*/  STL.64 [R1+0x5578], R16 ;  /* 0x0055781001007387 */ /* 0x0101e80000100a00 */
[----:B0-----:R-:W2:Y:S11]  /*3e6c0*/  LDL.LU R16, [R1+0x240] ;  /* 0x0002400001107983 */ /* 0x001eb60000300800 */
[----:B------:R-:W-:Y:S06]  /*3e6d0*/  @!UPT UIADD3 URZ, URZ, URZ, URZ ;  /* 0x0000003f3f3ff290 */ /* 0x000fec000fffe03f */
[----:B------:R-:W-:Y:S01]  /*3e6e0*/  STL.64 [R1+0x260], R20 ;  /* 0x0002601401007387 */ /* 0x000fe20000100a00 */
[----:B------:R3:W-:Y:S02]  /*3e6f0*/  STL.64 [R1+0x268], R22 ;  /* 0x0002681601007387 */ /* 0x0007e40000100a00 */
[----:B------:R-:W2:Y:S02]  /*3e700*/  LDL.LU R17, [R1+0x244] ;  /* 0x0002440001117983 */ /* 0x000ea40000300800 */
[----:B------:R-:W4:Y:S01]  /*3e710*/  LDL.LU R18, [R1+0x248] ;  /* 0x0002480001127983 */ /* 0x000f220000300800 */
[----:B------:R-:W4:Y:S01]  /*3e720*/  LDL.LU R19, [R1+0x24c] ;  /* 0x00024c0001137983 */ /* 0x000f220000300800 */
[----:B---3--:R-:W-:-:S03]  /*3e730*/  MOV R23, R2 ;  /* 0x0000000200177202 */ /* 0x008fc60000000f00 */
[----:B----4-:R-:W-:Y:S01]  /*3e740*/  STL.64 [R1+0x5588], R18 ;  /* 0x0055881201007387 */ /* 0x010fe20000100a00 */
        /* <DEDUP_REMOVED lines=8> */
[----:B------:R-:W4:Y:S01]  /*3e7d0*/  LDL.LU R2, [R1+0x559c] ;  /* 0x00559c0001027983 */ /* 0x000f220000300800 */
[----:B------:R-:W3:Y:S01]  /*3e7e0*/  LDL.LU R24, [R1+0x70] ;  /* 0x0000700001187983 */ /* 0x000ee20000300800 */
[----:B------:R-:W-:-:S02]  /*3e7f0*/  MOV R25, R8 ;  /* 0x0000000800197202 */ /* 0x000fc40000000f00 */
[----:B------:R-:W3:Y:S02]  /*3e800*/  LDL.LU R8, [R1+0x5598] ;  /* 0x0055980001087983 */ /* 0x000ee40000300800 */
[----:B------:R-:W-:Y:S01]  /*3e810*/  IMAD.MOV.U32 R26, RZ, RZ, R9 ;  /* 0x000000ffff1a7224 */ /* 0x000fe200078e0009 */
[----:B------:R-:W-:Y:S01]  /*3e820*/  MOV R27, R29 ;  /* 0x0000001d001b7202 */ /* 0x000fe20000000f00 */
[----:B------:R-:W3:Y:S01]  /*3e830*/  LDL.LU R9, [R1+0x5594] ;  /* 0x0055940001097983 */ /* 0x000ee20000300800 */
[----:B------:R-:W3:Y:S01]  /*3e840*/  LDL.LU R29, [R1+0x5590] ;  /* 0x00559000011d7983 */ /* 0x000ee20000300800 */
[----:B--2---:R-:W-:Y:S11]  /*3e850*/  HMMA.16816.F32.BF16 R16, R12, R4, R16 ;  /* 0x000000040c10723c */ /* 0x004ff60000041810 */
[----:B------:R-:W-:Y:S11]  /*3e860*/  @!UPT UIADD3 URZ, URZ, URZ, URZ ;  /* 0x0000003f3f3ff290 */ /* 0x000ff6000fffe03f */
[----:B------:R-:W-:Y:S01]  /*3e870*/  @!UPT UIADD3 URZ, URZ, URZ, URZ ;  /* 0x0000003f3f3ff290 */ /* 0x000fe2000fffe03f */
[----:B------:R-:W-:Y:S01]  /*3e880*/  STL.64 [R1+0x2a0], R16 ;  /* 0x0002a01001007387 */ /* 0x000fe20000100a00 */
[----:B------:R-:W-:Y:S02]  /*3e890*/  STL.64 [R1+0x2a8], R18 ;  /* 0x0002a81201007387 */ /* 0x000fe40000100a00 */
[----:B----4-:R-:W0:Y:S02]  /*3e8a0*/  LDSM.16.MT88.4 R16, [R2+0x18000] ;  /* 0x018000000210783b */ /* 0x010e240000004200 */
[----:B0-----:R-:W-:Y:S02]  /*3e8b0*/  MOV R0, R16 ;  /* 0x0000001000007202 */ /* 0x001fe40000000f00 */
[----:B------:R-:W-:Y:S01]  /*3e8c0*/  IMAD.MOV.U32 R7, RZ, RZ, R17 ;  /* 0x000000ffff077224 */ /* 0x000fe200078e0011 */
[----:B------:R-:W-:Y:S02]  /*3e8d0*/  MOV R10, R18 ;  /* 0x00000012000a7202 */ /* 0x000fe40000000f00 */
[----:B------:R-:W-:-:S02]  /*3e8e0*/  MOV R28, R19 ;  /* 0x00000013001c7202 */ /* 0x000fc40000000f00 */
[----:B------:R-:W0:Y:S04]  /*3e8f0*/  LDSM.16.MT88.4 R16, [R2+0x18080] ;  /* 0x018080000210783b */ /* 0x000e280000004200 */
[----:B------:R-:W-:Y:S01]  /*3e900*/  STL [R1+0x5564], R28 ;  /* 0x0055641c01007387 */ /* 0x000fe20000100800 */
[----:B------:R-:W-:Y:S02]  /*3e910*/  STL [R1+0x5560], R10 ;  /* 0x0055600a01007387 */ /* 0x000fe40000100800 */
[----:B------:R-:W-:Y:S02]  /*3e920*/  STL [R1+0x555c], R7 ;  /* 0x00555c0701007387 */ /* 0x000fe40000100800 */
[----:B------:R-:W-:Y:S02]  /*3e930*/  STL [R1+0x5558], R0 ;  /* 0x0055580001007387 */ /* 0x000fe40000100800 */
[----:B0-----:R-:W-:Y:S01]  /*3e940*/  IMAD.MOV.U32 R3, RZ, RZ, R18 ;  /* 0x000000ffff037224 */ /* 0x001fe200078e0012 */
[----:B------:R-:W-:Y:S01]  /*3e950*/  STL.64 [R1+0x20], R16 ;  /* 0x0000201001007387 */ /* 0x000fe20000100a00 */
[----:B------:R-:W-:-:S02]  /*3e960*/  MOV R6, R19 ;  /* 0x0000001300067202 */ /* 0x000fc40000000f00 */
[----:B------:R-:W0:Y:S03]  /*3e970*/  LDSM.16.MT88.4 R16, [R2+0x18100] ;  /* 0x018100000210783b */ /* 0x000e260000004200 */
[----:B------:R-:W-:Y:S01]  /*3e980*/  STL [R1+0x556c], R6 ;  /* 0x00556c0601007387 */ /* 0x000fe20000100800 */
[----:B------:R-:W-:Y:S01]  /*3e990*/  STL [R1+0x5568], R3 ;  /* 0x0055680301007387 */ /* 0x000fe20000100800 */
[----:B0-----:R-:W-:Y:S02]  /*3e9a0*/  MOV R7, R18 ;  /* 0x0000001200077202 */ /* 0x001fe40000000f00 */
[----:B------:R-:W-:Y:S02]  /*3e9b0*/  MOV R0, R19 ;  /* 0x0000001300007202 */ /* 0x000fe40000000f00 */
[----:B------:R-:W-:Y:S01]  /*3e9c0*/  MOV R28, R16 ;  /* 0x00000010001c7202 */ /* 0x000fe20000000f00 */
[----:B------:R-:W-:Y:S01]  /*3e9d0*/  IMAD.MOV.U32 R10, RZ, RZ, R17 ;  /* 0x000000ffff0a7224 */ /* 0x000fe200078e0011 */
[----:B------:R-:W2:Y:S01]  /*3e9e0*/  LDL.LU.64 R18, [R1+0x5588] ;  /* 0x0055880001127983 */ /* 0x000ea20000300a00 */
[----:B------:R-:W2:Y:S03]  /*3e9f0*/  LDL.LU.64 R16, [R1+0x5580] ;  /* 0x0055800001107983 */ /* 0x000ea60000300a00 */
[----:B------:R-:W-:Y:S01]  /*3ea00*/  STL [R1+0x5574], R10 ;  /* 0x0055740a01007387 */ /* 0x000fe20000100800 */
[----:B------:R-:W-:Y:S01]  /*3ea10*/  STL [R1+0x5570], R28 ;  /* 0x0055701c01007387 */ /* 0x000fe20000100800 */
[----:B---3--:R-:W-:Y:S08]  /*3ea20*/  HMMA.16816.F32.BF16 R20, R24, R4, R20 ;  /* 0x000000041814723c */ /* 0x008ff00000041814 */
[----:B--2---:R-:W-:Y:S01]  /*3ea30*/  HMMA.16816.F32.BF16 R12, R12, R8, R16 ;  /* 0x000000080c0c723c */ /* 0x004fe20000041810 */
[----:B------:R-:W2:Y:S11]  /*3ea40*/  LDL.LU.64 R16, [R1+0x5578] ;  /* 0x0055780001107983 */ /* 0x000eb60000300a00 */
[----:B------:R-:W-:Y:S11]  /*3ea50*/  @!UPT UIADD3 URZ, URZ, URZ, URZ ;  /* 0x0000003f3f3ff290 */ /* 0x000ff6000fffe03f */
[----:B------:R-:W-:Y:S01]  /*3ea60*/  STL.64 [R1+0x230], R12 ;  /* 0x0002300c01007387 */ /* 0x000fe20000100a00 */
[----:B------:R-:W-:Y:S02]  /*3ea70*/  STL.64 [R1+0x238], R14 ;  /* 0x0002380e01007387 */ /* 0x000fe40000100a00 */
[----:B------:R-:W0:Y:S04]  /*3ea80*/  LDSM.16.MT88.4 R12, [R2+0x18180] ;  /* 0x01818000020c783b */ /* 0x000e280000004200 */
[----:B0-----:R-:W-:Y:S01]  /*3ea90*/  IMAD.MOV.U32 R10, RZ, RZ, R12 ;  /* 0x000000ffff0a7224 */ /* 0x001fe200078e000c */
[----:B------:R-:W-:Y:S02]  /*3eaa0*/  MOV R28, R13 ;  /* 0x0000000d001c7202 */ /* 0x000fe40000000f00 */
[----:B------:R-:W-:Y:S01]  /*3eab0*/  MOV R6, R14 ;  /* 0x0000000e00067202 */ /* 0x000fe20000000f00 */
[----:B------:R-:W-:-:S02]  /*3eac0*/  IMAD.MOV.U32 R3, RZ, RZ, R15 ;  /* 0x000000ffff037224 */ /* 0x000fc400078e000f */
[----:B------:R-:W0:Y:S04]  /*3ead0*/  LDSM.16.MT88.4 R12, [R29+0x18000] ;  /* 0x018000001d0c783b */ /* 0x000e280000004200 */
[----:B------:R-:W-:Y:S04]  /*3eae0*/  STL [R1+0x53fc], R2 ;  /* 0x0053fc0201007387 */ /* 0x000fe80000100800 */
[----:B0-----:R-:W-:Y:S01]  /*3eaf0*/  STL.64 [R1+0x5430], R14 ;  /* 0x0054300e01007387 */ /* 0x001fe20000100a00 */
[----:B------:R-:W-:Y:S02]  /*3eb00*/  STL.64 [R1+0x280], R20 ;  /* 0x0002801401007387 */ /* 0x000fe40000100a00 */
[----:B------:R-:W-:Y:S02]  /*3eb10*/  STL.64 [R1+0x288], R22 ;  /* 0x0002881601007387 */ /* 0x000fe40000100a00 */
[----:B------:R0:W-:Y:S01]  /*3eb20*/  STL.64 [R1+0x5428], R12 ;  /* 0x0054280c01007387 */ /* 0x0001e20000100a00 */
[----:B------:R-:W-:Y:S04]  /*3eb30*/  LDSM.16.MT88.4 R20, [R29+0x18100] ;  /* 0x018100001d14783b */ /* 0x000fe80000004200 */
[----:B0-----:R-:W3:Y:S01]  /*3eb40*/  LDL.LU R12, [R1+0x330] ;  /* 0x00033000010c7983 */ /* 0x001ee20000300800 */
[----:B------:R-:W3:Y:S01]  /*3eb50*/  LDL.LU R13, [R1+0x334] ;  /* 0x00033400010d7983 */ /* 0x000ee20000300800 */
[----:B--2---:R-:W-:-:S02]  /*3eb60*/  MOV R14, R17 ;  /* 0x00000011000e7202 */ /* 0x004fc40000000f00 */
[----:B------:R-:W-:Y:S02]  /*3eb70*/  MOV R15, R16 ;  /* 0x00000010000f7202 */ /* 0x000fe40000000f00 */
[----:B------:R-:W0:Y:S04]  /*3eb80*/  LDSM.16.MT88.4 R16, [R29+0x18080] ;  /* 0x018080001d10783b */ /* 0x000e280000004200 */
[----:B0-----:R-:W-:Y:S01]  /*3eb90*/  STL.64 [R1+0x5410], R18 ;  /* 0x0054101201007387 */ /* 0x001fe20000100a00 */
[----:B------:R-:W-:Y:S02]  /*3eba0*/  STL.64 [R1+0x5408], R16 ;  /* 0x0054081001007387 */ /* 0x000fe40000100a00 */
[----:B------:R-:W-:Y:S02]  /*3ebb0*/  STL [R1+0x5404], R22 ;  /* 0x0054041601007387 */ /* 0x000fe40000100800 */
[----:B------:R-:W-:Y:S01]  /*3ebc0*/  STL [R1+0x5400], R23 ;  /* 0x0054001701007387 */ /* 0x000fe20000100800 */
[----:B------:R-:W-:Y:S01]  /*3ebd0*/  STL.64 [R1+0x54f8], R20 ;  /* 0x0054f81401007387 */ /* 0x000fe20000100a00 */
[----:B------:R-:W-:Y:S02]  /*3ebe0*/  STL [R1+0x5538], R11 ;  /* 0x0055380b01007387 */ /* 0x000fe40000100800 */
[----:B------:R-:W-:Y:S01]  /*3ebf0*/  STL.64 [R1+0x5530], R8 ;  /* 0x0055300801007387 */ /* 0x000fe20000100a00 */
[----:B---3--:R-:W-:Y:S01]  /*3ec00*/  HMMA.16816.F32.BF16 R12, R24, R8, R12 ;  /* 0x00000008180c723c */ /* 0x008fe2000004180c */
[----:B------:R-:W0:Y:S11]  /*3ec10*/  LDSM.16.MT88.4 R24, [R29+0x18180] ;  /* 0x018180001d18783b */ /* 0x000e360000004200 */
[----:B------:R-:W-:Y:S11]  /*3ec20*/  @!UPT UIADD3 URZ, URZ, URZ, URZ ;  /* 0x0000003f3f3ff290 */ /* 0x000ff6000fffe03f */
[----:B------:R-:W-:Y:S01]  /*3ec30*/  STL.64 [R1+0x250], R12 ;  /* 0x0002500c01007387 */ /* 0x000fe20000100a00 */
[----:B------:R-:W-:Y:S03]  /*3ec40*/  STL.64 [R1+0x258], R14 ;  /* 0x0002580e01007387 */ /* 0x000fe60000100a00 */
[----:B0-----:R-:W-:Y:S01]  /*3ec50*/  STL.64 [R1+0x53e0], R26 ;  /* 0x0053e01a01007387 */ /* 0x001fe20000100a00 */
[----:B------:R0:W-:Y:S03]  /*3ec60*/  STL.64 [R1+0x53d8], R24 ;  /* 0x0053d81801007387 */ /* 0x0001e60000100a00 */
[----:B0-----:R-:W2:Y:S01]  /*3ec70*/  LDL.LU R24, [R1+0x150] ;  /* 0x0001500001187983 */ /* 0x001ea20000300800 */
[----:B------:R-:W2:Y:S02]  /*3ec80*/  LDL.LU R25, [R1+0x154] ;  /* 0x0001540001197983 */ /* 0x000ea40000300800 */
[----:B------:R-:W3:Y:S02]  /*3ec90*/  LDL.LU R26, [R1+0x158] ;  /* 0x00015800011a7983 */ /* 0x000ee40000300800 */
[----:B------:R-:W3:Y:S02]  /*3eca0*/  LDL.LU R27, [R1+0x15c] ;  /* 0x00015c00011b7983 */ /* 0x000ee40000300800 */
[----:B---3--:R-:W-:Y:S01]  /*3ecb0*/  STL.64 [R1+0x5420], R26 ;  /* 0x0054201a01007387 */ /* 0x008fe20000100a00 */
[----:B--2---:R-:W-:Y:S02]  /*3ecc0*/  STL.64 [R1+0x5418], R24 ;  /* 0x0054181801007387 */ /* 0x004fe40000100a00 */
[----:B------:R-:W2:Y:S02]  /*3ecd0*/  LDL.LU R16, [R1+0x210] ;  /* 0x0002100001107983 */ /* 0x000ea40000300800 */
[----:B------:R-:W2:Y:S01]  /*3ece0*/  LDL.LU R17, [R1+0x214] ;  /* 0x0002140001117983 */ /* 0x000ea20000300800 */
[----:B------:R-:W3:Y:S01]  /*3ecf0*/  LDL.LU R18, [R1+0x218] ;  /* 0x0002180001127983 */ /* 0x000ee20000300800 */
[----:B------:R-:W3:Y:S02]  /*3ed00*/  LDL.LU R19, [R1+0x21c] ;  /* 0x00021c0001137983 */ /* 0x000ee40000300800 */
[----:B------:R-:W-:Y:S01]  /*3ed10*/  IMAD.MOV.U32 R12, RZ, RZ, R10 ;  /* 0x000000ffff0c7224 */ /* 0x000fe200078e000a */
[----:B------:R-:W-:Y:S01]  /*3ed20*/  MOV R14, R6 ;  /* 0x00000006000e7202 */ /* 0x000fe20000000f00 */
[----:B------:R-:W-:Y:S01]  /*3ed30*/  IMAD.MOV.U32 R15, RZ, RZ, R3 ;  /* 0x000000ffff0f7224 */ /* 0x000fe200078e0003 */
[----:B------:R-:W-:Y:S01]  /*3ed40*/  MOV R13, R28 ;  /* 0x0000001c000d7202 */ /* 0x000fe20000000f00 */
[----:B---3--:R-:W-:Y:S01]  /*3ed50*/  STL.64 [R1+0x5440], R18 ;  /* 0x0054401201007387 */ /* 0x008fe20000100a00 */
[----:B--2---:R0:W-:Y:S02]  /*3ed60*/  STL.64 [R1+0x5438], R16 ;  /* 0x0054381001007387 */ /* 0x0041e40000100a00 */
[----:B------:R-:W2:Y:S02]  /*3ed70*/  LDL.LU R10, [R1+0x5574] ;  /* 0x00557400010a7983 */ /* 0x000ea40000300800 */
[----:B------:R-:W3:Y:S01]  /*3ed80*/  LDL.LU R28, [R1+0x5570] ;  /* 0x00557000011c7983 */ /* 0x000ee20000300800 */
[----:B------:R-:W4:Y:S01]  /*3ed90*/  LDL.LU R6, [R1+0x556c] ;  /* 0x00556c0001067983 */ /* 0x000f220000300800 */
[----:B------:R-:W2:Y:S02]  /*3eda0*/  LDL.LU R3, [R1+0x5568] ;  /* 0x0055680001037983 */ /* 0x000ea40000300800 */
[----:B------:R-:W-:Y:S02]  /*3edb0*/  STL.64 [R1+0x5460], R14 ;  /* 0x0054600e01007387 */ /* 0x000fe40000100a00 */
[----:B------:R-:W-:Y:S01]  /*3edc0*/  STL.64 [R1+0x5458], R12 ;  /* 0x0054580c01007387 */ /* 0x000fe20000100a00 */
        /* <DEDUP_REMOVED lines=10> */
[----:B---3--:R-:W-:Y:S01]  /*3ee70*/  MOV R12, R28 ;  /* 0x0000001c000c7202 */ /* 0x008fe20000000f00 */
[----:B------:R-:W-:Y:S01]  /*3ee80*/  IMAD.MOV.U32 R14, RZ, RZ, R7 ;  /* 0x000000ffff0e7224 */ /* 0x000fe200078e0007 */
[----:B------:R-:W-:-:S02]  /*3ee90*/  MOV R15, R0 ;  /* 0x00000000000f7202 */ /* 0x000fc40000000f00 */
[----:B------:R-:W-:Y:S01]  /*3eea0*/  MOV R13, R10 ;  /* 0x0000000a000d7202 */ /* 0x000fe20000000f00 */
[----:B--2---:R-:W-:Y:S01]  /*3eeb0*/  STL.64 [R1+0x5470], R18 ;  /* 0x0054701201007387 */ /* 0x004fe20000100a00 */
[----:B------:R0:W-:Y:S02]  /*3eec0*/  STL.64 [R1+0x5468], R16 ;  /* 0x0054681001007387 */ /* 0x0001e40000100a00 */
[----:B------:R-:W2:Y:S02]  /*3eed0*/  LDL.LU R28, [R1+0x5564] ;  /* 0x00556400011c7983 */ /* 0x000ea40000300800 */
[----:B------:R-:W3:Y:S01]  /*3eee0*/  LDL.LU R10, [R1+0x5560] ;  /* 0x00556000010a7983 */ /* 0x000ee20000300800 */
[----:B------:R-:W2:Y:S01]  /*3eef0*/  LDL.LU R7, [R1+0x555c] ;  /* 0x00555c0001077983 */ /* 0x000ea20000300800 */
[----:B------:R-:W2:Y:S02]  /*3ef00*/  LDL.LU R0, [R1+0x5558] ;  /* 0x0055580001007983 */ /* 0x000ea40000300800 */
[----:B------:R-:W-:Y:S02]  /*3ef10*/  STL.64 [R1+0x5490], R14 ;  /* 0x0054900e01007387 */ /* 0x000fe40000100a00 */
[----:B------:R1:W-:Y:S01]  /*3ef20*/  STL.64 [R1+0x5488], R12 ;  /* 0x0054880c01007387 */ /* 0x0003e20000100a00 */
[----:B0-----:R-:W2:Y:S01]  /*3ef30*/  LDL.LU R16, [R1+0x270] ;  /* 0x0002700001107983 */ /* 0x001ea20000300800 */
[----:B------:R-:W2:Y:S02]  /*3ef40*/  LDL.LU R17, [R1+0x274] ;  /* 0x0002740001117983 */ /* 0x000ea40000300800 */
[----:B------:R-:W2:Y:S02]  /*3ef50*/  LDL.LU R18, [R1+0x278] ;  /* 0x0002780001127983 */ /* 0x000ea40000300800 */
[----:B------:R-:W2:Y:S01]  /*3ef60*/  LDL.LU R19, [R1+0x27c] ;  /* 0x00027c0001137983 */ /* 0x000ea20000300800 */
[----:B-1----:R-:W2:Y:S01]  /*3ef70*/  LDL.LU R12, [R1+0x20] ;  /* 0x00002000010c7983 */ /* 0x002ea20000300800 */
[----:B------:R-:W2:Y:S01]  /*3ef80*/  LDL.LU R13, [R1+0x24] ;  /* 0x00002400010d7983 */ /* 0x000ea20000300800 */
[----:B------:R-:W-:Y:S01]  /*3ef90*/  MOV R14, R3 ;  /* 0x00000003000e7202 */ /* 0x000fe20000000f00 */
[----:B----4-:R-:W-:Y:S01]  /*3efa0*/  IMAD.MOV.U32 R15, RZ, RZ, R6 ;  /* 0x000000ffff0f7224 */ /* 0x010fe200078e0006 */
[----:B------:R-:W4:Y:S01]  /*3efb0*/  LDL.LU R3, [R1+0x5554] ;  /* 0x0055540001037983 */ /* 0x000f220000300800 */
[----:B------:R-:W3:Y:S03]  /*3efc0*/  LDL.LU R6, [R1+0x5550] ;  /* 0x0055500001067983 */ /* 0x000ee60000300800 */
[----:B------:R-:W-:Y:S04]  /*3efd0*/  STL.64 [R1+0x54c0], R14 ;  /* 0x0054c00e01007387 */ /* 0x000fe80000100a00 */
[----:B--2---:R-:W-:Y:S01]  /*3efe0*/  STL.64 [R1+0x54b8], R12 ;  /* 0x0054b80c01007387 */ /* 0x004fe20000100a00 */
[----:B------:R-:W-:Y:S02]  /*3eff0*/  STL.64 [R1+0x5480], R18 ;  /* 0x0054801201007387 */ /* 0x000fe40000100a00 */
[----:B------:R0:W-:Y:S02]  /*3f000*/  STL.64 [R1+0x5478], R16 ;  /* 0x0054781001007387 */ /* 0x0001e40000100a00 */
[----:B0-----:R-:W2:Y:S01]  /*3f010*/  LDL.LU R16, [R1+0x2d0] ;  /* 0x0002d00001107983 */ /* 0x001ea20000300800 */
[----:B------:R-:W2:Y:S02]  /*3f020*/  LDL.LU R17, [R1+0x2d4] ;  /* 0x0002d40001117983 */ /* 0x000ea40000300800 */
[----:B------:R-:W2:Y:S02]  /*3f030*/  LDL.LU R18, [R1+0x2d8] ;  /* 0x0002d80001127983 */ /* 0x000ea40000300800 */
[----:B------:R-:W2:Y:S02]  /*3f040*/  LDL.LU R19, [R1+0x2dc] ;  /* 0x0002dc0001137983 */ /* 0x000ea40000300800 */
[----:B---3--:R-:W-:Y:S01]  /*3f050*/  IMAD.MOV.U32 R14, RZ, RZ, R10 ;  /* 0x000000ffff0e7224 */ /* 0x008fe200078e000a */
[----:B------:R-:W-:-:S02]  /*3f060*/  MOV R15, R28 ;  /* 0x0000001c000f7202 */ /* 0x000fc40000000f00 */
[----:B------:R-:W-:Y:S02]  /*3f070*/  MOV R12, R0 ;  /* 0x00000000000c7202 */ /* 0x000fe40000000f00 */
[----:B------:R-:W-:Y:S01]  /*3f080*/  MOV R13, R7 ;  /* 0x00000007000d7202 */ /* 0x000fe20000000f00 */
[----:B--2---:R-:W-:Y:S01]  /*3f090*/  STL.64 [R1+0x54a0], R18 ;  /* 0x0054a01201007387 */ /* 0x004fe20000100a00 */
[----:B------:R0:W-:Y:S03]  /*3f0a0*/  STL.64 [R1+0x5498], R16 ;  /* 0x0054981001007387 */ /* 0x0001e60000100a00 */
[----:B0-----:R-:W2:Y:S01]  /*3f0b0*/  LDL.LU R16, [R1+0x2e0] ;  /* 0x0002e00001107983 */ /* 0x001ea20000300800 */
[----:B------:R-:W2:Y:S02]  /*3f0c0*/  LDL.LU R17, [R1+0x2e4] ;  /* 0x0002e40001117983 */ /* 0x000ea40000300800 */
[----:B------:R-:W3:Y:S02]  /*3f0d0*/  LDL.LU R18, [R1+0x2e8] ;  /* 0x0002e80001127983 */ /* 0x000ee40000300800 */
[----:B------:R-:W3:Y:S01]  /*3f0e0*/  LDL.LU R19, [R1+0x2ec] ;  /* 0x0002ec0001137983 */ /* 0x000ee20000300800 */
[----:B------:R-:W2:Y:S01]  /*3f0f0*/  LDL.LU R0, [R1+0x554c] ;  /* 0x00554c0001007983 */ /* 0x000ea20000300800 */
[----:B------:R-:W2:Y:S02]  /*3f100*/  LDL.LU R7, [R1+0x5548] ;  /* 0x0055480001077983 */ /* 0x000ea40000300800 */
[----:B------:R-:W2:Y:S02]  /*3f110*/  LDL.LU R10, [R1+0x5544] ;  /* 0x00554400010a7983 */ /* 0x000ea40000300800 */
[----:B------:R-:W-:Y:S01]  /*3f120*/  STL.64 [R1+0x54f0], R14 ;  /* 0x0054f00e01007387 */ /* 0x000fe20000100a00 */
[----:B------:R0:W-:Y:S02]  /*3f130*/  STL.64 [R1+0x54e8], R12 ;  /* 0x0054e80c01007387 */ /* 0x0001e40000100a00 */
[----:B0-----:R-:W-:-:S02]  /*3f140*/  MOV R12, R6 ;  /* 0x00000006000c7202 */ /* 0x001fc40000000f00 */
[----:B------:R-:W2:Y:S01]  /*3f150*/  LDL.LU R6, [R1+0x5540] ;  /* 0x0055400001067983 */ /* 0x000ea20000300800 */
[----:B------:R-:W2:Y:S02]  /*3f160*/  LDL.LU R13, [R1+0x54] ;  /* 0x00005400010d7983 */ /* 0x000ea40000300800 */
[----:B------:R-:W2:Y:S02]  /*3f170*/  LDL.LU R14, [R1+0x58] ;  /* 0x00005800010e7983 */ /* 0x000ea40000300800 */
[----:B----4-:R-:W-:Y:S02]  /*3f180*/  IMAD.MOV.U32 R15, RZ, RZ, R3 ;  /* 0x000000ffff0f7224 */ /* 0x010fe400078e0003 */
[----:B------:R-:W4:Y:S04]  /*3f190*/  LDL.LU R3, [R1+0x553c] ;  /* 0x00553c0001037983 */ /* 0x000f280000300800 */
        /* <DEDUP_REMOVED lines=9> */
[----:B------:R-:W-:Y:S01]  /*3f230*/  MOV R12, R10 ;  /* 0x0000000a000c7202 */ /* 0x000fe20000000f00 */
[----:B------:R-:W2:Y:S02]  /*3f240*/  LDL.LU R9, [R1+0x354] ;  /* 0x0003540001097983 */ /* 0x000ea40000300800 */
[----:B------:R-:W2:Y:S01]  /*3f250*/  LDL.LU R10, [R1+0x358] ;  /* 0x00035800010a7983 */ /* 0x000ea20000300800 */
[----:B------:R-:W2:Y:S01]  /*3f260*/  LDL.LU R11, [R1+0x35c] ;  /* 0x00035c00010b7983 */ /* 0x000ea20000300800 */
[----:B------:R-:W2:Y:S02]  /*3f270*/  LDL.LU R20, [R1+0x2f0] ;  /* 0x0002f00001147983 */ /* 0x000ea40000300800 */
[----:B------:R-:W2:Y:S02]  /*3f280*/  LDL.LU R21, [R1+0x2f4] ;  /* 0x0002f40001157983 */ /* 0x000ea40000300800 */
[----:B------:R-:W2:Y:S01]  /*3f290*/  LDL.LU R22, [R1+0x2f8] ;  /* 0x0002f80001167983 */ /* 0x000ea20000300800 */
[----:B------:R-:W2:Y:S04]  /*3f2a0*/  LDL.LU R23, [R1+0x2fc] ;  /* 0x0002fc0001177983 */ /* 0x000ea80000300800 */
[----:B--2---:R-:W-:Y:S01]  /*3f2b0*/  STL.64 [R1+0x5508], R22 ;  /* 0x0055081601007387 */ /* 0x004fe20000100a00 */
[----:B------:R0:W-:Y:S03]  /*3f2c0*/  STL.64 [R1+0x5500], R20 ;  /* 0x0055001401007387 */ /* 0x0001e60000100a00 */
[----:B0-----:R-:W2:Y:S01]  /*3f2d0*/  LDL.LU R20, [R1+0x300] ;  /* 0x0003000001147983 */ /* 0x001ea20000300800 */
[----:B------:R-:W2:Y:S02]  /*3f2e0*/  LDL.LU R21, [R1+0x304] ;  /* 0x0003040001157983 */ /* 0x000ea40000300800 */
[----:B------:R-:W2:Y:S02]  /*3f2f0*/  LDL.LU R22, [R1+0x308] ;  /* 0x0003080001167983 */ /* 0x000ea40000300800 */
[----:B------:R-:W2:Y:S01]  /*3f300*/  LDL.LU R23, [R1+0x30c] ;  /* 0x00030c0001177983 */ /* 0x000ea20000300800 */
[----:B------:R-:W-:Y:S01]  /*3f310*/  MOV R13, R7 ;  /* 0x00000007000d7202 */ /* 0x000fe20000000f00 */
[----:B------:R-:W-:Y:S01]  /*3f320*/  IMAD.MOV.U32 R14, RZ, RZ, R6 ;  /* 0x000000ffff0e7224 */ /* 0x000fe200078e0006 */
[----:B------:R-:W-:Y:S01]  /*3f330*/  MOV R15, R0 ;  /* 0x00000000000f7202 */ /* 0x000fe20000000f00 */
[----:B--2---:R-:W-:Y:S01]  /*3f340*/  STL.64 [R1+0x5528], R22 ;  /* 0x0055281601007387 */ /* 0x004fe20000100a00 */
[----:B------:R0:W-:Y:S03]  /*3f350*/  STL.64 [R1+0x5520], R20 ;  /* 0x0055201401007387 */ /* 0x0001e60000100a00 */
        /* <DEDUP_REMOVED lines=8> */
[----:B------:R-:W2:Y:S02]  /*3f3e0*/  LDL.LU R18, [R1+0x348] ;  /* 0x0003480001127983 */ /* 0x000ea40000300800 */
[----:B------:R-:W2:Y:S01]  /*3f3f0*/  LDL.LU R19, [R1+0x34c] ;  /* 0x00034c0001137983 */ /* 0x000ea20000300800 */
[----:B------:R-:W-:Y:S11]  /*3f400*/  HMMA.16816.F32.BF16 R8, R12, R4, R8 ;  /* 0x000000040c08723c */ /* 0x000ff60000041808 */
[----:B------:R-:W-:Y:S11]  /*3f410*/  @!UPT UIADD3 URZ, URZ, URZ, URZ ;  /* 0x0000003f3f3ff290 */ /* 0x000ff6000fffe03f */
[----:B------:R-:W-:Y:S02]  /*3f420*/  @!UPT UIADD3 URZ, URZ, URZ, URZ ;  /* 0x0000003f3f3ff290 */ /* 0x000fe4000fffe03f */
[----:B------:R-:W-:Y:S02]  /*3f430*/  MOV R0, R11 ;  /* 0x0000000b00007202 */ /* 0x000fe40000000f00 */
[----:B------:R-:W-:Y:S01]  /*3f440*/  MOV R6, R9 ;  /* 0x0000000900067202 */ /* 0x000fe20000000f00 */
[----:B--2---:R-:W-:Y:S01]  /*3f450*/  STL.64 [R1+0x54e0], R18 ;  /* 0x0054e01201007387 */ /* 0x004fe20000100a00 */
[----:B---3--:R0:W-:Y:S03]  /*3f460*/  STL.64 [R1+0x54d8], R16 ;  /* 0x0054d81001007387 */ /* 0x0081e60000100a00 */
        /* <DEDUP_REMOVED lines=8> */
[----:B------:R-:W-:Y:S01]  /*3f4f0*/  STL [R1+0x5360], R29 ;  /* 0x0053601d01007387 */ /* 0x000fe20000100800 */
[----:B------:R0:W-:Y:S02]  /*3f500*/  STL [R1+0x240], R8 ;  /* 0x0002400801007387 */ /* 0x0001e40000100800 */
[----:B------:R-:W2:Y:S01]  /*3f510*/  LDL.LU R11, [R1+0x5538] ;  /* 0x00553800010b7983 */ /* 0x000ea20000300800 */
[----:B0-----:R-:W2:Y:S01]  /*3f520*/  LDL.LU.64 R8, [R1+0x5530] ;  /* 0x0055300001087983 */ /* 0x001ea20000300a00 */
[----:B------:R-:W-:-:S02]  /*3f530*/  IMAD.MOV.U32 R7, RZ, RZ, R10 ;  /* 0x000000ffff077224 */ /* 0x000fc400078e000a */
[----:B------:R-:W-:Y:S03]  /*3f540*/  STL [R1+0x536c], R0 ;  /* 0x00536c0001007387 */ /* 0x000fe60000100800 */
[----:B------:R-:W-:Y:S01]  /*3f550*/  STL [R1+0x5368], R7 ;  /* 0x0053680701007387 */ /* 0x000fe20000100800 */
[----:B------:R-:W-:Y:S01]  /*3f560*/  STL [R1+0x5364], R6 ;  /* 0x0053640601007387 */ /* 0x000fe20000100800 */
[----:B--2---:R-:W-:Y:S02]  /*3f570*/  HMMA.16816.F32.BF16 R12, R12, R8, R20 ;  /* 0x000000080c0c723c */ /* 0x004fe40000041814 */
[----:B------:R-:W2:Y:S01]  /*3f580*/  LDL.LU.64 R22, [R1+0x5528] ;  /* 0x0055280001167983 */ /* 0x000ea20000300a00 */
[----:B------:R-:W2:Y:S11]  /*3f590*/  LDL.LU.64 R20, [R1+0x5520] ;  /* 0x0055200001147983 */ /* 0x000eb60000300a00 */
[----:B------:R-:W-:Y:S09]  /*3f5a0*/  @!UPT UIADD3 URZ, URZ, URZ, URZ ;  /* 0x0000003f3f3ff290 */ /* 0x000ff2000fffe03f */
[----:B------:R-:W-:Y:S01]  /*3f5b0*/  STL.64 [R1+0x130], R12 ;  /* 0x0001300c01007387 */ /* 0x000fe20000100a00 */
[----:B------:R0:W-:Y:S01]  /*3f5c0*/  STL [R1+0x138], R14 ;  /* 0x0001380e01007387 */ /* 0x0001e20000100800 */
[----:B------:R-:W-:Y:S02]  /*3f5d0*/  MOV R29, R15 ;  /* 0x0000000f001d7202 */ /* 0x000fe40000000f00 */
[----:B0-----:R-:W2:Y:S01]  /*3f5e0*/  LDL.LU.64 R14, [R1+0x5518] ;  /* 0x00551800010e7983 */ /* 0x001ea20000300a00 */
[----:B------:R-:W2:Y:S02]  /*3f5f0*/  LDL.LU.64 R12, [R1+0x5510] ;  /* 0x00551000010c7983 */ /* 0x000ea40000300a00 */
[C---:B--2---:R-:W-:Y:S11]  /*3f600*/  HMMA.16816.F32.BF16 R20, R12.reuse, R4, R20 ;  /* 0x000000040c14723c */ /* 0x044ff60000041814 */
[----:B------:R-:W-:Y:S11]  /*3f610*/  @!UPT UIADD3 URZ, URZ, URZ, URZ ;  /* 0x0000003f3f3ff290 */ /* 0x000ff6000fffe03f */
[----:B------:R-:W-:Y:S01]  /*3f620*/  @!UPT UIADD3 URZ, URZ, URZ, URZ ;  /* 0x0000003f3f3ff290 */ /* 0x000fe2000fffe03f */
[----:B------:R-:W-:Y:S01]  /*3f630*/  STL.64 [R1+0x120], R20 ;  /* 0x0001201401007387 */ /* 0x000fe20000100a00 */
[----:B------:R-:W-:Y:S02]  /*3f640*/  STL.64 [R1+0x128], R22 ;  /* 0x0001281601007387 */ /* 0x000fe40000100a00 */
[----:B----4-:R-:W0:Y:S02]  /*3f650*/  LDSM.16.MT88.4 R20, [R3+0x18000] ;  /* 0x018000000314783b */ /* 0x010e240000004200 */
[----:B0-----:R-:W-:Y:S02]  /*3f660*/  MOV R6, R22 ;  /* 0x0000001600067202 */ /* 0x001fe40000000f00 */
[----:B------:R-:W-:Y:S02]  /*3f670*/  IMAD.MOV.U32 R0, RZ, RZ, R23 ;  /* 0x000000ffff007224 */ /* 0x000fe400078e0017 */
[----:B------:R-:W-:Y:S01]  /*3f680*/  IMAD.MOV.U32 R10, RZ, RZ, R20 ;  /* 0x000000ffff0a7224 */ /* 0x000fe200078e0014 */
[----:B------:R-:W-:Y:S01]  /*3f690*/  MOV R7, R21 ;  /* 0x0000001500077202 */ /* 0x000fe20000000f00 */
[----:B------:R-:W2:Y:S01]  /*3f6a0*/  LDL.LU.64 R22, [R1+0x5508] ;  /* 0x0055080001167983 */ /* 0x000ea20000300a00 */
[----:B------:R-:W2:Y:S02]  /*3f6b0*/  LDL.LU.64 R20, [R1+0x5500] ;  /* 0x0055000001147983 */ /* 0x000ea40000300a00 */
        /* <DEDUP_REMOVED lines=8> */
[----:B------:R-:W-:-:S02]  /*3f740*/  MOV R22, R12 ;  /* 0x0000000c00167202 */ /* 0x000fc40000000f00 */
[----:B------:R-:W-:Y:S01]  /*3f750*/  MOV R23, R13 ;  /* 0x0000000d00177202 */ /* 0x000fe20000000f00 */
[----:B------:R-:W4:Y:S01]  /*3f760*/  LDL.LU.64 R14, [R1+0x54f0] ;  /* 0x0054f000010e7983 */ /* 0x000f220000300a00 */
        /* <DEDUP_REMOVED lines=64> */
[C---:B---3--:R-:W-:Y:S08]  /*3fb70*/  HMMA.16816.F32.BF16 R24, R12.reuse, R4, R24 ;  /* 0x000000040c18723c */ /* 0x048ff00000041818 */
[----:B----4-:R-:W-:Y:S11]  /*3fb80*/  HMMA.16816.F32.BF16 R12, R12, R8, R16 ;  /* 0x000000080c0c723c */ /* 0x010ff60000041810 */
[----:B------:R-:W-:Y:S04]  /*3fb90*/  @!UPT UIADD3 URZ, URZ, URZ, URZ ;  /* 0x0000003f3f3ff290 */ /* 0x000fe8000fffe03f */
[----:B------:R-:W-:Y:S01]  /*3fba0*/  STL.64 [R1+0xc0], R24 ;  /* 0x0000c01801007387 */ /* 0x000fe20000100a00 */
[----:B------:R0:W-:Y:S03]  /*3fbb0*/  STL.64 [R1+0xc8], R26 ;  /* 0x0000c81a01007387 */ /* 0x0001e60000100a00 */
[----:B0-----:R-:W3:Y:S01]  /*3fbc0*/  LDL.LU.64 R26, [R1+0x5420] ;  /* 0x00542000011a7983 */ /* 0x001ee20000300a00 */
[----:B------:R-:W3:Y:S02]  /*3fbd0*/  LDL.LU.64 R24, [R1+0x5418] ;  /* 0x0054180001187983 */ /* 0x000ee40000300a00 */
[----:B------:R-:W4:Y:S02]  /*3fbe0*/  LDL.LU.64 R18, [R1+0x5410] ;  /* 0x0054100001127983 */ /* 0x000f240000300a00 */
[----:B------:R-:W4:Y:S01]  /*3fbf0*/  LDL.LU.64 R16, [R1+0x5408] ;  /* 0x0054080001107983 */ /* 0x000f220000300a00 */
[----:B------:R0:W-:Y:S01]  /*3fc00*/  STL.64 [R1+0x90], R12 ;  /* 0x0000900c01007387 */ /* 0x0001e20000100a00 */
[----:B------:R1:W-:Y:S03]  /*3fc10*/  STL.64 [R1+0x98], R14 ;  /* 0x0000980e01007387 */ /* 0x0003e60000100a00 */
[----:B0-----:R-:W4:Y:S01]  /*3fc20*/  LDL.LU R12, [R1+0x200] ;  /* 0x00020000010c7983 */ /* 0x001f220000300800 */
[----:B------:R-:W4:Y:S02]  /*3fc30*/  LDL.LU R13, [R1+0x204] ;  /* 0x00020400010d7983 */ /* 0x000f240000300800 */
[----:B-1----:R-:W4:Y:S02]  /*3fc40*/  LDL.LU R14, [R1+0x208] ;  /* 0x00020800010e7983 */ /* 0x002f240000300800 */
[----:B------:R-:W4:Y:S02]  /*3fc50*/  LDL.LU R15, [R1+0x20c] ;  /* 0x00020c00010f7983 */ /* 0x000f240000300800 */
[C---:B----4-:R-:W-:Y:S11]  /*3fc60*/  HMMA.16816.F32.BF16 R12, R16.reuse, R4, R12 ;  /* 0x00000004100c723c */ /* 0x050ff6000004180c */
[----:B------:R-:W-:Y:S11]  /*3fc70*/  @!UPT UIADD3 URZ, URZ, URZ, URZ ;  /* 0x0000003f3f3ff290 */ /* 0x000ff6000fffe03f */
[----:B------:R-:W-:Y:S01]  /*3fc80*/  @!UPT UIADD3 URZ, URZ, URZ, URZ ;  /* 0x0000003f3f3ff290 */ /* 0x000fe2000fffe03f */
[----:B------:R-:W-:Y:S01]  /*3fc90*/  STL.64 [R1+0x80], R12 ;  /* 0x0000800c01007387 */ /* 0x000fe20000100a00 */
[----:B------:R3:W-:Y:S02]  /*3fca0*/  STL.64 [R1+0x88], R14 ;  /* 0x0000880e01007387 */ /* 0x0007e40000100a00 */
[----:B---3--:R-:W-:Y:S01]  /*3fcb0*/  HMMA.16816.F32.BF16 R12, R16, R8, R24 ;  /* 0x00000008100c723c */ /* 0x008fe20000041818 */
[----:B------:R-:W-:Y:S01]  /*3fcc0*/  STL.64 [R1+0x53f0], R10 ;  /* 0x0053f00a01007387 */ /* 0x000fe20000100a00 */
[----:B------:R0:W-:Y:S11]  /*3fcd0*/  STL.64 [R1+0x53e8], R8 ;  /* 0x0053e80801007387 */ /* 0x0001f60000100a00 */
[----:B------:R-:W-:Y:S10]  /*3fce0*/  @!UPT UIADD3 URZ, URZ, URZ, URZ ;  /* 0x0000003f3f3ff290 */ /* 0x000ff4000fffe03f */
[----:B------:R-:W-:Y:S01]  /*3fcf0*/  STL.64 [R1+0x150], R12 ;  /* 0x0001500c01007387 */ /* 0x000fe20000100a00 */
[----:B------:R-:W-:Y:S02]  /*3fd00*/  STL.64 [R1+0x158], R14 ;  /* 0x0001580e01007387 */ /* 0x000fe40000100a00 */
[----:B------:R-:W3:Y:S02]  /*3fd10*/  LDL.LU R24, [R1+0x1e0] ;  /* 0x0001e00001187983 */ /* 0x000ee40000300800 */
[----:B------:R-:W3:Y:S01]  /*3fd20*/  LDL.LU R25, [R1+0x1e4] ;  /* 0x0001e40001197983 */ /* 0x000ee20000300800 */
[----:B------:R-:W3:Y:S01]  /*3fd30*/  LDL.LU R26, [R1+0x1e8] ;  /* 0x0001e800011a7983 */ /* 0x000ee20000300800 */
[----:B------:R-:W3:Y:S02]  /*3fd40*/  LDL.LU R27, [R1+0x1ec] ;  /* 0x0001ec00011b7983 */ /* 0x000ee40000300800 */
[----:B0-----:R-:W2:Y:S02]  /*3fd50*/  LDL.LU R8, [R1+0x160] ;  /* 0x0001600001087983 */ /* 0x001ea40000300800 */
[----:B------:R-:W2:Y:S01]  /*3fd60*/  LDL.LU R9, [R1+0x164] ;  /* 0x0001640001097983 */ /* 0x000ea20000300800 */
[----:B------:R-:W2:Y:S01]  /*3fd70*/  LDL.LU R10, [R1+0x168] ;  /* 0x00016800010a7983 */ /* 0x000ea20000300800 */
[----:B------:R-:W2:Y:S02]  /*3fd80*/  LDL.LU R11, [R1+0x16c] ;  /* 0x00016c00010b7983 */ /* 0x000ea40000300800 */
[----:B------:R-:W4:Y:S02]  /*3fd90*/  LDL.LU.64 R16, [R1+0x50] ;  /* 0x0000500001107983 */ /* 0x000f240000300a00 */
[----:B------:R-:W2:Y:S02]  /*3fda0*/  LDL.LU.64 R18, [R1+0x58] ;  /* 0x0000580001127983 */ /* 0x000ea40000300a00 */
[----:B--2---:R-:W-:Y:S01]  /*3fdb0*/  STL.64 [R1+0x5378], R18 ;  /* 0x0053781201007387 */ /* 0x004fe20000100a00 */
[----:B----4-:R0:W-:Y:S02]  /*3fdc0*/  STL.64 [R1+0x5370], R16 ;  /* 0x0053701001007387 */ /* 0x0101e40000100a00 */
[----:B0-----:R-:W-:Y:S01]  /*3fdd0*/  MOV R16, R22 ;  /* 0x0000001600107202 */ /* 0x001fe20000000f00 */
[----:B------:R-:W-:Y:S01]  /*3fde0*/  IMAD.MOV.U32 R17, RZ, RZ, R23 ;  /* 0x000000ffff117224 */ /* 0x000fe200078e0017 */
[----:B------:R-:W2:Y:S01]  /*3fdf0*/  LDL.LU R22, [R1+0x5404] ;  /* 0x0054040001167983 */ /* 0x000ea20000300800 */
[----:B------:R-:W2:Y:S01]  /*3fe00*/  LDL.LU R23, [R1+0x5400] ;  /* 0x0054000001177983 */ /* 0x000ea20000300800 */
[----:B------:R-:W-:-:S02]  /*3fe10*/  MOV R18, R2 ;  /* 0x0000000200127202 */ /* 0x000fc40000000f00 */
[----:B------:R-:W-:Y:S01]  /*3fe20*/  MOV R19, R28 ;  /* 0x0000001c00137202 */ /* 0x000fe20000000f00 */
[----:B------:R-:W4:Y:S01]  /*3fe30*/  LDL.LU R2, [R1+0x53fc] ;  /* 0x0053fc0001027983 */ /* 0x000f220000300800 */
        /* <DEDUP_REMOVED lines=17> */
[C---:B------:R-:W-:Y:S01]  /*3ff50*/  HMMA.16816.F32.BF16 R8, R20.reuse, R4, R8 ;  /* 0x000000041408723c */ /* 0x040fe20000041808 */
[----:B--2---:R-:W-:Y:S01]  /*3ff60*/  STL.64 [R1+0x53b8], R18 ;  /* 0x0053b81201007387 */ /* 0x004fe20000100a00 */
        /* <DEDUP_REMOVED lines=8> */
[----:B0-----:R-:W2:Y:S01]  /*3fff0*/  LDL.LU.64 R10, [R1+0x53f0] ;  /* 0x0053f000010a7983 */ /* 0x001ea20000300a00 */
[----:B------:R-:W3:Y:S02]  /*40000*/  LDL.LU.64 R8, [R1+0x53e8] ;  /* 0x0053e80001087983 */ /* 0x000ee40000300a00 */
[----:B---3--:R-:W-:Y:S01]  /*40010*/  HMMA.16816.F32.BF16 R20, R20, R8, R24 ;  /* 0x000000081414723c */ /* 0x008fe20000041818 */
[----:B------:R-:W3:Y:S01]  /*40020*/  LDL.LU.64 R26, [R1+0x53e0] ;  /* 0x0053e000011a7983 */ /* 0x000ee20000300a00 */
[----:B------:R-:W3:Y:S11]  /*40030*/  LDL.LU.64 R24, [R1+0x53d8] ;  /* 0x0053d80001187983 */ /* 0x000ef60000300a00 */
[----:B------:R-:W-:Y:S10]  /*40040*/  @!UPT UIADD3 URZ, URZ, URZ, URZ ;  /* 0x0000003f3f3ff290 */ /* 0x000ff4000fffe03f */
[----:B------:R0:W-:Y:S01]  /*40050*/  STL.64 [R1+0x1e0], R20 ;  /* 0x0001e01401007387 */ /* 0x0001e20000100a00 */
[----:B------:R1:W-:Y:S03]  /*40060*/  STL.64 [R1+0x1e8], R22 ;  /* 0x0001e81601007387 */ /* 0x0003e60000100a00 */
[----:B0-----:R-:W3:Y:S01]  /*40070*/  LDL.LU R20, [R1+0x180] ;  /* 0x0001800001147983 */ /* 0x001ee20000300800 */
[----:B------:R-:W3:Y:S02]  /*40080*/  LDL.LU R21, [R1+0x184] ;  /* 0x0001840001157983 */ /* 0x000ee40000300800 */
[----:B-1----:R-:W3:Y:S02]  /*40090*/  LDL.LU R22, [R1+0x188] ;  /* 0x0001880001167983 */ /* 0x002ee40000300800 */
[----:B--2---:R-:W-:Y:S02]  /*400a0*/  IMAD.MOV.U32 R23, RZ, RZ, R11 ;  /* 0x000000ffff177224 */ /* 0x004fe400078e000b */
[----:B------:R-:W2:Y:S04]  /*400b0*/  LDL.LU R11, [R1+0x53d0] ;  /* 0x0053d000010b7983 */ /* 0x000ea80000300800 */
[----:B---3--:R-:W-:Y:S01]  /*400c0*/  STL.64 [R1+0x5388], R22 ;  /* 0x0053881601007387 */ /* 0x008fe20000100a00 */
[----:B------:R0:W-:Y:S03]  /*400d0*/  STL.64 [R1+0x5380], R20 ;  /* 0x0053801401007387 */ /* 0x0001e60000100a00 */
[----:B0-----:R-:W3:Y:S01]  /*400e0*/  LDL.LU R20, [R1+0x190] ;  /* 0x0001900001147983 */ /* 0x001ee20000300800 */
[----:B------:R-:W3:Y:S02]  /*400f0*/  LDL.LU R21, [R1+0x194] ;  /* 0x0001940001157983 */ /* 0x000ee40000300800 */
[----:B------:R-:W2:Y:S02]  /*40100*/  LDL.LU R22, [R1+0x198] ;  /* 0x0001980001167983 */ /* 0x000ea40000300800 */
[----:B------:R-:W2:Y:S01]  /*40110*/  LDL.LU R23, [R1+0x19c] ;  /* 0x00019c0001177983 */ /* 0x000ea20000300800 */
[C---:B------:R-:W-:Y:S01]  /*40120*/  HMMA.16816.F32.BF16 R12, R24.reuse, R4, R12 ;  /* 0x00000004180c723c */ /* 0x040fe2000004180c */
[----:B--2---:R-:W-:Y:S01]  /*40130*/  STL.64 [R1+0x5398], R22 ;  /* 0x0053981601007387 */ /* 0x004fe20000100a00 */
[----:B---3--:R0:W-:Y:S03]  /*40140*/  STL.64 [R1+0x5390], R20 ;  /* 0x0053901401007387 */ /* 0x0081e60000100a00 */
[----:B0-----:R-:W2:Y:S01]  /*40150*/  LDL.LU R20, [R1+0x170] ;  /* 0x0001700001147983 */ /* 0x001ea20000300800 */
[----:B------:R-:W2:Y:S02]  /*40160*/  LDL.LU R21, [R1+0x174] ;  /* 0x0001740001157983 */ /* 0x000ea40000300800 */
[----:B------:R-:W2:Y:S11]  /*40170*/  LDL.LU R22, [R1+0x178] ;  /* 0x0001780001167983 */ /* 0x000eb60000300800 */
[----:B------:R-:W-:Y:S04]  /*40180*/  @!UPT UIADD3 URZ, URZ, URZ, URZ ;  /* 0x0000003f3f3ff290 */ /* 0x000fe8000fffe03f */
[----:B------:R-:W-:Y:S01]  /*40190*/  STL.64 [R1+0x210], R12 ;  /* 0x0002100c01007387 */ /* 0x000fe20000100a00 */
[----:B------:R0:W-:Y:S04]  /*401a0*/  STL.64 [R1+0x218], R14 ;  /* 0x0002180e01007387 */ /* 0x0001e80000100a00 */
[----:B0-----:R-:W3:Y:S01]  /*401b0*/  LDL.LU.64 R14, [R1+0x53c8] ;  /* 0x0053c800010e7983 */ /* 0x001ee20000300a00 */
[----:B------:R-:W3:Y:S02]  /*401c0*/  LDL.LU.64 R12, [R1+0x53c0] ;  /* 0x0053c000010c7983 */ /* 0x000ee40000300a00 */
[----:B---3--:R-:W-:Y:S07]  /*401d0*/  HMMA.16816.F32.BF16 R12, R24, R8, R12 ;  /* 0x00000008180c723c */ /* 0x008fee000004180c */
[----:B------:R-:W-:Y:S01]  /*401e0*/  MOV R24, R10 ;  /* 0x0000000a00187202 */ /* 0x000fe20000000f00 */
[----:B------:R-:W-:Y:S01]  /*401f0*/  IMAD.MOV.U32 R25, RZ, RZ, R7 ;  /* 0x000000ffff197224 */ /* 0x000fe200078e0007 */
[----:B------:R-:W-:-:S02]  /*40200*/  MOV R26, R6 ;  /* 0x00000006001a7202 */ /* 0x000fc40000000f00 */
[----:B------:R-:W-:-:S07]  /*40210*/  MOV R27, R0 ;  /* 0x00000000001b7202 */ /* 0x000fce0000000f00 */
[C---:B------:R-:W-:Y:S05]  /*40220*/  HMMA.16816.F32.BF16 R16, R24.reuse, R4, R16 ;  /* 0x000000041810723c */ /* 0x040fea0000041810 */
[----:B------:R-:W-:Y:S01]  /*40230*/  STL.64 [R1+0x1d0], R12 ;  /* 0x0001d00c01007387 */ /* 0x000fe20000100a00 */
[----:B------:R-:W-:Y:S02]  /*40240*/  STL.64 [R1+0x1d8], R14 ;  /* 0x0001d80e01007387 */ /* 0x000fe40000100a00 */
[----:B------:R-:W-:Y:S01]  /*40250*/  STL [R1+0x52d0], R3 ;  /* 0x0052d00301007387 */ /* 0x000fe20000100800 */
[----:B------:R-:W-:Y:S01]  /*40260*/  MOV R23, R11 ;  /* 0x0000000b00177202 */ /* 0x000fe20000000f00 */
[----:B------:R-:W-:Y:S11]  /*40270*/  LDSM.16.MT88.4 R12, [R3+0x18180] ;  /* 0x01818000030c783b */ /* 0x000ff60000004200 */
[----:B------:R-:W-:Y:S02]  /*40280*/  @!UPT UIADD3 URZ, URZ, URZ, URZ ;  /* 0x0000003f3f3ff290 */ /* 0x000fe4000fffe03f */
        /* <DEDUP_REMOVED lines=9> */
[----:B------:R2:W-:Y:S02]  /*40320*/  STL.64 [R1+0x208], R26 ;  /* 0x0002081a01007387 */ /* 0x0005e40000100a00 */
[----:B--2---:R-:W-:Y:S01]  /*40330*/  HMMA.16816.F32.BF16 R24, R16, R4, R20 ;  /* 0x000000041018723c */ /* 0x004fe20000041814 */
[----:B------:R-:W0:Y:S11]  /*40340*/  LDSM.16.MT88.4 R20, [R28+0x1a000] ;  /* 0x01a000001c14783b */ /* 0x000e360000004200 */
[----:B------:R-:W-:Y:S11]  /*40350*/  @!UPT UIADD3 URZ, URZ, URZ, URZ ;  /* 0x0000003f3f3ff290 */ /* 0x000ff6000fffe03f */
[----:B------:R-:W-:Y:S01]  /*40360*/  STL.64 [R1+0x1f0], R24 ;  /* 0x0001f01801007387 */ /* 0x000fe20000100a00 */
[----:B------:R0:W-:Y:S02]  /*40370*/  STL.64 [R1+0x1f8], R26 ;  /* 0x0001f81a01007387 */ /* 0x0001e40000100a00 */
[----:B0-----:R-:W-:Y:S01]  /*40380*/  IMAD.MOV.U32 R26, RZ, RZ, R20 ;  /* 0x000000ffff1a7224 */ /* 0x001fe200078e0014 */
[----:B------:R-:W-:Y:S02]  /*40390*/  MOV R25, R21 ;  /* 0x0000001500197202 */ /* 0x000fe40000000f00 */
[----:B------:R-:W-:Y:S01]  /*403a0*/  MOV R24, R22 ;  /* 0x0000001600187202 */ /* 0x000fe20000000f00 */
[----:B------:R-:W-:Y:S02]  /*403b0*/  IMAD.MOV.U32 R3, RZ, RZ, R23 ;  /* 0x000000ffff037224 */ /* 0x000fe400078e0017 */
[----:B------:R-:W0:Y:S02]  /*403c0*/  LDSM.16.MT88.4 R20, [R28+0x1a080] ;  /* 0x01a080001c14783b */ /* 0x000e240000004200 */
[----:B0-----:R-:W-:-:S02]  /*403d0*/  MOV R10, R20 ;  /* 0x00000014000a7202 */ /* 0x001fc40000000f00 */
[----:B------:R-:W-:Y:S01]  /*403e0*/  STL.64 [R1+0x38], R22 ;  /* 0x0000381601007387 */ /* 0x000fe20000100a00 */
[----:B------:R-:W-:Y:S02]  /*403f0*/  MOV R11, R21 ;  /* 0x00000015000b7202 */ /* 0x000fe40000000f00 */
[----:B------:R-:W0:Y:S02]  /*40400*/  LDSM.16.MT88.4 R20, [R28+0x1a100] ;  /* 0x01a100001c14783b */ /* 0x000e240000004200 */
[----:B0-----:R-:W-:Y:S02]  /*40410*/  MOV R6, R22 ;  /* 0x0000001600067202 */ /* 0x001fe40000000f00 */
[----:B------:R-:W-:Y:S02]  /*40420*/  IMAD.MOV.U32 R27, RZ, RZ, R23 ;  /* 0x000000ffff1b7224 */ /* 0x000fe400078e0017 */
[----:B------:R-:W-:Y:S01]  /*40430*/  IMAD.MOV.U32 R0, RZ, RZ, R20 ;  /* 0x000000ffff007224 */ /* 0x000fe200078e0014 */
[----:B------:R-:W-:Y:S01]  /*40440*/  MOV R7, R21 ;  /* 0x0000001500077202 */ /* 0x000fe20000000f00 */
[----:B------:R-:W2:Y:S01]  /*40450*/  LDL.LU.64 R22, [R1+0x5398] ;  /* 0x0053980001167983 */ /* 0x000ea20000300a00 */
        /* <DEDUP_REMOVED lines=12> */
[----:B------:R-:W-:Y:S01]  /*40520*/  STL [R1+0x51f0], R28 ;  /* 0x0051f01c01007387 */ /* 0x000fe20000100800 */
[----:B--2---:R-:W-:Y:S11]  /*40530*/  HMMA.16816.F32.BF16 R20, R16, R4, R20 ;  /* 0x000000041014723c */ /* 0x004ff60000041814 */
        /* <DEDUP_REMOVED lines=8> */
[----:B----4-:R-:W0:Y:S04]  /*405c0*/  LDSM.16.MT88.4 R16, [R2+0x1a000] ;  /* 0x01a000000210783b */ /* 0x010e280000004200 */
[----:B0-----:R-:W-:Y:S01]  /*405d0*/  STL.64 [R1], R16 ;  /* 0x0000001001007387 */ /* 0x001fe20000100a00 */
[----:B------:R-:W-:Y:S02]  /*405e0*/  STL.64 [R1+0x8], R18 ;  /* 0x0000081201007387 */ /* 0x000fe40000100a00 */
[----:B------:R-:W0:Y:S02]  /*405f0*/  LDSM.16.MT88.4 R16, [R2+0x1a080] ;  /* 0x01a080000210783b */ /* 0x000e240000004200 */
[----:B0-----:R0:W-:Y:S02]  /*40600*/  STL.64 [R1+0x5298], R18 ;  /* 0x0052981201007387 */ /* 0x0011e40000100a00 */
[----:B------:R1:W-:Y:S01]  /*40610*/  STL.64 [R1+0x5290], R16 ;  /* 0x0052901001007387 */ /* 0x0003e20000100a00 */
[----:B0-----:R-:W-:-:S02]  /*40620*/  MOV R18, R6 ;  /* 0x0000000600127202 */ /* 0x001fc40000000f00 */
[----:B------:R-:W-:Y:S02]  /*40630*/  MOV R19, R27 ;  /* 0x0000001b00137202 */ /* 0x000fe40000000f00 */
[----:B-1----:R-:W-:Y:S01]  /*40640*/  MOV R16, R0 ;  /* 0x0000000000107202 */ /* 0x002fe20000000f00 */
[----:B------:R-:W-:Y:S01]  /*40650*/  IMAD.MOV.U32 R17, RZ, RZ, R7 ;  /* 0x000000ffff117224 */ /* 0x000fe200078e0007 */
[----:B------:R-:W2:Y:S01]  /*40660*/  LDL.LU R0, [R1+0x536c] ;  /* 0x00536c0001007983 */ /* 0x000ea20000300800 */
[----:B------:R-:W3:Y:S02]  /*40670*/  LDL.LU R7, [R1+0x5368] ;  /* 0x0053680001077983 */ /* 0x000ee40000300800 */
[----:B------:R-:W4:Y:S02]  /*40680*/  LDL.LU R6, [R1+0x5364] ;  /* 0x0053640001067983 */ /* 0x000f240000300800 */
[----:B------:R0:W-:Y:S01]  /*40690*/  STL.64 [R1+0x52e8], R18 ;  /* 0x0052e81201007387 */ /* 0x0001e20000100a00 */
        /* <DEDUP_REMOVED lines=9> */
[----:B------:R-:W2:Y:S02]  /*40730*/  LDL.LU R21, [R1+0x2c4] ;  /* 0x0002c40001157983 */ /* 0x000ea40000300800 */
[----:B------:R-:W2:Y:S02]  /*40740*/  LDL.LU R22, [R1+0x2c8] ;  /* 0x0002c80001167983 */ /* 0x000ea40000300800 */
[----:B------:R-:W2:Y:S01]  /*40750*/  LDL.LU R23, [R1+0x2cc] ;  /* 0x0002cc0001177983 */ /* 0x000ea20000300800 */
[----:B------:R-:W-:Y:S01]  /*40760*/  STL.64 [R1+0x5350], R10 ;  /* 0x0053500a01007387 */ /* 0x000fe20000100a00 */
        /* <DEDUP_REMOVED lines=16> */
[----:B--2---:R0:W-:Y:S01]  /*40870*/  STL.64 [R1+0x5308], R18 ;  /* 0x0053081201007387 */ /* 0x0041e20000100a00 */
[----:B------:R1:W-:Y:S02]  /*40880*/  STL.64 [R1+0x5300], R16 ;  /* 0x0053001001007387 */ /* 0x0003e40000100a00 */
[----:B------:R-:W2:Y:S02]  /*40890*/  LDL.LU R8, [R1+0x2b0] ;  /* 0x0002b00001087983 */ /* 0x000ea40000300800 */
[----:B------:R-:W2:Y:S01]  /*408a0*/  LDL.LU R9, [R1+0x2b4] ;  /* 0x0002b40001097983 */ /* 0x000ea20000300800 */
[----:B------:R-:W2:Y:S01]  /*408b0*/  LDL.LU R10, [R1+0x2b8] ;  /* 0x0002b800010a7983 */ /* 0x000ea20000300800 */
[----:B------:R-:W2:Y:S02]  /*408c0*/  LDL.LU R11, [R1+0x2bc] ;  /* 0x0002bc00010b7983 */ /* 0x000ea40000300800 */
[----:B0-----:R-:W-:Y:S01]  /*408d0*/  IMAD.MOV.U32 R18, RZ, RZ, R24 ;  /* 0x000000ffff127224 */ /* 0x001fe200078e0018 */
[----:B------:R-:W-:-:S02]  /*408e0*/  MOV R19, R3 ;  /* 0x0000000300137202 */ /* 0x000fc40000000f00 */
[----:B-1----:R-:W-:Y:S02]  /*408f0*/  MOV R16, R26 ;  /* 0x0000001a00107202 */ /* 0x002fe40000000f00 */
[----:B------:R-:W-:Y:S02]  /*40900*/  MOV R17, R25 ;  /* 0x0000001900117202 */ /* 0x000fe40000000f00 */
[----:B------:R-:W-:Y:S01]  /*40910*/  MOV R23, R29 ;  /* 0x0000001d00177202 */ /* 0x000fe20000000f00 */
[----:B------:R-:W0:Y:S04]  /*40920*/  LDSM.16.MT88.4 R24, [R2+0x1a180] ;  /* 0x01a180000218783b */ /* 0x000e280000004200 */
[----:B------:R-:W-:Y:S01]  /*40930*/  STL.64 [R1+0x5340], R18 ;  /* 0x0053401201007387 */ /* 0x000fe20000100a00 */
[----:B------:R1:W-:Y:S03]  /*40940*/  STL.64 [R1+0x5338], R16 ;  /* 0x0053381001007387 */ /* 0x0003e60000100a00 */
[----:B-1----:R-:W2:Y:S01]  /*40950*/  LDL.LU R16, [R1+0x260] ;  /* 0x0002600001107983 */ /* 0x002ea20000300800 */
[----:B------:R-:W2:Y:S02]  /*40960*/  LDL.LU R17, [R1+0x264] ;  /* 0x0002640001117983 */ /* 0x000ea40000300800 */
[----:B------:R-:W2:Y:S02]  /*40970*/  LDL.LU R18, [R1+0x268] ;  /* 0x0002680001127983 */ /* 0x000ea40000300800 */
[----:B------:R-:W2:Y:S01]  /*40980*/  LDL.LU R19, [R1+0x26c] ;  /* 0x00026c0001137983 */ /* 0x000ea20000300800 */
[----:B------:R-:W2:Y:S01]  /*40990*/  LDL.LU R20, [R1+0x130] ;  /* 0x0001300001147983 */ /* 0x000ea20000300800 */
[----:B------:R-:W2:Y:S02]  /*409a0*/  LDL.LU R21, [R1+0x134] ;  /* 0x0001340001157983 */ /* 0x000ea40000300800 */
[----:B------:R-:W2:Y:S02]  /*409b0*/  LDL.LU R22, [R1+0x138] ;  /* 0x0001380001167983 */ /* 0x000ea40000300800 */
[----:B------:R-:W3:Y:S01]  /*409c0*/  LDL.LU R29, [R1+0x5360] ;  /* 0x00536000011d7983 */ /* 0x000ee20000300800 */
[----:B--2---:R-:W-:Y:S01]  /*409d0*/  STL.64 [R1+0x5318], R22 ;  /* 0x0053181601007387 */ /* 0x004fe20000100a00 */
[----:B------:R1:W-:Y:S03]  /*409e0*/  STL.64 [R1+0x5310], R20 ;  /* 0x0053101401007387 */ /* 0x0003e60000100a00 */
[----:B-1----:R-:W2:Y:S01]  /*409f0*/  LDL.LU R20, [R1+0x230] ;  /* 0x0002300001147983 */ /* 0x002ea20000300800 */
[----:B------:R-:W2:Y:S02]  /*40a00*/  LDL.LU R21, [R1+0x234] ;  /* 0x0002340001157983 */ /* 0x000ea40000300800 */
[----:B------:R-:W2:Y:S02]  /*40a10*/  LDL.LU R22, [R1+0x238] ;  /* 0x0002380001167983 */ /* 0x000ea40000300800 */
[----:B------:R-:W2:Y:S01]  /*40a20*/  LDL.LU R23, [R1+0x23c] ;  /* 0x00023c0001177983 */ /* 0x000ea20000300800 */
[----:B------:R-:W-:Y:S01]  /*40a30*/  HMMA.16816.F32.BF16 R8, R12, R4, R8 ;  /* 0x000000040c08723c */ /* 0x000fe20000041808 */
[----:B--2---:R-:W-:Y:S01]  /*40a40*/  STL.64 [R1+0x5328], R22 ;  /* 0x0053281601007387 */ /* 0x004fe20000100a00 */
[----:B------:R1:W-:Y:S03]  /*40a50*/  STL.64 [R1+0x5320], R20 ;  /* 0x0053201401007387 */ /* 0x0003e60000100a00 */
[----:B-1----:R-:W2:Y:S01]  /*40a60*/  LDL.LU R20, [R1+0x2a0] ;  /* 0x0002a00001147983 */ /* 0x002ea20000300800 */
[----:B------:R-:W2:Y:S02]  /*40a70*/  LDL.LU R21, [R1+0x2a4] ;  /* 0x0002a40001157983 */ /* 0x000ea40000300800 */
[----:B------:R-:W2:Y:S02]  /*40a80*/  LDL.LU R22, [R1+0x2a8] ;  /* 0x0002a80001167983 */ /* 0x000ea40000300800 */
[----:B------:R-:W2:Y:S01]  /*40a90*/  LDL.LU R23, [R1+0x2ac] ;  /* 0x0002ac0001177983 */ /* 0x000ea20000300800 */
[----:B0-----:R3:W-:Y:S01]  /*40aa0*/  STL.64 [R1+0x5258], R26 ;  /* 0x0052581a01007387 */ /* 0x0017e20000100a00 */
[----:B------:R0:W-:Y:S01]  /*40ab0*/  STL.64 [R1+0x5250], R24 ;  /* 0x0052501801007387 */ /* 0x0001e20000100a00 */
[----:B---3--:R-:W-:-:S02]  /*40ac0*/  MOV R26, R7 ;  /* 0x00000007001a7202 */ /* 0x008fc40000000f00 */
[----:B0-----:R-:W3:Y:S01]  /*40ad0*/  LDL.LU R24, [R1+0x240] ;  /* 0x0002400001187983 */ /* 0x001ee20000300800 */
[----:B----4-:R-:W-:Y:S02]  /*40ae0*/  IMAD.MOV.U32 R25, RZ, RZ, R6 ;  /* 0x000000ffff197224 */ /* 0x010fe400078e0006 */
[----:B------:R-:W2:Y:S02]  /*40af0*/  LDL.LU R6, [R1+0x535c] ;  /* 0x00535c0001067983 */ /* 0x000ea40000300800 */
[----:B------:R-:W2:Y:S01]  /*40b00*/  LDL.LU R7, [R1+0x5358] ;  /* 0x0053580001077983 */ /* 0x000ea20000300800 */
[----:B------:R-:W-:Y:S01]  /*40b10*/  STL [R1+0x5110], R2 ;  /* 0x0051100201007387 */ /* 0x000fe20000100800 */
[----:B------:R-:W-:Y:S01]  /*40b20*/  MOV R27, R0 ;  /* 0x00000000001b7202 */ /* 0x000fe20000000f00 */
[----:B------:R-:W-:Y:S02]  /*40b30*/  STL.64 [R1+0x1a0], R8 ;  /* 0x0001a00801007387 */ /* 0x000fe40000100a00 */
[----:B------:R-:W-:Y:S02]  /*40b40*/  STL [R1+0x1a8], R10 ;  /* 0x0001a80a01007387 */ /* 0x000fe40000100800 */
[----:B------:R-:W-:-:S02]  /*40b50*/  IMAD.MOV.U32 R0, RZ, RZ, R11 ;  /* 0x000000ffff007224 */ /* 0x000fc400078e000b */
[----:B------:R-:W0:Y:S04]  /*40b60*/  LDSM.16.MT88.4 R8, [R29+0x1a000] ;  /* 0x01a000001d08783b */ /* 0x000e280000004200 */
[----:B------:R1:W-:Y:S01]  /*40b70*/  STL [R1+0x51f4], R0 ;  /* 0x0051f40001007387 */ /* 0x0003e20000100800 */
[----:B0-----:R-:W-:-:S03]  /*40b80*/  MOV R28, R10 ;  /* 0x0000000a001c7202 */ /* 0x001fc60000000f00 */
[----:B------:R0:W-:Y:S01]  /*40b90*/  STL [R1+0x50], R8 ;  /* 0x0000500801007387 */ /* 0x0001e20000100800 */
[----:B-1----:R-:W-:Y:S01]  /*40ba0*/  IMAD.MOV.U32 R0, RZ, RZ, R11 ;  /* 0x000000ffff007224 */ /* 0x002fe200078e000b */
[----:B------:R-:W-:Y:S01]  /*40bb0*/  MOV R3, R9 ;  /* 0x0000000900037202 */ /* 0x000fe20000000f00 */
[----:B------:R-:W4:Y:S01]  /*40bc0*/  LDL.LU.64 R10, [R1+0x5350] ;  /* 0x00535000010a7983 */ /* 0x000f220000300a00 */
[----:B0-----:R-:W2:Y:S02]  /*40bd0*/  LDL.LU.64 R8, [R1+0x5348] ;  /* 0x0053480001087983 */ /* 0x001ea40000300a00 */
[----:B--2---:R-:W-:Y:S02]  /*40be0*/  HMMA.16816.F32.BF16 R12, R12, R8, R16 ;  /* 0x000000080c0c723c */ /* 0x004fe40000041810 */
        /* <DEDUP_REMOVED lines=8> */
[----:B----4-:R-:W-:Y:S02]  /*40c70*/  MOV R12, R10 ;  /* 0x0000000a000c7202 */ /* 0x010fe40000000f00 */
[----:B------:R-:W-:Y:S01]  /*40c80*/  MOV R13, R11 ;  /* 0x0000000b000d7202 */ /* 0x000fe20000000f00 */
[----:B------:R-:W4:Y:S01]  /*40c90*/  LDL.LU R10, [R1+0x5334] ;  /* 0x00533400010a7983 */ /* 0x000f220000300800 */
[----:B------:R-:W4:Y:S02]  /*40ca0*/  LDL.LU R11, [R1+0x5330] ;  /* 0x00533000010b7983 */ /* 0x000f240000300800 */
        /* <DEDUP_REMOVED lines=8> */
[----:B0-----:R-:W4:Y:S01]  /*40d30*/  LDL.LU.64 R22, [R1+0x5328] ;  /* 0x0053280001167983 */ /* 0x001f220000300a00 */
[----:B------:R-:W4:Y:S02]  /*40d40*/  LDL.LU.64 R20, [R1+0x5320] ;  /* 0x0053200001147983 */ /* 0x000f240000300a00 */
[----:B------:R-:W-:Y:S01]  /*40d50*/  STL [R1+0x5128], R2 ;  /* 0x0051280201007387 */ /* 0x000fe20000100800 */
[----:B----4-:R-:W-:Y:S01]  /*40d60*/  HMMA.16816.F32.BF16 R16, R16, R10, R20 ;  /* 0x0000000a1010723c */ /* 0x010fe20000041814 */
        /* <DEDUP_REMOVED lines=19> */
[----:B------:R-:W-:Y:S02]  /*40ea0*/  MOV R5, R14 ;  /* 0x0000000e00057202 */ /* 0x000fe40000000f00 */
[----:B------:R-:W-:-:S05]  /*40eb0*/  MOV R4, R15 ;  /* 0x0000000f00047202 */ /* 0x000fca0000000f00 */
[----:B------:R-:W-:Y:S01]  /*40ec0*/  STL [R1+0x51fc], R4 ;  /* 0x0051fc0401007387 */ /* 0x000fe20000100800 */
[----:B------:R-:W-:Y:S01]  /*40ed0*/  STL [R1+0x51f8], R5 ;  /* 0x0051f80501007387 */ /* 0x000fe20000100800 */
[C---:B---3--:R-:W-:Y:S11]  /*40ee0*/  HMMA.16816.F32.BF16 R12, R16.reuse, R6, R24 ;  /* 0x00000006100c723c */ /* 0x048ff60000041818 */
[----:B------:R-:W-:Y:S11]  /*40ef0*/  @!UPT UIADD3 URZ, URZ, URZ, URZ ;  /* 0x0000003f3f3ff290 */ /* 0x000ff6000fffe03f */
[----:B------:R-:W-:Y:S01]  /*40f00*/  @!UPT UIADD3 URZ, URZ, URZ, URZ ;  /* 0x0000003f3f3ff290 */ /* 0x000fe2000fffe03f */
[----:B------:R2:W-:Y:S01]  /*40f10*/  STL.64 [R1+0x340], R12 ;  /* 0x0003400c01007387 */ /* 0x0005e20000100a00 */
[----:B------:R-:W-:Y:S01]  /*40f20*/  IMAD.MOV.U32 R9, RZ, RZ, R14 ;  /* 0x000000ffff097224 */ /* 0x000fe200078e000e */
[----:B------:R-:W-:Y:S02]  /*40f30*/  MOV R8, R15 ;  /* 0x0000000f00087202 */ /* 0x000fe40000000f00 */
[----:B--2---:R-:W-:Y:S03]  /*40f40*/  HMMA.16816.F32.BF16 R12, R16, R10, R20 ;  /* 0x0000000a100c723c */ /* 0x004fe60000041814 */
[----:B------:R-:W-:Y:S01]  /*40f50*/  STL [R1+0x50fc], R8 ;  /* 0x0050fc0801007387 */ /* 0x000fe20000100800 */
[----:B------:R-:W-:Y:S02]  /*40f60*/  STL [R1+0x50f8], R9 ;  /* 0x0050f80901007387 */ /* 0x000fe40000100800 */
[----:B------:R-:W-:Y:S02]  /*40f70*/  STL.64 [R1+0x52d8], R10 ;  /* 0x0052d80a01007387 */ /* 0x000fe40000100a00 */
[----:B------:R-:W2:Y:S11]  /*40f80*/  LDL.LU R24, [R1+0xb0] ;  /* 0x0000b00001187983 */ /* 0x000eb60000300800 */
[----:B------:R-:W-:Y:S04]  /*40f90*/  @!UPT UIADD3 URZ, URZ, URZ, URZ ;  /* 0x0000003f3f3ff290 */ /* 0x000fe8000fffe03f */
[----:B------:R0:W-:Y:S01]  /*40fa0*/  STL.64 [R1+0x240], R12 ;  /* 0x0002400c01007387 */ /* 0x0001e20000100a00 */
[----:B------:R1:W-:Y:S02]  /*40fb0*/  STL.64 [R1+0x248], R14 ;  /* 0x0002480e01007387 */ /* 0x0003e40000100a00 */
[----:B------:R-:W2:Y:S02]  /*40fc0*/  LDL.LU R25, [R1+0xb4] ;  /* 0x0000b40001197983 */ /* 0x000ea40000300800 */
[----:B------:R-:W3:Y:S01]  /*40fd0*/  LDL.LU R26, [R1+0xb8] ;  /* 0x0000b800011a7983 */ /* 0x000ee20000300800 */
[----:B------:R-:W3:Y:S01]  /*40fe0*/  LDL.LU R27, [R1+0xbc] ;  /* 0x0000bc00011b7983 */ /* 0x000ee20000300800 */
[----:B------:R-:W4:Y:S02]  /*40ff0*/  LDL.LU R20, [R1+0xe0] ;  /* 0x0000e00001147983 */ /* 0x000f240000300800 */
[----:B------:R-:W4:Y:S02]  /*41000*/  LDL.LU R21, [R1+0xe4] ;  /* 0x0000e40001157983 */ /* 0x000f240000300800 */
[----:B------:R-:W2:Y:S01]  /*41010*/  LDL.LU R22, [R1+0xe8] ;  /* 0x0000e80001167983 */ /* 0x000ea20000300800 */
[----:B------:R-:W2:Y:S04]  /*41020*/  LDL.LU R23, [R1+0xec] ;  /* 0x0000ec0001177983 */ /* 0x000ea80000300800 */
[----:B0-----:R-:W2:Y:S01]  /*41030*/  LDL.LU R12, [R1+0x10] ;  /* 0x00001000010c7983 */ /* 0x001ea20000300800 */
[----:B------:R-:W2:Y:S02]  /*41040*/  LDL.LU R13, [R1+0x14] ;  /* 0x00001400010d7983 */ /* 0x000ea40000300800 */
[----:B-1----:R-:W2:Y:S02]  /*41050*/  LDL.LU R14, [R1+0x18] ;  /* 0x00001800010e7983 */ /* 0x002ea40000300800 */
[----:B------:R-:W2:Y:S01]  /*41060*/  LDL.LU R15, [R1+0x1c] ;  /* 0x00001c00010f7983 */ /* 0x000ea20000300800 */
[----:B------:R-:W2:Y:S01]  /*41070*/  LDL.LU R16, [R1] ;  /* 0x0000000001107983 */ /* 0x000ea20000300800 */
[----:B------:R-:W2:Y:S02]  /*41080*/  LDL.LU R17, [R1+0x4] ;  /* 0x0000040001117983 */ /* 0x000ea40000300800 */
[----:B------:R-:W2:Y:S02]  /*41090*/  LDL.LU R18, [R1+0x8] ;  /* 0x0000080001127983 */ /* 0x000ea40000300800 */
[----:B------:R-:W2:Y:S01]  /*410a0*/  LDL.LU R19, [R1+0xc] ;  /* 0x00000c0001137983 */ /* 0x000ea20000300800 */
[----:B------:R-:W3:Y:S01]  /*410b0*/  LDL.LU R8, [R1+0x120] ;  /* 0x0001200001087983 */ /* 0x000ee20000300800 */
        /* <DEDUP_REMOVED lines=14> */
[----:B------:R-:W2:Y:S01]  /*411a0*/  LDL.LU R23, [R1+0x10c] ;  /* 0x00010c0001177983 */ /* 0x000ea20000300800 */
[C---:B---3--:R-:W-:Y:S01]  /*411b0*/  HMMA.16816.F32.BF16 R8, R12.reuse, R6, R8 ;  /* 0x000000060c08723c */ /* 0x048fe20000041808 */
[----:B--2---:R-:W-:Y:S01]  /*411c0*/  STL.64 [R1+0x52a8], R22 ;  /* 0x0052a81601007387 */ /* 0x004fe20000100a00 */
[----:B----4-:R0:W-:Y:S03]  /*411d0*/  STL.64 [R1+0x52a0], R20 ;  /* 0x0052a01401007387 */ /* 0x0101e60000100a00 */
        /* <DEDUP_REMOVED lines=16> */
[----:B------:R-:W-:Y:S01]  /*412e0*/  STL.64 [R1+0x310], R8 ;  /* 0x0003100801007387 */ /* 0x000fe20000100a00 */
[----:B------:R0:W-:Y:S03]  /*412f0*/  STL.64 [R1+0x318], R10 ;  /* 0x0003180a01007387 */ /* 0x0001e60000100a00 */
[----:B0-----:R-:W4:Y:S02]  /*41300*/  LDL.LU.64 R10, [R1+0x52d8] ;  /* 0x0052d800010a7983 */ /* 0x001f240000300a00 */
[----:B----4-:R-:W-:Y:S02]  /*41310*/  HMMA.16816.F32.BF16 R16, R12, R10, R16 ;  /* 0x0000000a0c10723c */ /* 0x010fe40000041810 */
[----:B------:R-:W4:Y:S11]  /*41320*/  LDL.LU R12, [R1+0x50] ;  /* 0x00005000010c7983 */ /* 0x000f360000300800 */
[----:B------:R-:W-:Y:S10]  /*41330*/  @!UPT UIADD3 URZ, URZ, URZ, URZ ;  /* 0x0000003f3f3ff290 */ /* 0x000ff4000fffe03f */
[----:B------:R-:W-:Y:S01]  /*41340*/  STL.64 [R1+0x250], R16 ;  /* 0x0002501001007387 */ /* 0x000fe20000100a00 */
[----:B------:R-:W-:Y:S02]  /*41350*/  STL.64 [R1+0x258], R18 ;  /* 0x0002581201007387 */ /* 0x000fe40000100a00 */
[----:B------:R-:W0:Y:S04]  /*41360*/  LDSM.16.MT88.4 R16, [R29+0x1a100] ;  /* 0x01a100001d10783b */ /* 0x000e280000004200 */
[----:B------:R-:W-:Y:S01]  /*41370*/  IMAD.MOV.U32 R14, RZ, RZ, R28 ;  /* 0x000000ffff0e7224 */ /* 0x000fe200078e001c */
[----:B------:R-:W-:Y:S02]  /*41380*/  MOV R15, R0 ;  /* 0x00000000000f7202 */ /* 0x000fe40000000f00 */
[----:B------:R-:W-:-:S02]  /*41390*/  MOV R13, R3 ;  /* 0x00000003000d7202 */ /* 0x000fc40000000f00 */
[----:B------:R-:W2:Y:S01]  /*413a0*/  LDL.LU R3, [R1+0x52d0] ;  /* 0x0052d00001037983 */ /* 0x000ea20000300800 */
[----:B------:R-:W-:Y:S01]  /*413b0*/  STL.64 [R1+0x5248], R14 ;  /* 0x0052480e01007387 */ /* 0x000fe20000100a00 */
[----:B0-----:R-:W-:Y:S02]  /*413c0*/  MOV R8, R18 ;  /* 0x0000001200087202 */ /* 0x001fe40000000f00 */
[----:B------:R-:W-:Y:S02]  /*413d0*/  MOV R2, R19 ;  /* 0x0000001300027202 */ /* 0x000fe40000000f00 */
[----:B------:R-:W-:Y:S01]  /*413e0*/  MOV R28, R16 ;  /* 0x00000010001c7202 */ /* 0x000fe20000000f00 */
[----:B------:R-:W-:Y:S01]  /*413f0*/  IMAD.MOV.U32 R9, RZ, RZ, R17 ;  /* 0x000000ffff097224 */ /* 0x000fe200078e0011 */
[----:B----4-:R0:W-:Y:S04]  /*41400*/  STL.64 [R1+0x5240], R12 ;  /* 0x0052400c01007387 */ /* 0x0101e80000100a00 */
[----:B0-----:R-:W4:Y:S01]  /*41410*/  LDL.LU R12, [R1+0x70] ;  /* 0x00007000010c7983 */ /* 0x001f220000300800 */
[----:B------:R-:W4:Y:S02]  /*41420*/  LDL.LU R13, [R1+0x74] ;  /* 0x00007400010d7983 */ /* 0x000f240000300800 */
[----:B------:R-:W4:Y:S02]  /*41430*/  LDL.LU R14, [R1+0x78] ;  /* 0x00007800010e7983 */ /* 0x000f240000300800 */
[----:B------:R-:W4:Y:S01]  /*41440*/  LDL.LU R15, [R1+0x7c] ;  /* 0x00007c00010f7983 */ /* 0x000f220000300800 */
[----:B------:R-:W2:Y:S01]  /*41450*/  LDL.LU.64 R18, [R1+0x52c8] ;  /* 0x0052c80001127983 */ /* 0x000ea20000300a00 */
[----:B------:R-:W2:Y:S02]  /*41460*/  LDL.LU.64 R16, [R1+0x52c0] ;  /* 0x0052c00001107983 */ /* 0x000ea40000300a00 */
[----:B------:R-:W-:Y:S02]  /*41470*/  STL [R1+0x520c], R2 ;  /* 0x00520c0201007387 */ /* 0x000fe40000100800 */
[----:B------:R-:W-:Y:S01]  /*41480*/  STL [R1+0x5208], R8 ;  /* 0x0052080801007387 */ /* 0x000fe20000100800 */
[----:B------:R-:W-:Y:S01]  /*41490*/  STL [R1+0x5204], R9 ;  /* 0x0052040901007387 */ /* 0x000fe20000100800 */
        /* <DEDUP_REMOVED lines=56> */
[C---:B------:R-:W-:Y:S08]  /*41820*/  HMMA.16816.F32.BF16 R16, R24.reuse, R6, R16 ;  /* 0x000000061810723c */ /* 0x040ff00000041810 */
[----:B----4-:R-:W-:Y:S01]  /*41830*/  HMMA.16816.F32.BF16 R12, R24, R10, R12 ;  /* 0x0000000a180c723c */ /* 0x010fe2000004180c */
        /* <DEDUP_REMOVED lines=13> */
[----:B------:R-:W3:Y:S01]  /*41910*/  LDL.LU R26, [R1+0x158] ;  /* 0x00015800011a7983 */ /* 0x000ee20000300800 */
[----:B------:R-:W3:Y:S01]  /*41920*/  LDL.LU R27, [R1+0x15c] ;  /* 0x00015c00011b7983 */ /* 0x000ee20000300800 */
[----:B0-----:R-:W-:Y:S01]  /*41930*/  MOV R17, R14 ;  /* 0x0000000e00117202 */ /* 0x001fe20000000f00 */
[----:B------:R-:W-:-:S02]  /*41940*/  IMAD.MOV.U32 R16, RZ, RZ, R15 ;  /* 0x000000ffff107224 */ /* 0x000fc400078e000f */
[----:B------:R-:W-:Y:S01]  /*41950*/  IMAD.MOV.U32 R19, RZ, RZ, R12 ;  /* 0x000000ffff137224 */ /* 0x000fe200078e000c */
[----:B------:R-:W-:Y:S01]  /*41960*/  MOV R18, R13 ;  /* 0x0000000d00127202 */ /* 0x000fe20000000f00 */
        /* <DEDUP_REMOVED lines=30> */
[----:B------:R-:W-:Y:S01]  /*41b50*/  LDSM.16.MT88.4 R24, [R3+0x1a180] ;  /* 0x01a180000318783b */ /* 0x000fe20000004200 */
[----:B0-----:R-:W-:-:S03]  /*41b60*/  MOV R2, R20 ;  /* 0x0000001400027202 */ /* 0x001fc60000000f00 */
[----:B------:R-:W-:Y:S01]  /*41b70*/  IMAD.MOV.U32 R8, RZ, RZ, R21 ;  /* 0x000000ffff087224 */ /* 0x000fe200078e0015 */
[----:B------:R-:W-:Y:S02]  /*41b80*/  MOV R9, R22 ;  /* 0x0000001600097202 */ /* 0x000fe40000000f00 */
[----:B------:R-:W-:Y:S02]  /*41b90*/  MOV R28, R23 ;  /* 0x00000017001c7202 */ /* 0x000fe40000000f00 */
[----:B------:R-:W0:Y:S04]  /*41ba0*/  LDSM.16.MT88.4 R20, [R3+0x1a100] ;  /* 0x01a100000314783b */ /* 0x000e280000004200 */
[----:B0-----:R-:W-:Y:S01]  /*41bb0*/  STL.64 [R1+0x5158], R22 ;  /* 0x0051581601007387 */ /* 0x001fe20000100a00 */
[----:B------:R-:W-:Y:S02]  /*41bc0*/  STL.64 [R1+0x5150], R20 ;  /* 0x0051501401007387 */ /* 0x000fe40000100a00 */
[----:B------:R-:W-:Y:S06]  /*41bd0*/  STL.64 [R1+0x5138], R26 ;  /* 0x0051381a01007387 */ /* 0x000fec0000100a00 */
[----:B------:R-:W-:Y:S01]  /*41be0*/  STL.64 [R1+0xf0], R12 ;  /* 0x0000f00c01007387 */ /* 0x000fe20000100a00 */
[----:B------:R-:W-:Y:S01]  /*41bf0*/  STL.64 [R1+0xf8], R14 ;  /* 0x0000f80e01007387 */ /* 0x000fe20000100a00 */
[----:B------:R0:W-:Y:S03]  /*41c00*/  STL.64 [R1+0x5130], R24 ;  /* 0x0051301801007387 */ /* 0x0001e60000100a00 */
[----:B0-----:R-:W2:Y:S01]  /*41c10*/  LDL.LU R24, [R1+0x170] ;  /* 0x0001700001187983 */ /* 0x001ea20000300800 */
[----:B------:R-:W2:Y:S02]  /*41c20*/  LDL.LU R25, [R1+0x174] ;  /* 0x0001740001197983 */ /* 0x000ea40000300800 */
[----:B------:R-:W3:Y:S02]  /*41c30*/  LDL.LU R26, [R1+0x178] ;  /* 0x00017800011a7983 */ /* 0x000ee40000300800 */
[----:B------:R-:W3:Y:S02]  /*41c40*/  LDL.LU R27, [R1+0x17c] ;  /* 0x00017c00011b7983 */ /* 0x000ee40000300800 */
[----:B------:R-:W-:Y:S01]  /*41c50*/  IMAD.MOV.U32 R20, RZ, RZ, R2 ;  /* 0x000000ffff147224 */ /* 0x000fe200078e0002 */
[----:B------:R-:W-:Y:S01]  /*41c60*/  MOV R22, R9 ;  /* 0x0000000900167202 */ /* 0x000fe20000000f00 */
[----:B------:R-:W-:Y:S01]  /*41c70*/  IMAD.MOV.U32 R23, RZ, RZ, R28 ;  /* 0x000000ffff177224 */ /* 0x000fe200078e001c */
[----:B------:R-:W4:Y:S01]  /*41c80*/  LDL.LU R2, [R1+0x520c] ;  /* 0x00520c0001027983 */ /* 0x000f220000300800 */
[----:B------:R-:W-:-:S02]  /*41c90*/  MOV R21, R8 ;  /* 0x0000000800157202 */ /* 0x000fc40000000f00 */
[----:B------:R-:W4:Y:S02]  /*41ca0*/  LDL.LU R8, [R1+0x5208] ;  /* 0x0052080001087983 */ /* 0x000f240000300800 */
[----:B------:R-:W4:Y:S01]  /*41cb0*/  LDL.LU R9, [R1+0x5204] ;  /* 0x0052040001097983 */ /* 0x000f220000300800 */
[----:B------:R-:W4:Y:S01]  /*41cc0*/  LDL.LU R28, [R1+0x5200] ;  /* 0x00520000011c7983 */ /* 0x000f220000300800 */
[----:B------:R-:W-:Y:S02]  /*41cd0*/  STL.64 [R1+0x5188], R22 ;  /* 0x0051881601007387 */ /* 0x000fe40000100a00 */
[----:B------:R-:W-:Y:S01]  /*41ce0*/  STL.64 [R1+0x5180], R20 ;  /* 0x0051801401007387 */ /* 0x000fe20000100a00 */
[----:B---3--:R-:W-:Y:S01]  /*41cf0*/  STL.64 [R1+0x5148], R26 ;  /* 0x0051481a01007387 */ /* 0x008fe20000100a00 */
[----:B--2---:R0:W-:Y:S03]  /*41d00*/  STL.64 [R1+0x5140], R24 ;  /* 0x0051401801007387 */ /* 0x0041e60000100a00 */
[----:B0-----:R-:W2:Y:S01]  /*41d10*/  LDL.LU R24, [R1+0x1b0] ;  /* 0x0001b00001187983 */ /* 0x001ea20000300800 */
[----:B------:R-:W2:Y:S02]  /*41d20*/  LDL.LU R25, [R1+0x1b4] ;  /* 0x0001b40001197983 */ /* 0x000ea40000300800 */
[----:B------:R-:W3:Y:S02]  /*41d30*/  LDL.LU R26, [R1+0x1b8] ;  /* 0x0001b800011a7983 */ /* 0x000ee40000300800 */
[----:B------:R-:W3:Y:S02]  /*41d40*/  LDL.LU R27, [R1+0x1bc] ;  /* 0x0001bc00011b7983 */ /* 0x000ee40000300800 */
[----:B------:R-:W-:Y:S01]  /*41d50*/  IMAD.MOV.U32 R22, RZ, RZ, R0 ;  /* 0x000000ffff167224 */ /* 0x000fe200078e0000 */
[----:B------:R-:W-:-:S02]  /*41d60*/  MOV R23, R29 ;  /* 0x0000001d00177202 */ /* 0x000fc40000000f00 */
[----:B------:R-:W-:Y:S02]  /*41d70*/  MOV R20, R4 ;  /* 0x0000000400147202 */ /* 0x000fe40000000f00 */
[----:B------:R-:W-:Y:S01]  /*41d80*/  MOV R21, R5 ;  /* 0x0000000500157202 */ /* 0x000fe20000000f00 */
        /* <DEDUP_REMOVED lines=9> */
[----:B------:R0:W-:Y:S01]  /*41e20*/  STL.64 [R1+0x51b8], R22 ;  /* 0x0051b81601007387 */ /* 0x0001e20000100a00 */
[----:B------:R1:W-:Y:S01]  /*41e30*/  STL.64 [R1+0x51b0], R20 ;  /* 0x0051b01401007387 */ /* 0x0003e20000100a00 */
[----:B0-----:R-:W-:-:S02]  /*41e40*/  MOV R22, R17 ;  /* 0x0000001100167202 */ /* 0x001fc40000000f00 */
[----:B------:R-:W-:Y:S02]  /*41e50*/  MOV R23, R16 ;  /* 0x0000001000177202 */ /* 0x000fe40000000f00 */
[----:B-1----:R-:W-:Y:S01]  /*41e60*/  MOV R20, R19 ;  /* 0x0000001300147202 */ /* 0x002fe20000000f00 */
[----:B------:R-:W-:Y:S02]  /*41e70*/  IMAD.MOV.U32 R21, RZ, RZ, R18 ;  /* 0x000000ffff157224 */ /* 0x000fe400078e0012 */
[----:B----4-:R-:W-:Y:S01]  /*41e80*/  IMAD.MOV.U32 R16, RZ, RZ, R28 ;  /* 0x000000ffff107224 */ /* 0x010fe200078e001c */
[----:B------:R-:W-:Y:S02]  /*41e90*/  STL.64 [R1+0x51e8], R22 ;  /* 0x0051e81601007387 */ /* 0x000fe40000100a00 */
[----:B------:R-:W-:Y:S02]  /*41ea0*/  STL.64 [R1+0x51e0], R20 ;  /* 0x0051e01401007387 */ /* 0x000fe40000100a00 */
[----:B------:R-:W4:Y:S02]  /*41eb0*/  LDL.LU R28, [R1+0x51f0] ;  /* 0x0051f000011c7983 */ /* 0x000f240000300800 */
[----:B------:R-:W4:Y:S01]  /*41ec0*/  LDL.LU R12, [R1+0x160] ;  /* 0x00016000010c7983 */ /* 0x000f220000300800 */
[----:B------:R-:W4:Y:S01]  /*41ed0*/  LDL.LU R13, [R1+0x164] ;  /* 0x00016400010d7983 */ /* 0x000f220000300800 */
[----:B------:R-:W4:Y:S01]  /*41ee0*/  LDL.LU R14, [R1+0x168] ;  /* 0x00016800010e7983 */ /* 0x000f220000300800 */
[----:B------:R-:W-:Y:S01]  /*41ef0*/  MOV R18, R8 ;  /* 0x0000000800127202 */ /* 0x000fe20000000f00 */
[----:B------:R-:W4:Y:S01]  /*41f00*/  LDL.LU R15, [R1+0x16c] ;  /* 0x00016c00010f7983 */ /* 0x000f220000300800 */
[----:B------:R-:W4:Y:S04]  /*41f10*/  LDL R8, [R1+0x1a48] ;  /* 0x001a480001087983 */ /* 0x000f280000100800 */
[----:B---3--:R-:W-:Y:S01]  /*41f20*/  STL.64 [R1+0x5178], R26 ;  /* 0x0051781a01007387 */ /* 0x008fe20000100a00 */
[----:B--2---:R0:W-:Y:S03]  /*41f30*/  STL.64 [R1+0x5170], R24 ;  /* 0x0051701801007387 */ /* 0x0041e60000100a00 */
[----:B0-----:R-:W2:Y:S01]  /*41f40*/  LDL.LU R24, [R1+0x1f0] ;  /* 0x0001f00001187983 */ /* 0x001ea20000300800 */
[----:B------:R-:W2:Y:S02]  /*41f50*/  LDL.LU R25, [R1+0x1f4] ;  /* 0x0001f40001197983 */ /* 0x000ea40000300800 */
[----:B------:R-:W3:Y:S02]  /*41f60*/  LDL.LU R26, [R1+0x1f8] ;  /* 0x0001f800011a7983 */ /* 0x000ee40000300800 */
[----:B------:R-:W3:Y:S01]  /*41f70*/  LDL.LU R27, [R1+0x1fc] ;  /* 0x0001fc00011b7983 */ /* 0x000ee20000300800 */
[----:B------:R-:W2:Y:S01]  /*41f80*/  LDL.LU R20, [R1+0x1e0] ;  /* 0x0001e00001147983 */ /* 0x000ea20000300800 */
[----:B------:R-:W4:Y:S02]  /*41f90*/  LDL.LU R21, [R1+0x1e4] ;  /* 0x0001e40001157983 */ /* 0x000f240000300800 */
[----:B------:R-:W4:Y:S02]  /*41fa0*/  LDL.LU R22, [R1+0x1e8] ;  /* 0x0001e80001167983 */ /* 0x000f240000300800 */
[----:B------:R-:W4:Y:S01]  /*41fb0*/  LDL.LU R23, [R1+0x1ec] ;  /* 0x0001ec0001177983 */ /* 0x000f220000300800 */
        /* <DEDUP_REMOVED lines=12> */
[----:B------:R-:W-:Y:S01]  /*42080*/  MOV R17, R9 ;  /* 0x0000000900117202 */ /* 0x000fe20000000f00 */
[----:B------:R-:W-:-:S07]  /*42090*/  IMAD.MOV.U32 R19, RZ, RZ, R2 ;  /* 0x000000ffff137224 */ /* 0x000fce00078e0002 */
[C---:B----4-:R-:W-:Y:S01]  /*420a0*/  HMMA.16816.F32.BF16 R12, R16.reuse, R6, R12 ;  /* 0x00000006100c723c */ /* 0x050fe2000004180c */
[----:B---3--:R-:W-:Y:S01]  /*420b0*/  STL.64 [R1+0x51c8], R26 ;  /* 0x0051c81a01007387 */ /* 0x008fe20000100a00 */
[----:B--2---:R0:W-:Y:S03]  /*420c0*/  STL.64 [R1+0x51c0], R24 ;  /* 0x0051c01801007387 */ /* 0x0041e60000100a00 */
[----:B0-----:R-:W2:Y:S01]  /*420d0*/  LDL.LU R24, [R1+0x1d0] ;  /* 0x0001d00001187983 */ /* 0x001ea20000300800 */
[----:B------:R-:W2:Y:S02]  /*420e0*/  LDL.LU R25, [R1+0x1d4] ;  /* 0x0001d40001197983 */ /* 0x000ea40000300800 */
[----:B------:R-:W3:Y:S02]  /*420f0*/  LDL.LU R26, [R1+0x1d8] ;  /* 0x0001d800011a7983 */ /* 0x000ee40000300800 */
[----:B------:R-:W3:Y:S01]  /*42100*/  LDL.LU R27, [R1+0x1dc] ;  /* 0x0001dc00011b7983 */ /* 0x000ee20000300800 */
[----:B------:R-:W-:Y:S01]  /*42110*/  HMMA.16816.F32.BF16 R16, R16, R10, R20 ;  /* 0x0000000a1010723c */ /* 0x000fe20000041814 */
        /* <DEDUP_REMOVED lines=8> */
[----:B------:R-:W-:Y:S02]  /*421a0*/  STL.64 [R1+0xe8], R14 ;  /* 0x0000e80e01007387 */ /* 0x000fe40000100a00 */
[----:B------:R-:W0:Y:S02]  /*421b0*/  LDSM.16.MT88.4 R12, [R28+0x1c000] ;  /* 0x01c000001c0c783b */ /* 0x000e240000004200 */
[----:B0-----:R-:W-:-:S02]  /*421c0*/  MOV R29, R14 ;  /* 0x0000000e001d7202 */ /* 0x001fc40000000f00 */
[----:B------:R-:W-:Y:S01]  /*421d0*/  STL.64 [R1+0x60], R12 ;  /* 0x0000600c01007387 */ /* 0x000fe20000100a00 */
[----:B------:R-:W-:Y:S02]  /*421e0*/  MOV R2, R15 ;  /* 0x0000000f00027202 */ /* 0x000fe40000000f00 */
[----:B------:R-:W0:Y:S02]  /*421f0*/  LDSM.16.M88.4 R12, [R8+0x40180] ;  /* 0x04018000080c783b */ /* 0x000e240000000200 */
[----:B0-----:R-:W-:Y:S02]  /*42200*/  STL [R1+0x4eb4], R14 ;  /* 0x004eb40e01007387 */ /* 0x001fe40000100800 */
[----:B------:R-:W-:Y:S02]  /*42210*/  STL [R1+0x4eb0], R15 ;  /* 0x004eb00f01007387 */ /* 0x000fe40000100800 */
[----:B------:R-:W2:Y:S02]  /*42220*/  LDL.LU.64 R22, [R1+0x51e8] ;  /* 0x0051e80001167983 */ /* 0x000ea40000300a00 */
[----:B------:R-:W2:Y:S01]  /*42230*/  LDL.LU.64 R20, [R1+0x51e0] ;  /* 0x0051e00001147983 */ /* 0x000ea20000300a00 */
[----:B------:R-:W-:Y:S01]  /*42240*/  STL.64 [R1+0xc0], R16 ;  /* 0x0000c01001007387 */ /* 0x000fe20000100a00 */
[----:B------:R-:W-:Y:S02]  /*42250*/  STL.64 [R1+0xc8], R18 ;  /* 0x0000c81201007387 */ /* 0x000fe40000100a00 */
[----:B------:R-:W0:Y:S02]  /*42260*/  LDSM.16.M88.4 R16, [R8+0x50180] ;  /* 0x050180000810783b */ /* 0x000e240000000200 */
[----:B0-----:R-:W-:Y:S02]  /*42270*/  STL [R1+0x4eec], R18 ;  /* 0x004eec1201007387 */ /* 0x001fe40000100800 */
        /* <DEDUP_REMOVED lines=19> */
[----:B------:R-:W2:Y:S01]  /*423b0*/  LDL.LU.64 R22, [R1+0x51b8] ;  /* 0x0051b80001167983 */ /* 0x000ea20000300a00 */
[----:B------:R-:W2:Y:S02]  /*423c0*/  LDL.LU.64 R20, [R1+0x51b0] ;  /* 0x0051b00001147983 */ /* 0x000ea40000300a00 */
[----:B------:R-:W-:Y:S02]  /*423d0*/  STL.64 [R1+0x5108], R14 ;  /* 0x0051080e01007387 */ /* 0x000fe40000100a00 */
[----:B------:R0:W-:Y:S02]  /*423e0*/  STL.64 [R1+0x5100], R12 ;  /* 0x0051000c01007387 */ /* 0x0001e40000100a00 */
[----:B0-----:R-:W3:Y:S01]  /*423f0*/  LDL.LU R12, [R1+0x1a0] ;  /* 0x0001a000010c7983 */ /* 0x001ee20000300800 */
        /* <DEDUP_REMOVED lines=40> */
[----:B--2---:R-:W-:Y:S01]  /*42680*/  HMMA.16816.F32.BF16 R20, R20, R10, R24 ;  /* 0x0000000a1414723c */ /* 0x004fe20000041818 */
[----:B------:R-:W3:Y:S01]  /*42690*/  LDL.LU.64 R26, [R1+0x5138] ;  /* 0x00513800011a7983 */ /* 0x000ee20000300a00 */
[----:B------:R-:W3:Y:S02]  /*426a0*/  LDL.LU.64 R24, [R1+0x5130] ;  /* 0x0051300001187983 */ /* 0x000ee40000300a00 */
[----:B------:R-:W-:Y:S02]  /*426b0*/  STL.64 [R1+0x5120], R10 ;  /* 0x0051200a01007387 */ /* 0x000fe40000100a00 */
[----:B------:R-:W-:Y:S11]  /*426c0*/  STL.64 [R1+0x5118], R8 ;  /* 0x0051180801007387 */ /* 0x000ff60000100a00 */
[----:B------:R-:W-:Y:S06]  /*426d0*/  @!UPT UIADD3 URZ, URZ, URZ, URZ ;  /* 0x0000003f3f3ff290 */ /* 0x000fec000fffe03f */
[----:B------:R-:W-:Y:S01]  /*426e0*/  STL.64 [R1+0x2e0], R20 ;  /* 0x0002e01401007387 */ /* 0x000fe20000100a00 */
[----:B------:R-:W-:Y:S02]  /*426f0*/  STL.64 [R1+0x2e8], R22 ;  /* 0x0002e81601007387 */ /* 0x000fe40000100a00 */
[----:B------:R-:W0:Y:S02]  /*42700*/  LDSM.16.MT88.4 R20, [R28+0x1c100] ;  /* 0x01c100001c14783b */ /* 0x000e240000004200 */
[----:B0-----:R-:W-:Y:S01]  /*42710*/  STL.64 [R1+0x40], R20 ;  /* 0x0000401401007387 */ /* 0x001fe20000100a00 */
[----:B---3--:R-:W-:Y:S11]  /*42720*/  HMMA.16816.F32.BF16 R8, R24, R6, R12 ;  /* 0x000000061808723c */ /* 0x008ff6000004180c */
[----:B------:R-:W-:Y:S11]  /*42730*/  @!UPT UIADD3 URZ, URZ, URZ, URZ ;  /* 0x0000003f3f3ff290 */ /* 0x000ff6000fffe03f */
[----:B------:R-:W-:Y:S01]  /*42740*/  @!UPT UIADD3 URZ, URZ, URZ, URZ ;  /* 0x0000003f3f3ff290 */ /* 0x000fe2000fffe03f */
[----:B------:R-:W-:Y:S01]  /*42750*/  STL.64 [R1+0x2d0], R8 ;  /* 0x0002d00801007387 */ /* 0x000fe20000100a00 */
[----:B------:R-:W2:Y:S02]  /*42760*/  LDL.LU R12, [R1+0x190] ;  /* 0x00019000010c7983 */ /* 0x000ea40000300800 */
[----:B------:R-:W2:Y:S02]  /*42770*/  LDL.LU R13, [R1+0x194] ;  /* 0x00019400010d7983 */ /* 0x000ea40000300800 */
[----:B------:R-:W2:Y:S01]  /*42780*/  LDL.LU R14, [R1+0x198] ;  /* 0x00019800010e7983 */ /* 0x000ea20000300800 */
[----:B------:R-:W2:Y:S01]  /*42790*/  LDL.LU R15, [R1+0x19c] ;  /* 0x00019c00010f7983 */ /* 0x000ea20000300800 */
[----:B------:R0:W-:Y:S03]  /*427a0*/  STL.64 [R1+0x50c0], R4 ;  /* 0x0050c00401007387 */ /* 0x0001e60000100a00 */
[----:B0-----:R-:W3:Y:S01]  /*427b0*/  LDL.LU R4, [R1+0x260] ;  /* 0x0002600001047983 */ /* 0x001ee20000300800 */
[----:B------:R-:W3:Y:S02]  /*427c0*/  LDL.LU R5, [R1+0x264] ;  /* 0x0002640001057983 */ /* 0x000ee40000300800 */
[----:B------:R-:W4:Y:S02]  /*427d0*/  LDL.LU R6, [R1+0x268] ;  /* 0x0002680001067983 */ /* 0x000f240000300800 */
[----:B------:R-:W4:Y:S01]  /*427e0*/  LDL.LU R7, [R1+0x26c] ;  /* 0x00026c0001077983 */ /* 0x000f220000300800 */
[----:B------:R-:W-:-:S02]  /*427f0*/  MOV R18, R10 ;  /* 0x0000000a00127202 */ /* 0x000fc40000000f00 */
[----:B------:R-:W-:Y:S02]  /*42800*/  MOV R19, R11 ;  /* 0x0000000b00137202 */ /* 0x000fe40000000f00 */
[----:B------:R-:W0:Y:S01]  /*42810*/  LDSM.16.MT88.4 R8, [R28+0x1c180] ;  /* 0x01c180001c08783b */ /* 0x000e220000004200 */
[----:B------:R-:W-:Y:S01]  /*42820*/  MOV R3, R22 ;  /* 0x0000001600037202 */ /* 0x000fe20000000f00 */
[----:B------:R-:W-:Y:S01]  /*42830*/  IMAD.MOV.U32 R0, RZ, RZ, R23 ;  /* 0x000000ffff007224 */ /* 0x000fe200078e0017 */
[----:B0-----:R-:W-:Y:S01]  /*42840*/  MOV R23, R8 ;  /* 0x0000000800177202 */ /* 0x001fe20000000f00 */
[----:B------:R-:W-:Y:S01]  /*42850*/  IMAD.MOV.U32 R22, RZ, RZ, R9 ;  /* 0x000000ffff167224 */ /* 0x000fe200078e0009 */
[----:B------:R-:W-:Y:S02]  /*42860*/  MOV R21, R10 ;  /* 0x0000000a00157202 */ /* 0x000fe40000000f00 */
[----:B------:R-:W-:Y:S01]  /*42870*/  MOV R20, R11 ;  /* 0x0000000b00147202 */ /* 0x000fe20000000f00 */
[----:B----4-:R0:W-:Y:S01]  /*42880*/  STL.64 [R1+0x50d0], R6 ;  /* 0x0050d00601007387 */ /* 0x0101e20000100a00 */
[----:B---3--:R1:W-:Y:S02]  /*42890*/  STL.64 [R1+0x50c8], R4 ;  /* 0x0050c80401007387 */ /* 0x0083e40000100a00 */
[----:B0-----:R-:W-:Y:S01]  /*428a0*/  IMAD.MOV.U32 R6, RZ, RZ, R29 ;  /* 0x000000ffff067224 */ /* 0x001fe200078e001d */
[----:B-1----:R-:W3:Y:S01]  /*428b0*/  LDL.LU R4, [R1+0x60] ;  /* 0x0000600001047983 */ /* 0x002ee20000300800 */
[----:B------:R-:W3:Y:S02]  /*428c0*/  LDL.LU R5, [R1+0x64] ;  /* 0x0000640001057983 */ /* 0x000ee40000300800 */
[----:B------:R-:W4:Y:S01]  /*428d0*/  LDL.LU R29, [R1+0x512c] ;  /* 0x00512c00011d7983 */ /* 0x000f220000300800 */
[----:B------:R-:W-:-:S02]  /*428e0*/  MOV R7, R2 ;  /* 0x0000000200077202 */ /* 0x000fc40000000f00 */
[----:B------:R-:W2:Y:S01]  /*428f0*/  LDL.LU R2, [R1+0x5128] ;  /* 0x0051280001027983 */ /* 0x000ea20000300800 */
[----:B------:R-:W-:Y:S02]  /*42900*/  STL [R1+0x4ef4], R18 ;  /* 0x004ef41201007387 */ /* 0x000fe40000100800 */
[----:B------:R-:W-:Y:S02]  /*42910*/  STL [R1+0x4ef0], R19 ;  /* 0x004ef01301007387 */ /* 0x000fe40000100800 */
[----:B------:R-:W2:Y:S01]  /*42920*/  LDL.LU.64 R10, [R1+0x5120] ;  /* 0x00512000010a7983 */ /* 0x000ea20000300a00 */
[----:B------:R-:W3:Y:S01]  /*42930*/  LDL.LU.64 R8, [R1+0x5118] ;  /* 0x0051180001087983 */ /* 0x000ee20000300a00 */
[----:B------:R-:W-:Y:S02]  /*42940*/  STL.64 [R1+0x50e0], R22 ;  /* 0x0050e01601007387 */ /* 0x000fe40000100a00 */
[----:B------:R0:W-:Y:S02]  /*42950*/  STL.64 [R1+0x50d8], R20 ;  /* 0x0050d81401007387 */ /* 0x0001e40000100a00 */
[----:B0-----:R-:W3:Y:S01]  /*42960*/  LDL.LU R20, [R1+0x230] ;  /* 0x0002300001147983 */ /* 0x001ee20000300800 */
[----:B------:R-:W3:Y:S02]  /*42970*/  LDL.LU R21, [R1+0x234] ;  /* 0x0002340001157983 */ /* 0x000ee40000300800 */
[----:B------:R-:W3:Y:S02]  /*42980*/  LDL.LU R22, [R1+0x238] ;  /* 0x0002380001167983 */ /* 0x000ee40000300800 */
[----:B------:R-:W3:Y:S01]  /*42990*/  LDL.LU R23, [R1+0x23c] ;  /* 0x00023c0001177983 */ /* 0x000ee20000300800 */
[----:B--2---:R-:W-:Y:S01]  /*429a0*/  HMMA.16816.F32.BF16 R24, R24, R10, R12 ;  /* 0x0000000a1818723c */ /* 0x004fe2000004180c */
[----:B---3--:R-:W-:Y:S01]  /*429b0*/  STL.64 [R1+0x50f0], R22 ;  /* 0x0050f01601007387 */ /* 0x008fe20000100a00 */
[----:B------:R0:W-:Y:S03]  /*429c0*/  STL.64 [R1+0x50e8], R20 ;  /* 0x0050e81401007387 */ /* 0x0001e60000100a00 */
[----:B0-----:R-:W2:Y:S01]  /*429d0*/  LDL.LU R20, [R1+0x180] ;  /* 0x0001800001147983 */ /* 0x001ea20000300800 */
[----:B------:R-:W2:Y:S02]  /*429e0*/  LDL.LU R21, [R1+0x184] ;  /* 0x0001840001157983 */ /* 0x000ea40000300800 */
[----:B------:R-:W2:Y:S02]  /*429f0*/  LDL.LU R22, [R1+0x188] ;  /* 0x0001880001167983 */ /* 0x000ea40000300800 */
[----:B------:R-:W-:-:S02]  /*42a00*/  IMAD.MOV.U32 R23, RZ, RZ, R2 ;  /* 0x000000ffff177224 */ /* 0x000fc400078e0002 */
[----:B------:R-:W3:Y:S01]  /*42a10*/  LDL.LU R2, [R1+0x5110] ;  /* 0x0051100001027983 */ /* 0x000ee20000300800 */
[----:B------:R-:W-:Y:S02]  /*42a20*/  STL [R1+0x4f38], R28 ;  /* 0x004f381c01007387 */ /* 0x000fe40000100800 */
[----:B------:R-:W2:Y:S02]  /*42a30*/  LDL.LU.64 R14, [R1+0x5108] ;  /* 0x00510800010e7983 */ /* 0x000ea40000300a00 */
[----:B------:R-:W2:Y:S07]  /*42a40*/  LDL.LU.64 R12, [R1+0x5100] ;  /* 0x00510000010c7983 */ /* 0x000eae0000300a00 */
[----:B------:R-:W-:-:S02]  /*42a50*/  MOV R19, R26 ;  /* 0x0000001a00137202 */ /* 0x000fc40000000f00 */
[----:B------:R-:W-:Y:S01]  /*42a60*/  MOV R18, R25 ;  /* 0x0000001900127202 */ /* 0x000fe20000000f00 */
[----:B------:R0:W-:Y:S01]  /*42a70*/  STL [R1+0x290], R24 ;  /* 0x0002901801007387 */ /* 0x0001e20000100800 */
[----:B------:R1:W-:Y:S01]  /*42a80*/  STL [R1+0x29c], R27 ;  /* 0x00029c1b01007387 */ /* 0x0003e20000100800 */
[----:B------:R-:W-:Y:S01]  /*42a90*/  MOV R25, R9 ;  /* 0x0000000900197202 */ /* 0x000fe20000000f00 */
[----:B0-----:R-:W-:Y:S02]  /*42aa0*/  IMAD.MOV.U32 R24, RZ, RZ, R8 ;  /* 0x000000ffff187224 */ /* 0x001fe400078e0008 */
[----:B------:R-:W3:Y:S01]  /*42ab0*/  LDL.LU R8, [R1+0x50fc] ;  /* 0x0050fc0001087983 */ /* 0x000ee20000300800 */
[----:B------:R-:W3:Y:S02]  /*42ac0*/  LDL.LU R9, [R1+0x50f8] ;  /* 0x0050f80001097983 */ /* 0x000ee40000300800 */
[----:B------:R-:W-:Y:S02]  /*42ad0*/  STL [R1+0x4f50], R19 ;  /* 0x004f501301007387 */ /* 0x000fe40000100800 */
[----:B------:R-:W-:Y:S01]  /*42ae0*/  STL [R1+0x4f4c], R18 ;  /* 0x004f4c1201007387 */ /* 0x000fe20000100800 */
[----:B--2---:R-:W-:Y:S11]  /*42af0*/  HMMA.16816.F32.BF16 R20, R4, R12, R20 ;  /* 0x0000000c0414723c */ /* 0x004ff60000041814 */
[----:B------:R-:W-:Y:S11]  /*42b00*/  @!UPT UIADD3 URZ, URZ, URZ, URZ ;  /* 0x0000003f3f3ff290 */ /* 0x000ff6000fffe03f */
[----:B------:R-:W-:Y:S01]  /*42b10*/  @!UPT UIADD3 URZ, URZ, URZ, URZ ;  /* 0x0000003f3f3ff290 */ /* 0x000fe2000fffe03f */
[----:B------:R-:W-:Y:S01]  /*42b20*/  STL.64 [R1+0x2c0], R20 ;  /* 0x0002c01401007387 */ /* 0x000fe20000100a00 */
[----:B------:R-:W-:Y:S02]  /*42b30*/  STL.64 [R1+0x2c8], R22 ;  /* 0x0002c81601007387 */ /* 0x000fe40000100a00 */
[----:B---3--:R-:W0:Y:S01]  /*42b40*/  LDSM.16.MT88.4 R20, [R2+0x1c000] ;  /* 0x01c000000214783b */ /* 0x008e220000004200 */
[----:B------:R-:W-:-:S03]  /*42b50*/  MOV R26, R15 ;  /* 0x0000000f001a7202 */ /* 0x000fc60000000f00 */
[----:B-1----:R-:W-:Y:S01]  /*42b60*/  IMAD.MOV.U32 R27, RZ, RZ, R14 ;  /* 0x000000ffff1b7224 */ /* 0x002fe200078e000e */
[----:B0-----:R-:W-:Y:S01]  /*42b70*/  MOV R15, R22 ;  /* 0x00000016000f7202 */ /* 0x001fe20000000f00 */
[----:B------:R-:W-:Y:S01]  /*42b80*/  STL.64 [R1+0x30], R20 ;  /* 0x0000301401007387 */ /* 0x000fe20000100a00 */
[----:B------:R-:W-:Y:S02]  /*42b90*/  MOV R14, R23 ;  /* 0x00000017000e7202 */ /* 0x000fe40000000f00 */
[----:B------:R-:W0:Y:S03]  /*42ba0*/  LDSM.16.MT88.4 R20, [R2+0x1c080] ;  /* 0x01c080000214783b */ /* 0x000e260000004200 */
[----:B------:R-:W-:Y:S01]  /*42bb0*/  STL [R1+0x507c], R14 ;  /* 0x00507c0e01007387 */ /* 0x000fe20000100800 */
[----:B------:R-:W-:Y:S03]  /*42bc0*/  STL [R1+0x5078], R15 ;  /* 0x0050780f01007387 */ /* 0x000fe60000100800 */
[----:B0-----:R-:W-:Y:S01]  /*42bd0*/  STL.64 [R1+0x20], R20 ;  /* 0x0000201401007387 */ /* 0x001fe20000100a00 */
[----:B------:R-:W-:Y:S02]  /*42be0*/  STL.64 [R1+0x28], R22 ;  /* 0x0000281601007387 */ /* 0x000fe40000100a00 */
[----:B------:R-:W0:Y:S04]  /*42bf0*/  LDSM.16.MT88.4 R20, [R2+0x1c100] ;  /* 0x01c100000214783b */ /* 0x000e280000004200 */
[----:B0-----:R-:W-:Y:S01]  /*42c00*/  IMAD.MOV.U32 R14, RZ, RZ, R22 ;  /* 0x000000ffff0e7224 */ /* 0x001fe200078e0016 */
[----:B------:R0:W-:Y:S01]  /*42c10*/  STL.64 [R1+0x10], R20 ;  /* 0x0000101401007387 */ /* 0x0001e20000100a00 */
[----:B------:R-:W-:-:S02]  /*42c20*/  MOV R15, R23 ;  /* 0x00000017000f7202 */ /* 0x000fc40000000f00 */
[----:B------:R-:W2:Y:S01]  /*42c30*/  LDL.LU.64 R22, [R1+0x50f0] ;  /* 0x0050f00001167983 */ /* 0x000ea20000300a00 */
[----:B0-----:R-:W2:Y:S02]  /*42c40*/  LDL.LU.64 R20, [R1+0x50e8] ;  /* 0x0050e80001147983 */ /* 0x001ea40000300a00 */
[----:B------:R-:W-:Y:S02]  /*42c50*/  STL [R1+0x5084], R15 ;  /* 0x0050840f01007387 */ /* 0x000fe40000100800 */
[----:B------:R-:W-:Y:S01]  /*42c60*/  STL [R1+0x5080], R14 ;  /* 0x0050800e01007387 */ /* 0x000fe20000100800 */
[----:B--2---:R-:W-:Y:S01]  /*42c70*/  HMMA.16816.F32.BF16 R4, R4, R16, R20 ;  /* 0x000000100404723c */ /* 0x004fe20000041814 */
[----:B------:R-:W2:Y:S01]  /*42c80*/  LDL.LU.64 R22, [R1+0x50e0] ;  /* 0x0050e00001167983 */ /* 0x000ea20000300a00 */
[----:B------:R-:W3:Y:S11]  /*42c90*/  LDL.LU.64 R20, [R1+0x50d8] ;  /* 0x0050d80001147983 */ /* 0x000ef60000300a00 */
[----:B------:R-:W-:Y:S10]  /*42ca0*/  @!UPT UIADD3 URZ, URZ, URZ, URZ ;  /* 0x0000003f3f3ff290 */ /* 0x000ff4000fffe03f */
[----:B------:R-:W-:Y:S01]  /*42cb0*/  STL.64 [R1+0x280], R4 ;  /* 0x0002800401007387 */ /* 0x000fe20000100a00 */
[----:B------:R-:W-:Y:S02]  /*42cc0*/  STL.64 [R1+0x288], R6 ;  /* 0x0002880601007387 */ /* 0x000fe40000100a00 */
[----:B------:R-:W0:Y:S02]  /*42cd0*/  LDSM.16.MT88.4 R4, [R2+0x1c180] ;  /* 0x01c180000204783b */ /* 0x000e240000004200 */
[----:B0-----:R-:W-:Y:S01]  /*42ce0*/  MOV R15, R6 ;  /* 0x00000006000f7202 */ /* 0x001fe20000000f00 */
[----:B------:R0:W-:Y:S01]  /*42cf0*/  STL.64 [R1], R4 ;  /* 0x0000000401007387 */ /* 0x0001e20000100a00 */
[----:B------:R-:W-:Y:S02]  /*42d00*/  IMAD.MOV.U32 R14, RZ, RZ, R7 ;  /* 0x000000ffff0e7224 */ /* 0x000fe400078e0007 */
[----:B------:R-:W2:Y:S01]  /*42d10*/  LDL.LU.64 R6, [R1+0x50d0] ;  /* 0x0050d00001067983 */ /* 0x000ea20000300a00 */
[----:B0-----:R-:W2:Y:S01]  /*42d20*/  LDL.LU.64 R4, [R1+0x50c8] ;  /* 0x0050c80001047983 */ /* 0x001ea20000300a00 */
[----:B------:R-:W-:Y:S01]  /*42d30*/  STL [R1+0x4f3c], R2 ;  /* 0x004f3c0201007387 */ /* 0x000fe20000100800 */
[----:B--2---:R-:W-:Y:S11]  /*42d40*/  HMMA.16816.F32.BF16 R4, R24, R12, R4 ;  /* 0x0000000c1804723c */ /* 0x004ff60000041804 */
[----:B------:R-:W-:Y:S11]  /*42d50*/  @!UPT UIADD3 URZ, URZ, URZ, URZ ;  /* 0x0000003f3f3ff290 */ /* 0x000ff6000fffe03f */
[----:B------:R-:W-:Y:S01]  /*42d60*/  @!UPT UIADD3 URZ, URZ, URZ, URZ ;  /* 0x0000003f3f3ff290 */ /* 0x000fe2000fffe03f */
[----:B------:R0:W-:Y:S01]  /*42d70*/  STL.64 [R1+0x2a0], R4 ;  /* 0x0002a00401007387 */ /* 0x0001e20000100a00 */
[----:B------:R-:W-:Y:S03]  /*42d80*/  STL.64 [R1+0x2a8], R6 ;  /* 0x0002a80601007387 */ /* 0x000fe60000100a00 */
[----:B0-----:R-:W2:Y:S01]  /*42d90*/  LDL.LU.64 R4, [R1+0x50c0] ;  /* 0x0050c00001047983 */ /* 0x001ea20000300a00 */
[----:B------:R-:W-:Y:S02]  /*42da0*/  STL.64 [R1+0x50b8], R14 ;  /* 0x0050b80e01007387 */ /* 0x000fe40000100a00 */
[----:B------:R0:W-:Y:S02]  /*42db0*/  STL.64 [R1+0x50b0], R12 ;  /* 0x0050b00c01007387 */ /* 0x0001e40000100a00 */
[----:B0-----:R-:W3:Y:S01]  /*42dc0*/  LDL.LU R12, [R1+0x270] ;  /* 0x00027000010c7983 */ /* 0x001ee20000300800 */
[----:B------:R-:W3:Y:S01]  /*42dd0*/  LDL.LU R13, [R1+0x274] ;  /* 0x00027400010d7983 */ /* 0x000ee20000300800 */
[----:B--2---:R-:W-:-:S02]  /*42de0*/  MOV R14, R5 ;  /* 0x00000005000e7202 */ /* 0x004fc40000000f00 */
[----:B------:R-:W-:Y:S02]  /*42df0*/  MOV R15, R4 ;  /* 0x00000004000f7202 */ /* 0x000fe40000000f00 */
[----:B----4-:R-:W0:Y:S04]  /*42e00*/  LDSM.16.MT88.4 R4, [R29+0x1c000] ;  /* 0x01c000001d04783b */ /* 0x010e280000004200 */
[----:B0-----:R3:W-:Y:S01]  /*42e10*/  STL.64 [R1+0x4fc0], R6 ;  /* 0x004fc00601007387 */ /* 0x0017e20000100a00 */
[----:B------:R0:W-:Y:S01]  /*42e20*/  STL.64 [R1+0x4fb8], R4 ;  /* 0x004fb80401007387 */ /* 0x0001e20000100a00 */
[----:B---3--:R-:W-:Y:S01]  /*42e30*/  MOV R6, R21 ;  /* 0x0000001500067202 */ /* 0x008fe20000000f00 */
[----:B------:R-:W-:Y:S02]  /*42e40*/  IMAD.MOV.U32 R7, RZ, RZ, R20 ;  /* 0x000000ffff077224 */ /* 0x000fe400078e0014 */
[----:B0-----:R-:W-:Y:S01]  /*42e50*/  IMAD.MOV.U32 R4, RZ, RZ, R23 ;  /* 0x000000ffff047224 */ /* 0x001fe200078e0017 */
[----:B------:R-:W-:-:S02]  /*42e60*/  MOV R5, R22 ;  /* 0x0000001600057202 */ /* 0x000fc40000000f00 */
[----:B------:R-:W-:Y:S04]  /*42e70*/  LDSM.16.MT88.4 R20, [R29+0x1c100] ;  /* 0x01c100001d14783b */ /* 0x000fe80000004200 */
[----:B------:R-:W-:Y:S01]  /*42e80*/  STL.64 [R1+0x5090], R6 ;  /* 0x0050900601007387 */ /* 0x000fe20000100a00 */
[----:B------:R0:W-:Y:S03]  /*42e90*/  STL.64 [R1+0x5088], R4 ;  /* 0x0050880401007387 */ /* 0x0001e60000100a00 */
[----:B0-----:R-:W2:Y:S01]  /*42ea0*/  LDL.LU R4, [R1+0x240] ;  /* 0x0002400001047983 */ /* 0x001ea20000300800 */
[----:B------:R-:W2:Y:S02]  /*42eb0*/  LDL.LU R5, [R1+0x244] ;  /* 0x0002440001057983 */ /* 0x000ea40000300800 */
[----:B------:R-:W3:Y:S02]  /*42ec0*/  LDL.LU R6, [R1+0x248] ;  /* 0x0002480001067983 */ /* 0x000ee40000300800 */
[----:B------:R-:W3:Y:S01]  /*42ed0*/  LDL.LU R7, [R1+0x24c] ;  /* 0x00024c0001077983 */ /* 0x000ee20000300800 */
[----:B------:R-:W-:Y:S01]  /*42ee0*/  HMMA.16816.F32.BF16 R24, R24, R16, R12 ;  /* 0x000000101818723c */ /* 0x000fe2000004180c */
[----:B---3--:R0:W-:Y:S02]  /*42ef0*/  STL.64 [R1+0x50a0], R6 ;  /* 0x0050a00601007387 */ /* 0x0081e40000100a00 */
[----:B0-----:R-:W-:-:S02]  /*42f00*/  MOV R6, R9 ;  /* 0x0000000900067202 */ /* 0x001fc40000000f00 */
[----:B------:R-:W-:Y:S02]  /*42f10*/  MOV R7, R8 ;  /* 0x0000000800077202 */ /* 0x000fe40000000f00 */
[----:B------:R-:W0:Y:S04]  /*42f20*/  LDSM.16.MT88.4 R8, [R29+0x1c080] ;  /* 0x01c080001d08783b */ /* 0x000e280000004200 */
[----:B--2---:R1:W-:Y:S04]  /*42f30*/  STL.64 [R1+0x5098], R4 ;  /* 0x0050980401007387 */ /* 0x0043e80000100a00 */
        /* <DEDUP_REMOVED lines=10> */
[----:B0-----:R-:W4:Y:S01]  /*42fe0*/  LDL.LU R20, [R1+0x310] ;  /* 0x0003100001147983 */ /* 0x001f220000300800 */
[----:B------:R-:W4:Y:S02]  /*42ff0*/  LDL.LU R21, [R1+0x314] ;  /* 0x0003140001157983 */ /* 0x000f240000300800 */
[----:B------:R-:W4:Y:S02]  /*43000*/  LDL.LU R22, [R1+0x318] ;  /* 0x0003180001167983 */ /* 0x000f240000300800 */
[----:B------:R-:W4:Y:S01]  /*43010*/  LDL.LU R23, [R1+0x31c] ;  /* 0x00031c0001177983 */ /* 0x000f220000300800 */
[----:B------:R-:W2:Y:S01]  /*43020*/  LDL.LU.64 R14, [R1+0x50b8] ;  /* 0x0050b800010e7983 */ /* 0x000ea20000300a00 */
[----:B------:R-:W2:Y:S02]  /*43030*/  LDL.LU.64 R12, [R1+0x50b0] ;  /* 0x0050b000010c7983 */ /* 0x000ea40000300a00 */
[----:B------:R-:W-:Y:S02]  /*43040*/  STL.64 [R1+0x270], R24 ;  /* 0x0002701801007387 */ /* 0x000fe40000100a00 */
[----:B------:R-:W-:Y:S02]  /*43050*/  STL.64 [R1+0x278], R26 ;  /* 0x0002781a01007387 */ /* 0x000fe40000100a00 */
[----:B------:R-:W0:Y:S04]  /*43060*/  LDSM.16.MT88.4 R24, [R29+0x1c180] ;  /* 0x01c180001d18783b */ /* 0x000e280000004200 */
[----:B0-----:R-:W-:Y:S01]  /*43070*/  STL.64 [R1+0x4f60], R26 ;  /* 0x004f601a01007387 */ /* 0x001fe20000100a00 */
[----:B------:R0:W-:Y:S03]  /*43080*/  STL.64 [R1+0x4f58], R24 ;  /* 0x004f581801007387 */ /* 0x0001e60000100a00 */
[----:B0-----:R-:W2:Y:S01]  /*43090*/  LDL.LU R24, [R1+0x40] ;  /* 0x0000400001187983 */ /* 0x001ea20000300800 */
[----:B------:R-:W2:Y:S02]  /*430a0*/  LDL.LU R25, [R1+0x44] ;  /* 0x0000440001197983 */ /* 0x000ea40000300800 */
[----:B------:R-:W-:Y:S01]  /*430b0*/  IMAD.MOV.U32 R26, RZ, RZ, R3 ;  /* 0x000000ffff1a7224 */ /* 0x000fe200078e0003 */
[----:B------:R-:W-:Y:S01]  /*430c0*/  MOV R27, R0 ;  /* 0x00000000001b7202 */ /* 0x000fe20000000f00 */
[----:B------:R-:W3:Y:S01]  /*430d0*/  LDL.LU R3, [R1+0x50a8] ;  /* 0x0050a80001037983 */ /* 0x000ee20000300800 */
[----:B------:R-:W-:Y:S05]  /*430e0*/  STL [R1+0x4f40], R29 ;  /* 0x004f401d01007387 */ /* 0x000fea0000100800 */
        /* <DEDUP_REMOVED lines=12> */
[----:B------:R4:W-:Y:S02]  /*431b0*/  STL.64 [R1+0x248], R26 ;  /* 0x0002481a01007387 */ /* 0x0009e40000100a00 */
[C---:B----4-:R-:W-:Y:S01]  /*431c0*/  HMMA.16816.F32.BF16 R24, R4.reuse, R12, R20 ;  /* 0x0000000c0418723c */ /* 0x050fe20000041814 */
[----:B---3--:R-:W0:Y:S07]  /*431d0*/  LDSM.16.MT88.4 R20, [R3+0x1c000] ;  /* 0x01c000000314783b */ /* 0x008e2e0000004200 */
[----:B------:R-:W-:Y:S01]  /*431e0*/  HMMA.16816.F32.BF16 R8, R4, R16, R8 ;  /* 0x000000100408723c */ /* 0x000fe20000041808 */
[----:B------:R-:W1:Y:S11]  /*431f0*/  LDSM.16.MT88.4 R4, [R3+0x1c080] ;  /* 0x01c080000304783b */ /* 0x000e760000004200 */
[----:B------:R-:W-:Y:S03]  /*43200*/  @!UPT UIADD3 URZ, URZ, URZ, URZ ;  /* 0x0000003f3f3ff290 */ /* 0x000fe6000fffe03f */
[----:B------:R2:W-:Y:S01]  /*43210*/  STL.64 [R1+0x230], R24 ;  /* 0x0002301801007387 */ /* 0x0005e20000100a00 */
[----:B------:R3:W-:Y:S01]  /*43220*/  STL.64 [R1+0x238], R26 ;  /* 0x0002381a01007387 */ /* 0x0007e20000100a00 */
[----:B0-----:R-:W-:Y:S01]  /*43230*/  MOV R28, R23 ;  /* 0x00000017001c7202 */ /* 0x001fe20000000f00 */
[----:B------:R-:W-:Y:S01]  /*43240*/  IMAD.MOV.U32 R2, RZ, RZ, R22 ;  /* 0x000000ffff027224 */ /* 0x000fe200078e0016 */
[----:B------:R-:W-:Y:S01]  /*43250*/  MOV R29, R21 ;  /* 0x00000015001d7202 */ /* 0x000fe20000000f00 */
[----:B------:R0:W-:Y:S02]  /*43260*/  STL [R1+0x40], R20 ;  /* 0x0000401401007387 */ /* 0x0001e40000100800 */
[----:B------:R4:W-:Y:S02]  /*43270*/  STL [R1+0x4f54], R28 ;  /* 0x004f541c01007387 */ /* 0x0009e40000100800 */
[----:B-1----:R-:W-:Y:S01]  /*43280*/  IMAD.MOV.U32 R19, RZ, RZ, R5 ;  /* 0x000000ffff137224 */ /* 0x002fe200078e0005 */
[----:B------:R-:W-:Y:S01]  /*43290*/  MOV R18, R6 ;  /* 0x0000000600127202 */ /* 0x000fe20000000f00 */
[----:B------:R-:W-:Y:S01]  /*432a0*/  STL [R1+0x4f48], R2 ;  /* 0x004f480201007387 */ /* 0x000fe20000100800 */
[----:B------:R-:W-:Y:S02]  /*432b0*/  STL [R1+0x4f44], R29 ;  /* 0x004f441d01007387 */ /* 0x000fe40000100800 */
[----:B------:R1:W-:Y:S02]  /*432c0*/  STL.64 [R1+0x1f0], R8 ;  /* 0x0001f00801007387 */ /* 0x0003e40000100a00 */
[----:B------:R1:W-:Y:S01]  /*432d0*/  STL.64 [R1+0x1f8], R10 ;  /* 0x0001f80a01007387 */ /* 0x0003e20000100a00 */
[----:B------:R-:W-:Y:S01]  /*432e0*/  STL.64 [R1+0x5070], R18 ;  /* 0x0050701201007387 */ /* 0x000fe20000100a00 */
[----:B------:R-:W-:Y:S02]  /*432f0*/  STL.64 [R1+0x5068], R16 ;  /* 0x0050681001007387 */ /* 0x000fe40000100a00 */
[----:B--2---:R-:W2:Y:S02]  /*43300*/  LDL.LU R24, [R1+0xc0] ;  /* 0x0000c00001187983 */ /* 0x004ea40000300800 */
[----:B------:R-:W2:Y:S01]  /*43310*/  LDL.LU R25, [R1+0xc4] ;  /* 0x0000c40001197983 */ /* 0x000ea20000300800 */
[----:B---3--:R-:W3:Y:S01]  /*43320*/  LDL.LU R26, [R1+0xc8] ;  /* 0x0000c800011a7983 */ /* 0x008ee20000300800 */
[----:B------:R-:W3:Y:S02]  /*43330*/  LDL.LU R27, [R1+0xcc] ;  /* 0x0000cc00011b7983 */ /* 0x000ee40000300800 */
[----:B0-----:R-:W2:Y:S02]  /*43340*/  LDL.LU R20, [R1+0xf0] ;  /* 0x0000f00001147983 */ /* 0x001ea40000300800 */
[----:B------:R-:W2:Y:S01]  /*43350*/  LDL.LU R21, [R1+0xf4] ;  /* 0x0000f40001157983 */ /* 0x000ea20000300800 */
[----:B------:R-:W2:Y:S01]  /*43360*/  LDL.LU R22, [R1+0xf8] ;  /* 0x0000f80001167983 */ /* 0x000ea20000300800 */
[----:B----4-:R-:W-:Y:S01]  /*43370*/  MOV R28, R4 ;  /* 0x00000004001c7202 */ /* 0x010fe20000000f00 */
[----:B------:R-:W2:Y:S02]  /*43380*/  LDL.LU R23, [R1+0xfc] ;  /* 0x0000fc0001177983 */ /* 0x000ea40000300800 */
[----:B------:R-:W4:Y:S01]  /*43390*/  LDL.LU R4, [R1] ;  /* 0x0000000001047983 */ /* 0x000f220000300800 */
[----:B------:R-:W4:Y:S01]  /*433a0*/  LDL.LU R5, [R1+0x4] ;  /* 0x0000040001057983 */ /* 0x000f220000300800 */
[----:B------:R-:W-:Y:S01]  /*433b0*/  MOV R0, R7 ;  /* 0x0000000700007202 */ /* 0x000fe20000000f00 */
[----:B------:R-:W-:Y:S01]  /*433c0*/  IMAD.MOV.U32 R6, RZ, RZ, R15 ;  /* 0x000000ffff067224 */ /* 0x000fe200078e000f */
[----:B------:R-:W-:Y:S01]  /*433d0*/  MOV R7, R14 ;  /* 0x0000000e00077202 */ /* 0x000fe20000000f00 */
[----:B------:R-:W2:Y:S01]  /*433e0*/  LDL.LU R15, [R1+0x5084] ;  /* 0x00508400010f7983 */ /* 0x000ea20000300800 */
[----:B------:R-:W2:Y:S03]  /*433f0*/  LDL.LU R14, [R1+0x5080] ;  /* 0x00508000010e7983 */ /* 0x000ea60000300800 */
[----:B------:R-:W-:Y:S04]  /*43400*/  STL.64 [R1+0x4ff0], R6 ;  /* 0x004ff00601007387 */ /* 0x000fe80000100a00 */
[----:B----4-:R-:W-:Y:S01]  /*43410*/  STL.64 [R1+0x4fe8], R4 ;  /* 0x004fe80401007387 */ /* 0x010fe20000100a00 */
[----:B-1----:R-:W4:Y:S02]  /*43420*/  LDL.LU R8, [R1+0x110] ;  /* 0x0001100001087983 */ /* 0x002f240000300800 */
[----:B------:R-:W4:Y:S02]  /*43430*/  LDL.LU R9, [R1+0x114] ;  /* 0x0001140001097983 */ /* 0x000f240000300800 */
[----:B------:R-:W2:Y:S01]  /*43440*/  LDL.LU R10, [R1+0x118] ;  /* 0x00011800010a7983 */ /* 0x000ea20000300800 */
[----:B------:R-:W2:Y:S04]  /*43450*/  LDL.LU R11, [R1+0x11c] ;  /* 0x00011c00010b7983 */ /* 0x000ea80000300800 */
[----:B--2---:R-:W-:Y:S01]  /*43460*/  STL.64 [R1+0x4fb0], R10 ;  /* 0x004fb00a01007387 */ /* 0x004fe20000100a00 */
[----:B----4-:R0:W-:Y:S03]  /*43470*/  STL.64 [R1+0x4fa8], R8 ;  /* 0x004fa80801007387 */ /* 0x0101e60000100a00 */
[----:B0-----:R-:W2:Y:S01]  /*43480*/  LDL.LU R8, [R1+0x2b0] ;  /* 0x0002b00001087983 */ /* 0x001ea20000300800 */
[----:B------:R-:W2:Y:S02]  /*43490*/  LDL.LU R9, [R1+0x2b4] ;  /* 0x0002b40001097983 */ /* 0x000ea40000300800 */
[----:B------:R-:W4:Y:S02]  /*434a0*/  LDL.LU R10, [R1+0x2b8] ;  /* 0x0002b800010a7983 */ /* 0x000f240000300800 */
[----:B------:R-:W4:Y:S01]  /*434b0*/  LDL.LU R11, [R1+0x2bc] ;  /* 0x0002bc00010b7983 */ /* 0x000f220000300800 */
[----:B------:R-:W2:Y:S01]  /*434c0*/  LDL.LU R4, [R1+0x10] ;  /* 0x0000100001047983 */ /* 0x000ea20000300800 */
[----:B------:R-:W2:Y:S01]  /*434d0*/  LDL.LU R5, [R1+0x14] ;  /* 0x0000140001057983 */ /* 0x000ea20000300800 */
[----:B------:R-:W-:Y:S01]  /*434e0*/  MOV R6, R14 ;  /* 0x0000000e00067202 */ /* 0x000fe20000000f00 */
[----:B------:R-:W-:Y:S01]  /*434f0*/  IMAD.MOV.U32 R7, RZ, RZ, R15 ;  /* 0x000000ffff077224 */ /* 0x000fe200078e000f */
[----:B------:R-:W3:Y:S01]  /*43500*/  LDL.LU R14, [R1+0x507c] ;  /* 0x00507c00010e7983 */ /* 0x000ee20000300800 */
[----:B------:R-:W3:Y:S03]  /*43510*/  LDL.LU R15, [R1+0x5078] ;  /* 0x00507800010f7983 */ /* 0x000ee60000300800 */
[----:B------:R-:W-:Y:S04]  /*43520*/  STL.64 [R1+0x5020], R6 ;  /* 0x0050200601007387 */ /* 0x000fe80000100a00 */
[----:B--2---:R-:W-:Y:S01]  /*43530*/  STL.64 [R1+0x5018], R4 ;  /* 0x0050180401007387 */ /* 0x004fe20000100a00 */
[----:B----4-:R-:W-:Y:S02]  /*43540*/  STL.64 [R1+0x4fd0], R10 ;  /* 0x004fd00a01007387 */ /* 0x010fe40000100a00 */
[----:B------:R0:W-:Y:S02]  /*43550*/  STL.64 [R1+0x4fc8], R8 ;  /* 0x004fc80801007387 */ /* 0x0001e40000100a00 */
        /* <DEDUP_REMOVED lines=23> */
[----:B------:R-:W3:Y:S03]  /*436d0*/  LDL.LU R5, [R1+0x34] ;  /* 0x0000340001057983 */ /* 0x000ee60000300800 */
[----:B----4-:R-:W-:Y:S01]  /*436e0*/  STL.64 [R1+0x5010], R10 ;  /* 0x0050100a01007387 */ /* 0x010fe20000100a00 */
[----:B--2---:R0:W-:Y:S03]  /*436f0*/  STL.64 [R1+0x5008], R8 ;  /* 0x0050080801007387 */ /* 0x0041e60000100a00 */
        /* <DEDUP_REMOVED lines=13> */
[----:B------:R-:W4:Y:S01]  /*437d0*/  LDL.LU R11, [R1+0x30c] ;  /* 0x00030c00010b7983 */ /* 0x000f220000300800 */
[----:B---3--:R-:W-:-:S02]  /*437e0*/  MOV R6, R15 ;  /* 0x0000000f00067202 */ /* 0x008fc40000000f00 */
[----:B------:R-:W-:Y:S01]  /*437f0*/  MOV R7, R14 ;  /* 0x0000000e00077202 */ /* 0x000fe20000000f00 */
[----:B----4-:R-:W-:Y:S01]  /*43800*/  STL.64 [R1+0x5040], R10 ;  /* 0x0050400a01007387 */ /* 0x010fe20000100a00 */
[----:B--2---:R0:W-:Y:S03]  /*43810*/  STL.64 [R1+0x5038], R8 ;  /* 0x0050380801007387 */ /* 0x0041e60000100a00 */
[----:B0-----:R-:W2:Y:S01]  /*43820*/  LDL.LU R8, [R1+0x320] ;  /* 0x0003200001087983 */ /* 0x001ea20000300800 */
[----:B------:R-:W2:Y:S02]  /*43830*/  LDL.LU R9, [R1+0x324] ;  /* 0x0003240001097983 */ /* 0x000ea40000300800 */
[----:B------:R-:W3:Y:S02]  /*43840*/  LDL.LU R10, [R1+0x328] ;  /* 0x00032800010a7983 */ /* 0x000ee40000300800 */
[----:B------:R-:W3:Y:S01]  /*43850*/  LDL.LU R11, [R1+0x32c] ;  /* 0x00032c00010b7983 */ /* 0x000ee20000300800 */
[C---:B------:R-:W-:Y:S11]  /*43860*/  HMMA.16816.F32.BF16 R16, R4.reuse, R12, R16 ;  /* 0x0000000c0410723c */ /* 0x040ff60000041810 */
[----:B------:R-:W-:Y:S11]  /*43870*/  @!UPT UIADD3 URZ, URZ, URZ, URZ ;  /* 0x0000003f3f3ff290 */ /* 0x000ff6000fffe03f */
[----:B------:R-:W-:Y:S02]  /*43880*/  @!UPT UIADD3 URZ, URZ, URZ, URZ ;  /* 0x0000003f3f3ff290 */ /* 0x000fe4000fffe03f */
        /* <DEDUP_REMOVED lines=20> */
[----:B------:R0:W-:Y:S01]  /*439d0*/  STL.64 [R1+0x250], R16 ;  /* 0x0002501001007387 */ /* 0x0001e20000100a00 */
[----:B------:R-:W2:Y:S03]  /*439e0*/  LDL.LU.64 R18, [R1+0x5070] ;  /* 0x0050700001127983 */ /* 0x000ea60000300a00 */
[----:B0-----:R-:W2:Y:S01]  /*439f0*/  LDL.LU.64 R16, [R1+0x5068] ;  /* 0x0050680001107983 */ /* 0x001ea20000300a00 */
[----:B------:R-:W-:Y:S02]  /*43a00*/  STL [R1+0x4ebc], R15 ;  /* 0x004ebc0f01007387 */ /* 0x000fe40000100800 */
        /* <DEDUP_REMOVED lines=105> */
[----:B------:R1:W-:Y:S02]  /*440a0*/  STL.64 [R1+0x148], R22 ;  /* 0x0001481601007387 */ /* 0x0003e40000100a00 */
[----:B0-----:R-:W-:Y:S01]  /*440b0*/  IMAD.MOV.U32 R20, RZ, RZ, R28 ;  /* 0x000000ffff147224 */ /* 0x001fe200078e001c */
[----:B------:R-:W-:Y:S01]  /*440c0*/  MOV R21, R19 ;  /* 0x0000001300157202 */ /* 0x000fe20000000f00 */
[----:B------:R-:W4:Y:S01]  /*440d0*/  LDL.LU R28, [R1+0x4f54] ;  /* 0x004f5400011c7983 */ /* 0x000f220000300800 */
[----:B------:R-:W4:Y:S01]  /*440e0*/  LDL.LU R19, [R1+0x4f50] ;  /* 0x004f500001137983 */ /* 0x000f220000300800 */
[----:B-1----:R-:W-:Y:S02]  /*440f0*/  MOV R22, R18 ;  /* 0x0000001200167202 */ /* 0x002fe40000000f00 */
[----:B------:R-:W4:Y:S01]  /*44100*/  LDL.LU R18, [R1+0x4f4c] ;  /* 0x004f4c0001127983 */ /* 0x000f220000300800 */
[----:B------:R-:W-:-:S05]  /*44110*/  IMAD.MOV.U32 R23, RZ, RZ, R0 ;  /* 0x000000ffff177224 */ /* 0x000fca00078e0000 */
[----:B------:R-:W-:Y:S01]  /*44120*/  STL.64 [R1+0x4f20], R22 ;  /* 0x004f201601007387 */ /* 0x000fe20000100a00 */
[----:B------:R-:W-:Y:S01]  /*44130*/  STL.64 [R1+0x4f18], R20 ;  /* 0x004f181401007387 */ /* 0x000fe20000100a00 */
[C---:B--2---:R-:W-:Y:S08]  /*44140*/  HMMA.16816.F32.BF16 R4, R24.reuse, R16, R4 ;  /* 0x000000101804723c */ /* 0x044ff00000041804 */
[----:B---3--:R-:W-:Y:S07]  /*44150*/  HMMA.16816.F32.BF16 R8, R24, R12, R8 ;  /* 0x0000000c1808723c */ /* 0x008fee0000041808 */
[----:B------:R-:W-:-:S02]  /*44160*/  MOV R26, R15 ;  /* 0x0000000f001a7202 */ /* 0x000fc40000000f00 */
[----:B------:R-:W-:Y:S02]  /*44170*/  MOV R27, R14 ;  /* 0x0000000e001b7202 */ /* 0x000fe40000000f00 */
[----:B------:R-:W-:Y:S01]  /*44180*/  MOV R24, R2 ;  /* 0x0000000200187202 */ /* 0x000fe20000000f00 */
[----:B------:R-:W-:-:S03]  /*44190*/  IMAD.MOV.U32 R25, RZ, RZ, R29 ;  /* 0x000000ffff197224 */ /* 0x000fc600078e001d */
[----:B------:R-:W-:Y:S08]  /*441a0*/  STL.64 [R1+0x70], R4 ;  /* 0x0000700401007387 */ /* 0x000ff00000100a00 */
[----:B------:R-:W-:Y:S02]  /*441b0*/  STL.64 [R1+0x130], R8 ;  /* 0x0001300801007387 */ /* 0x000fe40000100a00 */
[----:B------:R-:W-:Y:S02]  /*441c0*/  STL.64 [R1+0x138], R10 ;  /* 0x0001380a01007387 */ /* 0x000fe40000100a00 */
[----:B------:R-:W-:Y:S01]  /*441d0*/  STL [R1+0x78], R6 ;  /* 0x0000780601007387 */ /* 0x000fe20000100800 */
[----:B----4-:R-:W-:Y:S01]  /*441e0*/  STL.64 [R1+0x4f30], R18 ;  /* 0x004f301201007387 */ /* 0x010fe20000100a00 */
[----:B------:R0:W-:Y:S03]  /*441f0*/  STL.64 [R1+0x4f28], R16 ;  /* 0x004f281001007387 */ /* 0x0001e60000100a00 */
        /* <DEDUP_REMOVED lines=9> */
[----:B------:R-:W2:Y:S02]  /*44290*/  LDL.LU R29, [R1+0x4f44] ;  /* 0x004f4400011d7983 */ /* 0x000ea40000300800 */
[----:B------:R-:W-:Y:S02]  /*442a0*/  STL.64 [R1+0x4f00], R26 ;  /* 0x004f001a01007387 */ /* 0x000fe40000100a00 */
[----:B------:R0:W-:Y:S02]  /*442b0*/  STL.64 [R1+0x4ef8], R24 ;  /* 0x004ef81801007387 */ /* 0x0001e40000100a00 */
[----:B0-----:R-:W2:Y:S01]  /*442c0*/  LDL.LU R24, [R1+0x1e0] ;  /* 0x0001e00001187983 */ /* 0x001ea20000300800 */
[----:B------:R-:W2:Y:S02]  /*442d0*/  LDL.LU R25, [R1+0x1e4] ;  /* 0x0001e40001197983 */ /* 0x000ea40000300800 */
[----:B------:R-:W2:Y:S02]  /*442e0*/  LDL.LU R26, [R1+0x1e8] ;  /* 0x0001e800011a7983 */ /* 0x000ea40000300800 */
[----:B------:R-:W2:Y:S01]  /*442f0*/  LDL.LU R27, [R1+0x1ec] ;  /* 0x0001ec00011b7983 */ /* 0x000ea20000300800 */
[----:B------:R-:W-:-:S02]  /*44300*/  MOV R0, R7 ;  /* 0x0000000700007202 */ /* 0x000fc40000000f00 */
[----:B------:R-:W0:Y:S04]  /*44310*/  LDSM.16.MT88.4 R4, [R3+0x1c180] ;  /* 0x01c180000304783b */ /* 0x000e280000004200 */
[----:B--2---:R-:W-:Y:S01]  /*44320*/  STL.64 [R1+0x4f10], R26 ;  /* 0x004f101a01007387 */ /* 0x004fe20000100a00 */
        /* <DEDUP_REMOVED lines=8> */
[----:B------:R-:W2:Y:S01]  /*443b0*/  LDL.LU R11, [R1+0x22c] ;  /* 0x00022c00010b7983 */ /* 0x000ea20000300800 */
[----:B------:R-:W-:Y:S01]  /*443c0*/  STL [R1+0x4d24], R0 ;  /* 0x004d240001007387 */ /* 0x000fe20000100800 */
[----:B0-----:R-:W-:Y:S02]  /*443d0*/  STL.64 [R1+0x4ee0], R6 ;  /* 0x004ee00601007387 */ /* 0x001fe40000100a00 */
[----:B------:R0:W-:Y:S02]  /*443e0*/  STL.64 [R1+0x4ed8], R4 ;  /* 0x004ed80401007387 */ /* 0x0001e40000100a00 */
[----:B0-----:R-:W2:Y:S01]  /*443f0*/  LDL.LU R4, [R1+0x40] ;  /* 0x0000400001047983 */ /* 0x001ea20000300800 */
[----:B------:R-:W-:Y:S01]  /*44400*/  IMAD.MOV.U32 R5, RZ, RZ, R29 ;  /* 0x000000ffff057224 */ /* 0x000fe200078e001d */
[----:B----4-:R-:W-:-:S02]  /*44410*/  MOV R6, R2 ;  /* 0x0000000200067202 */ /* 0x010fc40000000f00 */
[----:B------:R-:W-:Y:S01]  /*44420*/  MOV R7, R28 ;  /* 0x0000001c00077202 */ /* 0x000fe20000000f00 */
[----:B------:R-:W4:Y:S01]  /*44430*/  LDL.LU R29, [R1+0x4f40] ;  /* 0x004f4000011d7983 */ /* 0x000f220000300800 */
[----:B------:R-:W3:Y:S02]  /*44440*/  LDL.LU R2, [R1+0x4f3c] ;  /* 0x004f3c0001027983 */ /* 0x000ee40000300800 */
[----:B------:R-:W3:Y:S02]  /*44450*/  LDL.LU R28, [R1+0x4f38] ;  /* 0x004f3800011c7983 */ /* 0x000ee40000300800 */
[----:B------:R-:W-:Y:S01]  /*44460*/  STL [R1+0x4d70], R3 ;  /* 0x004d700301007387 */ /* 0x000fe20000100800 */
[C---:B--2---:R-:W-:Y:S11]  /*44470*/  HMMA.16816.F32.BF16 R16, R4.reuse, R12, R16 ;  /* 0x0000000c0410723c */ /* 0x044ff60000041810 */
[----:B------:R-:W-:Y:S11]  /*44480*/  @!UPT UIADD3 URZ, URZ, URZ, URZ ;  /* 0x0000003f3f3ff290 */ /* 0x000ff6000fffe03f */
[----:B------:R-:W-:Y:S01]  /*44490*/  @!UPT UIADD3 URZ, URZ, URZ, URZ ;  /* 0x0000003f3f3ff290 */ /* 0x000fe2000fffe03f */
        /* <DEDUP_REMOVED lines=8> */
[----:B------:R-:W-:Y:S01]  /*44520*/  STL.64 [R1+0x100], R4 ;  /* 0x0001000401007387 */ /* 0x000fe20000100a00 */
[----:B------:R-:W-:Y:S02]  /*44530*/  STL [R1+0x108], R6 ;  /* 0x0001080601007387 */ /* 0x000fe40000100800 */
[----:B------:R-:W-:Y:S02]  /*44540*/  IMAD.MOV.U32 R0, RZ, RZ, R7 ;  /* 0x000000ffff007224 */ /* 0x000fe400078e0007 */
[----:B------:R-:W0:Y:S04]  /*44550*/  LDSM.16.MT88.4 R4, [R28+0x1e000] ;  /* 0x01e000001c04783b */ /* 0x000e280000004200 */
[----:B------:R-:W-:Y:S01]  /*44560*/  STL [R1+0x4d28], R0 ;  /* 0x004d280001007387 */ /* 0x000fe20000100800 */
[----:B0-----:R-:W-:-:S02]  /*44570*/  MOV R14, R7 ;  /* 0x00000007000e7202 */ /* 0x001fc40000000f00 */
[----:B------:R-:W-:Y:S01]  /*44580*/  MOV R15, R6 ;  /* 0x00000006000f7202 */ /* 0x000fe20000000f00 */
[----:B---3--:R-:W-:Y:S11]  /*44590*/  HMMA.16816.F32.BF16 R24, R20, R12, R24 ;  /* 0x0000000c1418723c */ /* 0x008ff60000041818 */
[----:B------:R-:W-:Y:S11]  /*445a0*/  @!UPT UIADD3 URZ, URZ, URZ, URZ ;  /* 0x0000003f3f3ff290 */ /* 0x000ff6000fffe03f */
[----:B------:R-:W-:Y:S01]  /*445b0*/  @!UPT UIADD3 URZ, URZ, URZ, URZ ;  /* 0x0000003f3f3ff290 */ /* 0x000fe2000fffe03f */
[----:B------:R-:W-:Y:S01]  /*445c0*/  STL.64 [R1+0xe0], R24 ;  /* 0x0000e01801007387 */ /* 0x000fe20000100a00 */
[----:B------:R-:W-:Y:S02]  /*445d0*/  STL.64 [R1+0xe8], R26 ;  /* 0x0000e81a01007387 */ /* 0x000fe40000100a00 */
[----:B------:R-:W0:Y:S04]  /*445e0*/  LDSM.16.MT88.4 R24, [R28+0x1e080] ;  /* 0x01e080001c18783b */ /* 0x000e280000004200 */
[----:B------:R1:W-:Y:S01]  /*445f0*/  STL.64 [R1+0x40], R4 ;  /* 0x0000400401007387 */ /* 0x0003e20000100a00 */
[----:B------:R-:W-:Y:S01]  /*44600*/  STL [R1+0x4ec4], R14 ;  /* 0x004ec40e01007387 */ /* 0x000fe20000100800 */
[----:B------:R-:W-:Y:S03]  /*44610*/  STL [R1+0x4ec0], R15 ;  /* 0x004ec00f01007387 */ /* 0x000fe60000100800 */
[----:B-1----:R-:W3:Y:S04]  /*44620*/  LDL.LU R4, [R1+0x2e0] ;  /* 0x0002e00001047983 */ /* 0x002ee80000300800 */
[----:B0-----:R-:W-:Y:S01]  /*44630*/  STL.64 [R1+0x30], R24 ;  /* 0x0000301801007387 */ /* 0x001fe20000100a00 */
[----:B------:R-:W-:Y:S02]  /*44640*/  STL.64 [R1+0x38], R26 ;  /* 0x0000381a01007387 */ /* 0x000fe40000100a00 */
[----:B------:R-:W0:Y:S04]  /*44650*/  LDSM.16.MT88.4 R24, [R28+0x1e100] ;  /* 0x01e100001c18783b */ /* 0x000e280000004200 */
[----:B------:R-:W3:Y:S01]  /*44660*/  LDL.LU R5, [R1+0x2e4] ;  /* 0x0002e40001057983 */ /* 0x000ee20000300800 */
[----:B------:R-:W3:Y:S01]  /*44670*/  LDL.LU R6, [R1+0x2e8] ;  /* 0x0002e80001067983 */ /* 0x000ee20000300800 */
[----:B------:R-:W3:Y:S02]  /*44680*/  LDL.LU R7, [R1+0x2ec] ;  /* 0x0002ec0001077983 */ /* 0x000ee40000300800 */
        /* <DEDUP_REMOVED lines=13> */
[----:B------:R-:W0:Y:S02]  /*44760*/  LDSM.16.MT88.4 R20, [R28+0x1e180] ;  /* 0x01e180001c14783b */ /* 0x000e240000004200 */
[----:B0-----:R-:W-:Y:S01]  /*44770*/  MOV R15, R22 ;  /* 0x00000016000f7202 */ /* 0x001fe20000000f00 */
[----:B------:R2:W-:Y:S01]  /*44780*/  STL.64 [R1+0x10], R20 ;  /* 0x0000101401007387 */ /* 0x0005e20000100a00 */
[----:B------:R-:W-:-:S05]  /*44790*/  IMAD.MOV.U32 R14, RZ, RZ, R23 ;  /* 0x000000ffff0e7224 */ /* 0x000fca00078e0017 */
[----:B------:R-:W-:Y:S01]  /*447a0*/  STL [R1+0x4ed4], R14 ;  /* 0x004ed40e01007387 */ /* 0x000fe20000100800 */
[----:B------:R-:W-:Y:S02]  /*447b0*/  STL [R1+0x4ed0], R15 ;  /* 0x004ed00f01007387 */ /* 0x000fe40000100800 */
[----:B------:R-:W-:Y:S01]  /*447c0*/  STL [R1+0x4d74], R28 ;  /* 0x004d741c01007387 */ /* 0x000fe20000100800 */
[----:B--2---:R-:W-:Y:S01]  /*447d0*/  HMMA.16816.F32.BF16 R20, R24, R12, R8 ;  /* 0x0000000c1814723c */ /* 0x004fe20000041808 */
[----:B------:R-:W0:Y:S11]  /*447e0*/  LDSM.16.MT88.4 R8, [R2+0x1e000] ;  /* 0x01e000000208783b */ /* 0x000e360000004200 */
[----:B------:R-:W-:Y:S11]  /*447f0*/  @!UPT UIADD3 URZ, URZ, URZ, URZ ;  /* 0x0000003f3f3ff290 */ /* 0x000ff6000fffe03f */
[----:B------:R-:W-:Y:S01]  /*44800*/  STL.64 [R1+0xc0], R20 ;  /* 0x0000c01401007387 */ /* 0x000fe20000100a00 */
[----:B------:R-:W-:Y:S02]  /*44810*/  STL.64 [R1+0xc8], R22 ;  /* 0x0000c81601007387 */ /* 0x000fe40000100a00 */
[----:B------:R-:W-:Y:S01]  /*44820*/  LDSM.16.MT88.4 R20, [R2+0x1e100] ;  /* 0x01e100000214783b */ /* 0x000fe20000004200 */
[----:B0-----:R-:W-:Y:S01]  /*44830*/  MOV R14, R10 ;  /* 0x0000000a000e7202 */ /* 0x001fe20000000f00 */
[----:B------:R-:W-:Y:S01]  /*44840*/  STL.64 [R1], R8 ;  /* 0x0000000801007387 */ /* 0x000fe20000100a00 */
[----:B------:R-:W-:Y:S02]  /*44850*/  MOV R15, R11 ;  /* 0x0000000b000f7202 */ /* 0x000fe40000000f00 */
[----:B------:R-:W0:Y:S02]  /*44860*/  LDSM.16.MT88.4 R8, [R2+0x1e080] ;  /* 0x01e080000208783b */ /* 0x000e240000004200 */
[----:B0-----:R0:W-:Y:S02]  /*44870*/  STL.64 [R1+0x4dd8], R10 ;  /* 0x004dd80a01007387 */ /* 0x0011e40000100a00 */
[----:B------:R1:W-:Y:S01]  /*44880*/  STL.64 [R1+0x4dd0], R8 ;  /* 0x004dd00801007387 */ /* 0x0003e20000100a00 */
[----:B0-----:R-:W-:Y:S01]  /*44890*/  MOV R10, R19 ;  /* 0x00000013000a7202 */ /* 0x001fe20000000f00 */
[----:B-1----:R-:W2:Y:S01]  /*448a0*/  LDL.LU R8, [R1+0x290] ;  /* 0x0002900001087983 */ /* 0x002ea20000300800 */
[----:B------:R-:W-:-:S02]  /*448b0*/  IMAD.MOV.U32 R9, RZ, RZ, R18 ;  /* 0x000000ffff097224 */ /* 0x000fc400078e0012 */
[----:B------:R-:W2:Y:S02]  /*448c0*/  LDL.LU R18, [R1+0x4ef4] ;  /* 0x004ef40001127983 */ /* 0x000ea40000300800 */
[----:B------:R-:W4:Y:S01]  /*448d0*/  LDL.LU R19, [R1+0x4ef0] ;  /* 0x004ef00001137983 */ /* 0x000f220000300800 */
[----:B------:R-:W4:Y:S01]  /*448e0*/  LDL.LU R11, [R1+0x29c] ;  /* 0x00029c00010b7983 */ /* 0x000f220000300800 */
[----:B------:R-:W-:Y:S02]  /*448f0*/  STL.64 [R1+0x4db8], R22 ;  /* 0x004db81601007387 */ /* 0x000fe40000100a00 */
[----:B------:R0:W-:Y:S01]  /*44900*/  STL.64 [R1+0x4db0], R20 ;  /* 0x004db01401007387 */ /* 0x0001e20000100a00 */
[----:B---3--:R-:W-:Y:S01]  /*44910*/  HMMA.16816.F32.BF16 R24, R24, R16, R4 ;  /* 0x000000101818723c */ /* 0x008fe20000041804 */
[----:B0-----:R-:W3:Y:S01]  /*44920*/  LDL.LU R20, [R1+0x2d0] ;  /* 0x0002d00001147983 */ /* 0x001ee20000300800 */
[----:B------:R-:W3:Y:S01]  /*44930*/  LDL.LU R21, [R1+0x2d4] ;  /* 0x0002d40001157983 */ /* 0x000ee20000300800 */
[----:B--2---:R-:W-:Y:S01]  /*44940*/  MOV R22, R18 ;  /* 0x0000001200167202 */ /* 0x004fe20000000f00 */
[----:B----4-:R-:W-:Y:S01]  /*44950*/  IMAD.MOV.U32 R23, RZ, RZ, R19 ;  /* 0x000000ffff177224 */ /* 0x010fe200078e0013 */
[----:B------:R-:W2:Y:S01]  /*44960*/  LDL.LU R18, [R1+0x4eec] ;  /* 0x004eec0001127983 */ /* 0x000ea20000300800 */
[----:B------:R-:W2:Y:S02]  /*44970*/  LDL.LU R19, [R1+0x4ee8] ;  /* 0x004ee80001137983 */ /* 0x000ea40000300800 */
[----:B------:R-:W3:Y:S02]  /*44980*/  LDL.LU.64 R6, [R1+0x4ee0] ;  /* 0x004ee00001067983 */ /* 0x000ee40000300a00 */
[----:B------:R-:W3:Y:S11]  /*44990*/  LDL.LU.64 R4, [R1+0x4ed8] ;  /* 0x004ed80001047983 */ /* 0x000ef60000300a00 */
[----:B------:R-:W-:Y:S02]  /*449a0*/  @!UPT UIADD3 URZ, URZ, URZ, URZ ;  /* 0x0000003f3f3ff290 */ /* 0x000fe4000fffe03f */
[----:B------:R-:W-:Y:S01]  /*449b0*/  STL.64 [R1+0x80], R24 ;  /* 0x0000801801007387 */ /* 0x000fe20000100a00 */
[----:B------:R-:W-:Y:S02]  /*449c0*/  STL.64 [R1+0x88], R26 ;  /* 0x0000881a01007387 */ /* 0x000fe40000100a00 */
[----:B------:R-:W0:Y:S02]  /*449d0*/  LDSM.16.MT88.4 R24, [R2+0x1e180] ;  /* 0x01e180000218783b */ /* 0x000e240000004200 */
[----:B0-----:R-:W-:Y:S02]  /*449e0*/  STL.64 [R1+0x4d98], R26 ;  /* 0x004d981a01007387 */ /* 0x001fe40000100a00 */
[----:B------:R3:W-:Y:S02]  /*449f0*/  STL.64 [R1+0x4d90], R24 ;  /* 0x004d901801007387 */ /* 0x0007e40000100a00 */
[----:B------:R-:W-:Y:S01]  /*44a00*/  STL [R1+0x4c40], R2 ;  /* 0x004c400201007387 */ /* 0x000fe20000100800 */
[C---:B---3--:R-:W-:Y:S01]  /*44a10*/  HMMA.16816.F32.BF16 R24, R4.reuse, R12, R20 ;  /* 0x0000000c0418723c */ /* 0x048fe20000041814 */
[----:B------:R-:W0:Y:S07]  /*44a20*/  LDSM.16.MT88.4 R20, [R29+0x1e000] ;  /* 0x01e000001d14783b */ /* 0x000e2e0000004200 */
[----:B------:R-:W-:Y:S01]  /*44a30*/  HMMA.16816.F32.BF16 R4, R4, R16, R8 ;  /* 0x000000100404723c */ /* 0x000fe20000041808 */
[----:B------:R-:W1:Y:S11]  /*44a40*/  LDSM.16.MT88.4 R8, [R29+0x1e080] ;  /* 0x01e080001d08783b */ /* 0x000e760000004200 */
[----:B------:R-:W-:Y:S03]  /*44a50*/  @!UPT UIADD3 URZ, URZ, URZ, URZ ;  /* 0x0000003f3f3ff290 */ /* 0x000fe6000fffe03f */
[----:B------:R3:W-:Y:S01]  /*44a60*/  STL.64 [R1+0xb0], R24 ;  /* 0x0000b01801007387 */ /* 0x0007e20000100a00 */
[----:B------:R4:W-:Y:S01]  /*44a70*/  STL.64 [R1+0xb8], R26 ;  /* 0x0000b81a01007387 */ /* 0x0009e20000100a00 */
[----:B0-----:R-:W-:Y:S02]  /*44a80*/  MOV R3, R22 ;  /* 0x0000001600037202 */ /* 0x001fe40000000f00 */
[----:B------:R-:W-:Y:S01]  /*44a90*/  MOV R28, R21 ;  /* 0x00000015001c7202 */ /* 0x000fe20000000f00 */
[----:B------:R0:W-:Y:S02]  /*44aa0*/  STL [R1+0x50], R20 ;  /* 0x0000501401007387 */ /* 0x0001e40000100800 */
[----:B------:R0:W-:Y:S02]  /*44ab0*/  STL [R1+0x4d8c], R3 ;  /* 0x004d8c0301007387 */ /* 0x0001e40000100800 */
[----:B-1----:R-:W-:Y:S01]  /*44ac0*/  IMAD.MOV.U32 R17, RZ, RZ, R10 ;  /* 0x000000ffff117224 */ /* 0x002fe200078e000a */
[----:B------:R-:W-:Y:S01]  /*44ad0*/  MOV R16, R11 ;  /* 0x0000000b00107202 */ /* 0x000fe20000000f00 */
[----:B------:R1:W-:Y:S01]  /*44ae0*/  STL [R1+0x4d88], R28 ;  /* 0x004d881c01007387 */ /* 0x0003e20000100800 */
[----:B------:R-:W-:Y:S02]  /*44af0*/  STL.64 [R1+0xa0], R4 ;  /* 0x0000a00401007387 */ /* 0x000fe40000100a00 */
[----:B------:R-:W-:Y:S02]  /*44b00*/  STL.64 [R1+0xa8], R6 ;  /* 0x0000a80601007387 */ /* 0x000fe40000100a00 */
[----:B--2---:R-:W-:Y:S01]  /*44b10*/  STL.64 [R1+0x4ea8], R18 ;  /* 0x004ea81201007387 */ /* 0x004fe20000100a00 */
[----:B------:R-:W-:Y:S01]  /*44b20*/  STL.64 [R1+0x4ea0], R16 ;  /* 0x004ea01001007387 */ /* 0x000fe20000100a00 */
[----:B---3--:R-:W2:Y:S02]  /*44b30*/  LDL.LU R24, [R1+0x1b0] ;  /* 0x0001b00001187983 */ /* 0x008ea40000300800 */
[----:B------:R-:W2:Y:S02]  /*44b40*/  LDL.LU R25, [R1+0x1b4] ;  /* 0x0001b40001197983 */ /* 0x000ea40000300800 */
[----:B----4-:R-:W3:Y:S01]  /*44b50*/  LDL.LU R26, [R1+0x1b8] ;  /* 0x0001b800011a7983 */ /* 0x010ee20000300800 */
[----:B------:R-:W3:Y:S01]  /*44b60*/  LDL.LU R27, [R1+0x1bc] ;  /* 0x0001bc00011b7983 */ /* 0x000ee20000300800 */
[----:B0-----:R-:W4:Y:S02]  /*44b70*/  LDL.LU R20, [R1+0x1d0] ;  /* 0x0001d00001147983 */ /* 0x001f240000300800 */
[----:B------:R-:W4:Y:S02]  /*44b80*/  LDL.LU R21, [R1+0x1d4] ;  /* 0x0001d40001157983 */ /* 0x000f240000300800 */
[----:B------:R-:W-:Y:S01]  /*44b90*/  IMAD.MOV.U32 R0, RZ, RZ, R23 ;  /* 0x000000ffff007224 */ /* 0x000fe200078e0017 */
[----:B------:R-:W2:Y:S01]  /*44ba0*/  LDL.LU R22, [R1+0x1d8] ;  /* 0x0001d80001167983 */ /* 0x000ea20000300800 */
[----:B------:R-:W-:Y:S01]  /*44bb0*/  MOV R3, R8 ;  /* 0x0000000800037202 */ /* 0x000fe20000000f00 */
[----:B------:R-:W2:Y:S01]  /*44bc0*/  LDL.LU R23, [R1+0x1dc] ;  /* 0x0001dc0001177983 */ /* 0x000ea20000300800 */
[----:B-1----:R-:W-:Y:S01]  /*44bd0*/  MOV R28, R9 ;  /* 0x00000009001c7202 */ /* 0x002fe20000000f00 */
[----:B------:R-:W2:Y:S01]  /*44be0*/  LDL.LU R8, [R1] ;  /* 0x0000000001087983 */ /* 0x000ea20000300800 */
[----:B------:R-:W2:Y:S01]  /*44bf0*/  LDL.LU R9, [R1+0x4] ;  /* 0x0000040001097983 */ /* 0x000ea20000300800 */
[----:B------:R-:W-:Y:S01]  /*44c00*/  MOV R10, R14 ;  /* 0x0000000e000a7202 */ /* 0x000fe20000000f00 */
[----:B------:R-:W-:Y:S01]  /*44c10*/  IMAD.MOV.U32 R11, RZ, RZ, R15 ;  /* 0x000000ffff0b7224 */ /* 0x000fe200078e000f */
[----:B------:R-:W3:Y:S01]  /*44c20*/  LDL.LU R14, [R1+0x4ed4] ;  /* 0x004ed400010e7983 */ /* 0x000ee20000300800 */
[----:B------:R-:W3:Y:S03]  /*44c30*/  LDL.LU R15, [R1+0x4ed0] ;  /* 0x004ed000010f7983 */ /* 0x000ee60000300800 */
[----:B------:R-:W-:Y:S04]  /*44c40*/  STL.64 [R1+0x4e08], R10 ;  /* 0x004e080a01007387 */ /* 0x000fe80000100a00 */
[----:B--2---:R-:W-:Y:S01]  /*44c50*/  STL.64 [R1+0x4e00], R8 ;  /* 0x004e000801007387 */ /* 0x004fe20000100a00 */
[----:B------:R-:W-:Y:S02]  /*44c60*/  STL.64 [R1+0x4dc8], R22 ;  /* 0x004dc81601007387 */ /* 0x000fe40000100a00 */
[----:B----4-:R0:W-:Y:S02]  /*44c70*/  STL.64 [R1+0x4dc0], R20 ;  /* 0x004dc01401007387 */ /* 0x0101e40000100a00 */
[----:B0-----:R-:W2:Y:S01]  /*44c80*/  LDL.LU R20, [R1+0x200] ;  /* 0x0002000001147983 */ /* 0x001ea20000300800 */
[----:B------:R-:W2:Y:S02]  /*44c90*/  LDL.LU R21, [R1+0x204] ;  /* 0x0002040001157983 */ /* 0x000ea40000300800 */
[----:B------:R-:W4:Y:S02]  /*44ca0*/  LDL.LU R22, [R1+0x208] ;  /* 0x0002080001167983 */ /* 0x000f240000300800 */
[----:B------:R-:W4:Y:S01]  /*44cb0*/  LDL.LU R23, [R1+0x20c] ;  /* 0x00020c0001177983 */ /* 0x000f220000300800 */
[----:B------:R-:W2:Y:S01]  /*44cc0*/  LDL.LU R4, [R1+0x10] ;  /* 0x0000100001047983 */ /* 0x000ea20000300800 */
[----:B------:R-:W2:Y:S01]  /*44cd0*/  LDL.LU R5, [R1+0x14] ;  /* 0x0000140001057983 */ /* 0x000ea20000300800 */
[----:B---3--:R-:W-:-:S02]  /*44ce0*/  MOV R6, R15 ;  /* 0x0000000f00067202 */ /* 0x008fc40000000f00 */
[----:B------:R-:W-:Y:S01]  /*44cf0*/  MOV R7, R14 ;  /* 0x0000000e00077202 */ /* 0x000fe20000000f00 */
[----:B------:R-:W3:Y:S01]  /*44d00*/  LDL.LU R15, [R1+0x4ecc] ;  /* 0x004ecc00010f7983 */ /* 0x000ee20000300800 */
[----:B------:R-:W3:Y:S03]  /*44d10*/  LDL.LU R14, [R1+0x4ec8] ;  /* 0x004ec800010e7983 */ /* 0x000ee60000300800 */
[----:B------:R-:W-:Y:S04]  /*44d20*/  STL.64 [R1+0x4e28], R6 ;  /* 0x004e280601007387 */ /* 0x000fe80000100a00 */
[----:B--2---:R0:W-:Y:S01]  /*44d30*/  STL.64 [R1+0x4e20], R4 ;  /* 0x004e200401007387 */ /* 0x0041e20000100a00 */
[----:B------:R-:W2:Y:S02]  /*44d40*/  LDL.LU R8, [R1+0x1f0] ;  /* 0x0001f00001087983 */ /* 0x000ea40000300800 */
[----:B------:R-:W2:Y:S02]  /*44d50*/  LDL.LU R9, [R1+0x1f4] ;  /* 0x0001f40001097983 */ /* 0x000ea40000300800 */
[----:B------:R-:W2:Y:S01]  /*44d60*/  LDL.LU R10, [R1+0x1f8] ;  /* 0x0001f800010a7983 */ /* 0x000ea20000300800 */
[----:B------:R-:W2:Y:S04]  /*44d70*/  LDL.LU R11, [R1+0x1fc] ;  /* 0x0001fc00010b7983 */ /* 0x000ea80000300800 */
[----:B0-----:R-:W2:Y:S01]  /*44d80*/  LDL.LU R4, [R1+0x20] ;  /* 0x0000200001047983 */ /* 0x001ea20000300800 */
[----:B------:R-:W2:Y:S02]  /*44d90*/  LDL.LU R5, [R1+0x24] ;  /* 0x0000240001057983 */ /* 0x000ea40000300800 */
[----:B---3--:R-:W-:Y:S01]  /*44da0*/  IMAD.MOV.U32 R6, RZ, RZ, R14 ;  /* 0x000000ffff067224 */ /* 0x008fe200078e000e */
[----:B------:R-:W-:Y:S01]  /*44db0*/  MOV R7, R15 ;  /* 0x0000000f00077202 */ /* 0x000fe20000000f00 */
[----:B------:R-:W3:Y:S01]  /*44dc0*/  LDL.LU R14, [R1+0x4ec4] ;  /* 0x004ec400010e7983 */ /* 0x000ee20000300800 */
        /* <DEDUP_REMOVED lines=27> */
[----:B------:R-:W4:Y:S01]  /*44f80*/  LDL.LU R4, [R1+0x40] ;  /* 0x0000400001047983 */ /* 0x000f220000300800 */
[----:B------:R-:W4:Y:S01]  /*44f90*/  LDL.LU R5, [R1+0x44] ;  /* 0x0000440001057983 */ /* 0x000f220000300800 */
[----:B---3--:R-:W-:Y:S01]  /*44fa0*/  MOV R6, R15 ;  /* 0x0000000f00067202 */ /* 0x008fe20000000f00 */
[----:B------:R-:W-:Y:S01]  /*44fb0*/  IMAD.MOV.U32 R7, RZ, RZ, R14 ;  /* 0x000000ffff077224 */ /* 0x000fe200078e000e */
[----:B------:R-:W3:Y:S01]  /*44fc0*/  LDL.LU R15, [R1+0x4ebc] ;  /* 0x004ebc00010f7983 */ /* 0x000ee20000300800 */
[----:B------:R-:W3:Y:S03]  /*44fd0*/  LDL.LU R14, [R1+0x4eb8] ;  /* 0x004eb800010e7983 */ /* 0x000ee60000300800 */
[----:B--2---:R-:W-:Y:S01]  /*44fe0*/  STL.64 [R1+0x4e68], R10 ;  /* 0x004e680a01007387 */ /* 0x004fe20000100a00 */
        /* <DEDUP_REMOVED lines=21> */
[----:B----4-:R-:W-:Y:S01]  /*45140*/  STL.64 [R1+0x4de8], R22 ;  /* 0x004de81601007387 */ /* 0x010fe20000100a00 */
[----:B------:R0:W-:Y:S03]  /*45150*/  STL.64 [R1+0x4de0], R20 ;  /* 0x004de01401007387 */ /* 0x0001e60000100a00 */
[----:B0-----:R-:W4:Y:S01]  /*45160*/  LDL.LU R20, [R1+0x210] ;  /* 0x0002100001147983 */ /* 0x001f220000300800 */
[----:B------:R-:W4:Y:S02]  /*45170*/  LDL.LU R21, [R1+0x214] ;  /* 0x0002140001157983 */ /* 0x000f240000300800 */
[----:B------:R-:W2:Y:S02]  /*45180*/  LDL.LU R22, [R1+0x218] ;  /* 0x0002180001167983 */ /* 0x000ea40000300800 */
[----:B------:R-:W2:Y:S02]  /*45190*/  LDL.LU R23, [R1+0x21c] ;  /* 0x00021c0001177983 */ /* 0x000ea40000300800 */
[----:B--2---:R3:W-:Y:S01]  /*451a0*/  STL.64 [R1+0x4df8], R22 ;  /* 0x004df81601007387 */ /* 0x0047e20000100a00 */
[----:B----4-:R0:W-:Y:S01]  /*451b0*/  STL.64 [R1+0x4df0], R20 ;  /* 0x004df01401007387 */ /* 0x0101e20000100a00 */
[----:B---3--:R-:W-:-:S02]  /*451c0*/  MOV R22, R14 ;  /* 0x0000000e00167202 */ /* 0x008fc40000000f00 */
[----:B0-----:R-:W2:Y:S01]  /*451d0*/  LDL.LU R20, [R1+0x250] ;  /* 0x0002500001147983 */ /* 0x001ea20000300800 */
[----:B------:R-:W2:Y:S02]  /*451e0*/  LDL.LU R21, [R1+0x254] ;  /* 0x0002540001157983 */ /* 0x000ea40000300800 */
[----:B------:R-:W3:Y:S01]  /*451f0*/  LDL.LU R14, [R1+0x4eb4] ;  /* 0x004eb400010e7983 */ /* 0x000ee20000300800 */
[----:B------:R-:W-:Y:S02]  /*45200*/  MOV R23, R15 ;  /* 0x0000000f00177202 */ /* 0x000fe40000000f00 */
[----:B------:R-:W3:Y:S01]  /*45210*/  LDL.LU R15, [R1+0x4eb0] ;  /* 0x004eb000010f7983 */ /* 0x000ee20000300800 */
[----:B------:R-:W-:Y:S02]  /*45220*/  STL.64 [R1+0x4da8], R26 ;  /* 0x004da81a01007387 */ /* 0x000fe40000100a00 */
[----:B------:R0:W-:Y:S02]  /*45230*/  STL.64 [R1+0x4da0], R24 ;  /* 0x004da01801007387 */ /* 0x0001e40000100a00 */
[----:B0-----:R-:W4:Y:S01]  /*45240*/  LDL.LU R24, [R1+0x1c0] ;  /* 0x0001c00001187983 */ /* 0x001f220000300800 */
[----:B------:R-:W4:Y:S02]  /*45250*/  LDL.LU R25, [R1+0x1c4] ;  /* 0x0001c40001197983 */ /* 0x000f240000300800 */
[----:B------:R-:W4:Y:S02]  /*45260*/  LDL.LU R26, [R1+0x1c8] ;  /* 0x0001c800011a7983 */ /* 0x000f240000300800 */
[----:B------:R-:W4:Y:S01]  /*45270*/  LDL.LU R27, [R1+0x1cc] ;  /* 0x0001cc00011b7983 */ /* 0x000f220000300800 */
[C---:B---3--:R-:W-:Y:S11]  /*45280*/  HMMA.16816.F32.BF16 R16, R4.reuse, R14, R16 ;  /* 0x0000000e0410723c */ /* 0x048ff60000041810 */
[----:B------:R-:W-:Y:S11]  /*45290*/  @!UPT UIADD3 URZ, URZ, URZ, URZ ;  /* 0x0000003f3f3ff290 */ /* 0x000ff6000fffe03f */
[----:B------:R-:W-:Y:S01]  /*452a0*/  @!UPT UIADD3 URZ, URZ, URZ, URZ ;  /* 0x0000003f3f3ff290 */ /* 0x000fe2000fffe03f */
[----:B------:R-:W-:Y:S01]  /*452b0*/  STL.64 [R1+0x90], R16 ;  /* 0x0000901001007387 */ /* 0x000fe20000100a00 */
[----:B------:R0:W-:Y:S02]  /*452c0*/  STL [R1+0x98], R18 ;  /* 0x0000981201007387 */ /* 0x0001e40000100800 */
[----:B------:R-:W-:Y:S02]  /*452d0*/  IMAD.MOV.U32 R2, RZ, RZ, R19 ;  /* 0x000000ffff027224 */ /* 0x000fe400078e0013 */
[----:B0-----:R-:W3:Y:S01]  /*452e0*/  LDL.LU.64 R18, [R1+0x4ea8] ;  /* 0x004ea80001127983 */ /* 0x001ee20000300a00 */
[----:B------:R-:W2:Y:S02]  /*452f0*/  LDL.LU.64 R16, [R1+0x4ea0] ;  /* 0x004ea00001107983 */ /* 0x000ea40000300a00 */
[----:B------:R-:W-:Y:S01]  /*45300*/  STL [R1+0x4c44], R2 ;  /* 0x004c440201007387 */ /* 0x000fe20000100800 */
        /* <DEDUP_REMOVED lines=12> */
[----:B------:R-:W-:Y:S01]  /*453d0*/  IMAD.MOV.U32 R2, RZ, RZ, R11 ;  /* 0x000000ffff027224 */ /* 0x000fe200078e000b */
[----:B------:R-:W-:Y:S02]  /*453e0*/  MOV R12, R8 ;  /* 0x00000008000c7202 */ /* 0x000fe40000000f00 */
[----:B------:R-:W-:Y:S01]  /*453f0*/  MOV R13, R9 ;  /* 0x00000009000d7202 */ /* 0x000fe20000000f00 */
[----:B0-----:R-:W3:Y:S01]  /*45400*/  LDL.LU.64 R10, [R1+0x4e78] ;  /* 0x004e7800010a7983 */ /* 0x001ee20000300a00 */
[----:B------:R-:W3:Y:S02]  /*45410*/  LDL.LU.64 R8, [R1+0x4e70] ;  /* 0x004e700001087983 */ /* 0x000ee40000300a00 */
        /* <DEDUP_REMOVED lines=88> */
[----:B------:R1:W-:Y:S03]  /*459a0*/  STL.64 [R1+0x2a8], R22 ;  /* 0x0002a81601007387 */ /* 0x0003e60000100a00 */
[----:B0-----:R-:W4:Y:S01]  /*459b0*/  LDL.LU R20, [R1+0x120] ;  /* 0x0001200001147983 */ /* 0x001f220000300800 */
[----:B------:R-:W4:Y:S02]  /*459c0*/  LDL.LU R21, [R1+0x124] ;  /* 0x0001240001157983 */ /* 0x000f240000300800 */
[----:B-1----:R-:W2:Y:S02]  /*459d0*/  LDL.LU R22, [R1+0x128] ;  /* 0x0001280001167983 */ /* 0x002ea40000300800 */
        /* <DEDUP_REMOVED lines=13> */
[C---:B------:R-:W-:Y:S08]  /*45ab0*/  HMMA.16816.F32.BF16 R8, R24.reuse, R14, R8 ;  /* 0x0000000e1808723c */ /* 0x040ff00000041808 */
[----:B---3--:R-:W-:Y:S07]  /*45ac0*/  HMMA.16816.F32.BF16 R4, R24, R18, R4 ;  /* 0x000000121804723c */ /* 0x008fee0000041804 */
[----:B------:R-:W-:-:S02]  /*45ad0*/  MOV R24, R3 ;  /* 0x0000000300187202 */ /* 0x000fc40000000f00 */
[----:B------:R-:W-:Y:S01]  /*45ae0*/  MOV R25, R28 ;  /* 0x0000001c00197202 */ /* 0x000fe20000000f00 */
[----:B----4-:R-:W-:Y:S01]  /*45af0*/  STL.64 [R1+0x4d80], R22 ;  /* 0x004d801601007387 */ /* 0x010fe20000100a00 */
[----:B--2---:R-:W-:Y:S02]  /*45b00*/  STL.64 [R1+0x4d78], R20 ;  /* 0x004d781401007387 */ /* 0x004fe40000100a00 */
[----:B------:R-:W0:Y:S04]  /*45b10*/  LDSM.16.MT88.4 R20, [R29+0x1e180] ;  /* 0x01e180001d14783b */ /* 0x000e280000004200 */
[----:B------:R-:W-:Y:S01]  /*45b20*/  STL.64 [R1+0x290], R8 ;  /* 0x0002900801007387 */ /* 0x000fe20000100a00 */
[----:B------:R-:W-:Y:S01]  /*45b30*/  STL.64 [R1+0x298], R10 ;  /* 0x0002980a01007387 */ /* 0x000fe20000100a00 */
[----:B------:R-:W2:Y:S04]  /*45b40*/  LDL.LU R3, [R1+0x4d8c] ;  /* 0x004d8c0001037983 */ /* 0x000ea80000300800 */
[----:B------:R1:W-:Y:S02]  /*45b50*/  STL.64 [R1+0x220], R4 ;  /* 0x0002200401007387 */ /* 0x0003e40000100a00 */
[----:B------:R3:W-:Y:S01]  /*45b60*/  STL.64 [R1+0x228], R6 ;  /* 0x0002280601007387 */ /* 0x0007e20000100a00 */
[----:B------:R-:W4:Y:S04]  /*45b70*/  LDL.LU R28, [R1+0x4d88] ;  /* 0x004d8800011c7983 */ /* 0x000f280000300800 */
[----:B-1----:R-:W4:Y:S01]  /*45b80*/  LDL.LU R4, [R1+0x160] ;  /* 0x0001600001047983 */ /* 0x002f220000300800 */
[----:B------:R-:W4:Y:S02]  /*45b90*/  LDL.LU R5, [R1+0x164] ;  /* 0x0001640001057983 */ /* 0x000f240000300800 */
[----:B---3--:R-:W3:Y:S02]  /*45ba0*/  LDL.LU R6, [R1+0x168] ;  /* 0x0001680001067983 */ /* 0x008ee40000300800 */
[----:B------:R-:W3:Y:S01]  /*45bb0*/  LDL.LU R7, [R1+0x16c] ;  /* 0x00016c0001077983 */ /* 0x000ee20000300800 */
[----:B0-----:R-:W-:-:S02]  /*45bc0*/  MOV R8, R23 ;  /* 0x0000001700087202 */ /* 0x001fc40000000f00 */
[----:B------:R-:W-:Y:S01]  /*45bd0*/  MOV R9, R22 ;  /* 0x0000001600097202 */ /* 0x000fe20000000f00 */
[----:B------:R-:W-:Y:S01]  /*45be0*/  IMAD.MOV.U32 R10, RZ, RZ, R21 ;  /* 0x000000ffff0a7224 */ /* 0x000fe200078e0015 */
[----:B------:R-:W-:Y:S01]  /*45bf0*/  MOV R11, R20 ;  /* 0x00000014000b7202 */ /* 0x000fe20000000f00 */
[----:B------:R-:W3:Y:S01]  /*45c00*/  LDL.LU.64 R22, [R1+0x4d80] ;  /* 0x004d800001167983 */ /* 0x000ee20000300a00 */
[----:B------:R-:W3:Y:S02]  /*45c10*/  LDL.LU.64 R20, [R1+0x4d78] ;  /* 0x004d780001147983 */ /* 0x000ee40000300a00 */
[----:B------:R0:W-:Y:S02]  /*45c20*/  STL [R1+0x4d38], R8 ;  /* 0x004d380801007387 */ /* 0x0001e40000100800 */
[----:B------:R-:W-:Y:S01]  /*45c30*/  STL [R1+0x4d34], R9 ;  /* 0x004d340901007387 */ /* 0x000fe20000100800 */
[----:B------:R-:W-:Y:S01]  /*45c40*/  STL [R1+0x4d30], R10 ;  /* 0x004d300a01007387 */ /* 0x000fe20000100800 */
[----:B------:R1:W-:Y:S03]  /*45c50*/  STL [R1+0x4d2c], R11 ;  /* 0x004d2c0b01007387 */ /* 0x0003e60000100800 */
[----:B0-----:R-:W3:Y:S01]  /*45c60*/  LDL.LU R8, [R1+0x50] ;  /* 0x0000500001087983 */ /* 0x001ee20000300800 */
[----:B-1----:R-:W-:-:S02]  /*45c70*/  MOV R11, R0 ;  /* 0x00000000000b7202 */ /* 0x002fc40000000f00 */
[----:B--2---:R-:W-:Y:S01]  /*45c80*/  MOV R10, R3 ;  /* 0x00000003000a7202 */ /* 0x004fe20000000f00 */
[----:B----4-:R-:W-:Y:S02]  /*45c90*/  IMAD.MOV.U32 R9, RZ, RZ, R28 ;  /* 0x000000ffff097224 */ /* 0x010fe400078e001c */
[----:B------:R-:W2:Y:S01]  /*45ca0*/  LDL.LU R28, [R1+0x4d74] ;  /* 0x004d7400011c7983 */ /* 0x000ea20000300800 */
[----:B------:R-:W4:Y:S02]  /*45cb0*/  LDL.LU R3, [R1+0x4d70] ;  /* 0x004d700001037983 */ /* 0x000f240000300800 */
[----:B------:R-:W-:Y:S02]  /*45cc0*/  STL [R1+0x4c28], R29 ;  /* 0x004c281d01007387 */ /* 0x000fe40000100800 */
[C---:B---3--:R-:W-:Y:S11]  /*45cd0*/  HMMA.16816.F32.BF16 R20, R8.reuse, R14, R20 ;  /* 0x0000000e0814723c */ /* 0x048ff60000041814 */
[----:B------:R-:W-:Y:S11]  /*45ce0*/  @!UPT UIADD3 URZ, URZ, URZ, URZ ;  /* 0x0000003f3f3ff290 */ /* 0x000ff6000fffe03f */
[----:B------:R-:W-:Y:S01]  /*45cf0*/  @!UPT UIADD3 URZ, URZ, URZ, URZ ;  /* 0x0000003f3f3ff290 */ /* 0x000fe2000fffe03f */
[----:B------:R-:W-:Y:S01]  /*45d00*/  STL.64 [R1+0x2c0], R20 ;  /* 0x0002c01401007387 */ /* 0x000fe20000100a00 */
[----:B------:R0:W-:Y:S03]  /*45d10*/  STL.64 [R1+0x2c8], R22 ;  /* 0x0002c81601007387 */ /* 0x0001e60000100a00 */
[----:B0-----:R-:W3:Y:S01]  /*45d20*/  LDL.LU.64 R22, [R1+0x4d68] ;  /* 0x004d680001167983 */ /* 0x001ee20000300a00 */
[----:B------:R-:W3:Y:S02]  /*45d30*/  LDL.LU.64 R20, [R1+0x4d60] ;  /* 0x004d600001147983 */ /* 0x000ee40000300a00 */
[----:B------:R-:W-:Y:S01]  /*45d40*/  IMAD.MOV.U32 R26, RZ, RZ, R17 ;  /* 0x000000ffff1a7224 */ /* 0x000fe200078e0011 */
[----:B------:R-:W-:Y:S01]  /*45d50*/  MOV R27, R16 ;  /* 0x00000010001b7202 */ /* 0x000fe20000000f00 */
[----:B---3--:R-:W-:Y:S01]  /*45d60*/  HMMA.16816.F32.BF16 R8, R8, R18, R20 ;  /* 0x000000120808723c */ /* 0x008fe20000041814 */
[----:B------:R-:W3:Y:S01]  /*45d70*/  LDL.LU.64 R22, [R1+0x4d58] ;  /* 0x004d580001167983 */ /* 0x000ee20000300a00 */
[----:B------:R-:W3:Y:S11]  /*45d80*/  LDL.LU.64 R20, [R1+0x4d50] ;  /* 0x004d500001147983 */ /* 0x000ef60000300a00 */
[----:B------:R-:W-:Y:S10]  /*45d90*/  @!UPT UIADD3 URZ, URZ, URZ, URZ ;  /* 0x0000003f3f3ff290 */ /* 0x000ff4000fffe03f */
[----:B------:R-:W-:Y:S01]  /*45da0*/  STL.64 [R1+0x250], R8 ;  /* 0x0002500801007387 */ /* 0x000fe20000100a00 */
[----:B------:R-:W-:Y:S02]  /*45db0*/  STL.64 [R1+0x258], R10 ;  /* 0x0002580a01007387 */ /* 0x000fe40000100a00 */
[----:B----4-:R-:W0:Y:S04]  /*45dc0*/  LDSM.16.MT88.4 R8, [R3+0x1e000] ;  /* 0x01e000000308783b */ /* 0x010e280000004200 */
[----:B0-----:R-:W-:Y:S01]  /*45dd0*/  IMAD.MOV.U32 R0, RZ, RZ, R8 ;  /* 0x000000ffff007224 */ /* 0x001fe200078e0008 */
[----:B------:R-:W-:Y:S02]  /*45de0*/  MOV R29, R9 ;  /* 0x00000009001d7202 */ /* 0x000fe40000000f00 */
[----:B------:R-:W-:Y:S01]  /*45df0*/  MOV R17, R10 ;  /* 0x0000000a00117202 */ /* 0x000fe20000000f00 */
[----:B------:R-:W-:Y:S01]  /*45e00*/  IMAD.MOV.U32 R16, RZ, RZ, R11 ;  /* 0x000000ffff107224 */ /* 0x000fe200078e000b */
[C---:B---3--:R-:W-:Y:S11]  /*45e10*/  HMMA.16816.F32.BF16 R20, R24.reuse, R14, R20 ;  /* 0x0000000e1814723c */ /* 0x048ff60000041814 */
        /* <DEDUP_REMOVED lines=10> */
[----:B------:R-:W-:Y:S03]  /*45ec0*/  HMMA.16816.F32.BF16 R24, R24, R18, R4 ;  /* 0x000000121818723c */ /* 0x000fe60000041804 */
[----:B0-----:R-:W-:Y:S01]  /*45ed0*/  STL.64 [R1+0x4c88], R22 ;  /* 0x004c881601007387 */ /* 0x001fe20000100a00 */
[----:B------:R0:W-:Y:S03]  /*45ee0*/  STL.64 [R1+0x4c80], R20 ;  /* 0x004c801401007387 */ /* 0x0001e60000100a00 */
[----:B0-----:R-:W3:Y:S01]  /*45ef0*/  LDL.LU R20, [R1+0x150] ;  /* 0x0001500001147983 */ /* 0x001ee20000300800 */
[----:B------:R-:W3:Y:S02]  /*45f00*/  LDL.LU R21, [R1+0x154] ;  /* 0x0001540001157983 */ /* 0x000ee40000300800 */
[----:B------:R-:W3:Y:S02]  /*45f10*/  LDL.LU R22, [R1+0x158] ;  /* 0x0001580001167983 */ /* 0x000ee40000300800 */
[----:B------:R-:W3:Y:S01]  /*45f20*/  LDL.LU R23, [R1+0x15c] ;  /* 0x00015c0001177983 */ /* 0x000ee20000300800 */
[----:B------:R-:W3:Y:S01]  /*45f30*/  LDL.LU.64 R6, [R1+0x4d48] ;  /* 0x004d480001067983 */ /* 0x000ee20000300a00 */
[----:B------:R-:W3:Y:S09]  /*45f40*/  LDL.LU.64 R4, [R1+0x4d40] ;  /* 0x004d400001047983 */ /* 0x000ef20000300a00 */
[----:B------:R-:W-:Y:S02]  /*45f50*/  STL.64 [R1+0x210], R24 ;  /* 0x0002101801007387 */ /* 0x000fe40000100a00 */
[----:B------:R-:W-:Y:S02]  /*45f60*/  STL.64 [R1+0x218], R26 ;  /* 0x0002181a01007387 */ /* 0x000fe40000100a00 */
[----:B------:R-:W0:Y:S04]  /*45f70*/  LDSM.16.MT88.4 R24, [R3+0x1e180] ;  /* 0x01e180000318783b */ /* 0x000e280000004200 */
[----:B0-----:R-:W-:Y:S01]  /*45f80*/  STL.64 [R1+0x4c68], R26 ;  /* 0x004c681a01007387 */ /* 0x001fe20000100a00 */
[----:B------:R-:W-:Y:S02]  /*45f90*/  STL.64 [R1+0x4c60], R24 ;  /* 0x004c601801007387 */ /* 0x000fe40000100a00 */
[----:B------:R-:W-:Y:S02]  /*45fa0*/  STL [R1+0x4bf0], R3 ;  /* 0x004bf00301007387 */ /* 0x000fe40000100800 */
[----:B------:R-:W-:Y:S01]  /*45fb0*/  STL.64 [R1+0x4d18], R14 ;  /* 0x004d180e01007387 */ /* 0x000fe20000100a00 */
[----:B------:R-:W-:Y:S01]  /*45fc0*/  STL.64 [R1+0x4d10], R12 ;  /* 0x004d100c01007387 */ /* 0x000fe20000100a00 */
[----:B---3--:R-:W-:Y:S11]  /*45fd0*/  HMMA.16816.F32.BF16 R20, R4, R14, R20 ;  /* 0x0000000e0414723c */ /* 0x008ff60000041814 */
[----:B------:R-:W-:Y:S11]  /*45fe0*/  @!UPT UIADD3 URZ, URZ, URZ, URZ ;  /* 0x0000003f3f3ff290 */ /* 0x000ff6000fffe03f */
[----:B------:R-:W-:Y:S01]  /*45ff0*/  @!UPT UIADD3 URZ, URZ, URZ, URZ ;  /* 0x0000003f3f3ff290 */ /* 0x000fe2000fffe03f */
[----:B------:R-:W-:Y:S01]  /*46000*/  STL.64 [R1+0x1f0], R20 ;  /* 0x0001f01401007387 */ /* 0x000fe20000100a00 */
[----:B------:R-:W-:Y:S02]  /*46010*/  STL.64 [R1+0x1f8], R22 ;  /* 0x0001f81601007387 */ /* 0x000fe40000100a00 */
[----:B--2---:R-:W0:Y:S02]  /*46020*/  LDSM.16.MT88.4 R20, [R28+0x20000] ;  /* 0x020000001c14783b */ /* 0x004e240000004200 */
[----:B0-----:R0:W-:Y:S02]  /*46030*/  STL [R1+0x64], R21 ;  /* 0x0000641501007387 */ /* 0x0011e40000100800 */
[----:B------:R1:W-:Y:S02]  /*46040*/  STL.64 [R1+0x68], R22 ;  /* 0x0000681601007387 */ /* 0x0003e40000100a00 */
[----:B------:R-:W2:Y:S02]  /*46050*/  LDL.LU R24, [R1+0x80] ;  /* 0x0000800001187983 */ /* 0x000ea40000300800 */
[----:B------:R-:W2:Y:S01]  /*46060*/  LDL.LU R25, [R1+0x84] ;  /* 0x0000840001197983 */ /* 0x000ea20000300800 */
[----:B------:R-:W3:Y:S01]  /*46070*/  LDL.LU R26, [R1+0x88] ;  /* 0x00008800011a7983 */ /* 0x000ee20000300800 */
[----:B------:R-:W3:Y:S01]  /*46080*/  LDL.LU R27, [R1+0x8c] ;  /* 0x00008c00011b7983 */ /* 0x000ee20000300800 */
[----:B------:R-:W-:Y:S01]  /*46090*/  MOV R2, R20 ;  /* 0x0000001400027202 */ /* 0x000fe20000000f00 */
[----:B------:R-:W-:-:S02]  /*460a0*/  IMAD.MOV.U32 R20, RZ, RZ, R8 ;  /* 0x000000ffff147224 */ /* 0x000fc400078e0008 */
[----:B------:R-:W4:Y:S01]  /*460b0*/  LDL.LU R8, [R1+0x4d38] ;  /* 0x004d380001087983 */ /* 0x000f220000300800 */
[----:B0-----:R-:W-:Y:S02]  /*460c0*/  MOV R21, R9 ;  /* 0x0000000900157202 */ /* 0x001fe40000000f00 */
[----:B------:R-:W4:Y:S01]  /*460d0*/  LDL.LU R9, [R1+0x4d34] ;  /* 0x004d340001097983 */ /* 0x000f220000300800 */
[----:B-1----:R-:W-:Y:S01]  /*460e0*/  MOV R22, R10 ;  /* 0x0000000a00167202 */ /* 0x002fe20000000f00 */
[----:B------:R-:W-:Y:S01]  /*460f0*/  IMAD.MOV.U32 R23, RZ, RZ, R11 ;  /* 0x000000ffff177224 */ /* 0x000fe200078e000b */
[----:B------:R-:W4:Y:S01]  /*46100*/  LDL.LU R10, [R1+0x4d30] ;  /* 0x004d3000010a7983 */ /* 0x000f220000300800 */
[----:B------:R-:W4:Y:S03]  /*46110*/  LDL.LU R11, [R1+0x4d2c] ;  /* 0x004d2c00010b7983 */ /* 0x000f260000300800 */
[----:B------:R-:W-:Y:S01]  /*46120*/  STL.64 [R1+0x4cb8], R22 ;  /* 0x004cb81601007387 */ /* 0x000fe20000100a00 */
[----:B------:R-:W-:Y:S03]  /*46130*/  STL.64 [R1+0x4cb0], R20 ;  /* 0x004cb01401007387 */ /* 0x000fe60000100a00 */
        /* <DEDUP_REMOVED lines=17> */
[----:B------:R-:W-:Y:S02]  /*46250*/  STL.64 [R1+0x4ce8], R22 ;  /* 0x004ce81601007387 */ /* 0x000fe40000100a00 */
[----:B------:R-:W-:Y:S02]  /*46260*/  STL.64 [R1+0x4ce0], R20 ;  /* 0x004ce01401007387 */ /* 0x000fe40000100a00 */
[----:B------:R-:W4:Y:S01]  /*46270*/  LDL.LU R12, [R1+0x140] ;  /* 0x00014000010c7983 */ /* 0x000f220000300800 */
[----:B------:R-:W4:Y:S01]  /*46280*/  LDL.LU R13, [R1+0x144] ;  /* 0x00014400010d7983 */ /* 0x000f220000300800 */
        /* <DEDUP_REMOVED lines=13> */
[----:B------:R-:W-:-:S02]  /*46360*/  IMAD.MOV.U32 R27, RZ, RZ, R0 ;  /* 0x000000ffff1b7224 */ /* 0x000fc400078e0000 */
        /* <DEDUP_REMOVED lines=11> */
[----:B------:R-:W3:Y:S01]  /*46420*/  LDL.LU R26, [R1+0x78] ;  /* 0x00007800011a7983 */ /* 0x000ee20000300800 */
[----:B----4-:R-:W-:-:S02]  /*46430*/  MOV R27, R0 ;  /* 0x00000000001b7202 */ /* 0x010fc40000000f00 */
[----:B------:R-:W4:Y:S01]  /*46440*/  LDL.LU R0, [R1+0x4d20] ;  /* 0x004d200001007983 */ /* 0x000f220000300800 */
[----:B------:R-:W-:Y:S01]  /*46450*/  MOV R20, R11 ;  /* 0x0000000b00147202 */ /* 0x000fe20000000f00 */
[----:B------:R-:W-:Y:S01]  /*46460*/  IMAD.MOV.U32 R21, RZ, RZ, R10 ;  /* 0x000000ffff157224 */ /* 0x000fe200078e000a */
[----:B------:R-:W-:Y:S02]  /*46470*/  MOV R22, R9 ;  /* 0x0000000900167202 */ /* 0x000fe40000000f00 */
[----:B------:R-:W-:Y:S01]  /*46480*/  MOV R23, R8 ;  /* 0x0000000800177202 */ /* 0x000fe20000000f00 */
[----:B------:R-:W-:Y:S01]  /*46490*/  HMMA.16816.F32.BF16 R4, R4, R18, R12 ;  /* 0x000000120404723c */ /* 0x000fe2000004180c */
[----:B----4-:R-:W0:Y:S04]  /*464a0*/  LDSM.16.M88.4 R8, [R0+0x40200] ;  /* 0x040200000008783b */ /* 0x010e280000000200 */
[----:B---3--:R-:W-:Y:S01]  /*464b0*/  STL.64 [R1+0x4d08], R26 ;  /* 0x004d081a01007387 */ /* 0x008fe20000100a00 */
[----:B--2---:R1:W-:Y:S03]  /*464c0*/  STL.64 [R1+0x4d00], R24 ;  /* 0x004d001801007387 */ /* 0x0043e60000100a00 */
[----:B-1----:R-:W2:Y:S01]  /*464d0*/  LDL.LU R24, [R1+0x130] ;  /* 0x0001300001187983 */ /* 0x002ea20000300800 */
[----:B------:R-:W2:Y:S02]  /*464e0*/  LDL.LU R25, [R1+0x134] ;  /* 0x0001340001197983 */ /* 0x000ea40000300800 */
[----:B------:R-:W2:Y:S02]  /*464f0*/  LDL.LU R26, [R1+0x138] ;  /* 0x00013800011a7983 */ /* 0x000ea40000300800 */
[----:B------:R-:W2:Y:S01]  /*46500*/  LDL.LU R27, [R1+0x13c] ;  /* 0x00013c00011b7983 */ /* 0x000ea20000300800 */
[----:B0-----:R0:W-:Y:S01]  /*46510*/  STL [R1+0x4a4c], R10 ;  /* 0x004a4c0a01007387 */ /* 0x0011e20000100800 */
[----:B------:R1:W-:Y:S02]  /*46520*/  STL [R1+0x4a48], R11 ;  /* 0x004a480b01007387 */ /* 0x0003e40000100800 */
[----:B------:R-:W2:Y:S02]  /*46530*/  LDL.LU.64 R14, [R1+0x4d18] ;  /* 0x004d1800010e7983 */ /* 0x000ea40000300a00 */
[----:B------:R-:W3:Y:S03]  /*46540*/  LDL.LU.64 R12, [R1+0x4d10] ;  /* 0x004d1000010c7983 */ /* 0x000ee60000300a00 */
[----:B------:R-:W-:Y:S01]  /*46550*/  STL.64 [R1+0x170], R4 ;  /* 0x0001700401007387 */ /* 0x000fe20000100a00 */
[----:B0-----:R-:W-:Y:S01]  /*46560*/  IMAD.MOV.U32 R10, RZ, RZ, R7 ;  /* 0x000000ffff0a7224 */ /* 0x001fe200078e0007 */
[----:B-1----:R-:W-:-:S02]  /*46570*/  MOV R11, R6 ;  /* 0x00000006000b7202 */ /* 0x002fc40000000f00 */
[----:B------:R-:W0:Y:S04]  /*46580*/  LDSM.16.M88.4 R4, [R0+0x50200] ;  /* 0x050200000004783b */ /* 0x000e280000000200 */
[----:B------:R-:W-:Y:S01]  /*46590*/  STL [R1+0x4b94], R10 ;  /* 0x004b940a01007387 */ /* 0x000fe20000100800 */
[----:B------:R-:W-:Y:S03]  /*465a0*/  STL [R1+0x4b90], R11 ;  /* 0x004b900b01007387 */ /* 0x000fe60000100800 */
[----:B0-----:R-:W-:Y:S01]  /*465b0*/  STL [R1+0x4c2c], R5 ;  /* 0x004c2c0501007387 */ /* 0x001fe20000100800 */
[----:B------:R-:W-:Y:S02]  /*465c0*/  STL [R1+0x49dc], R6 ;  /* 0x0049dc0601007387 */ /* 0x000fe40000100800 */
        /* <DEDUP_REMOVED lines=22> */
[----:B------:R-:W-:Y:S02]  /*46730*/  STL.64 [R1+0x4c38], R10 ;  /* 0x004c380a01007387 */ /* 0x000fe40000100a00 */
[----:B------:R0:W-:Y:S02]  /*46740*/  STL.64 [R1+0x4c30], R8 ;  /* 0x004c300801007387 */ /* 0x0001e40000100a00 */
[----:B0-----:R-:W4:Y:S01]  /*46750*/  LDL.LU R8, [R1+0xb0] ;  /* 0x0000b00001087983 */ /* 0x001f220000300800 */
[----:B------:R-:W4:Y:S02]  /*46760*/  LDL.LU R9, [R1+0xb4] ;  /* 0x0000b40001097983 */ /* 0x000f240000300800 */
[----:B------:R-:W4:Y:S02]  /*46770*/  LDL.LU R10, [R1+0xb8] ;  /* 0x0000b800010a7983 */ /* 0x000f240000300800 */
        /* <DEDUP_REMOVED lines=39> */
[----:B------:R-:W0:Y:S11]  /*469f0*/  LDSM.16.MT88.4 R24, [R28+0x20100] ;  /* 0x020100001c18783b */ /* 0x000e360000004200 */
[----:B------:R-:W-:Y:S11]  /*46a00*/  @!UPT UIADD3 URZ, URZ, URZ, URZ ;  /* 0x0000003f3f3ff290 */ /* 0x000ff6000fffe03f */
[----:B------:R1:W-:Y:S01]  /*46a10*/  STL.64 [R1+0x2f0], R20 ;  /* 0x0002f01401007387 */ /* 0x0003e20000100a00 */
[----:B------:R-:W-:Y:S01]  /*46a20*/  STL.64 [R1+0x2f8], R22 ;  /* 0x0002f81601007387 */ /* 0x000fe20000100a00 */
[----:B0-----:R-:W-:Y:S02]  /*46a30*/  MOV R16, R26 ;  /* 0x0000001a00107202 */ /* 0x001fe40000000f00 */
[----:B------:R-:W-:Y:S02]  /*46a40*/  MOV R0, R27 ;  /* 0x0000001b00007202 */ /* 0x000fe40000000f00 */
[----:B-1----:R-:W-:Y:S01]  /*46a50*/  MOV R20, R24 ;  /* 0x0000001800147202 */ /* 0x002fe20000000f00 */
[----:B------:R-:W-:Y:S01]  /*46a60*/  IMAD.MOV.U32 R17, RZ, RZ, R25 ;  /* 0x000000ffff117224 */ /* 0x000fe200078e0019 */
[----:B------:R-:W4:Y:S01]  /*46a70*/  LDL.LU.64 R26, [R1+0x4c68] ;  /* 0x004c6800011a7983 */ /* 0x000f220000300a00 */
[----:B------:R-:W4:Y:S02]  /*46a80*/  LDL.LU.64 R24, [R1+0x4c60] ;  /* 0x004c600001187983 */ /* 0x000f240000300a00 */
[----:B------:R-:W-:Y:S01]  /*46a90*/  STL.64 [R1+0x4c58], R18 ;  /* 0x004c581201007387 */ /* 0x000fe20000100a00 */
[----:B------:R-:W-:Y:S02]  /*46aa0*/  STL.64 [R1+0x4c50], R16 ;  /* 0x004c501001007387 */ /* 0x000fe40000100a00 */
[----:B------:R-:W0:Y:S04]  /*46ab0*/  LDSM.16.MT88.4 R16, [R28+0x20180] ;  /* 0x020180001c10783b */ /* 0x000e280000004200 */
[----:B0-----:R-:W-:Y:S01]  /*46ac0*/  IMAD.MOV.U32 R23, RZ, RZ, R17 ;  /* 0x000000ffff177224 */ /* 0x001fe200078e0011 */
[----:B------:R-:W-:-:S02]  /*46ad0*/  MOV R22, R18 ;  /* 0x0000001200167202 */ /* 0x000fc40000000f00 */
[----:B------:R-:W-:Y:S02]  /*46ae0*/  MOV R21, R19 ;  /* 0x0000001300157202 */ /* 0x000fe40000000f00 */
[----:B------:R-:W-:Y:S01]  /*46af0*/  MOV R3, R16 ;  /* 0x0000001000037202 */ /* 0x000fe20000000f00 */
[----:B----4-:R-:W-:Y:S11]  /*46b00*/  HMMA.16816.F32.BF16 R8, R24, R14, R8 ;  /* 0x0000000e1808723c */ /* 0x010ff60000041808 */
[----:B------:R-:W-:Y:S11]  /*46b10*/  @!UPT UIADD3 URZ, URZ, URZ, URZ ;  /* 0x0000003f3f3ff290 */ /* 0x000ff6000fffe03f */
[----:B------:R-:W-:Y:S01]  /*46b20*/  @!UPT UIADD3 URZ, URZ, URZ, URZ ;  /* 0x0000003f3f3ff290 */ /* 0x000fe2000fffe03f */
[----:B------:R0:W-:Y:S01]  /*46b30*/  STL.64 [R1+0x2e8], R10 ;  /* 0x0002e80a01007387 */ /* 0x0001e20000100a00 */
[----:B------:R-:W-:Y:S01]  /*46b40*/  IMAD.MOV.U32 R6, RZ, RZ, R8 ;  /* 0x000000ffff067224 */ /* 0x000fe200078e0008 */
[----:B------:R-:W-:Y:S01]  /*46b50*/  MOV R7, R9 ;  /* 0x0000000900077202 */ /* 0x000fe20000000f00 */
[----:B------:R-:W2:Y:S01]  /*46b60*/  LDL.LU R8, [R1+0xa0] ;  /* 0x0000a00001087983 */ /* 0x000ea20000300800 */
[----:B------:R-:W2:Y:S04]  /*46b70*/  LDL.LU R9, [R1+0xa4] ;  /* 0x0000a40001097983 */ /* 0x000ea80000300800 */
[----:B0-----:R-:W2:Y:S01]  /*46b80*/  LDL.LU R10, [R1+0xa8] ;  /* 0x0000a800010a7983 */ /* 0x001ea20000300800 */
[----:B------:R-:W2:Y:S02]  /*46b90*/  LDL.LU R11, [R1+0xac] ;  /* 0x0000ac00010b7983 */ /* 0x000ea40000300800 */
[----:B------:R-:W-:Y:S02]  /*46ba0*/  STL [R1+0x4a04], R7 ;  /* 0x004a040701007387 */ /* 0x000fe40000100800 */
[----:B------:R-:W-:Y:S01]  /*46bb0*/  STL [R1+0x4a00], R6 ;  /* 0x004a000601007387 */ /* 0x000fe20000100800 */
[----:B------:R-:W2:Y:S01]  /*46bc0*/  LDL.LU.64 R18, [R1+0x4c58] ;  /* 0x004c580001127983 */ /* 0x000ea20000300a00 */
[----:B------:R-:W4:Y:S02]  /*46bd0*/  LDL.LU.64 R16, [R1+0x4c50] ;  /* 0x004c500001107983 */ /* 0x000f240000300a00 */
[----:B------:R-:W-:Y:S02]  /*46be0*/  STL.64 [R1+0x4c00], R22 ;  /* 0x004c001601007387 */ /* 0x000fe40000100a00 */
[----:B------:R0:W-:Y:S02]  /*46bf0*/  STL.64 [R1+0x4bf8], R20 ;  /* 0x004bf81401007387 */ /* 0x0001e40000100a00 */
[----:B0-----:R-:W-:-:S02]  /*46c00*/  IMAD.MOV.U32 R20, RZ, RZ, R2 ;  /* 0x000000ffff147224 */ /* 0x001fc400078e0002 */
[----:B------:R-:W2:Y:S01]  /*46c10*/  LDL.LU R2, [R1+0x4c48] ;  /* 0x004c480001027983 */ /* 0x000ea20000300800 */
[----:B------:R-:W3:Y:S02]  /*46c20*/  LDL.LU R21, [R1+0x64] ;  /* 0x0000640001157983 */ /* 0x000ee40000300800 */
[----:B------:R-:W3:Y:S02]  /*46c30*/  LDL.LU R22, [R1+0x68] ;  /* 0x0000680001167983 */ /* 0x000ee40000300800 */
[----:B------:R-:W3:Y:S01]  /*46c40*/  LDL.LU R23, [R1+0x6c] ;  /* 0x00006c0001177983 */ /* 0x000ee20000300800 */
[----:B------:R-:W3:Y:S01]  /*46c50*/  LDL.LU R14, [R1+0x2b8] ;  /* 0x0002b800010e7983 */ /* 0x000ee20000300800 */
[----:B--2---:R-:W-:-:S03]  /*46c60*/  MOV R15, R2 ;  /* 0x00000002000f7202 */ /* 0x004fc60000000f00 */
[----:B------:R-:W2:Y:S02]  /*46c70*/  LDL.LU R2, [R1+0x4c44] ;  /* 0x004c440001027983 */ /* 0x000ea40000300800 */
[----:B---3--:R-:W-:Y:S02]  /*46c80*/  STL.64 [R1+0x4c10], R14 ;  /* 0x004c100e01007387 */ /* 0x008fe40000100a00 */
[----:B------:R0:W-:Y:S02]  /*46c90*/  STL.64 [R1+0x4c08], R12 ;  /* 0x004c080c01007387 */ /* 0x0001e40000100a00 */
[----:B0-----:R-:W3:Y:S01]  /*46ca0*/  LDL.LU R12, [R1+0xf0] ;  /* 0x0000f000010c7983 */ /* 0x001ee20000300800 */
[----:B------:R-:W3:Y:S02]  /*46cb0*/  LDL.LU R13, [R1+0xf4] ;  /* 0x0000f400010d7983 */ /* 0x000ee40000300800 */
[----:B------:R-:W2:Y:S02]  /*46cc0*/  LDL.LU R14, [R1+0xf8] ;  /* 0x0000f800010e7983 */ /* 0x000ea40000300800 */
[----:B------:R-:W2:Y:S01]  /*46cd0*/  LDL.LU R15, [R1+0xfc] ;  /* 0x0000fc00010f7983 */ /* 0x000ea20000300800 */
[----:B------:R-:W-:Y:S01]  /*46ce0*/  HMMA.16816.F32.BF16 R24, R24, R18, R8 ;  /* 0x000000121818723c */ /* 0x000fe20000041808 */
[----:B--2---:R-:W-:Y:S01]  /*46cf0*/  STL.64 [R1+0x4c20], R14 ;  /* 0x004c200e01007387 */ /* 0x004fe20000100a00 */
[----:B---3--:R0:W-:Y:S03]  /*46d00*/  STL.64 [R1+0x4c18], R12 ;  /* 0x004c180c01007387 */ /* 0x0081e60000100a00 */
[----:B0-----:R-:W2:Y:S01]  /*46d10*/  LDL.LU R12, [R1+0x90] ;  /* 0x00009000010c7983 */ /* 0x001ea20000300800 */
[----:B------:R-:W2:Y:S02]  /*46d20*/  LDL.LU R13, [R1+0x94] ;  /* 0x00009400010d7983 */ /* 0x000ea40000300800 */
[----:B------:R-:W2:Y:S01]  /*46d30*/  LDL.LU R14, [R1+0x98] ;  /* 0x00009800010e7983 */ /* 0x000ea20000300800 */
[----:B------:R-:W-:-:S02]  /*46d40*/  MOV R15, R2 ;  /* 0x00000002000f7202 */ /* 0x000fc40000000f00 */
[----:B------:R-:W3:Y:S01]  /*46d50*/  LDL.LU R2, [R1+0x4c40] ;  /* 0x004c400001027983 */ /* 0x000ee20000300800 */
[----:B------:R-:W-:Y:S02]  /*46d60*/  STL [R1+0x4a50], R28 ;  /* 0x004a501c01007387 */ /* 0x000fe40000100800 */
[----:B------:R-:W2:Y:S02]  /*46d70*/  LDL.LU.64 R10, [R1+0x4c38] ;  /* 0x004c3800010a7983 */ /* 0x000ea40000300a00 */
[----:B------:R-:W2:Y:S08]  /*46d80*/  LDL.LU.64 R8, [R1+0x4c30] ;  /* 0x004c300001087983 */ /* 0x000eb00000300a00 */
[----:B------:R-:W-:Y:S01]  /*46d90*/  MOV R6, R27 ;  /* 0x0000001b00067202 */ /* 0x000fe20000000f00 */
[----:B------:R-:W-:Y:S01]  /*46da0*/  IMAD.MOV.U32 R7, RZ, RZ, R26 ;  /* 0x000000ffff077224 */ /* 0x000fe200078e001a */
[----:B------:R0:W-:Y:S02]  /*46db0*/  STL.64 [R1+0x280], R24 ;  /* 0x0002801801007387 */ /* 0x0001e40000100a00 */
[----:B0-----:R-:W-:Y:S01]  /*46dc0*/  MOV R24, R5 ;  /* 0x0000000500187202 */ /* 0x001fe20000000f00 */
[----:B------:R-:W-:Y:S01]  /*46dd0*/  IMAD.MOV.U32 R25, RZ, RZ, R29 ;  /* 0x000000ffff197224 */ /* 0x000fe200078e001d */
        /* <DEDUP_REMOVED lines=10> */
[----:B------:R-:W-:Y:S02]  /*46e80*/  MOV R26, R11 ;  /* 0x0000000b001a7202 */ /* 0x000fe40000000f00 */
[----:B------:R-:W-:Y:S01]  /*46e90*/  MOV R27, R10 ;  /* 0x0000000a001b7202 */ /* 0x000fe20000000f00 */
[----:B0-----:R-:W-:Y:S01]  /*46ea0*/  IMAD.MOV.U32 R10, RZ, RZ, R13 ;  /* 0x000000ffff0a7224 */ /* 0x001fe200078e000d */
[----:B------:R-:W-:Y:S01]  /*46eb0*/  MOV R11, R14 ;  /* 0x0000000e000b7202 */ /* 0x000fe20000000f00 */
[----:B------:R-:W-:Y:S01]  /*46ec0*/  STL [R1+0x30], R12 ;  /* 0x0000300c01007387 */ /* 0x000fe20000100800 */
[----:B------:R-:W-:-:S02]  /*46ed0*/  MOV R28, R15 ;  /* 0x0000000f001c7202 */ /* 0x000fc40000000f00 */
[----:B------:R-:W0:Y:S03]  /*46ee0*/  LDSM.16.MT88.4 R12, [R2+0x20080] ;  /* 0x02008000020c783b */ /* 0x000e260000004200 */
[----:B------:R-:W-:Y:S01]  /*46ef0*/  STL [R1+0x4ba0], R28 ;  /* 0x004ba01c01007387 */ /* 0x000fe20000100800 */
[----:B------:R-:W-:Y:S02]  /*46f00*/  STL [R1+0x4b9c], R11 ;  /* 0x004b9c0b01007387 */ /* 0x000fe40000100800 */
[----:B------:R-:W-:Y:S01]  /*46f10*/  STL [R1+0x4b98], R10 ;  /* 0x004b980a01007387 */ /* 0x000fe20000100800 */
[----:B0-----:R-:W-:Y:S01]  /*46f20*/  STL.64 [R1+0x20], R12 ;  /* 0x0000200c01007387 */ /* 0x001fe20000100a00 */
[----:B------:R-:W-:Y:S02]  /*46f30*/  STL.64 [R1+0x28], R14 ;  /* 0x0000280e01007387 */ /* 0x000fe40000100a00 */
[----:B------:R-:W0:Y:S02]  /*46f40*/  LDSM.16.MT88.4 R12, [R2+0x20100] ;  /* 0x02010000020c783b */ /* 0x000e240000004200 */
[----:B0-----:R-:W-:Y:S01]  /*46f50*/  MOV R11, R14 ;  /* 0x0000000e000b7202 */ /* 0x001fe20000000f00 */
[----:B------:R0:W-:Y:S01]  /*46f60*/  STL [R1+0x10], R12 ;  /* 0x0000100c01007387 */ /* 0x0001e20000100800 */
[----:B------:R-:W-:Y:S01]  /*46f70*/  MOV R10, R15 ;  /* 0x0000000f000a7202 */ /* 0x000fe20000000f00 */
[----:B------:R-:W-:-:S02]  /*46f80*/  IMAD.MOV.U32 R28, RZ, RZ, R13 ;  /* 0x000000ffff1c7224 */ /* 0x000fc400078e000d */
[----:B------:R-:W2:Y:S01]  /*46f90*/  LDL.LU.64 R14, [R1+0x4c20] ;  /* 0x004c2000010e7983 */ /* 0x000ea20000300a00 */
[----:B0-----:R-:W2:Y:S01]  /*46fa0*/  LDL.LU.64 R12, [R1+0x4c18] ;  /* 0x004c1800010c7983 */ /* 0x001ea20000300a00 */
        /* <DEDUP_REMOVED lines=11> */
[----:B------:R0:W-:Y:S01]  /*47060*/  STL [R1], R20 ;  /* 0x0000001401007387 */ /* 0x0001e20000100800 */
[----:B------:R-:W-:Y:S01]  /*47070*/  MOV R28, R23 ;  /* 0x00000017001c7202 */ /* 0x000fe20000000f00 */
[----:B------:R-:W-:Y:S02]  /*47080*/  IMAD.MOV.U32 R10, RZ, RZ, R21 ;  /* 0x000000ffff0a7224 */ /* 0x000fe400078e0015 */
[----:B------:R-:W3:Y:S01]  /*47090*/  LDL.LU.64 R22, [R1+0x4c00] ;  /* 0x004c000001167983 */ /* 0x000ee20000300a00 */
[----:B0-----:R-:W3:Y:S01]  /*470a0*/  LDL.LU.64 R20, [R1+0x4bf8] ;  /* 0x004bf80001147983 */ /* 0x001ee20000300a00 */
[----:B------:R-:W-:Y:S02]  /*470b0*/  STL [R1+0x4a54], R2 ;  /* 0x004a540201007387 */ /* 0x000fe40000100800 */
[----:B------:R-:W-:Y:S02]  /*470c0*/  STL.64 [R1+0x4be8], R10 ;  /* 0x004be80a01007387 */ /* 0x000fe40000100a00 */
[----:B------:R-:W-:Y:S01]  /*470d0*/  STL.64 [R1+0x4be0], R8 ;  /* 0x004be00801007387 */ /* 0x000fe20000100a00 */
[----:B--2---:R-:W-:Y:S11]  /*470e0*/  HMMA.16816.F32.BF16 R12, R24, R8, R12 ;  /* 0x00000008180c723c */ /* 0x004ff6000004180c */
[----:B------:R-:W-:Y:S11]  /*470f0*/  @!UPT UIADD3 URZ, URZ, URZ, URZ ;  /* 0x0000003f3f3ff290 */ /* 0x000ff6000fffe03f */
[----:B------:R-:W-:Y:S01]  /*47100*/  @!UPT UIADD3 URZ, URZ, URZ, URZ ;  /* 0x0000003f3f3ff290 */ /* 0x000fe2000fffe03f */
[----:B------:R-:W-:Y:S01]  /*47110*/  STL.64 [R1+0x260], R12 ;  /* 0x0002600c01007387 */ /* 0x000fe20000100a00 */
[----:B------:R-:W-:Y:S02]  /*47120*/  STL.64 [R1+0x268], R14 ;  /* 0x0002680e01007387 */ /* 0x000fe40000100a00 */
[----:B------:R-:W0:Y:S02]  /*47130*/  LDSM.16.MT88.4 R12, [R29+0x20000] ;  /* 0x020000001d0c783b */ /* 0x000e240000004200 */
[----:B0-----:R3:W-:Y:S02]  /*47140*/  STL.64 [R1+0x4ad8], R14 ;  /* 0x004ad80e01007387 */ /* 0x0017e40000100a00 */
[----:B------:R0:W-:Y:S01]  /*47150*/  STL.64 [R1+0x4ad0], R12 ;  /* 0x004ad00c01007387 */ /* 0x0001e20000100a00 */
[----:B---3--:R-:W-:Y:S01]  /*47160*/  MOV R14, R22 ;  /* 0x00000016000e7202 */ /* 0x008fe20000000f00 */
[----:B0-----:R-:W-:Y:S02]  /*47170*/  IMAD.MOV.U32 R12, RZ, RZ, R3 ;  /* 0x000000ffff0c7224 */ /* 0x001fe400078e0003 */
[----:B------:R-:W-:Y:S01]  /*47180*/  IMAD.MOV.U32 R15, RZ, RZ, R21 ;  /* 0x000000ffff0f7224 */ /* 0x000fe200078e0015 */
[----:B------:R-:W2:Y:S01]  /*47190*/  LDL.LU R3, [R1+0x4bf0] ;  /* 0x004bf00001037983 */ /* 0x000ea20000300800 */
[----:B------:R-:W-:Y:S01]  /*471a0*/  MOV R13, R23 ;  /* 0x00000017000d7202 */ /* 0x000fe20000000f00 */
[----:B------:R-:W3:Y:S02]  /*471b0*/  LDL.LU R8, [R1+0x360] ;  /* 0x0003600001087983 */ /* 0x000ee40000300800 */
[----:B------:R-:W3:Y:S01]  /*471c0*/  LDL.LU R9, [R1+0x364] ;  /* 0x0003640001097983 */ /* 0x000ee20000300800 */
[----:B------:R-:W3:Y:S01]  /*471d0*/  LDL.LU R10, [R1+0x368] ;  /* 0x00036800010a7983 */ /* 0x000ee20000300800 */
[----:B------:R-:W3:Y:S02]  /*471e0*/  LDL.LU R11, [R1+0x36c] ;  /* 0x00036c00010b7983 */ /* 0x000ee40000300800 */
[----:B------:R4:W-:Y:S02]  /*471f0*/  STL.64 [R1+0x4bb8], R14 ;  /* 0x004bb80e01007387 */ /* 0x0009e40000100a00 */
[----:B------:R0:W-:Y:S02]  /*47200*/  STL.64 [R1+0x4bb0], R12 ;  /* 0x004bb00c01007387 */ /* 0x0001e40000100a00 */
[----:B----4-:R-:W-:Y:S01]  /*47210*/  IMAD.MOV.U32 R14, RZ, RZ, R16 ;  /* 0x000000ffff0e7224 */ /* 0x010fe200078e0010 */
[----:B0-----:R-:W-:-:S02]  /*47220*/  MOV R13, R17 ;  /* 0x00000011000d7202 */ /* 0x001fc40000000f00 */
[----:B------:R-:W0:Y:S04]  /*47230*/  LDSM.16.MT88.4 R16, [R29+0x20080] ;  /* 0x020080001d10783b */ /* 0x000e280000004200 */
[----:B0-----:R-:W-:Y:S01]  /*47240*/  STL.64 [R1+0x4ab8], R18 ;  /* 0x004ab81201007387 */ /* 0x001fe20000100a00 */
[----:B------:R0:W-:Y:S03]  /*47250*/  STL.64 [R1+0x4ab0], R16 ;  /* 0x004ab01001007387 */ /* 0x0001e60000100a00 */
[----:B0-----:R-:W4:Y:S01]  /*47260*/  LDL.LU R16, [R1+0x320] ;  /* 0x0003200001107983 */ /* 0x001f220000300800 */
[----:B------:R-:W4:Y:S02]  /*47270*/  LDL.LU R17, [R1+0x324] ;  /* 0x0003240001117983 */ /* 0x000f240000300800 */
[----:B------:R-:W2:Y:S02]  /*47280*/  LDL.LU R18, [R1+0x328] ;  /* 0x0003280001127983 */ /* 0x000ea40000300800 */
[----:B------:R-:W2:Y:S01]  /*47290*/  LDL.LU R19, [R1+0x32c] ;  /* 0x00032c0001137983 */ /* 0x000ea20000300800 */
[----:B------:R-:W-:-:S02]  /*472a0*/  MOV R12, R20 ;  /* 0x00000014000c7202 */ /* 0x000fc40000000f00 */
[----:B------:R-:W0:Y:S04]  /*472b0*/  LDSM.16.MT88.4 R20, [R29+0x20100] ;  /* 0x020100001d14783b */ /* 0x000e280000004200 */
[----:B--2---:R-:W-:Y:S01]  /*472c0*/  STL.64 [R1+0x4bc8], R18 ;  /* 0x004bc81201007387 */ /* 0x004fe20000100a00 */
[----:B----4-:R1:W-:Y:S03]  /*472d0*/  STL.64 [R1+0x4bc0], R16 ;  /* 0x004bc01001007387 */ /* 0x0103e60000100a00 */
[----:B-1----:R-:W2:Y:S01]  /*472e0*/  LDL.LU R16, [R1+0x340] ;  /* 0x0003400001107983 */ /* 0x002ea20000300800 */
[----:B------:R-:W2:Y:S02]  /*472f0*/  LDL.LU R17, [R1+0x344] ;  /* 0x0003440001117983 */ /* 0x000ea40000300800 */
[----:B------:R-:W4:Y:S02]  /*47300*/  LDL.LU R18, [R1+0x348] ;  /* 0x0003480001127983 */ /* 0x000f240000300800 */
[----:B------:R-:W4:Y:S01]  /*47310*/  LDL.LU R19, [R1+0x34c] ;  /* 0x00034c0001137983 */ /* 0x000f220000300800 */
[----:B---3--:R-:W-:Y:S01]  /*47320*/  HMMA.16816.F32.BF16 R24, R24, R4, R8 ;  /* 0x000000041818723c */ /* 0x008fe20000041808 */
[----:B----4-:R-:W-:Y:S01]  /*47330*/  STL.64 [R1+0x4bd8], R18 ;  /* 0x004bd81201007387 */ /* 0x010fe20000100a00 */
[----:B--2---:R1:W-:Y:S03]  /*47340*/  STL.64 [R1+0x4bd0], R16 ;  /* 0x004bd01001007387 */ /* 0x0043e60000100a00 */
[----:B-1----:R-:W2:Y:S01]  /*47350*/  LDL.LU R16, [R1+0x380] ;  /* 0x0003800001107983 */ /* 0x002ea20000300800 */
[----:B------:R-:W2:Y:S02]  /*47360*/  LDL.LU R17, [R1+0x384] ;  /* 0x0003840001117983 */ /* 0x000ea40000300800 */
[----:B------:R-:W2:Y:S02]  /*47370*/  LDL.LU R18, [R1+0x388] ;  /* 0x0003880001127983 */ /* 0x000ea40000300800 */
[----:B------:R-:W2:Y:S01]  /*47380*/  LDL.LU R19, [R1+0x38c] ;  /* 0x00038c0001137983 */ /* 0x000ea20000300800 */
[----:B0-----:R-:W-:Y:S01]  /*47390*/  STL.64 [R1+0x4a98], R22 ;  /* 0x004a981601007387 */ /* 0x001fe20000100a00 */
[----:B------:R0:W-:Y:S03]  /*473a0*/  STL.64 [R1+0x4a90], R20 ;  /* 0x004a901401007387 */ /* 0x0001e60000100a00 */
[----:B0-----:R-:W3:Y:S01]  /*473b0*/  LDL.LU R20, [R1+0x330] ;  /* 0x0003300001147983 */ /* 0x001ee20000300800 */
[----:B------:R-:W3:Y:S02]  /*473c0*/  LDL.LU R21, [R1+0x334] ;  /* 0x0003340001157983 */ /* 0x000ee40000300800 */
[----:B------:R-:W3:Y:S02]  /*473d0*/  LDL.LU R22, [R1+0x338] ;  /* 0x0003380001167983 */ /* 0x000ee40000300800 */
[----:B------:R-:W3:Y:S01]  /*473e0*/  LDL.LU R23, [R1+0x33c] ;  /* 0x00033c0001177983 */ /* 0x000ee20000300800 */
[----:B------:R-:W4:Y:S01]  /*473f0*/  LDL.LU.64 R10, [R1+0x4be8] ;  /* 0x004be800010a7983 */ /* 0x000f220000300a00 */
[----:B------:R-:W2:Y:S02]  /*47400*/  LDL.LU.64 R8, [R1+0x4be0] ;  /* 0x004be00001087983 */ /* 0x000ea40000300a00 */
[----:B------:R-:W-:Y:S02]  /*47410*/  STL.64 [R1+0x190], R24 ;  /* 0x0001901801007387 */ /* 0x000fe40000100a00 */
[----:B------:R-:W-:Y:S02]  /*47420*/  STL.64 [R1+0x198], R26 ;  /* 0x0001981a01007387 */ /* 0x000fe40000100a00 */
[----:B------:R-:W0:Y:S01]  /*47430*/  LDSM.16.MT88.4 R24, [R29+0x20180] ;  /* 0x020180001d18783b */ /* 0x000e220000004200 */
[----:B------:R-:W-:-:S03]  /*47440*/  MOV R15, R0 ;  /* 0x00000000000f7202 */ /* 0x000fc60000000f00 */
[----:B0-----:R-:W-:Y:S01]  /*47450*/  STL [R1+0x4a68], R25 ;  /* 0x004a681901007387 */ /* 0x001fe20000100800 */
        /* <DEDUP_REMOVED lines=17> */
[C---:B---3--:R-:W-:Y:S08]  /*47570*/  HMMA.16816.F32.BF16 R20, R12.reuse, R8, R20 ;  /* 0x000000080c14723c */ /* 0x048ff00000041814 */
[----:B--2---:R-:W-:Y:S01]  /*47580*/  HMMA.16816.F32.BF16 R16, R12, R4, R16 ;  /* 0x000000040c10723c */ /* 0x004fe20000041810 */
[----:B------:R-:W0:Y:S11]  /*47590*/  LDSM.16.MT88.4 R12, [R3+0x20080] ;  /* 0x02008000030c783b */ /* 0x000e360000004200 */
[----:B------:R-:W-:Y:S03]  /*475a0*/  @!UPT UIADD3 URZ, URZ, URZ, URZ ;  /* 0x0000003f3f3ff290 */ /* 0x000fe6000fffe03f */
[----:B------:R-:W-:Y:S01]  /*475b0*/  STL.64 [R1+0x140], R20 ;  /* 0x0001401401007387 */ /* 0x000fe20000100a00 */
[----:B------:R-:W-:Y:S02]  /*475c0*/  STL.64 [R1+0x148], R22 ;  /* 0x0001481601007387 */ /* 0x000fe40000100a00 */
[----:B------:R-:W1:Y:S01]  /*475d0*/  LDSM.16.MT88.4 R20, [R3+0x20000] ;  /* 0x020000000314783b */ /* 0x000e620000004200 */
[----:B0-----:R-:W-:Y:S02]  /*475e0*/  MOV R6, R15 ;  /* 0x0000000f00067202 */ /* 0x001fe40000000f00 */
[----:B------:R-:W-:Y:S02]  /*475f0*/  MOV R25, R12 ;  /* 0x0000000c00197202 */ /* 0x000fe40000000f00 */
[----:B-1----:R-:W-:Y:S01]  /*47600*/  MOV R7, R20 ;  /* 0x0000001400077202 */ /* 0x002fe20000000f00 */
[----:B------:R0:W-:Y:S01]  /*47610*/  STL [R1+0x44], R21 ;  /* 0x0000441501007387 */ /* 0x0001e20000100800 */
[----:B------:R1:W-:Y:S02]  /*47620*/  STL.64 [R1+0x100], R16 ;  /* 0x0001001001007387 */ /* 0x0003e40000100a00 */
[----:B------:R2:W-:Y:S01]  /*47630*/  STL.64 [R1+0x108], R18 ;  /* 0x0001081201007387 */ /* 0x0005e20000100a00 */
[----:B------:R-:W-:Y:S01]  /*47640*/  STL.64 [R1+0x4b88], R6 ;  /* 0x004b880601007387 */ /* 0x000fe20000100a00 */
[----:B------:R-:W-:Y:S02]  /*47650*/  STL.64 [R1+0x4b80], R4 ;  /* 0x004b800401007387 */ /* 0x000fe40000100a00 */
[----:B------:R-:W3:Y:S02]  /*47660*/  LDL.LU R20, [R1+0x210] ;  /* 0x0002100001147983 */ /* 0x000ee40000300800 */
[----:B------:R-:W-:Y:S01]  /*47670*/  IMAD.MOV.U32 R29, RZ, RZ, R22 ;  /* 0x000000ffff1d7224 */ /* 0x000fe200078e0016 */
[----:B------:R-:W-:Y:S01]  /*47680*/  MOV R0, R23 ;  /* 0x0000001700007202 */ /* 0x000fe20000000f00 */
[----:B0-----:R-:W3:Y:S01]  /*47690*/  LDL.LU R21, [R1+0x214] ;  /* 0x0002140001157983 */ /* 0x001ee20000300800 */
[----:B------:R-:W3:Y:S02]  /*476a0*/  LDL.LU R22, [R1+0x218] ;  /* 0x0002180001167983 */ /* 0x000ee40000300800 */
[----:B------:R-:W3:Y:S02]  /*476b0*/  LDL.LU R23, [R1+0x21c] ;  /* 0x00021c0001177983 */ /* 0x000ee40000300800 */
[----:B-1----:R-:W3:Y:S01]  /*476c0*/  LDL.LU R16, [R1+0x250] ;  /* 0x0002500001107983 */ /* 0x002ee20000300800 */
[----:B------:R-:W3:Y:S01]  /*476d0*/  LDL.LU R17, [R1+0x254] ;  /* 0x0002540001117983 */ /* 0x000ee20000300800 */
[----:B--2---:R-:W2:Y:S02]  /*476e0*/  LDL.LU R18, [R1+0x258] ;  /* 0x0002580001127983 */ /* 0x004ea40000300800 */
[----:B------:R-:W2:Y:S02]  /*476f0*/  LDL.LU R19, [R1+0x25c] ;  /* 0x00025c0001137983 */ /* 0x000ea40000300800 */
[----:B------:R-:W2:Y:S01]  /*47700*/  LDL.LU R12, [R1] ;  /* 0x00000000010c7983 */ /* 0x000ea20000300800 */
[----:B------:R-:W-:Y:S01]  /*47710*/  MOV R27, R14 ;  /* 0x0000000e001b7202 */ /* 0x000fe20000000f00 */
[----:B------:R-:W-:Y:S01]  /*47720*/  IMAD.MOV.U32 R26, RZ, RZ, R13 ;  /* 0x000000ffff1a7224 */ /* 0x000fe200078e000d */
[----:B----4-:R-:W-:-:S02]  /*47730*/  MOV R14, R11 ;  /* 0x0000000b000e7202 */ /* 0x010fc40000000f00 */
[----:B------:R-:W-:Y:S01]  /*47740*/  MOV R15, R28 ;  /* 0x0000001c000f7202 */ /* 0x000fe20000000f00 */
[----:B------:R-:W-:Y:S02]  /*47750*/  IMAD.MOV.U32 R13, RZ, RZ, R10 ;  /* 0x000000ffff0d7224 */ /* 0x000fe400078e000a */
[----:B------:R-:W4:Y:S01]  /*47760*/  LDL.LU R10, [R1+0x4bac] ;  /* 0x004bac00010a7983 */ /* 0x000f220000300800 */
[----:B------:R-:W4:Y:S02]  /*47770*/  LDL.LU R11, [R1+0x4ba8] ;  /* 0x004ba800010b7983 */ /* 0x000f240000300800 */
[----:B------:R-:W4:Y:S02]  /*47780*/  LDL.LU R28, [R1+0x4ba4] ;  /* 0x004ba400011c7983 */ /* 0x000f240000300800 */
[----:B------:R-:W-:Y:S01]  /*47790*/  STL.64 [R1+0x4b08], R14 ;  /* 0x004b080e01007387 */ /* 0x000fe20000100a00 */
[----:B--2---:R-:W-:Y:S01]  /*477a0*/  STL.64 [R1+0x4b00], R12 ;  /* 0x004b000c01007387 */ /* 0x004fe20000100a00 */
[----:B------:R-:W-:Y:S02]  /*477b0*/  STL.64 [R1+0x4ac8], R18 ;  /* 0x004ac81201007387 */ /* 0x000fe40000100a00 */
[----:B---3--:R0:W-:Y:S02]  /*477c0*/  STL.64 [R1+0x4ac0], R16 ;  /* 0x004ac01001007387 */ /* 0x0081e40000100a00 */
[----:B0-----:R-:W2:Y:S01]  /*477d0*/  LDL.LU R16, [R1+0x2c0] ;  /* 0x0002c00001107983 */ /* 0x001ea20000300800 */
[----:B------:R-:W2:Y:S02]  /*477e0*/  LDL.LU R17, [R1+0x2c4] ;  /* 0x0002c40001117983 */ /* 0x000ea40000300800 */
[----:B------:R-:W3:Y:S02]  /*477f0*/  LDL.LU R18, [R1+0x2c8] ;  /* 0x0002c80001127983 */ /* 0x000ee40000300800 */
[----:B------:R-:W3:Y:S01]  /*47800*/  LDL.LU R19, [R1+0x2cc] ;  /* 0x0002cc0001137983 */ /* 0x000ee20000300800 */
[----:B------:R-:W2:Y:S01]  /*47810*/  LDL.LU R12, [R1+0x10] ;  /* 0x00001000010c7983 */ /* 0x000ea20000300800 */
        /* <DEDUP_REMOVED lines=39> */
[----:B----4-:R-:W-:-:S02]  /*47a90*/  IMAD.MOV.U32 R13, RZ, RZ, R10 ;  /* 0x000000ffff0d7224 */ /* 0x010fc400078e000a */
[----:B------:R-:W4:Y:S01]  /*47aa0*/  LDL.LU R10, [R1+0x4b94] ;  /* 0x004b9400010a7983 */ /* 0x000f220000300800 */
[----:B------:R-:W-:Y:S02]  /*47ab0*/  MOV R14, R11 ;  /* 0x0000000b000e7202 */ /* 0x000fe40000000f00 */
[----:B------:R-:W4:Y:S04]  /*47ac0*/  LDL.LU R11, [R1+0x4b90] ;  /* 0x004b9000010b7983 */ /* 0x000f280000300800 */
        /* <DEDUP_REMOVED lines=15> */
[----:B------:R-:W3:Y:S01]  /*47bc0*/  LDL.LU R19, [R1+0x35c] ;  /* 0x00035c0001137983 */ /* 0x000ee20000300800 */
        /* <DEDUP_REMOVED lines=16> */
[----:B------:R-:W2:Y:S01]  /*47cd0*/  LDL.LU R25, [R1+0x174] ;  /* 0x0001740001197983 */ /* 0x000ea20000300800 */
[----:B----4-:R-:W-:Y:S01]  /*47ce0*/  HMMA.16816.F32.BF16 R4, R12, R8, R4 ;  /* 0x000000080c04723c */ /* 0x010fe20000041804 */
[----:B------:R-:W-:Y:S01]  /*47cf0*/  IMAD.MOV.U32 R26, RZ, RZ, R11 ;  /* 0x000000ffff1a7224 */ /* 0x000fe200078e000b */
[----:B------:R-:W-:-:S05]  /*47d00*/  MOV R27, R10 ;  /* 0x0000000a001b7202 */ /* 0x000fca0000000f00 */
[----:B------:R-:W-:Y:S04]  /*47d10*/  STL.64 [R1+0x4a88], R26 ;  /* 0x004a881a01007387 */ /* 0x000fe80000100a00 */
[----:B--2---:R0:W-:Y:S04]  /*47d20*/  STL.64 [R1+0x4a80], R24 ;  /* 0x004a801801007387 */ /* 0x0041e80000100a00 */
[----:B0-----:R-:W2:Y:S01]  /*47d30*/  LDL.LU R24, [R1+0x1f0] ;  /* 0x0001f00001187983 */ /* 0x001ea20000300800 */
[----:B------:R-:W2:Y:S02]  /*47d40*/  LDL.LU R25, [R1+0x1f4] ;  /* 0x0001f40001197983 */ /* 0x000ea40000300800 */
[----:B------:R-:W2:Y:S02]  /*47d50*/  LDL.LU R26, [R1+0x1f8] ;  /* 0x0001f800011a7983 */ /* 0x000ea40000300800 */
[----:B------:R-:W2:Y:S03]  /*47d60*/  LDL.LU R27, [R1+0x1fc] ;  /* 0x0001fc00011b7983 */ /* 0x000ea60000300800 */
[----:B------:R-:W-:Y:S01]  /*47d70*/  STL.64 [R1+0x160], R4 ;  /* 0x0001600401007387 */ /* 0x000fe20000100a00 */
[----:B------:R0:W-:Y:S03]  /*47d80*/  STL.64 [R1+0x168], R6 ;  /* 0x0001680601007387 */ /* 0x0001e60000100a00 */
[----:B0-----:R-:W4:Y:S01]  /*47d90*/  LDL.LU.64 R6, [R1+0x4b88] ;  /* 0x004b880001067983 */ /* 0x001f220000300a00 */
        /* <DEDUP_REMOVED lines=102> */
[----:B------:R-:W2:Y:S11]  /*48400*/  LDL.LU.64 R24, [R1+0x4a70] ;  /* 0x004a700001187983 */ /* 0x000eb60000300a00 */
[----:B------:R-:W-:Y:S10]  /*48410*/  @!UPT UIADD3 URZ, URZ, URZ, URZ ;  /* 0x0000003f3f3ff290 */ /* 0x000ff4000fffe03f */
[----:B------:R-:W-:Y:S01]  /*48420*/  STL.64 [R1+0x170], R20 ;  /* 0x0001701401007387 */ /* 0x000fe20000100a00 */
[----:B------:R4:W-:Y:S02]  /*48430*/  STL.64 [R1+0x178], R22 ;  /* 0x0001781601007387 */ /* 0x0009e40000100a00 */
[----:B----4-:R-:W-:Y:S01]  /*48440*/  IMAD.MOV.U32 R23, RZ, RZ, R6 ;  /* 0x000000ffff177224 */ /* 0x010fe200078e0006 */
[----:B---3--:R-:W-:Y:S01]  /*48450*/  MOV R21, R26 ;  /* 0x0000001a00157202 */ /* 0x008fe20000000f00 */
[----:B--2---:R-:W-:Y:S01]  /*48460*/  IMAD.MOV.U32 R20, RZ, RZ, R25 ;  /* 0x000000ffff147224 */ /* 0x004fe200078e0019 */
[----:B------:R-:W-:Y:S01]  /*48470*/  MOV R22, R27 ;  /* 0x0000001b00167202 */ /* 0x000fe20000000f00 */
[----:B------:R-:W2:Y:S01]  /*48480*/  LDL.LU R25, [R1+0x4a68] ;  /* 0x004a680001197983 */ /* 0x000ea20000300800 */
[----:B------:R-:W2:Y:S02]  /*48490*/  LDL.LU R26, [R1+0x4a64] ;  /* 0x004a6400011a7983 */ /* 0x000ea40000300800 */
[----:B------:R-:W2:Y:S02]  /*484a0*/  LDL.LU R27, [R1+0x4a60] ;  /* 0x004a6000011b7983 */ /* 0x000ea40000300800 */
[----:B------:R-:W3:Y:S01]  /*484b0*/  LDL.LU R6, [R1+0x4a5c] ;  /* 0x004a5c0001067983 */ /* 0x000ee20000300800 */
[----:B------:R-:W-:Y:S01]  /*484c0*/  STL.64 [R1+0x4a20], R22 ;  /* 0x004a201601007387 */ /* 0x000fe20000100a00 */
[----:B------:R0:W-:Y:S02]  /*484d0*/  STL.64 [R1+0x4a18], R20 ;  /* 0x004a181401007387 */ /* 0x0001e40000100a00 */
[----:B0-----:R-:W-:-:S02]  /*484e0*/  MOV R20, R7 ;  /* 0x0000000700147202 */ /* 0x001fc40000000f00 */
[----:B------:R-:W3:Y:S01]  /*484f0*/  LDL.LU R7, [R1+0x4a58] ;  /* 0x004a580001077983 */ /* 0x000ee20000300800 */
[----:B------:R-:W4:Y:S01]  /*48500*/  LDL.LU R21, [R1+0x44] ;  /* 0x0000440001157983 */ /* 0x000f220000300800 */
[C---:B--2---:R-:W-:Y:S08]  /*48510*/  HMMA.16816.F32.BF16 R16, R24.reuse, R8, R16 ;  /* 0x000000081810723c */ /* 0x044ff00000041810 */
[----:B------:R-:W-:Y:S11]  /*48520*/  HMMA.16816.F32.BF16 R12, R24, R4, R12 ;  /* 0x00000004180c723c */ /* 0x000ff6000004180c */
[----:B------:R-:W-:Y:S04]  /*48530*/  @!UPT UIADD3 URZ, URZ, URZ, URZ ;  /* 0x0000003f3f3ff290 */ /* 0x000fe8000fffe03f */
[----:B------:R-:W-:Y:S01]  /*48540*/  STL.64 [R1+0x1a0], R16 ;  /* 0x0001a01001007387 */ /* 0x000fe20000100a00 */
[----:B------:R-:W-:Y:S07]  /*48550*/  STL.64 [R1+0x1a8], R18 ;  /* 0x0001a81201007387 */ /* 0x000fee0000100a00 */
[----:B------:R-:W-:Y:S02]  /*48560*/  STL.64 [R1+0x1b0], R12 ;  /* 0x0001b00c01007387 */ /* 0x000fe40000100a00 */
[----:B---3--:R-:W-:Y:S01]  /*48570*/  STL.64 [R1+0x4a40], R6 ;  /* 0x004a400601007387 */ /* 0x008fe20000100a00 */
[----:B------:R0:W-:Y:S04]  /*48580*/  STL.64 [R1+0x4a38], R4 ;  /* 0x004a380401007387 */ /* 0x0001e80000100a00 */
[----:B0-----:R-:W4:Y:S01]  /*48590*/  LDL.LU R4, [R1+0x1e0] ;  /* 0x0001e00001047983 */ /* 0x001f220000300800 */
[----:B------:R-:W4:Y:S02]  /*485a0*/  LDL.LU R5, [R1+0x1e4] ;  /* 0x0001e40001057983 */ /* 0x000f240000300800 */
[----:B------:R-:W4:Y:S02]  /*485b0*/  LDL.LU R6, [R1+0x1e8] ;  /* 0x0001e80001067983 */ /* 0x000f240000300800 */
[----:B------:R-:W4:Y:S01]  /*485c0*/  LDL.LU R7, [R1+0x1ec] ;  /* 0x0001ec0001077983 */ /* 0x000f220000300800 */
[----:B------:R-:W2:Y:S01]  /*485d0*/  LDL.LU R24, [R1+0x200] ;  /* 0x0002000001187983 */ /* 0x000ea20000300800 */
[----:B------:R-:W2:Y:S02]  /*485e0*/  LDL.LU R25, [R1+0x204] ;  /* 0x0002040001197983 */ /* 0x000ea40000300800 */
[----:B------:R-:W3:Y:S02]  /*485f0*/  LDL.LU R26, [R1+0x208] ;  /* 0x00020800011a7983 */ /* 0x000ee40000300800 */
[----:B------:R-:W3:Y:S01]  /*48600*/  LDL.LU R27, [R1+0x20c] ;  /* 0x00020c00011b7983 */ /* 0x000ee20000300800 */
[----:B------:R-:W-:Y:S01]  /*48610*/  MOV R22, R29 ;  /* 0x0000001d00167202 */ /* 0x000fe20000000f00 */
[----:B------:R-:W-:Y:S01]  /*48620*/  IMAD.MOV.U32 R23, RZ, RZ, R0 ;  /* 0x000000ffff177224 */ /* 0x000fe200078e0000 */
[----:B------:R-:W-:-:S02]  /*48630*/  MOV R29, R14 ;  /* 0x0000000e001d7202 */ /* 0x000fc40000000f00 */
[----:B------:R-:W-:Y:S02]  /*48640*/  MOV R0, R15 ;  /* 0x0000000f00007202 */ /* 0x000fe40000000f00 */
[----:B------:R-:W0:Y:S04]  /*48650*/  LDSM.16.MT88.4 R12, [R3+0x20180] ;  /* 0x02018000030c783b */ /* 0x000e280000004200 */
[----:B---3--:R-:W-:Y:S01]  /*48660*/  STL.64 [R1+0x4a10], R26 ;  /* 0x004a101a01007387 */ /* 0x008fe20000100a00 */
[----:B--2---:R1:W-:Y:S03]  /*48670*/  STL.64 [R1+0x4a08], R24 ;  /* 0x004a081801007387 */ /* 0x0043e60000100a00 */
[----:B-1----:R-:W2:Y:S01]  /*48680*/  LDL.LU R24, [R1+0x1c0] ;  /* 0x0001c00001187983 */ /* 0x002ea20000300800 */
[----:B------:R-:W2:Y:S02]  /*48690*/  LDL.LU R25, [R1+0x1c4] ;  /* 0x0001c40001197983 */ /* 0x000ea40000300800 */
[----:B------:R-:W3:Y:S02]  /*486a0*/  LDL.LU R26, [R1+0x1c8] ;  /* 0x0001c800011a7983 */ /* 0x000ee40000300800 */
[----:B------:R-:W3:Y:S01]  /*486b0*/  LDL.LU R27, [R1+0x1cc] ;  /* 0x0001cc00011b7983 */ /* 0x000ee20000300800 */
[C---:B----4-:R-:W-:Y:S01]  /*486c0*/  HMMA.16816.F32.BF16 R4, R20.reuse, R8, R4 ;  /* 0x000000081404723c */ /* 0x050fe20000041804 */
[----:B---3--:R-:W-:Y:S01]  /*486d0*/  STL.64 [R1+0x4a30], R26 ;  /* 0x004a301a01007387 */ /* 0x008fe20000100a00 */
[----:B--2---:R1:W-:Y:S03]  /*486e0*/  STL.64 [R1+0x4a28], R24 ;  /* 0x004a281801007387 */ /* 0x0043e60000100a00 */
        /* <DEDUP_REMOVED lines=9> */
[----:B------:R-:W-:Y:S02]  /*48780*/  STL [R1+0x4840], R29 ;  /* 0x0048401d01007387 */ /* 0x000fe40000100800 */
[----:B0-----:R-:W-:Y:S02]  /*48790*/  STL.64 [R1+0x49e8], R14 ;  /* 0x0049e80e01007387 */ /* 0x001fe40000100a00 */
[----:B------:R0:W-:Y:S02]  /*487a0*/  STL.64 [R1+0x49e0], R12 ;  /* 0x0049e00c01007387 */ /* 0x0001e40000100a00 */
[----:B0-----:R-:W-:Y:S01]  /*487b0*/  IMAD.MOV.U32 R12, RZ, RZ, R2 ;  /* 0x000000ffff0c7224 */ /* 0x001fe200078e0002 */
[----:B------:R-:W-:Y:S01]  /*487c0*/  MOV R13, R28 ;  /* 0x0000001c000d7202 */ /* 0x000fe20000000f00 */
[----:B------:R-:W4:Y:S01]  /*487d0*/  LDL.LU R2, [R1+0x4a54] ;  /* 0x004a540001027983 */ /* 0x000f220000300800 */
[----:B------:R-:W2:Y:S01]  /*487e0*/  LDL.LU R28, [R1+0x4a50] ;  /* 0x004a5000011c7983 */ /* 0x000ea20000300800 */
[----:B------:R-:W-:Y:S01]  /*487f0*/  MOV R14, R10 ;  /* 0x0000000a000e7202 */ /* 0x000fe20000000f00 */
[----:B------:R-:W-:Y:S01]  /*48800*/  IMAD.MOV.U32 R15, RZ, RZ, R11 ;  /* 0x000000ffff0f7224 */ /* 0x000fe200078e000b */
[----:B------:R-:W2:Y:S01]  /*48810*/  LDL.LU R10, [R1+0x4a4c] ;  /* 0x004a4c00010a7983 */ /* 0x000ea20000300800 */
[----:B------:R-:W2:Y:S02]  /*48820*/  LDL.LU R11, [R1+0x4a48] ;  /* 0x004a4800010b7983 */ /* 0x000ea40000300800 */
[----:B------:R-:W-:Y:S02]  /*48830*/  STL [R1+0x48d0], R3 ;  /* 0x0048d00301007387 */ /* 0x000fe40000100800 */
[----:B------:R-:W-:Y:S01]  /*48840*/  STL.64 [R1+0x210], R4 ;  /* 0x0002100401007387 */ /* 0x000fe20000100a00 */
[----:B------:R0:W-:Y:S04]  /*48850*/  STL.64 [R1+0x218], R6 ;  /* 0x0002180601007387 */ /* 0x0001e80000100a00 */
[----:B0-----:R-:W2:Y:S01]  /*48860*/  LDL.LU.64 R6, [R1+0x4a40] ;  /* 0x004a400001067983 */ /* 0x001ea20000300a00 */
[----:B------:R-:W2:Y:S02]  /*48870*/  LDL.LU.64 R4, [R1+0x4a38] ;  /* 0x004a380001047983 */ /* 0x000ea40000300a00 */
[----:B--2---:R-:W-:Y:S01]  /*48880*/  HMMA.16816.F32.BF16 R20, R20, R4, R24 ;  /* 0x000000041414723c */ /* 0x004fe20000041818 */
[----:B------:R-:W2:Y:S01]  /*48890*/  LDL.LU.64 R26, [R1+0x4a30] ;  /* 0x004a3000011a7983 */ /* 0x000ea20000300a00 */
[----:B------:R-:W2:Y:S11]  /*488a0*/  LDL.LU.64 R24, [R1+0x4a28] ;  /* 0x004a280001187983 */ /* 0x000eb60000300a00 */
[----:B------:R-:W-:Y:S10]  /*488b0*/  @!UPT UIADD3 URZ, URZ, URZ, URZ ;  /* 0x0000003f3f3ff290 */ /* 0x000ff4000fffe03f */
[----:B------:R0:W-:Y:S01]  /*488c0*/  STL.64 [R1+0x1e0], R20 ;  /* 0x0001e01401007387 */ /* 0x0001e20000100a00 */
[----:B------:R-:W-:Y:S02]  /*488d0*/  MOV R0, R22 ;  /* 0x0000001600007202 */ /* 0x000fe40000000f00 */
[----:B------:R-:W-:Y:S02]  /*488e0*/  MOV R29, R23 ;  /* 0x00000017001d7202 */ /* 0x000fe40000000f00 */
[----:B------:R-:W2:Y:S04]  /*488f0*/  LDL.LU.64 R22, [R1+0x4a20] ;  /* 0x004a200001167983 */ /* 0x000ea80000300a00 */
[----:B0-----:R-:W2:Y:S01]  /*48900*/  LDL.LU.64 R20, [R1+0x4a18] ;  /* 0x004a180001147983 */ /* 0x001ea20000300a00 */
[----:B------:R-:W-:Y:S02]  /*48910*/  STL [R1+0x4850], R0 ;  /* 0x0048500001007387 */ /* 0x000fe40000100800 */
[----:B------:R-:W-:Y:S01]  /*48920*/  STL [R1+0x484c], R29 ;  /* 0x00484c1d01007387 */ /* 0x000fe20000100800 */
[----:B--2---:R-:W-:Y:S11]  /*48930*/  HMMA.16816.F32.BF16 R24, R20, R8, R24 ;  /* 0x000000081418723c */ /* 0x004ff60000041818 */
[----:B------:R-:W-:Y:S11]  /*48940*/  @!UPT UIADD3 URZ, URZ, URZ, URZ ;  /* 0x0000003f3f3ff290 */ /* 0x000ff6000fffe03f */
[----:B------:R-:W-:Y:S01]  /*48950*/  @!UPT UIADD3 URZ, URZ, URZ, URZ ;  /* 0x0000003f3f3ff290 */ /* 0x000fe2000fffe03f */
[----:B------:R-:W-:Y:S01]  /*48960*/  STL.64 [R1+0x1d0], R24 ;  /* 0x0001d01801007387 */ /* 0x000fe20000100a00 */
[----:B------:R-:W-:Y:S02]  /*48970*/  STL.64 [R1+0x1d8], R26 ;  /* 0x0001d81a01007387 */ /* 0x000fe40000100a00 */
[----:B------:R-:W0:Y:S04]  /*48980*/  LDSM.16.MT88.4 R24, [R28+0x22000] ;  /* 0x022000001c18783b */ /* 0x000e280000004200 */
[----:B0-----:R-:W-:Y:S01]  /*48990*/  IMAD.MOV.U32 R29, RZ, RZ, R26 ;  /* 0x000000ffff1d7224 */ /* 0x001fe200078e001a */
[----:B------:R-:W-:Y:S01]  /*489a0*/  STL.64 [R1+0x40], R24 ;  /* 0x0000401801007387 */ /* 0x000fe20000100a00 */
[----:B------:R-:W-:Y:S02]  /*489b0*/  MOV R3, R27 ;  /* 0x0000001b00037202 */ /* 0x000fe40000000f00 */
[----:B------:R-:W0:Y:S03]  /*489c0*/  LDSM.16.MT88.4 R24, [R28+0x22080] ;  /* 0x022080001c18783b */ /* 0x000e260000004200 */
[----:B------:R-:W-:Y:S01]  /*489d0*/  STL [R1+0x49c4], R3 ;  /* 0x0049c40301007387 */ /* 0x000fe20000100800 */
[----:B------:R-:W-:Y:S03]  /*489e0*/  STL [R1+0x49c0], R29 ;  /* 0x0049c01d01007387 */ /* 0x000fe60000100800 */
[----:B0-----:R-:W-:Y:S01]  /*489f0*/  STL.64 [R1+0x30], R24 ;  /* 0x0000301801007387 */ /* 0x001fe20000100a00 */
[----:B------:R-:W-:Y:S02]  /*48a00*/  STL.64 [R1+0x38], R26 ;  /* 0x0000381a01007387 */ /* 0x000fe40000100a00 */
[----:B------:R-:W0:Y:S02]  /*48a10*/  LDSM.16.MT88.4 R24, [R28+0x22100] ;  /* 0x022100001c18783b */ /* 0x000e240000004200 */
[----:B0-----:R-:W-:Y:S01]  /*48a20*/  MOV R3, R26 ;  /* 0x0000001a00037202 */ /* 0x001fe20000000f00 */
[----:B------:R0:W-:Y:S01]  /*48a30*/  STL.64 [R1+0x20], R24 ;  /* 0x0000201801007387 */ /* 0x0001e20000100a00 */
[----:B------:R-:W-:-:S02]  /*48a40*/  IMAD.MOV.U32 R29, RZ, RZ, R27 ;  /* 0x000000ffff1d7224 */ /* 0x000fc400078e001b */
[----:B------:R-:W2:Y:S01]  /*48a50*/  LDL.LU.64 R26, [R1+0x4a10] ;  /* 0x004a1000011a7983 */ /* 0x000ea20000300a00 */
[----:B0-----:R-:W2:Y:S01]  /*48a60*/  LDL.LU.64 R24, [R1+0x4a08] ;  /* 0x004a080001187983 */ /* 0x001ea20000300a00 */
[----:B---3--:R-:W-:Y:S01]  /*48a70*/  HMMA.16816.F32.BF16 R16, R12, R8, R16 ;  /* 0x000000080c10723c */ /* 0x008fe20000041810 */
[----:B------:R-:W-:Y:S02]  /*48a80*/  STL [R1+0x49cc], R29 ;  /* 0x0049cc1d01007387 */ /* 0x000fe40000100800 */
[----:B------:R-:W-:Y:S05]  /*48a90*/  STL [R1+0x49c8], R3 ;  /* 0x0049c80301007387 */ /* 0x000fea0000100800 */
[----:B--2---:R-:W-:Y:S01]  /*48aa0*/  HMMA.16816.F32.BF16 R24, R20, R4, R24 ;  /* 0x000000041418723c */ /* 0x004fe20000041818 */
[----:B------:R-:W0:Y:S11]  /*48ab0*/  LDSM.16.MT88.4 R20, [R28+0x22180] ;  /* 0x022180001c14783b */ /* 0x000e360000004200 */
[----:B------:R-:W-:Y:S11]  /*48ac0*/  @!UPT UIADD3 URZ, URZ, URZ, URZ ;  /* 0x0000003f3f3ff290 */ /* 0x000ff6000fffe03f */
[----:B------:R-:W-:Y:S01]  /*48ad0*/  STL.64 [R1+0x1c0], R24 ;  /* 0x0001c01801007387 */ /* 0x000fe20000100a00 */
[----:B------:R1:W-:Y:S01]  /*48ae0*/  STL.64 [R1+0x1c8], R26 ;  /* 0x0001c81a01007387 */ /* 0x0003e20000100a00 */
[----:B0-----:R-:W-:Y:S02]  /*48af0*/  MOV R29, R22 ;  /* 0x00000016001d7202 */ /* 0x001fe40000000f00 */
[----:B------:R-:W-:Y:S01]  /*48b00*/  MOV R3, R23 ;  /* 0x0000001700037202 */ /* 0x000fe20000000f00 */
[----:B------:R-:W-:Y:S02]  /*48b10*/  STL.64 [R1+0x10], R20 ;  /* 0x0000101401007387 */ /* 0x000fe40000100a00 */
[----:B------:R-:W-:Y:S02]  /*48b20*/  STL [R1+0x49d4], R29 ;  /* 0x0049d41d01007387 */ /* 0x000fe40000100800 */
[----:B-1----:R-:W0:Y:S04]  /*48b30*/  S2R R27, SR_TID.X ;  /* 0x00000000001b7919 */ /* 0x002e280000002100 */
[----:B------:R-:W-:Y:S01]  /*48b40*/  STL [R1+0x49d0], R3 ;  /* 0x0049d00301007387 */ /* 0x000fe20000100800 */
[----:B------:R-:W-:Y:S02]  /*48b50*/  STL [R1+0x4868], R28 ;  /* 0x0048681c01007387 */ /* 0x000fe40000100800 */
[----:B------:R-:W-:Y:S02]  /*48b60*/  STL.64 [R1+0x49f8], R10 ;  /* 0x0049f80a01007387 */ /* 0x000fe40000100a00 */
[----:B------:R1:W-:Y:S01]  /*48b70*/  STL.64 [R1+0x49f0], R8 ;  /* 0x0049f00801007387 */ /* 0x0003e20000100a00 */
[----:B------:R-:W-:Y:S01]  /*48b80*/  STL.64 [R1+0x200], R16 ;  /* 0x0002001001007387 */ /* 0x000fe20000100a00 */
[----:B------:R-:W-:Y:S02]  /*48b90*/  STL.64 [R1+0x208], R18 ;  /* 0x0002081201007387 */ /* 0x000fe40000100a00 */
[----:B----4-:R-:W2:Y:S01]  /*48ba0*/  LDSM.16.MT88.4 R16, [R2+0x22000] ;  /* 0x022000000210783b */ /* 0x010ea20000004200 */
[----:B------:R-:W3:Y:S04]  /*48bb0*/  S2R R25, SR_TID.X ;  /* 0x0000000000197919 */ /* 0x000ee80000002100 */
[----:B------:R-:W-:Y:S04]  /*48bc0*/  LDSM.16.MT88.4 R20, [R2+0x22100] ;  /* 0x022100000214783b */ /* 0x000fe80000004200 */
[----:B-1----:R-:W4:Y:S01]  /*48bd0*/  LDL.LU R8, [R1+0x2f0] ;  /* 0x0002f00001087983 */ /* 0x002f220000300800 */
[----:B------:R-:W4:Y:S02]  /*48be0*/  LDL.LU R9, [R1+0x2f4] ;  /* 0x0002f40001097983 */ /* 0x000f240000300800 */
[----:B------:R-:W4:Y:S02]  /*48bf0*/  LDL.LU R10, [R1+0x2f8] ;  /* 0x0002f800010a7983 */ /* 0x000f240000300800 */
[----:B------:R-:W4:Y:S02]  /*48c00*/  LDL.LU R11, [R1+0x2fc] ;  /* 0x0002fc00010b7983 */ /* 0x000f240000300800 */
[----:B--2---:R-:W-:Y:S01]  /*48c10*/  IMAD.MOV.U32 R29, RZ, RZ, R16 ;  /* 0x000000ffff1d7224 */ /* 0x004fe200078e0010 */
[----:B------:R-:W-:Y:S01]  /*48c20*/  MOV R3, R17 ;  /* 0x0000001100037202 */ /* 0x000fe20000000f00 */
[----:B------:R-:W-:Y:S01]  /*48c30*/  STL [R1+0x8], R18 ;  /* 0x0000081201007387 */ /* 0x000fe20000100800 */
[----:B------:R-:W-:-:S02]  /*48c40*/  MOV R28, R19 ;  /* 0x00000013001c7202 */ /* 0x000fc40000000f00 */
[----:B------:R-:W1:Y:S02]  /*48c50*/  LDSM.16.MT88.4 R16, [R2+0x22080] ;  /* 0x022080000210783b */ /* 0x000e640000004200 */
[----:B-1----:R1:W-:Y:S02]  /*48c60*/  STL.64 [R1+0x48f8], R18 ;  /* 0x0048f81201007387 */ /* 0x0023e40000100a00 */
[----:B------:R2:W-:Y:S02]  /*48c70*/  STL.64 [R1+0x48f0], R16 ;  /* 0x0048f01001007387 */ /* 0x0005e40000100a00 */
[----:B-1----:R-:W-:Y:S01]  /*48c80*/  IMAD.MOV.U32 R18, RZ, RZ, R7 ;  /* 0x000000ffff127224 */ /* 0x002fe200078e0007 */
[----:B--2---:R-:W2:Y:S01]  /*48c90*/  LDL.LU R16, [R1+0x280] ;  /* 0x0002800001107983 */ /* 0x004ea20000300800 */
[----:B------:R-:W2:Y:S02]  /*48ca0*/  LDL.LU R17, [R1+0x284] ;  /* 0x0002840001117983 */ /* 0x000ea40000300800 */
[----:B------:R-:W2:Y:S01]  /*48cb0*/  LDL.LU R7, [R1+0x4a04] ;  /* 0x004a040001077983 */ /* 0x000ea20000300800 */
[----:B------:R-:W-:-:S02]  /*48cc0*/  MOV R19, R6 ;  /* 0x0000000600137202 */ /* 0x000fc40000000f00 */
[----:B------:R-:W2:Y:S01]  /*48cd0*/  LDL.LU R6, [R1+0x4a00] ;  /* 0x004a000001067983 */ /* 0x000ea20000300800 */
[----:B0-----:R-:W-:Y:S01]  /*48ce0*/  LOP3.LUT R26, R27, 0x7, RZ, 0xc0, !PT ;  /* 0x000000071b1a7812 */ /* 0x001fe200078ec0ff */
[C---:B---3--:R-:W-:Y:S02]  /*48cf0*/  LOP3.LUT R27, R25.reuse, 0x10, RZ, 0xc0, !PT ;  /* 0x00000010191b7812 */ /* 0x048fe400078ec0ff */
[----:B------:R-:W-:Y:S02]  /*48d00*/  IMAD.SHL.U32 R0, R25, 0x2, RZ ;  /* 0x0000000219007824 */ /* 0x000fe400078e00ff */
[----:B------:R-:W-:Y:S01]  /*48d10*/  IMAD R26, R26, 0x210, RZ ;  /* 0x000002101a1a7824 */ /* 0x000fe200078e02ff */
[----:B------:R-:W-:-:S04]  /*48d20*/  SHF.L.U32 R27, R27, 0x8, RZ ;  /* 0x000000081b1b7819 */ /* 0x000fc800000006ff */
[----:B------:R-:W-:-:S04]  /*48d30*/  LOP3.LUT R0, R26, 0x10, R0, 0x78, !PT ;  /* 0x000000101a007812 */ /* 0x000fc800078e7800 */
[----:B------:R-:W-:Y:S02]  /*48d40*/  LOP3.LUT R0, R0, R27, RZ, 0xfc, !PT ;  /* 0x0000001b00007212 */ /* 0x000fe400078efcff */
[----:B------:R-:W0:Y:S04]  /*48d50*/  LDSM.16.MT88.4 R24, [R2+0x22180] ;  /* 0x022180000218783b */ /* 0x000e280000004200 */
[----:B------:R-:W-:Y:S01]  /*48d60*/  STL [R1+0x48d8], R22 ;  /* 0x0048d81601007387 */ /* 0x000fe20000100800 */
[----:B------:R-:W-:Y:S01]  /*48d70*/  STL [R1+0x48d4], R23 ;  /* 0x0048d41701007387 */ /* 0x000fe20000100800 */
[----:B----4-:R-:W-:Y:S02]  /*48d80*/  HMMA.16816.F32.BF16 R12, R12, R4, R8 ;  /* 0x000000040c0c723c */ /* 0x010fe40000041808 */
[----:B------:R-:W3:Y:S01]  /*48d90*/  LDL.LU.64 R10, [R1+0x49f8] ;  /* 0x0049f800010a7983 */ /* 0x000ee20000300a00 */
[----:B------:R-:W4:Y:S11]  /*48da0*/  LDL.LU.64 R8, [R1+0x49f0] ;  /* 0x0049f00001087983 */ /* 0x000f360000300a00 */
[----:B------:R-:W-:Y:S09]  /*48db0*/  @!UPT UIADD3 URZ, URZ, URZ, URZ ;  /* 0x0000003f3f3ff290 */ /* 0x000ff2000fffe03f */
[----:B------:R-:W-:Y:S01]  /*48dc0*/  STL.64 [R1+0x1f0], R12 ;  /* 0x0001f00c01007387 */ /* 0x000fe20000100a00 */
[----:B------:R1:W-:Y:S03]  /*48dd0*/  STL.64 [R1+0x1f8], R14 ;  /* 0x0001f80e01007387 */ /* 0x0003e60000100a00 */
[----:B-1----:R-:W4:Y:S01]  /*48de0*/  LDL.LU.64 R14, [R1+0x49e8] ;  /* 0x0049e800010e7983 */ /* 0x002f220000300a00 */
[----:B------:R-:W4:Y:S02]  /*48df0*/  LDL.LU.64 R12, [R1+0x49e0] ;  /* 0x0049e000010c7983 */ /* 0x000f240000300a00 */
[----:B0-----:R-:W-:Y:S02]  /*48e00*/  STL.64 [R1+0x48b8], R26 ;  /* 0x0048b81a01007387 */ /* 0x001fe40000100a00 */
[----:B------:R2:W-:Y:S02]  /*48e10*/  STL.64 [R1+0x48b0], R24 ;  /* 0x0048b01801007387 */ /* 0x0005e40000100a00 */
[----:B--2---:R-:W-:-:S02]  /*48e20*/  MOV R25, R7 ;  /* 0x0000000700197202 */ /* 0x004fc40000000f00 */
[----:B------:R-:W-:Y:S02]  /*48e30*/  MOV R24, R6 ;  /* 0x0000000600187202 */ /* 0x000fe40000000f00 */
[----:B------:R-:W2:Y:S01]  /*48e40*/  LDL.LU R6, [R1+0x49dc] ;  /* 0x0049dc0001067983 */ /* 0x000ea20000300800 */
[----:B------:R-:W2:Y:S02]  /*48e50*/  LDL.LU R7, [R1+0x49d8] ;  /* 0x0049d80001077983 */ /* 0x000ea40000300800 */
[----:B------:R-:W4:Y:S02]  /*48e60*/  LDL.LU R26, [R1+0x2e8] ;  /* 0x0002e800011a7983 */ /* 0x000f240000300800 */
[----:B------:R-:W4:Y:S01]  /*48e70*/  LDL.LU R27, [R1+0x2ec] ;  /* 0x0002ec00011b7983 */ /* 0x000f220000300800 */
[----:B------:R-:W-:Y:S01]  /*48e80*/  LOP3.LUT R0, R0, 0x40, RZ, 0x3c, !PT ;  /* 0x0000004000007812 */ /* 0x000fe200078e3cff */
[----:B------:R-:W-:Y:S04]  /*48e90*/  STL [R1+0x47a8], R2 ;  /* 0x0047a80201007387 */ /* 0x000fe80000100800 */
[----:B---3--:R0:W-:Y:S01]  /*48ea0*/  STL.64 [R1+0x49b8], R10 ;  /* 0x0049b80a01007387 */ /* 0x0081e20000100a00 */
[C---:B----4-:R-:W-:Y:S08]  /*48eb0*/  HMMA.16816.F32.BF16 R24, R12.reuse, R8, R24 ;  /* 0x000000080c18723c */ /* 0x050ff00000041818 */
[----:B0-----:R-:W-:Y:S11]  /*48ec0*/  HMMA.16816.F32.BF16 R8, R12, R4, R16 ;  /* 0x000000040c08723c */ /* 0x001ff60000041810 */
[----:B------:R-:W-:Y:S04]  /*48ed0*/  @!UPT UIADD3 URZ, URZ, URZ, URZ ;  /* 0x0000003f3f3ff290 */ /* 0x000fe8000fffe03f */
[----:B------:R-:W-:Y:S01]  /*48ee0*/  STL.64 [R1+0x220], R24 ;  /* 0x0002201801007387 */ /* 0x000fe20000100a00 */
[----:B------:R-:W-:Y:S02]  /*48ef0*/  STL.64 [R1+0x228], R26 ;  /* 0x0002281a01007387 */ /* 0x000fe40000100a00 */
[----:B------:R-:W0:Y:S04]  /*48f00*/  LDSM.16.MT88.4 R24, [R0+0x22000] ;  /* 0x022000000018783b */ /* 0x000e280000004200 */
[----:B--2---:R-:W-:Y:S02]  /*48f10*/  STL.64 [R1+0x49b0], R6 ;  /* 0x0049b00601007387 */ /* 0x004fe40000100a00 */
[----:B------:R-:W-:Y:S01]  /*48f20*/  IMAD.MOV.U32 R12, RZ, RZ, R29 ;  /* 0x000000ffff0c7224 */ /* 0x000fe200078e001d */
[----:B------:R-:W-:Y:S01]  /*48f30*/  MOV R13, R3 ;  /* 0x00000003000d7202 */ /* 0x000fe20000000f00 */
[----:B0-----:R-:W-:Y:S01]  /*48f40*/  STL.64 [R1+0x50], R24 ;  /* 0x0000501801007387 */ /* 0x001fe20000100a00 */
[----:B------:R-:W-:Y:S02]  /*48f50*/  STL.64 [R1+0x58], R26 ;  /* 0x0000581a01007387 */ /* 0x000fe40000100a00 */
[----:B------:R-:W-:Y:S02]  /*48f60*/  STL.64 [R1+0x240], R8 ;  /* 0x0002400801007387 */ /* 0x000fe40000100a00 */
[----:B------:R-:W-:Y:S01]  /*48f70*/  STL.64 [R1+0x248], R10 ;  /* 0x0002480a01007387 */ /* 0x000fe20000100a00 */
[----:B------:R-:W2:Y:S01]  /*48f80*/  LDL.LU R29, [R1+0x49d4] ;  /* 0x0049d400011d7983 */ /* 0x000ea20000300800 */
[----:B------:R-:W3:Y:S02]  /*48f90*/  LDL.LU R3, [R1+0x49d0] ;  /* 0x0049d00001037983 */ /* 0x000ee40000300800 */
[----:B------:R-:W4:Y:S01]  /*48fa0*/  LDL.LU R14, [R1+0x8] ;  /* 0x00000800010e7983 */ /* 0x000f220000300800 */
[----:B------:R-:W-:Y:S01]  /*48fb0*/  MOV R15, R28 ;  /* 0x0000001c000f7202 */ /* 0x000fe20000000f00 */
[----:B------:R-:W0:Y:S04]  /*48fc0*/  LDSM.16.MT88.4 R8, [R0+0x22080] ;  /* 0x022080000008783b */ /* 0x000e280000004200 */
[----:B----4-:R-:W-:Y:S01]  /*48fd0*/  STL.64 [R1+0x4918], R14 ;  /* 0x0049180e01007387 */ /* 0x010fe20000100a00 */
[----:B------:R1:W-:Y:S03]  /*48fe0*/  STL.64 [R1+0x4910], R12 ;  /* 0x0049100c01007387 */ /* 0x0003e60000100a00 */
[----:B-1----:R-:W4:Y:S01]  /*48ff0*/  LDL.LU R12, [R1+0x10] ;  /* 0x00001000010c7983 */ /* 0x002f220000300800 */
[----:B------:R-:W4:Y:S02]  /*49000*/  LDL.LU R13, [R1+0x14] ;  /* 0x00001400010d7983 */ /* 0x000f240000300800 */
[----:B--2---:R-:W-:Y:S01]  /*49010*/  IMAD.MOV.U32 R14, RZ, RZ, R29 ;  /* 0x000000ffff0e7224 */ /* 0x004fe200078e001d */
[----:B---3--:R-:W-:Y:S01]  /*49020*/  MOV R15, R3 ;  /* 0x00000003000f7202 */ /* 0x008fe20000000f00 */
[----:B------:R-:W2:Y:S01]  /*49030*/  LDL.LU R29, [R1+0x49cc] ;  /* 0x0049cc00011d7983 */ /* 0x000ea20000300800 */
[----:B------:R-:W3:Y:S03]  /*49040*/  LDL.LU R3, [R1+0x49c8] ;  /* 0x0049c80001037983 */ /* 0x000ee60000300800 */
[----:B------:R-:W-:Y:S04]  /*49050*/  STL.64 [R1+0x4938], R14 ;  /* 0x0049380e01007387 */ /* 0x000fe80000100a00 */
[----:B----4-:R-:W-:Y:S01]  /*49060*/  STL.64 [R1+0x4930], R12 ;  /* 0x0049300c01007387 */ /* 0x010fe20000100a00 */
[----:B------:R-:W4:Y:S02]  /*49070*/  LDL.LU R24, [R1+0x120] ;  /* 0x0001200001187983 */ /* 0x000f240000300800 */
[----:B------:R-:W4:Y:S02]  /*49080*/  LDL.LU R25, [R1+0x124] ;  /* 0x0001240001197983 */ /* 0x000f240000300800 */
[----:B------:R-:W2:Y:S01]  /*49090*/  LDL.LU R26, [R1+0x128] ;  /* 0x00012800011a7983 */ /* 0x000ea20000300800 */
[----:B------:R-:W2:Y:S04]  /*490a0*/  LDL.LU R27, [R1+0x12c] ;  /* 0x00012c00011b7983 */ /* 0x000ea80000300800 */
[----:B--2---:R-:W-:Y:S01]  /*490b0*/  STL.64 [R1+0x4908], R26 ;  /* 0x0049081a01007387 */ /* 0x004fe20000100a00 */
[----:B----4-:R1:W-:Y:S03]  /*490c0*/  STL.64 [R1+0x4900], R24 ;  /* 0x0049001801007387 */ /* 0x0103e60000100a00 */
[----:B-1----:R-:W2:Y:S01]  /*490d0*/  LDL.LU R24, [R1+0x160] ;  /* 0x0001600001187983 */ /* 0x002ea20000300800 */
[----:B------:R-:W2:Y:S02]  /*490e0*/  LDL.LU R25, [R1+0x164] ;  /* 0x0001640001197983 */ /* 0x000ea40000300800 */
[----:B------:R-:W4:Y:S02]  /*490f0*/  LDL.LU R26, [R1+0x168] ;  /* 0x00016800011a7983 */ /* 0x000f240000300800 */
[----:B------:R-:W4:Y:S01]  /*49100*/  LDL.LU R27, [R1+0x16c] ;  /* 0x00016c00011b7983 */ /* 0x000f220000300800 */
[----:B------:R-:W2:Y:S01]  /*49110*/  LDL.LU R12, [R1+0x20] ;  /* 0x00002000010c7983 */ /* 0x000ea20000300800 */
[----:B------:R-:W2:Y:S01]  /*49120*/  LDL.LU R13, [R1+0x24] ;  /* 0x00002400010d7983 */ /* 0x000ea20000300800 */
[----:B---3--:R-:W-:Y:S01]  /*49130*/  MOV R14, R3 ;  /* 0x00000003000e7202 */ /* 0x008fe20000000f00 */
[----:B------:R-:W-:Y:S01]  /*49140*/  IMAD.MOV.U32 R15, RZ, RZ, R29 ;  /* 0x000000ffff0f7224 */ /* 0x000fe200078e001d */
[----:B------:R-:W3:Y:S01]  /*49150*/  LDL.LU R3, [R1+0x49c4] ;  /* 0x0049c40001037983 */ /* 0x000ee20000300800 */
[----:B------:R-:W3:Y:S03]  /*49160*/  LDL.LU R29, [R1+0x49c0] ;  /* 0x0049c000011d7983 */ /* 0x000ee60000300800 */
[----:B------:R-:W-:Y:S04]  /*49170*/  STL.64 [R1+0x4968], R14 ;  /* 0x0049680e01007387 */ /* 0x000fe80000100a00 */
[----:B--2---:R-:W-:Y:S01]  /*49180*/  STL.64 [R1+0x4960], R12 ;  /* 0x0049600c01007387 */ /* 0x004fe20000100a00 */
[----:B----4-:R-:W-:Y:S02]  /*49190*/  STL.64 [R1+0x4928], R26 ;  /* 0x0049281a01007387 */ /* 0x010fe40000100a00 */
[----:B------:R1:W-:Y:S02]  /*491a0*/  STL.64 [R1+0x4920], R24 ;  /* 0x0049201801007387 */ /* 0x0003e40000100a00 */
[----:B-1----:R-:W2:Y:S01]  /*491b0*/  LDL.LU R24, [R1+0x140] ;  /* 0x0001400001187983 */ /* 0x002ea20000300800 */
        /* <DEDUP_REMOVED lines=11> */
[----:B-1----:R-:W2:Y:S01]  /*49270*/  LDL.LU R24, [R1+0x150] ;  /* 0x0001500001187983 */ /* 0x002ea20000300800 */
[----:B------:R-:W2:Y:S02]  /*49280*/  LDL.LU R25, [R1+0x154] ;  /* 0x0001540001197983 */ /* 0x000ea40000300800 */
[----:B------:R-:W4:Y:S02]  /*49290*/  LDL.LU R26, [R1+0x158] ;  /* 0x00015800011a7983 */ /* 0x000f240000300800 */
[----:B------:R-:W4:Y:S01]  /*492a0*/  LDL.LU R27, [R1+0x15c] ;  /* 0x00015c00011b7983 */ /* 0x000f220000300800 */
[----:B------:R-:W2:Y:S01]  /*492b0*/  LDL.LU R12, [R1+0x40] ;  /* 0x00004000010c7983 */ /* 0x000ea20000300800 */
[----:B------:R-:W3:Y:S03]  /*492c0*/  LDL.LU R13, [R1+0x44] ;  /* 0x00004400010d7983 */ /* 0x000ee60000300800 */
[----:B----4-:R-:W-:Y:S01]  /*492d0*/  STL.64 [R1+0x4958], R26 ;  /* 0x0049581a01007387 */ /* 0x010fe20000100a00 */
[----:B--2---:R1:W-:Y:S03]  /*492e0*/  STL.64 [R1+0x4950], R24 ;  /* 0x0049501801007387 */ /* 0x0043e60000100a00 */
[----:B-1----:R-:W2:Y:S01]  /*492f0*/  LDL.LU R24, [R1+0x180] ;  /* 0x0001800001187983 */ /* 0x002ea20000300800 */
        /* <DEDUP_REMOVED lines=9> */
[----:B-1----:R-:W2:Y:S01]  /*49390*/  LDL.LU R24, [R1+0x190] ;  /* 0x0001900001187983 */ /* 0x002ea20000300800 */
[----:B------:R-:W2:Y:S02]  /*493a0*/  LDL.LU R25, [R1+0x194] ;  /* 0x0001940001197983 */ /* 0x000ea40000300800 */
[----:B------:R-:W4:Y:S02]  /*493b0*/  LDL.LU R26, [R1+0x198] ;  /* 0x00019800011a7983 */ /* 0x000f240000300800 */
[----:B------:R-:W4:Y:S02]  /*493c0*/  LDL.LU R27, [R1+0x19c] ;  /* 0x00019c00011b7983 */ /* 0x000f240000300800 */
[----:B----4-:R-:W-:Y:S01]  /*493d0*/  STL.64 [R1+0x4988], R26 ;  /* 0x0049881a01007387 */ /* 0x010fe20000100a00 */
[----:B--2---:R1:W-:Y:S03]  /*493e0*/  STL.64 [R1+0x4980], R24 ;  /* 0x0049801801007387 */ /* 0x0043e60000100a00 */
[----:B-1----:R-:W2:Y:S01]  /*493f0*/  LDL.LU R24, [R1+0x260] ;  /* 0x0002600001187983 */ /* 0x002ea20000300800 */
[----:B------:R-:W2:Y:S02]  /*49400*/  LDL.LU R25, [R1+0x264] ;  /* 0x0002640001197983 */ /* 0x000ea40000300800 */
[----:B------:R-:W4:Y:S02]  /*49410*/  LDL.LU R26, [R1+0x268] ;  /* 0x00026800011a7983 */ /* 0x000f240000300800 */
[----:B------:R-:W4:Y:S01]  /*49420*/  LDL.LU R27, [R1+0x26c] ;  /* 0x00026c00011b7983 */ /* 0x000f220000300800 */
[----:B---3--:R-:W-:-:S02]  /*49430*/  MOV R14, R29 ;  /* 0x0000001d000e7202 */ /* 0x008fc40000000f00 */
[----:B------:R-:W-:Y:S01]  /*49440*/  MOV R15, R3 ;  /* 0x00000003000f7202 */ /* 0x000fe20000000f00 */
[----:B0-----:R-:W-:Y:S02]  /*49450*/  MOV R3, R10 ;  /* 0x0000000a00037202 */ /* 0x001fe40000000f00 */
[----:B------:R-:W-:Y:S01]  /*49460*/  IMAD.MOV.U32 R29, RZ, RZ, R11 ;  /* 0x000000ffff1d7224 */ /* 0x000fe200078e000b */
        /* <DEDUP_REMOVED lines=10> */
[----:B------:R-:W4:Y:S01]  /*49510*/  LDL.LU.64 R10, [R1+0x49b8] ;  /* 0x0049b800010a7983 */ /* 0x000f220000300a00 */
[----:B------:R-:W-:Y:S01]  /*49520*/  IMAD.MOV.U32 R22, RZ, RZ, R8 ;  /* 0x000000ffff167224 */ /* 0x000fe200078e0008 */
[----:B------:R-:W-:-:S05]  /*49530*/  MOV R23, R9 ;  /* 0x0000000900177202 */ /* 0x000fca0000000f00 */
[----:B------:R-:W-:Y:S01]  /*49540*/  STL.64 [R1+0x48e8], R22 ;  /* 0x0048e81601007387 */ /* 0x000fe20000100a00 */
[----:B------:R0:W-:Y:S03]  /*49550*/  STL.64 [R1+0x48e0], R20 ;  /* 0x0048e01401007387 */ /* 0x0001e60000100a00 */
[----:B0-----:R-:W2:Y:S01]  /*49560*/  LDL.LU R20, [R1+0x100] ;  /* 0x0001000001147983 */ /* 0x001ea20000300800 */
[----:B------:R-:W2:Y:S02]  /*49570*/  LDL.LU R21, [R1+0x104] ;  /* 0x0001040001157983 */ /* 0x000ea40000300800 */
[----:B------:R-:W2:Y:S02]  /*49580*/  LDL.LU R22, [R1+0x108] ;  /* 0x0001080001167983 */ /* 0x000ea40000300800 */
[----:B------:R-:W2:Y:S01]  /*49590*/  LDL.LU R23, [R1+0x10c] ;  /* 0x00010c0001177983 */ /* 0x000ea20000300800 */
[C---:B----4-:R-:W-:Y:S11]  /*495a0*/  HMMA.16816.F32.BF16 R4, R12.reuse, R10, R4 ;  /* 0x0000000a0c04723c */ /* 0x050ff60000041804 */
[----:B------:R-:W-:Y:S11]  /*495b0*/  @!UPT UIADD3 URZ, URZ, URZ, URZ ;  /* 0x0000003f3f3ff290 */ /* 0x000ff6000fffe03f */
[----:B------:R-:W-:Y:S01]  /*495c0*/  @!UPT UIADD3 URZ, URZ, URZ, URZ ;  /* 0x0000003f3f3ff290 */ /* 0x000fe2000fffe03f */
[----:B------:R-:W-:Y:S01]  /*495d0*/  STL.64 [R1+0x250], R4 ;  /* 0x0002500401007387 */ /* 0x000fe20000100a00 */
[----:B------:R0:W-:Y:S01]  /*495e0*/  STL [R1+0x258], R6 ;  /* 0x0002580601007387 */ /* 0x0001e20000100800 */
[----:B------:R-:W-:Y:S02]  /*495f0*/  MOV R2, R7 ;  /* 0x0000000700027202 */ /* 0x000fe40000000f00 */
[----:B0-----:R-:W2:Y:S03]  /*49600*/  LDL.LU.64 R6, [R1+0x49b0] ;  /* 0x0049b00001067983 */ /* 0x001ea60000300a00 */
        /* <DEDUP_REMOVED lines=12> */
[----:B------:R0:W-:Y:S01]  /*496d0*/  STL.64 [R1+0x330], R24 ;  /* 0x0003301801007387 */ /* 0x0001e20000100a00 */
[----:B------:R-:W-:Y:S01]  /*496e0*/  MOV R5, R26 ;  /* 0x0000001a00057202 */ /* 0x000fe20000000f00 */
[----:B------:R-:W-:Y:S02]  /*496f0*/  IMAD.MOV.U32 R4, RZ, RZ, R27 ;  /* 0x000000ffff047224 */ /* 0x000fe400078e001b */
[----:B------:R-:W2:Y:S04]  /*49700*/  LDL.LU.64 R26, [R1+0x4988] ;  /* 0x00498800011a7983 */ /* 0x000ea80000300a00 */
        /* <DEDUP_REMOVED lines=26> */
[C---:B--2---:R-:W-:Y:S08]  /*498b0*/  HMMA.16816.F32.BF16 R24, R12.reuse, R10, R24 ;  /* 0x0000000a0c18723c */ /* 0x044ff00000041818 */
[----:B------:R-:W-:Y:S11]  /*498c0*/  HMMA.16816.F32.BF16 R12, R12, R6, R20 ;  /* 0x000000060c0c723c */ /* 0x000ff60000041814 */
[----:B------:R-:W-:Y:S04]  /*498d0*/  @!UPT UIADD3 URZ, URZ, URZ, URZ ;  /* 0x0000003f3f3ff290 */ /* 0x000fe8000fffe03f */
[----:B------:R-:W-:Y:S01]  /*498e0*/  STL.64 [R1+0x360], R24 ;  /* 0x0003601801007387 */ /* 0x000fe20000100a00 */
[----:B------:R0:W-:Y:S03]  /*498f0*/  STL.64 [R1+0x368], R26 ;  /* 0x0003681a01007387 */ /* 0x0001e60000100a00 */
[----:B0-----:R-:W2:Y:S01]  /*49900*/  LDL.LU.64 R26, [R1+0x4928] ;  /* 0x00492800011a7983 */ /* 0x001ea20000300a00 */
[----:B------:R-:W2:Y:S02]  /*49910*/  LDL.LU.64 R24, [R1+0x4920] ;  /* 0x0049200001187983 */ /* 0x000ea40000300a00 */
[----:B------:R-:W4:Y:S02]  /*49920*/  LDL.LU R20, [R1+0xf0] ;  /* 0x0000f00001147983 */ /* 0x000f240000300800 */
[----:B------:R-:W-:Y:S01]  /*49930*/  STL.64 [R1+0x2f0], R12 ;  /* 0x0002f00c01007387 */ /* 0x000fe20000100a00 */
[----:B------:R-:W-:Y:S02]  /*49940*/  STL.64 [R1+0x2f8], R14 ;  /* 0x0002f80e01007387 */ /* 0x000fe40000100a00 */
[----:B------:R-:W0:Y:S04]  /*49950*/  LDSM.16.MT88.4 R12, [R0+0x22100] ;  /* 0x02210000000c783b */ /* 0x000e280000004200 */
[----:B------:R-:W4:Y:S02]  /*49960*/  LDL.LU R21, [R1+0xf4] ;  /* 0x0000f40001157983 */ /* 0x000f240000300800 */
[----:B------:R-:W4:Y:S01]  /*49970*/  LDL.LU R22, [R1+0xf8] ;  /* 0x0000f80001167983 */ /* 0x000f220000300800 */
[----:B------:R-:W4:Y:S01]  /*49980*/  LDL.LU R23, [R1+0xfc] ;  /* 0x0000fc0001177983 */ /* 0x000f220000300800 */
[----:B0-----:R-:W-:-:S03]  /*49990*/  MOV R9, R14 ;  /* 0x0000000e00097202 */ /* 0x001fc60000000f00 */
[----:B------:R0:W-:Y:S01]  /*499a0*/  STL [R1+0x30], R12 ;  /* 0x0000300c01007387 */ /* 0x0001e20000100800 */
[----:B------:R-:W-:Y:S01]  /*499b0*/  IMAD.MOV.U32 R8, RZ, RZ, R15 ;  /* 0x000000ffff087224 */ /* 0x000fe200078e000f */
[----:B------:R-:W-:Y:S01]  /*499c0*/  MOV R28, R13 ;  /* 0x0000000d001c7202 */ /* 0x000fe20000000f00 */
[----:B------:R-:W2:Y:S01]  /*499d0*/  LDL.LU.64 R14, [R1+0x4918] ;  /* 0x00491800010e7983 */ /* 0x000ea20000300a00 */
[----:B0-----:R-:W2:Y:S02]  /*499e0*/  LDL.LU.64 R12, [R1+0x4910] ;  /* 0x00491000010c7983 */ /* 0x001ea40000300a00 */
[C---:B--2---:R-:W-:Y:S08]  /*499f0*/  HMMA.16816.F32.BF16 R24, R12.reuse, R10, R24 ;  /* 0x0000000a0c18723c */ /* 0x044ff00000041818 */
[----:B---3--:R-:W-:Y:S11]  /*49a00*/  HMMA.16816.F32.BF16 R12, R12, R6, R16 ;  /* 0x000000060c0c723c */ /* 0x008ff60000041810 */
[----:B------:R-:W-:Y:S04]  /*49a10*/  @!UPT UIADD3 URZ, URZ, URZ, URZ ;  /* 0x0000003f3f3ff290 */ /* 0x000fe8000fffe03f */
[----:B------:R-:W-:Y:S01]  /*49a20*/  STL.64 [R1+0x350], R24 ;  /* 0x0003501801007387 */ /* 0x000fe20000100a00 */
[----:B------:R0:W-:Y:S03]  /*49a30*/  STL.64 [R1+0x358], R26 ;  /* 0x0003581a01007387 */ /* 0x0001e60000100a00 */
[----:B0-----:R-:W2:Y:S01]  /*49a40*/  LDL.LU.64 R26, [R1+0x4908] ;  /* 0x00490800011a7983 */ /* 0x001ea20000300a00 */
[----:B------:R-:W2:Y:S02]  /*49a50*/  LDL.LU.64 R24, [R1+0x4900] ;  /* 0x0049000001187983 */ /* 0x000ea40000300a00 */
[----:B------:R-:W2:Y:S02]  /*49a60*/  LDL.LU.64 R18, [R1+0x48f8] ;  /* 0x0048f80001127983 */ /* 0x000ea40000300a00 */
[----:B------:R-:W2:Y:S01]  /*49a70*/  LDL.LU.64 R16, [R1+0x48f0] ;  /* 0x0048f00001107983 */ /* 0x000ea20000300a00 */
[----:B------:R0:W-:Y:S01]  /*49a80*/  STL.64 [R1+0x340], R12 ;  /* 0x0003400c01007387 */ /* 0x0001e20000100a00 */
[----:B------:R1:W-:Y:S03]  /*49a90*/  STL.64 [R1+0x348], R14 ;  /* 0x0003480e01007387 */ /* 0x0003e60000100a00 */
[----:B0-----:R-:W3:Y:S01]  /*49aa0*/  LDL.LU R12, [R1+0x80] ;  /* 0x00008000010c7983 */ /* 0x001ee20000300800 */
[C---:B--2---:R-:W-:Y:S11]  /*49ab0*/  HMMA.16816.F32.BF16 R24, R16.reuse, R10, R24 ;  /* 0x0000000a1018723c */ /* 0x044ff60000041818 */
[----:B------:R-:W-:Y:S11]  /*49ac0*/  @!UPT UIADD3 URZ, URZ, URZ, URZ ;  /* 0x0000003f3f3ff290 */ /* 0x000ff6000fffe03f */
[----:B------:R-:W-:Y:S01]  /*49ad0*/  @!UPT UIADD3 URZ, URZ, URZ, URZ ;  /* 0x0000003f3f3ff290 */ /* 0x000fe2000fffe03f */
[----:B------:R0:W-:Y:S01]  /*49ae0*/  STL.64 [R1+0x370], R24 ;  /* 0x0003701801007387 */ /* 0x0001e20000100a00 */
[----:B------:R2:W-:Y:S02]  /*49af0*/  STL.64 [R1+0x378], R26 ;  /* 0x0003781a01007387 */ /* 0x0005e40000100a00 */
[----:B------:R-:W3:Y:S02]  /*49b00*/  LDL.LU R13, [R1+0x84] ;  /* 0x00008400010d7983 */ /* 0x000ee40000300800 */
[----:B-1----:R-:W3:Y:S01]  /*49b10*/  LDL.LU R14, [R1+0x88] ;  /* 0x00008800010e7983 */ /* 0x002ee20000300800 */
[----:B------:R-:W3:Y:S04]  /*49b20*/  LDL.LU R15, [R1+0x8c] ;  /* 0x00008c00010f7983 */ /* 0x000ee80000300800 */
[----:B0-----:R-:W3:Y:S01]  /*49b30*/  LDL.LU R24, [R1+0xb0] ;  /* 0x0000b00001187983 */ /* 0x001ee20000300800 */
[----:B------:R-:W3:Y:S02]  /*49b40*/  LDL.LU R25, [R1+0xb4] ;  /* 0x0000b40001197983 */ /* 0x000ee40000300800 */
[----:B--2---:R-:W2:Y:S02]  /*49b50*/  LDL.LU R26, [R1+0xb8] ;  /* 0x0000b800011a7983 */ /* 0x004ea40000300800 */
[----:B------:R-:W2:Y:S02]  /*49b60*/  LDL.LU R27, [R1+0xbc] ;  /* 0x0000bc00011b7983 */ /* 0x000ea40000300800 */
[----:B--2---:R-:W-:Y:S01]  /*49b70*/  STL.64 [R1+0x48c8], R26 ;  /* 0x0048c81a01007387 */ /* 0x004fe20000100a00 */
[----:B---3--:R0:W-:Y:S03]  /*49b80*/  STL.64 [R1+0x48c0], R24 ;  /* 0x0048c01801007387 */ /* 0x0081e60000100a00 */
        /* <DEDUP_REMOVED lines=8> */
[----:B------:R-:W2:Y:S02]  /*49c10*/  LDL.LU R14, [R1+0x58] ;  /* 0x00005800010e7983 */ /* 0x000ea40000300800 */
[----:B------:R-:W2:Y:S01]  /*49c20*/  LDL.LU R15, [R1+0x5c] ;  /* 0x00005c00010f7983 */ /* 0x000ea20000300800 */
[----:B----4-:R-:W-:Y:S01]  /*49c30*/  HMMA.16816.F32.BF16 R16, R16, R6, R20 ;  /* 0x000000061010723c */ /* 0x010fe20000041814 */
[----:B--2---:R-:W-:Y:S01]  /*49c40*/  STL.64 [R1+0x48a8], R14 ;  /* 0x0048a80e01007387 */ /* 0x004fe20000100a00 */
[----:B---3--:R0:W-:Y:S03]  /*49c50*/  STL.64 [R1+0x48a0], R12 ;  /* 0x0048a00c01007387 */ /* 0x0081e60000100a00 */
[----:B0-----:R-:W2:Y:S01]  /*49c60*/  LDL.LU R12, [R1+0xa0] ;  /* 0x0000a000010c7983 */ /* 0x001ea20000300800 */
[----:B------:R-:W2:Y:S02]  /*49c70*/  LDL.LU R13, [R1+0xa4] ;  /* 0x0000a400010d7983 */ /* 0x000ea40000300800 */
[----:B------:R-:W2:Y:S02]  /*49c80*/  LDL.LU R14, [R1+0xa8] ;  /* 0x0000a800010e7983 */ /* 0x000ea40000300800 */
[----:B------:R-:W2:Y:S01]  /*49c90*/  LDL.LU R15, [R1+0xac] ;  /* 0x0000ac00010f7983 */ /* 0x000ea20000300800 */
[----:B------:R-:W3:Y:S01]  /*49ca0*/  LDL.LU.64 R22, [R1+0x48e8] ;  /* 0x0048e80001167983 */ /* 0x000ee20000300a00 */
[----:B------:R-:W4:Y:S11]  /*49cb0*/  LDL.LU.64 R20, [R1+0x48e0] ;  /* 0x0048e00001147983 */ /* 0x000f360000300a00 */
[----:B------:R-:W-:Y:S02]  /*49cc0*/  STL.64 [R1+0x320], R16 ;  /* 0x0003201001007387 */ /* 0x000fe40000100a00 */
[----:B------:R0:W-:Y:S02]  /*49cd0*/  STL.64 [R1+0x328], R18 ;  /* 0x0003281201007387 */ /* 0x0001e40000100a00 */
[----:B0-----:R-:W-:Y:S01]  /*49ce0*/  IMAD.MOV.U32 R18, RZ, RZ, R3 ;  /* 0x000000ffff127224 */ /* 0x001fe200078e0003 */
[----:B------:R-:W-:-:S02]  /*49cf0*/  MOV R19, R29 ;  /* 0x0000001d00137202 */ /* 0x000fc40000000f00 */
[----:B---3--:R-:W-:Y:S02]  /*49d00*/  MOV R16, R22 ;  /* 0x0000001600107202 */ /* 0x008fe40000000f00 */
[----:B------:R-:W-:Y:S01]  /*49d10*/  MOV R17, R23 ;  /* 0x0000001700117202 */ /* 0x000fe20000000f00 */
[----:B------:R-:W4:Y:S01]  /*49d20*/  LDL.LU R22, [R1+0x48d8] ;  /* 0x0048d80001167983 */ /* 0x000f220000300800 */
[----:B------:R-:W4:Y:S02]  /*49d30*/  LDL.LU R23, [R1+0x48d4] ;  /* 0x0048d40001177983 */ /* 0x000f240000300800 */
[----:B------:R-:W3:Y:S02]  /*49d40*/  LDL.LU R3, [R1+0x48d0] ;  /* 0x0048d00001037983 */ /* 0x000ee40000300800 */
[----:B------:R-:W-:Y:S01]  /*49d50*/  STL.64 [R1+0x4888], R18 ;  /* 0x0048881201007387 */ /* 0x000fe20000100a00 */
[----:B------:R0:W-:Y:S04]  /*49d60*/  STL.64 [R1+0x4880], R16 ;  /* 0x0048801001007387 */ /* 0x0001e80000100a00 */
[----:B0-----:R-:W2:Y:S01]  /*49d70*/  LDL.LU R16, [R1+0x90] ;  /* 0x0000900001107983 */ /* 0x001ea20000300800 */
[----:B------:R-:W2:Y:S02]  /*49d80*/  LDL.LU R17, [R1+0x94] ;  /* 0x0000940001117983 */ /* 0x000ea40000300800 */
[----:B------:R-:W2:Y:S02]  /*49d90*/  LDL.LU R18, [R1+0x98] ;  /* 0x0000980001127983 */ /* 0x000ea40000300800 */
[----:B------:R-:W2:Y:S01]  /*49da0*/  LDL.LU R19, [R1+0x9c] ;  /* 0x00009c0001137983 */ /* 0x000ea20000300800 */
[C---:B----4-:R-:W-:Y:S01]  /*49db0*/  HMMA.16816.F32.BF16 R24, R20.reuse, R10, R24 ;  /* 0x0000000a1418723c */ /* 0x050fe20000041818 */
        /* <DEDUP_REMOVED lines=27> */
[----:B------:R-:W4:Y:S01]  /*49f70*/  LDL.LU.64 R12, [R1+0x48a0] ;  /* 0x0048a000010c7983 */ /* 0x000f220000300a00 */
[----:B--2---:R-:W-:Y:S01]  /*49f80*/  HMMA.16816.F32.BF16 R20, R24, R6, R20 ;  /* 0x000000061814723c */ /* 0x004fe20000041814 */
[----:B------:R-:W2:Y:S02]  /*49f90*/  LDL R27, [R1+0x1a48] ;  /* 0x001a4800011b7983 */ /* 0x000ea40000100800 */
[----:B--2---:R0:W-:Y:S11]  /*49fa0*/  STL [R1+0x4864], R27 ;  /* 0x0048641b01007387 */ /* 0x0041f60000100800 */
[----:B------:R-:W-:Y:S09]  /*49fb0*/  @!UPT UIADD3 URZ, URZ, URZ, URZ ;  /* 0x0000003f3f3ff290 */ /* 0x000ff2000fffe03f */
[----:B------:R-:W-:Y:S02]  /*49fc0*/  STL.64 [R1+0x280], R20 ;  /* 0x0002801401007387 */ /* 0x000fe40000100a00 */
[----:B------:R-:W-:Y:S02]  /*49fd0*/  STL.64 [R1+0x288], R22 ;  /* 0x0002881601007387 */ /* 0x000fe40000100a00 */
[----:B------:R-:W1:Y:S01]  /*49fe0*/  LDSM.16.MT88.4 R20, [R0+0x22180] ;  /* 0x022180000014783b */ /* 0x000e620000004200 */
[----:B----4-:R-:W-:Y:S03]  /*49ff0*/  HMMA.16816.F32.BF16 R16, R12, R10, R16 ;  /* 0x0000000a0c10723c */ /* 0x010fe60000041810 */
[----:B------:R-:W2:Y:S01]  /*4a000*/  LDL.LU R24, [R1+0xe0] ;  /* 0x0000e00001187983 */ /* 0x000ea20000300800 */
[----:B------:R-:W2:Y:S02]  /*4a010*/  LDL.LU R25, [R1+0xe4] ;  /* 0x0000e40001197983 */ /* 0x000ea40000300800 */
[----:B------:R-:W2:Y:S01]  /*4a020*/  LDL.LU R26, [R1+0xe8] ;  /* 0x0000e800011a7983 */ /* 0x000ea20000300800 */
[----:B0-----:R-:W2:Y:S01]  /*4a030*/  LDL.LU R27, [R1+0xec] ;  /* 0x0000ec00011b7983 */ /* 0x001ea20000300800 */
[----:B-1----:R-:W-:-:S02]  /*4a040*/  MOV R29, R20 ;  /* 0x00000014001d7202 */ /* 0x002fc40000000f00 */
[----:B------:R-:W-:Y:S01]  /*4a050*/  MOV R4, R23 ;  /* 0x0000001700047202 */ /* 0x000fe20000000f00 */
[----:B------:R-:W-:Y:S01]  /*4a060*/  IMAD.MOV.U32 R2, RZ, RZ, R21 ;  /* 0x000000ffff027224 */ /* 0x000fe200078e0015 */
[----:B------:R-:W4:Y:S01]  /*4a070*/  LDL.LU R20, [R1+0x110] ;  /* 0x0001100001147983 */ /* 0x000f220000300800 */
[----:B------:R-:W-:Y:S01]  /*4a080*/  MOV R5, R22 ;  /* 0x0000001600057202 */ /* 0x000fe20000000f00 */
[----:B------:R-:W4:Y:S02]  /*4a090*/  LDL.LU R21, [R1+0x114] ;  /* 0x0001140001157983 */ /* 0x000f240000300800 */
[----:B------:R-:W4:Y:S01]  /*4a0a0*/  LDL.LU R22, [R1+0x118] ;  /* 0x0001180001167983 */ /* 0x000f220000300800 */
[----:B------:R-:W4:Y:S01]  /*4a0b0*/  LDL.LU R23, [R1+0x11c] ;  /* 0x00011c0001177983 */ /* 0x000f220000300800 */
[----:B------:R-:W-:Y:S02]  /*4a0c0*/  STL [R1+0x4860], R4 ;  /* 0x0048600401007387 */ /* 0x000fe40000100800 */
[----:B------:R-:W-:Y:S02]  /*4a0d0*/  STL [R1+0x485c], R29 ;  /* 0x00485c1d01007387 */ /* 0x000fe40000100800 */
[----:B------:R-:W-:Y:S01]  /*4a0e0*/  STL [R1+0x4858], R2 ;  /* 0x0048580201007387 */ /* 0x000fe20000100800 */
[----:B------:R-:W-:Y:S01]  /*4a0f0*/  STL [R1+0x4854], R5 ;  /* 0x0048540501007387 */ /* 0x000fe20000100800 */
[----:B------:R-:W-:Y:S02]  /*4a100*/  STL.64 [R1+0x290], R16 ;  /* 0x0002901001007387 */ /* 0x000fe40000100a00 */
[----:B------:R0:W-:Y:S02]  /*4a110*/  STL.64 [R1+0x298], R18 ;  /* 0x0002981201007387 */ /* 0x0001e40000100a00 */
        /* <DEDUP_REMOVED lines=10> */
[----:B--2---:R-:W-:Y:S11]  /*4a1c0*/  HMMA.16816.F32.BF16 R12, R16, R10, R12 ;  /* 0x0000000a100c723c */ /* 0x004ff6000004180c */
[----:B------:R-:W-:Y:S11]  /*4a1d0*/  @!UPT UIADD3 URZ, URZ, URZ, URZ ;  /* 0x0000003f3f3ff290 */ /* 0x000ff6000fffe03f */
[----:B------:R-:W-:Y:S01]  /*4a1e0*/  @!UPT UIADD3 URZ, URZ, URZ, URZ ;  /* 0x0000003f3f3ff290 */ /* 0x000fe2000fffe03f */
[----:B------:R-:W-:Y:S01]  /*4a1f0*/  STL.64 [R1+0x270], R12 ;  /* 0x0002700c01007387 */ /* 0x000fe20000100a00 */
[----:B------:R-:W-:Y:S02]  /*4a200*/  STL.64 [R1+0x278], R14 ;  /* 0x0002780e01007387 */ /* 0x000fe40000100a00 */
[----:B---3--:R-:W0:Y:S04]  /*4a210*/  LDSM.16.MT88.4 R12, [R3+0x22000] ;  /* 0x02200000030c783b */ /* 0x008e280000004200 */
[----:B0-----:R-:W-:Y:S01]  /*4a220*/  IMAD.MOV.U32 R2, RZ, RZ, R12 ;  /* 0x000000ffff027224 */ /* 0x001fe200078e000c */
[----:B------:R-:W-:Y:S01]  /*4a230*/  MOV R5, R13 ;  /* 0x0000000d00057202 */ /* 0x000fe20000000f00 */
[----:B------:R-:W-:Y:S01]  /*4a240*/  STL [R1+0x18], R14 ;  /* 0x0000180e01007387 */ /* 0x000fe20000100800 */
[----:B------:R-:W-:-:S02]  /*4a250*/  MOV R0, R15 ;  /* 0x0000000f00007202 */ /* 0x000fc40000000f00 */
[----:B------:R-:W0:Y:S04]  /*4a260*/  LDSM.16.MT88.4 R12, [R3+0x22080] ;  /* 0x02208000030c783b */ /* 0x000e280000004200 */
[----:B0-----:R-:W-:Y:S01]  /*4a270*/  IMAD.MOV.U32 R4, RZ, RZ, R14 ;  /* 0x000000ffff047224 */ /* 0x001fe200078e000e */
[----:B------:R-:W-:Y:S01]  /*4a280*/  STL.64 [R1], R12 ;  /* 0x0000000c01007387 */ /* 0x000fe20000100a00 */
[----:B------:R-:W-:Y:S02]  /*4a290*/  MOV R29, R15 ;  /* 0x0000000f001d7202 */ /* 0x000fe40000000f00 */
[----:B------:R-:W0:Y:S01]  /*4a2a0*/  LDSM.16.MT88.4 R12, [R3+0x22100] ;  /* 0x02210000030c783b */ /* 0x000e220000004200 */
[----:B------:R-:W-:Y:S01]  /*4a2b0*/  HMMA.16816.F32.BF16 R16, R16, R6, R24 ;  /* 0x000000061010723c */ /* 0x000fe20000041818 */
[----:B0-----:R-:W-:Y:S02]  /*4a2c0*/  STL.64 [R1+0x47c8], R14 ;  /* 0x0047c80e01007387 */ /* 0x001fe40000100a00 */
[----:B------:R0:W-:Y:S02]  /*4a2d0*/  STL.64 [R1+0x47c0], R12 ;  /* 0x0047c00c01007387 */ /* 0x0001e40000100a00 */
[----:B0-----:R-:W4:Y:S01]  /*4a2e0*/  LDL.LU R12, [R1+0x30] ;  /* 0x00003000010c7983 */ /* 0x001f220000300800 */
[----:B------:R-:W-:-:S02]  /*4a2f0*/  MOV R13, R28 ;  /* 0x0000001c000d7202 */ /* 0x000fc40000000f00 */
[----:B------:R-:W2:Y:S02]  /*4a300*/  LDL.LU R28, [R1+0x4868] ;  /* 0x00486800011c7983 */ /* 0x000ea40000300800 */
[----:B------:R-:W3:Y:S11]  /*4a310*/  LDL.LU R27, [R1+0x4864] ;  /* 0x00486400011b7983 */ /* 0x000ef60000300800 */
[----:B------:R-:W-:Y:S02]  /*4a320*/  @!UPT UIADD3 URZ, URZ, URZ, URZ ;  /* 0x0000003f3f3ff290 */ /* 0x000fe4000fffe03f */
        /* <DEDUP_REMOVED lines=8> */
[----:B------:R-:W3:Y:S02]  /*4a3b0*/  LDL.LU R19, [R1+0x17c] ;  /* 0x00017c0001137983 */ /* 0x000ee40000300800 */
[----:B------:R-:W-:Y:S01]  /*4a3c0*/  IMAD.MOV.U32 R14, RZ, RZ, R9 ;  /* 0x000000ffff0e7224 */ /* 0x000fe200078e0009 */
[----:B------:R-:W-:Y:S01]  /*4a3d0*/  MOV R15, R8 ;  /* 0x00000008000f7202 */ /* 0x000fe20000000f00 */
[----:B------:R-:W-:Y:S06]  /*4a3e0*/  STL [R1+0x4720], R3 ;  /* 0x0047200301007387 */ /* 0x000fec0000100800 */
[C---:B----4-:R-:W-:Y:S11]  /*4a3f0*/  HMMA.16816.F32.BF16 R20, R12.reuse, R10, R20 ;  /* 0x0000000a0c14723c */ /* 0x050ff60000041814 */
[----:B------:R-:W-:Y:S11]  /*4a400*/  @!UPT UIADD3 URZ, URZ, URZ, URZ ;  /* 0x0000003f3f3ff290 */ /* 0x000ff6000fffe03f */
[----:B------:R-:W-:Y:S01]  /*4a410*/  @!UPT UIADD3 URZ, URZ, URZ, URZ ;  /* 0x0000003f3f3ff290 */ /* 0x000fe2000fffe03f */
[----:B------:R-:W-:Y:S01]  /*4a420*/  STL.64 [R1+0xf0], R20 ;  /* 0x0000f01401007387 */ /* 0x000fe20000100a00 */
[----:B------:R-:W-:Y:S02]  /*4a430*/  STL.64 [R1+0xf8], R22 ;  /* 0x0000f81601007387 */ /* 0x000fe40000100a00 */
[----:B--2---:R-:W0:Y:S02]  /*4a440*/  LDSM.16.MT88.4 R20, [R28+0x24000] ;  /* 0x024000001c14783b */ /* 0x004e240000004200 */
[----:B0-----:R-:W-:Y:S01]  /*4a450*/  MOV R8, R20 ;  /* 0x0000001400087202 */ /* 0x001fe20000000f00 */
[----:B------:R-:W-:Y:S01]  /*4a460*/  STL.64 [R1+0x68], R22 ;  /* 0x0000681601007387 */ /* 0x000fe20000100a00 */
[----:B------:R-:W-:Y:S02]  /*4a470*/  IMAD.MOV.U32 R9, RZ, RZ, R21 ;  /* 0x000000ffff097224 */ /* 0x000fe400078e0015 */
[----:B---3--:R-:W0:Y:S01]  /*4a480*/  LDSM.16.M88.4 R20, [R27+0x40200] ;  /* 0x040200001b14783b */ /* 0x008e220000000200 */
[----:B------:R-:W-:Y:S01]  /*4a490*/  HMMA.16816.F32.BF16 R16, R12, R6, R16 ;  /* 0x000000060c10723c */ /* 0x000fe20000041810 */
[----:B------:R-:W1:Y:S04]  /*4a4a0*/  LDSM.16.M88.4 R24, [R27+0x50200] ;  /* 0x050200001b18783b */ /* 0x000e680000000200 */
[----:B0-----:R-:W-:Y:S01]  /*4a4b0*/  STL [R1+0x458c], R22 ;  /* 0x00458c1601007387 */ /* 0x001fe20000100800 */
[----:B------:R-:W-:Y:S02]  /*4a4c0*/  STL [R1+0x4588], R23 ;  /* 0x0045881701007387 */ /* 0x000fe40000100800 */
[----:B------:R0:W-:Y:S02]  /*4a4d0*/  STL.64 [R1+0x4780], R20 ;  /* 0x0047801401007387 */ /* 0x0001e40000100a00 */
[----:B------:R-:W2:Y:S11]  /*4a4e0*/  LDL.LU R12, [R1] ;  /* 0x00000000010c7983 */ /* 0x000eb60000300800 */
[----:B------:R-:W-:Y:S02]  /*4a4f0*/  @!UPT UIADD3 URZ, URZ, URZ, URZ ;  /* 0x0000003f3f3ff290 */ /* 0x000fe4000fffe03f */
[----:B------:R3:W-:Y:S01]  /*4a500*/  STL.64 [R1+0xa0], R16 ;  /* 0x0000a01001007387 */ /* 0x0007e20000100a00 */
[----:B------:R4:W-:Y:S02]  /*4a510*/  STL.64 [R1+0xa8], R18 ;  /* 0x0000a81201007387 */ /* 0x0009e40000100a00 */
[----:B------:R-:W2:Y:S01]  /*4a520*/  LDL.LU R13, [R1+0x4] ;  /* 0x00000400010d7983 */ /* 0x000ea20000300800 */
[----:B------:R-:W-:Y:S02]  /*4a530*/  MOV R14, R4 ;  /* 0x00000004000e7202 */ /* 0x000fe40000000f00 */
[----:B------:R-:W-:Y:S01]  /*4a540*/  MOV R15, R29 ;  /* 0x0000001d000f7202 */ /* 0x000fe20000000f00 */
[----:B------:R-:W3:Y:S01]  /*4a550*/  LDL.LU R4, [R1+0x4860] ;  /* 0x0048600001047983 */ /* 0x000ee20000300800 */
[----:B------:R-:W3:Y:S03]  /*4a560*/  LDL.LU R29, [R1+0x485c] ;  /* 0x00485c00011d7983 */ /* 0x000ee60000300800 */
[----:B------:R-:W-:Y:S04]  /*4a570*/  STL.64 [R1+0x47e8], R14 ;  /* 0x0047e80e01007387 */ /* 0x000fe80000100a00 */
[----:B--2---:R4:W-:Y:S01]  /*4a580*/  STL.64 [R1+0x47e0], R12 ;  /* 0x0047e00c01007387 */ /* 0x0049e20000100a00 */
[----:B0-----:R-:W2:Y:S02]  /*4a590*/  LDL.LU R20, [R1+0x1d0] ;  /* 0x0001d00001147983 */ /* 0x001ea40000300800 */
[----:B------:R-:W2:Y:S02]  /*4a5a0*/  LDL.LU R21, [R1+0x1d4] ;  /* 0x0001d40001157983 */ /* 0x000ea40000300800 */
[----:B------:R-:W2:Y:S01]  /*4a5b0*/  LDL.LU R22, [R1+0x1d8] ;  /* 0x0001d80001167983 */ /* 0x000ea20000300800 */
[----:B------:R-:W2:Y:S01]  /*4a5c0*/  LDL.LU R23, [R1+0x1dc] ;  /* 0x0001dc0001177983 */ /* 0x000ea20000300800 */
[----:B---3--:R-:W3:Y:S02]  /*4a5d0*/  LDL.LU R16, [R1+0x1a0] ;  /* 0x0001a00001107983 */ /* 0x008ee40000300800 */
[----:B------:R-:W3:Y:S02]  /*4a5e0*/  LDL.LU R17, [R1+0x1a4] ;  /* 0x0001a40001117983 */ /* 0x000ee40000300800 */
[----:B----4-:R-:W3:Y:S01]  /*4a5f0*/  LDL.LU R18, [R1+0x1a8] ;  /* 0x0001a80001127983 */ /* 0x010ee20000300800 */
[----:B------:R-:W3:Y:S01]  /*4a600*/  LDL.LU R19, [R1+0x1ac] ;  /* 0x0001ac0001137983 */ /* 0x000ee20000300800 */
[----:B------:R-:W-:Y:S01]  /*4a610*/  IMAD.MOV.U32 R12, RZ, RZ, R2 ;  /* 0x000000ffff0c7224 */ /* 0x000fe200078e0002 */
[----:B------:R-:W-:-:S02]  /*4a620*/  MOV R13, R5 ;  /* 0x00000005000d7202 */ /* 0x000fc40000000f00 */
[----:B--2---:R-:W-:Y:S01]  /*4a630*/  STL.64 [R1+0x47f8], R22 ;  /* 0x0047f81601007387 */ /* 0x004fe20000100a00 */
[----:B------:R-:W-:Y:S02]  /*4a640*/  STL.64 [R1+0x47f0], R20 ;  /* 0x0047f01401007387 */ /* 0x000fe40000100a00 */
[----:B------:R-:W2:Y:S02]  /*4a650*/  LDL.LU R2, [R1+0x4858] ;  /* 0x0048580001027983 */ /* 0x000ea40000300800 */
[----:B------:R-:W4:Y:S01]  /*4a660*/  LDL.LU R5, [R1+0x4854] ;  /* 0x0048540001057983 */ /* 0x000f220000300800 */
[----:B------:R-:W2:Y:S01]  /*4a670*/  LDL.LU R14, [R1+0x18] ;  /* 0x00001800010e7983 */ /* 0x000ea20000300800 */
[----:B------:R-:W-:Y:S02]  /*4a680*/  MOV R15, R0 ;  /* 0x00000000000f7202 */ /* 0x000fe40000000f00 */
[----:B------:R-:W3:Y:S03]  /*4a690*/  LDL.LU R0, [R1+0x4850] ;  /* 0x0048500001007983 */ /* 0x000ee60000300800 */
[----:B--2---:R-:W-:Y:S01]  /*4a6a0*/  STL.64 [R1+0x4818], R14 ;  /* 0x0048180e01007387 */ /* 0x004fe20000100a00 */
[----:B------:R0:W-:Y:S02]  /*4a6b0*/  STL.64 [R1+0x4810], R12 ;  /* 0x0048100c01007387 */ /* 0x0001e40000100a00 */
[----:B0-----:R-:W-:-:S02]  /*4a6c0*/  IMAD.MOV.U32 R12, RZ, RZ, R29 ;  /* 0x000000ffff0c7224 */ /* 0x001fc400078e001d */
[----:B------:R-:W2:Y:S01]  /*4a6d0*/  LDL.LU R29, [R1+0x484c] ;  /* 0x00484c00011d7983 */ /* 0x000ea20000300800 */
[----:B------:R-:W-:Y:S02]  /*4a6e0*/  MOV R13, R2 ;  /* 0x00000002000d7202 */ /* 0x000fe40000000f00 */
[----:B------:R-:W4:Y:S02]  /*4a6f0*/  LDL.LU R2, [R1+0x4848] ;  /* 0x0048480001027983 */ /* 0x000f240000300800 */
[----:B------:R-:W4:Y:S01]  /*4a700*/  LDL.LU R20, [R1+0x1e0] ;  /* 0x0001e00001147983 */ /* 0x000f220000300800 */
[----:B------:R-:W4:Y:S01]  /*4a710*/  LDL.LU R21, [R1+0x1e4] ;  /* 0x0001e40001157983 */ /* 0x000f220000300800 */
[----:B---3--:R-:W-:Y:S02]  /*4a720*/  MOV R22, R0 ;  /* 0x0000000000167202 */ /* 0x008fe40000000f00 */
[----:B------:R-:W3:Y:S01]  /*4a730*/  LDL.LU R0, [R1+0x4844] ;  /* 0x0048440001007983 */ /* 0x000ee20000300800 */
[----:B--2---:R-:W-:-:S02]  /*4a740*/  MOV R23, R29 ;  /* 0x0000001d00177202 */ /* 0x004fc40000000f00 */
[----:B------:R-:W2:Y:S03]  /*4a750*/  LDL.LU R29, [R1+0x4840] ;  /* 0x00484000011d7983 */ /* 0x000ea60000300800 */
[----:B------:R-:W-:Y:S02]  /*4a760*/  STL.64 [R1+0x4808], R22 ;  /* 0x0048081601007387 */ /* 0x000fe40000100a00 */
[----:B----4-:R0:W-:Y:S02]  /*4a770*/  STL.64 [R1+0x4800], R20 ;  /* 0x0048001401007387 */ /* 0x0101e40000100a00 */
[----:B0-----:R-:W4:Y:S01]  /*4a780*/  LDL.LU R20, [R1+0x210] ;  /* 0x0002100001147983 */ /* 0x001f220000300800 */
[----:B------:R-:W4:Y:S02]  /*4a790*/  LDL.LU R21, [R1+0x214] ;  /* 0x0002140001157983 */ /* 0x000f240000300800 */
[----:B------:R-:W2:Y:S02]  /*4a7a0*/  LDL.LU R22, [R1+0x218] ;  /* 0x0002180001167983 */ /* 0x000ea40000300800 */
[----:B------:R-:W2:Y:S01]  /*4a7b0*/  LDL.LU R23, [R1+0x21c] ;  /* 0x00021c0001177983 */ /* 0x000ea20000300800 */
[----:B------:R-:W-:Y:S01]  /*4a7c0*/  MOV R14, R5 ;  /* 0x00000005000e7202 */ /* 0x000fe20000000f00 */
[----:B------:R-:W-:-:S07]  /*4a7d0*/  IMAD.MOV.U32 R15, RZ, RZ, R4 ;  /* 0x000000ffff0f7224 */ /* 0x000fce00078e0004 */
[----:B------:R-:W-:Y:S01]  /*4a7e0*/  HMMA.16816.F32.BF16 R16, R12, R10, R16 ;  /* 0x0000000a0c10723c */ /* 0x000fe20000041810 */
[----:B--2---:R-:W-:Y:S01]  /*4a7f0*/  STL.64 [R1+0x4828], R22 ;  /* 0x0048281601007387 */ /* 0x004fe20000100a00 */
[----:B----4-:R0:W-:Y:S03]  /*4a800*/  STL.64 [R1+0x4820], R20 ;  /* 0x0048201401007387 */ /* 0x0101e60000100a00 */
[----:B0-----:R-:W2:Y:S01]  /*4a810*/  LDL.LU R20, [R1+0x1b0] ;  /* 0x0001b00001147983 */ /* 0x001ea20000300800 */
[----:B------:R-:W2:Y:S02]  /*4a820*/  LDL.LU R21, [R1+0x1b4] ;  /* 0x0001b40001157983 */ /* 0x000ea40000300800 */
[----:B------:R-:W-:Y:S01]  /*4a830*/  IMAD.MOV.U32 R22, RZ, RZ, R29 ;  /* 0x000000ffff167224 */ /* 0x000fe200078e001d */
[----:B---3--:R-:W-:-:S05]  /*4a840*/  MOV R23, R0 ;  /* 0x0000000000177202 */ /* 0x008fca0000000f00 */
[----:B------:R-:W-:Y:S10]  /*4a850*/  STL.64 [R1+0x4838], R22 ;  /* 0x0048381601007387 */ /* 0x000ff40000100a00 */
[----:B------:R-:W-:Y:S01]  /*4a860*/  MOV R29, R18 ;  /* 0x00000012001d7202 */ /* 0x000fe20000000f00 */
[----:B------:R-:W-:Y:S01]  /*4a870*/  IMAD.MOV.U32 R0, RZ, RZ, R19 ;  /* 0x000000ffff007224 */ /* 0x000fe200078e0013 */
[----:B--2---:R-:W-:Y:S01]  /*4a880*/  STL.64 [R1+0x4830], R20 ;  /* 0x0048301401007387 */ /* 0x004fe20000100a00 */
[----:B-1----:R-:W-:Y:S02]  /*4a890*/  STL [R1+0x477c], R24 ;  /* 0x00477c1801007387 */ /* 0x002fe40000100800 */
[----:B------:R-:W-:Y:S02]  /*4a8a0*/  STL [R1+0x4770], R25 ;  /* 0x0047701901007387 */ /* 0x000fe40000100800 */
[----:B------:R-:W-:Y:S01]  /*4a8b0*/  STL [R1+0x45e0], R26 ;  /* 0x0045e01a01007387 */ /* 0x000fe20000100800 */
[----:B------:R-:W-:Y:S01]  /*4a8c0*/  STL [R1+0x4598], R27 ;  /* 0x0045981b01007387 */ /* 0x000fe20000100800 */
[----:B------:R0:W-:Y:S03]  /*4a8d0*/  STL.64 [R1+0x90], R16 ;  /* 0x0000901001007387 */ /* 0x0001e60000100a00 */
[----:B------:R-:W1:Y:S04]  /*4a8e0*/  LDSM.16.MT88.4 R20, [R28+0x24080] ;  /* 0x024080001c14783b */ /* 0x000e680000004200 */
        /* <DEDUP_REMOVED lines=10> */
[----:B-1----:R-:W-:Y:S01]  /*4a990*/  MOV R4, R22 ;  /* 0x0000001600047202 */ /* 0x002fe20000000f00 */
        /* <DEDUP_REMOVED lines=10> */
[----:B------:R0:W-:Y:S02]  /*4aa40*/  STL [R1+0x50], R20 ;  /* 0x0000501401007387 */ /* 0x0001e40000100800 */
[----:B------:R-:W3:Y:S01]  /*4aa50*/  LDL.LU.64 R22, [R1+0x4838] ;  /* 0x0048380001167983 */ /* 0x000ee20000300a00 */
[----:B0-----:R-:W3:Y:S02]  /*4aa60*/  LDL.LU.64 R20, [R1+0x4830] ;  /* 0x0048300001147983 */ /* 0x001ee40000300a00 */
[----:B---3--:R-:W-:Y:S02]  /*4aa70*/  HMMA.16816.F32.BF16 R12, R12, R6, R20 ;  /* 0x000000060c0c723c */ /* 0x008fe40000041814 */
[----:B------:R-:W3:Y:S01]  /*4aa80*/  LDL.LU.64 R22, [R1+0x4828] ;  /* 0x0048280001167983 */ /* 0x000ee20000300a00 */
[----:B------:R-:W3:Y:S11]  /*4aa90*/  LDL.LU.64 R20, [R1+0x4820] ;  /* 0x0048200001147983 */ /* 0x000ef60000300a00 */
[----:B------:R-:W-:Y:S09]  /*4aaa0*/  @!UPT UIADD3 URZ, URZ, URZ, URZ ;  /* 0x0000003f3f3ff290 */ /* 0x000ff2000fffe03f */
[----:B------:R-:W-:Y:S01]  /*4aab0*/  STL.64 [R1+0x80], R12 ;  /* 0x0000800c01007387 */ /* 0x000fe20000100a00 */
[----:B------:R-:W-:Y:S02]  /*4aac0*/  STL.64 [R1+0x88], R14 ;  /* 0x0000880e01007387 */ /* 0x000fe40000100a00 */
[----:B------:R-:W0:Y:S02]  /*4aad0*/  LDSM.16.MT88.4 R12, [R28+0x24100] ;  /* 0x024100001c0c783b */ /* 0x000e240000004200 */
[----:B0-----:R0:W-:Y:S02]  /*4aae0*/  STL [R1+0x28], R14 ;  /* 0x0000280e01007387 */ /* 0x0011e40000100800 */
[----:B------:R-:W-:Y:S01]  /*4aaf0*/  IMAD.MOV.U32 R29, RZ, RZ, R15 ;  /* 0x000000ffff1d7224 */ /* 0x000fe200078e000f */
[----:B------:R-:W-:Y:S02]  /*4ab00*/  MOV R0, R12 ;  /* 0x0000000c00007202 */ /* 0x000fe40000000f00 */
[----:B------:R-:W-:Y:S01]  /*4ab10*/  MOV R25, R13 ;  /* 0x0000000d00197202 */ /* 0x000fe20000000f00 */
        /* <DEDUP_REMOVED lines=21> */
[----:B------:R1:W-:Y:S01]  /*4ac70*/  STL [R1+0xb8], R22 ;  /* 0x0000b81601007387 */ /* 0x0003e20000100800 */
[----:B------:R-:W-:Y:S02]  /*4ac80*/  MOV R26, R23 ;  /* 0x00000017001a7202 */ /* 0x000fe40000000f00 */
[----:B0-----:R-:W3:Y:S01]  /*4ac90*/  LDL.LU R20, [R1+0x240] ;  /* 0x0002400001147983 */ /* 0x001ee20000300800 */
[----:B------:R-:W3:Y:S02]  /*4aca0*/  LDL.LU R21, [R1+0x244] ;  /* 0x0002440001157983 */ /* 0x000ee40000300800 */
[----:B-1----:R-:W4:Y:S02]  /*4acb0*/  LDL.LU R22, [R1+0x248] ;  /* 0x0002480001167983 */ /* 0x002f240000300800 */
[----:B------:R-:W4:Y:S01]  /*4acc0*/  LDL.LU R23, [R1+0x24c] ;  /* 0x00024c0001177983 */ /* 0x000f220000300800 */
[----:B--2---:R-:W-:Y:S11]  /*4acd0*/  HMMA.16816.F32.BF16 R12, R12, R6, R16 ;  /* 0x000000060c0c723c */ /* 0x004ff60000041810 */
[----:B------:R-:W-:Y:S11]  /*4ace0*/  @!UPT UIADD3 URZ, URZ, URZ, URZ ;  /* 0x0000003f3f3ff290 */ /* 0x000ff6000fffe03f */
[----:B------:R-:W-:Y:S02]  /*4acf0*/  @!UPT UIADD3 URZ, URZ, URZ, URZ ;  /* 0x0000003f3f3ff290 */ /* 0x000fe4000fffe03f */
[----:B------:R-:W-:Y:S01]  /*4ad00*/  MOV R27, R12 ;  /* 0x0000000c001b7202 */ /* 0x000fe20000000f00 */
[----:B----4-:R-:W-:Y:S01]  /*4ad10*/  STL.64 [R1+0x4790], R22 ;  /* 0x0047901601007387 */ /* 0x010fe20000100a00 */
[----:B---3--:R0:W-:Y:S03]  /*4ad20*/  STL.64 [R1+0x4788], R20 ;  /* 0x0047881401007387 */ /* 0x0081e60000100a00 */
[----:B0-----:R-:W2:Y:S01]  /*4ad30*/  LDL.LU R20, [R1+0x220] ;  /* 0x0002200001147983 */ /* 0x001ea20000300800 */
[----:B------:R-:W2:Y:S02]  /*4ad40*/  LDL.LU R21, [R1+0x224] ;  /* 0x0002240001157983 */ /* 0x000ea40000300800 */
[----:B------:R-:W2:Y:S02]  /*4ad50*/  LDL.LU R22, [R1+0x228] ;  /* 0x0002280001167983 */ /* 0x000ea40000300800 */
[----:B------:R-:W2:Y:S01]  /*4ad60*/  LDL.LU R23, [R1+0x22c] ;  /* 0x00022c0001177983 */ /* 0x000ea20000300800 */
[----:B------:R-:W-:Y:S01]  /*4ad70*/  STL [R1+0x45e4], R26 ;  /* 0x0045e41a01007387 */ /* 0x000fe20000100800 */
[----:B------:R-:W3:Y:S02]  /*4ad80*/  LDL.LU.64 R18, [R1+0x47d8] ;  /* 0x0047d80001127983 */ /* 0x000ee40000300a00 */
[----:B------:R-:W3:Y:S02]  /*4ad90*/  LDL.LU.64 R16, [R1+0x47d0] ;  /* 0x0047d00001107983 */ /* 0x000ee40000300a00 */
[----:B------:R-:W-:Y:S01]  /*4ada0*/  STL [R1+0x154], R13 ;  /* 0x0001540d01007387 */ /* 0x000fe20000100800 */
[----:B------:R0:W-:Y:S04]  /*4adb0*/  STL.64 [R1+0x158], R14 ;  /* 0x0001580e01007387 */ /* 0x0001e80000100a00 */
        /* <DEDUP_REMOVED lines=18> */
[----:B------:R-:W-:Y:S02]  /*4aee0*/  IMAD.MOV.U32 R15, RZ, RZ, R2 ;  /* 0x000000ffff0f7224 */ /* 0x000fe400078e0002 */
[----:B------:R-:W4:Y:S01]  /*4aef0*/  LDL.LU R2, [R1+0x47a8] ;  /* 0x0047a80001027983 */ /* 0x000f220000300800 */
[----:B0-----:R-:W-:Y:S01]  /*4af00*/  MOV R27, R18 ;  /* 0x00000012001b7202 */ /* 0x001fe20000000f00 */
[----:B------:R0:W-:Y:S01]  /*4af10*/  STL [R1+0x30], R16 ;  /* 0x0000301001007387 */ /* 0x0001e20000100800 */
[----:B------:R-:W-:Y:S01]  /*4af20*/  IMAD.MOV.U32 R26, RZ, RZ, R19 ;  /* 0x000000ffff1a7224 */ /* 0x000fe200078e0013 */
[----:B------:R-:W-:Y:S01]  /*4af30*/  MOV R3, R17 ;  /* 0x0000001100037202 */ /* 0x000fe20000000f00 */
[----:B------:R-:W2:Y:S01]  /*4af40*/  LDL.LU.64 R18, [R1+0x47a0] ;  /* 0x0047a00001127983 */ /* 0x000ea20000300a00 */
[----:B0-----:R-:W2:Y:S02]  /*4af50*/  LDL.LU.64 R16, [R1+0x4798] ;  /* 0x0047980001107983 */ /* 0x001ea40000300a00 */
[----:B------:R-:W-:Y:S02]  /*4af60*/  STL [R1+0x472c], R26 ;  /* 0x00472c1a01007387 */ /* 0x000fe40000100800 */
[----:B------:R-:W-:Y:S02]  /*4af70*/  STL [R1+0x4728], R27 ;  /* 0x0047281b01007387 */ /* 0x000fe40000100800 */
[----:B------:R-:W-:Y:S01]  /*4af80*/  STL [R1+0x4724], R3 ;  /* 0x0047240301007387 */ /* 0x000fe20000100800 */
[----:B------:R-:W-:Y:S01]  /*4af90*/  STL [R1+0x45ec], R28 ;  /* 0x0045ec1c01007387 */ /* 0x000fe20000100800 */
[----:B--2---:R-:W-:Y:S11]  /*4afa0*/  HMMA.16816.F32.BF16 R20, R16, R10, R20 ;  /* 0x0000000a1014723c */ /* 0x004ff60000041814 */
[----:B------:R-:W-:Y:S11]  /*4afb0*/  @!UPT UIADD3 URZ, URZ, URZ, URZ ;  /* 0x0000003f3f3ff290 */ /* 0x000ff6000fffe03f */
[----:B------:R-:W-:Y:S01]  /*4afc0*/  @!UPT UIADD3 URZ, URZ, URZ, URZ ;  /* 0x0000003f3f3ff290 */ /* 0x000fe2000fffe03f */
[----:B------:R-:W-:Y:S01]  /*4afd0*/  STL.64 [R1+0x180], R20 ;  /* 0x0001801401007387 */ /* 0x000fe20000100a00 */
[----:B------:R-:W-:Y:S02]  /*4afe0*/  STL.64 [R1+0x188], R22 ;  /* 0x0001881601007387 */ /* 0x000fe40000100a00 */
[----:B----4-:R-:W0:Y:S04]  /*4aff0*/  LDSM.16.MT88.4 R20, [R2+0x24000] ;  /* 0x024000000214783b */ /* 0x010e280000004200 */
[----:B------:R-:W3:Y:S01]  /*4b000*/  LDL.LU R10, [R1+0x68] ;  /* 0x00006800010a7983 */ /* 0x000ee20000300800 */
[----:B------:R-:W3:Y:S01]  /*4b010*/  LDL.LU R11, [R1+0x6c] ;  /* 0x00006c00010b7983 */ /* 0x000ee20000300800 */
[----:B0-----:R-:W-:Y:S01]  /*4b020*/  IMAD.MOV.U32 R3, RZ, RZ, R22 ;  /* 0x000000ffff037224 */ /* 0x001fe200078e0016 */
[----:B------:R-:W-:-:S02]  /*4b030*/  MOV R28, R23 ;  /* 0x00000017001c7202 */ /* 0x000fc40000000f00 */
[----:B------:R-:W-:Y:S02]  /*4b040*/  MOV R26, R20 ;  /* 0x00000014001a7202 */ /* 0x000fe40000000f00 */
[----:B------:R-:W-:Y:S01]  /*4b050*/  MOV R27, R21 ;  /* 0x00000015001b7202 */ /* 0x000fe20000000f00 */
[----:B------:R-:W2:Y:S01]  /*4b060*/  LDL.LU.64 R22, [R1+0x4790] ;  /* 0x0047900001167983 */ /* 0x000ea20000300a00 */
[----:B------:R-:W2:Y:S02]  /*4b070*/  LDL.LU.64 R20, [R1+0x4788] ;  /* 0x0047880001147983 */ /* 0x000ea40000300a00 */
[----:B------:R-:W-:Y:S01]  /*4b080*/  STL [R1+0x473c], R26 ;  /* 0x00473c1a01007387 */ /* 0x000fe20000100800 */
[----:B------:R-:W-:Y:S01]  /*4b090*/  STL [R1+0x4738], R27 ;  /* 0x0047381b01007387 */ /* 0x000fe20000100800 */
[----:B------:R-:W-:Y:S02]  /*4b0a0*/  STL [R1+0x4734], R3 ;  /* 0x0047340301007387 */ /* 0x000fe40000100800 */
[----:B------:R-:W-:Y:S01]  /*4b0b0*/  STL [R1+0x4730], R28 ;  /* 0x0047301c01007387 */ /* 0x000fe20000100800 */
[----:B--2---:R-:W-:Y:S01]  /*4b0c0*/  HMMA.16816.F32.BF16 R16, R16, R6, R20 ;  /* 0x000000061010723c */ /* 0x004fe20000041814 */
[----:B------:R-:W3:Y:S11]  /*4b0d0*/  LDL.LU.64 R20, [R1+0x4780] ;  /* 0x0047800001147983 */ /* 0x000ef60000300a00 */
[----:B------:R-:W-:Y:S11]  /*4b0e0*/  @!UPT UIADD3 URZ, URZ, URZ, URZ ;  /* 0x0000003f3f3ff290 */ /* 0x000ff6000fffe03f */
[----:B------:R-:W-:Y:S01]  /*4b0f0*/  STL.64 [R1+0x140], R16 ;  /* 0x0001401001007387 */ /* 0x000fe20000100a00 */
[----:B------:R-:W-:Y:S01]  /*4b100*/  STL.64 [R1+0x148], R18 ;  /* 0x0001481201007387 */ /* 0x000fe20000100a00 */
[----:B---3--:R-:W-:Y:S11]  /*4b110*/  HMMA.16816.F32.BF16 R12, R8, R20, R12 ;  /* 0x00000014080c723c */ /* 0x008ff6000004180c */
[----:B------:R-:W-:Y:S11]  /*4b120*/  @!UPT UIADD3 URZ, URZ, URZ, URZ ;  /* 0x0000003f3f3ff290 */ /* 0x000ff6000fffe03f */
[----:B------:R-:W-:Y:S01]  /*4b130*/  @!UPT UIADD3 URZ, URZ, URZ, URZ ;  /* 0x0000003f3f3ff290 */ /* 0x000fe2000fffe03f */
[----:B------:R0:W-:Y:S01]  /*4b140*/  STL.64 [R1+0x130], R12 ;  /* 0x0001300c01007387 */ /* 0x0001e20000100a00 */
[----:B------:R-:W-:Y:S01]  /*4b150*/  MOV R22, R14 ;  /* 0x0000000e00167202 */ /* 0x000fe20000000f00 */
[----:B------:R-:W-:Y:S02]  /*4b160*/  IMAD.MOV.U32 R23, RZ, RZ, R15 ;  /* 0x000000ffff177224 */ /* 0x000fe400078e000f */
[----:B0-----:R-:W2:Y:S01]  /*4b170*/  LDL.LU R12, [R1+0x2c0] ;  /* 0x0002c000010c7983 */ /* 0x001ea20000300800 */
[----:B------:R-:W2:Y:S02]  /*4b180*/  LDL.LU R13, [R1+0x2c4] ;  /* 0x0002c400010d7983 */ /* 0x000ea40000300800 */
[----:B------:R-:W3:Y:S02]  /*4b190*/  LDL.LU R14, [R1+0x2c8] ;  /* 0x0002c800010e7983 */ /* 0x000ee40000300800 */
[----:B------:R-:W3:Y:S01]  /*4b1a0*/  LDL.LU R15, [R1+0x2cc] ;  /* 0x0002cc00010f7983 */ /* 0x000ee20000300800 */
[----:B------:R-:W-:Y:S01]  /*4b1b0*/  MOV R18, R4 ;  /* 0x0000000400127202 */ /* 0x000fe20000000f00 */
[----:B------:R-:W-:Y:S01]  /*4b1c0*/  IMAD.MOV.U32 R19, RZ, RZ, R5 ;  /* 0x000000ffff137224 */ /* 0x000fe200078e0005 */
[----:B------:R-:W-:Y:S01]  /*4b1d0*/  MOV R17, R24 ;  /* 0x0000001800117202 */ /* 0x000fe20000000f00 */
[----:B---3--:R-:W-:Y:S01]  /*4b1e0*/  STL.64 [R1+0x4748], R14 ;  /* 0x0047480e01007387 */ /* 0x008fe20000100a00 */
[----:B--2---:R-:W-:Y:S02]  /*4b1f0*/  STL.64 [R1+0x4740], R12 ;  /* 0x0047400c01007387 */ /* 0x004fe40000100a00 */
[----:B------:R-:W2:Y:S02]  /*4b200*/  LDL.LU R16, [R1+0x50] ;  /* 0x0000500001107983 */ /* 0x000ea40000300800 */
[----:B------:R-:W3:Y:S01]  /*4b210*/  LDL.LU R24, [R1+0x477c] ;  /* 0x00477c0001187983 */ /* 0x000ee20000300800 */
[----:B------:R-:W4:Y:S01]  /*4b220*/  LDL.LU R4, [R1+0x4778] ;  /* 0x0047780001047983 */ /* 0x000f220000300800 */
[----:B------:R-:W3:Y:S02]  /*4b230*/  LDL.LU R5, [R1+0x4774] ;  /* 0x0047740001057983 */ /* 0x000ee40000300800 */
[----:B------:R-:W-:Y:S01]  /*4b240*/  STL.64 [R1+0x4768], R18 ;  /* 0x0047681201007387 */ /* 0x000fe20000100a00 */
[----:B--2---:R0:W-:Y:S04]  /*4b250*/  STL.64 [R1+0x4760], R16 ;  /* 0x0047601001007387 */ /* 0x0041e80000100a00 */
        /* <DEDUP_REMOVED lines=8> */
[----:B--2---:R3:W-:Y:S02]  /*4b2e0*/  STL.64 [R1+0x4758], R14 ;  /* 0x0047580e01007387 */ /* 0x0047e40000100a00 */
[----:B---3--:R-:W-:-:S02]  /*4b2f0*/  MOV R14, R5 ;  /* 0x00000005000e7202 */ /* 0x008fc40000000f00 */
[----:B----4-:R-:W-:Y:S02]  /*4b300*/  MOV R15, R4 ;  /* 0x00000004000f7202 */ /* 0x010fe40000000f00 */
[----:B------:R-:W0:Y:S04]  /*4b310*/  LDSM.16.MT88.4 R4, [R2+0x24080] ;  /* 0x024080000204783b */ /* 0x000e280000004200 */
[----:B------:R1:W-:Y:S04]  /*4b320*/  STL.64 [R1+0x4750], R12 ;  /* 0x0047500c01007387 */ /* 0x0003e80000100a00 */
[----:B-1----:R-:W2:Y:S01]  /*4b330*/  LDL.LU R12, [R1+0x330] ;  /* 0x00033000010c7983 */ /* 0x002ea20000300800 */
[----:B------:R-:W2:Y:S02]  /*4b340*/  LDL.LU R13, [R1+0x334] ;  /* 0x00033400010d7983 */ /* 0x000ea40000300800 */
[----:B------:R-:W-:Y:S02]  /*4b350*/  STL [R1+0x4594], R23 ;  /* 0x0045941701007387 */ /* 0x000fe40000100800 */
[----:B------:R-:W-:Y:S02]  /*4b360*/  STL [R1+0x4590], R22 ;  /* 0x0045901601007387 */ /* 0x000fe40000100800 */
[----:B0-----:R-:W-:Y:S01]  /*4b370*/  IMAD.MOV.U32 R27, RZ, RZ, R4 ;  /* 0x000000ffff1b7224 */ /* 0x001fe200078e0004 */
[----:B------:R-:W-:Y:S01]  /*4b380*/  MOV R3, R5 ;  /* 0x0000000500037202 */ /* 0x000fe20000000f00 */
[----:B------:R-:W-:Y:S01]  /*4b390*/  STL [R1+0x1c], R7 ;  /* 0x00001c0701007387 */ /* 0x000fe20000100800 */
[----:B------:R-:W-:-:S02]  /*4b3a0*/  MOV R28, R6 ;  /* 0x00000006001c7202 */ /* 0x000fc40000000f00 */
[----:B------:R-:W0:Y:S02]  /*4b3b0*/  LDSM.16.MT88.4 R4, [R2+0x24100] ;  /* 0x024100000204783b */ /* 0x000e240000004200 */
[----:B0-----:R-:W-:Y:S02]  /*4b3c0*/  STL.64 [R1], R4 ;  /* 0x0000000401007387 */ /* 0x001fe40000100a00 */
[----:B------:R-:W-:Y:S02]  /*4b3d0*/  STL [R1+0x8], R6 ;  /* 0x0000080601007387 */ /* 0x000fe40000100800 */
[----:B------:R-:W-:Y:S02]  /*4b3e0*/  IMAD.MOV.U32 R26, RZ, RZ, R7 ;  /* 0x000000ffff1a7224 */ /* 0x000fe400078e0007 */
[----:B------:R-:W0:Y:S04]  /*4b3f0*/  LDSM.16.MT88.4 R4, [R2+0x24180] ;  /* 0x024180000204783b */ /* 0x000e280000004200 */
[----:B0-----:R-:W-:Y:S01]  /*4b400*/  STL.64 [R1+0x4670], R6 ;  /* 0x0046700601007387 */ /* 0x001fe20000100a00 */
[----:B------:R0:W-:Y:S02]  /*4b410*/  STL.64 [R1+0x4668], R4 ;  /* 0x0046680401007387 */ /* 0x0001e40000100a00 */
[----:B0-----:R-:W-:-:S02]  /*4b420*/  MOV R5, R25 ;  /* 0x0000001900057202 */ /* 0x001fc40000000f00 */
[----:B------:R-:W3:Y:S01]  /*4b430*/  LDL.LU R25, [R1+0x4770] ;  /* 0x0047700001197983 */ /* 0x000ee20000300800 */
[----:B------:R-:W4:Y:S02]  /*4b440*/  LDL.LU R6, [R1+0x28] ;  /* 0x0000280001067983 */ /* 0x000f240000300800 */
[----:B------:R-:W-:Y:S01]  /*4b450*/  STL [R1+0x45f0], R2 ;  /* 0x0045f00201007387 */ /* 0x000fe20000100800 */
[----:B------:R-:W0:Y:S01]  /*4b460*/  S2R R23, SR_TID.X ;  /* 0x0000000000177919 */ /* 0x000e220000002100 */
[----:B------:R-:W-:Y:S02]  /*4b470*/  MOV R4, R0 ;  /* 0x0000000000047202 */ /* 0x000fe40000000f00 */
[----:B------:R-:W1:Y:S02]  /*4b480*/  S2R R0, SR_TID.X ;  /* 0x0000000000007919 */ /* 0x000e640000002100 */
[----:B------:R-:W-:Y:S01]  /*4b490*/  IMAD.MOV.U32 R7, RZ, RZ, R29 ;  /* 0x000000ffff077224 */ /* 0x000fe200078e001d */
[----:B0-----:R-:W-:-:S02]  /*4b4a0*/  LOP3.LUT R23, R23, 0x7, RZ, 0xc0, !PT ;  /* 0x0000000717177812 */ /* 0x001fc400078ec0ff */
[C---:B-1----:R-:W-:Y:S01]  /*4b4b0*/  LOP3.LUT R29, R0.reuse, 0x10, RZ, 0xc0, !PT ;  /* 0x00000010001d7812 */ /* 0x042fe200078ec0ff */
[----:B------:R-:W-:Y:S02]  /*4b4c0*/  SHF.L.U32 R0, R0, 0x1, RZ ;  /* 0x0000000100007819 */ /* 0x000fe400000006ff */
[----:B------:R-:W-:Y:S01]  /*4b4d0*/  IMAD R23, R23, 0x210, RZ ;  /* 0x0000021017177824 */ /* 0x000fe200078e02ff */
[----:B------:R-:W-:Y:S01]  /*4b4e0*/  SHF.L.U32 R29, R29, 0x8, RZ ;  /* 0x000000081d1d7819 */ /* 0x000fe200000006ff */
[----:B---3--:R-:W-:Y:S01]  /*4b4f0*/  HMMA.16816.F32.BF16 R8, R8, R24, R16 ;  /* 0x000000180808723c */ /* 0x008fe20000041810 */
[----:B------:R-:W2:Y:S01]  /*4b500*/  LDL.LU.64 R18, [R1+0x4768] ;  /* 0x0047680001127983 */ /* 0x000ea20000300a00 */
[----:B------:R-:W2:Y:S01]  /*4b510*/  LDL.LU.64 R16, [R1+0x4760] ;  /* 0x0047600001107983 */ /* 0x000ea20000300a00 */
[----:B------:R-:W-:-:S04]  /*4b520*/  LOP3.LUT R0, R23, 0x10, R0, 0x78, !PT ;  /* 0x0000001017007812 */ /* 0x000fc800078e7800 */
[----:B------:R-:W-:-:S04]  /*4b530*/  LOP3.LUT R0, R0, R29, RZ, 0xfc, !PT ;  /* 0x0000001d00007212 */ /* 0x000fc800078efcff */
[----:B------:R-:W-:Y:S11]  /*4b540*/  LOP3.LUT R0, R0, 0x40, RZ, 0x3c, !PT ;  /* 0x0000004000007812 */ /* 0x000ff600078e3cff */
[----:B------:R-:W-:Y:S01]  /*4b550*/  @!UPT UIADD3 URZ, URZ, URZ, URZ ;  /* 0x0000003f3f3ff290 */ /* 0x000fe2000fffe03f */
[----:B------:R-:W-:Y:S01]  /*4b560*/  STL.64 [R1+0x60], R8 ;  /* 0x0000600801007387 */ /* 0x000fe20000100a00 */
[----:B------:R-:W-:Y:S01]  /*4b570*/  IMAD.MOV.U32 R23, RZ, RZ, R10 ;  /* 0x000000ffff177224 */ /* 0x000fe200078e000a */
[----:B------:R-:W-:Y:S02]  /*4b580*/  MOV R22, R11 ;  /* 0x0000000b00167202 */ /* 0x000fe40000000f00 */
[----:B------:R-:W0:Y:S04]  /*4b590*/  LDSM.16.MT88.4 R8, [R0+0x24000] ;  /* 0x024000000008783b */ /* 0x000e280000004200 */
[----:B------:R-:W-:Y:S01]  /*4b5a0*/  STL [R1+0x4624], R22 ;  /* 0x0046241601007387 */ /* 0x000fe20000100800 */
[----:B------:R-:W-:Y:S03]  /*4b5b0*/  STL [R1+0x4620], R23 ;  /* 0x0046201701007387 */ /* 0x000fe60000100800 */
[----:B0-----:R-:W-:Y:S01]  /*4b5c0*/  STL.64 [R1+0x4660], R10 ;  /* 0x0046600a01007387 */ /* 0x001fe20000100a00 */
[----:B------:R0:W-:Y:S03]  /*4b5d0*/  STL.64 [R1+0x4658], R8 ;  /* 0x0046580801007387 */ /* 0x0001e60000100a00 */
        /* <DEDUP_REMOVED lines=11> */
[-C--:B--2---:R-:W-:Y:S01]  /*4b690*/  HMMA.16816.F32.BF16 R16, R16, R24.reuse, R12 ;  /* 0x000000181010723c */ /* 0x084fe2000004180c */
[----:B------:R-:W2:Y:S01]  /*4b6a0*/  LDL.LU.64 R14, [R1+0x4748] ;  /* 0x00474800010e7983 */ /* 0x000ea20000300a00 */
[----:B------:R-:W2:Y:S11]  /*4b6b0*/  LDL.LU.64 R12, [R1+0x4740] ;  /* 0x00474000010c7983 */ /* 0x000eb60000300a00 */
[----:B------:R-:W-:Y:S10]  /*4b6c0*/  @!UPT UIADD3 URZ, URZ, URZ, URZ ;  /* 0x0000003f3f3ff290 */ /* 0x000ff4000fffe03f */
[----:B------:R-:W-:Y:S01]  /*4b6d0*/  STL.64 [R1+0x120], R16 ;  /* 0x0001201001007387 */ /* 0x000fe20000100a00 */
[----:B------:R2:W-:Y:S01]  /*4b6e0*/  STL.64 [R1+0x128], R18 ;  /* 0x0001281201007387 */ /* 0x0005e20000100a00 */
[C---:B----4-:R-:W-:Y:S08]  /*4b6f0*/  HMMA.16816.F32.BF16 R8, R4.reuse, R24, R8 ;  /* 0x000000180408723c */ /* 0x050ff00000041808 */
[----:B--2---:R-:W-:Y:S01]  /*4b700*/  HMMA.16816.F32.BF16 R16, R4, R20, R12 ;  /* 0x000000140410723c */ /* 0x004fe2000004180c */
[----:B------:R-:W0:Y:S04]  /*4b710*/  LDSM.16.MT88.4 R12, [R0+0x24080] ;  /* 0x02408000000c783b */ /* 0x000e280000004200 */
[----:B------:R-:W-:Y:S04]  /*4b720*/  LDSM.16.MT88.4 R4, [R0+0x24180] ;  /* 0x024180000004783b */ /* 0x000fe80000004200 */
[----:B0-----:R-:W-:Y:S11]  /*4b730*/  STL.64 [R1+0x4640], R14 ;  /* 0x0046400e01007387 */ /* 0x001ff60000100a00 */
[----:B------:R-:W-:Y:S03]  /*4b740*/  @!UPT UIADD3 URZ, URZ, URZ, URZ ;  /* 0x0000003f3f3ff290 */ /* 0x000fe6000fffe03f */
[----:B------:R-:W-:Y:S02]  /*4b750*/  STL.64 [R1+0x110], R16 ;  /* 0x0001101001007387 */ /* 0x000fe40000100a00 */
[----:B------:R-:W-:Y:S02]  /*4b760*/  STL.64 [R1+0x118], R18 ;  /* 0x0001181201007387 */ /* 0x000fe40000100a00 */
[----:B------:R-:W0:Y:S04]  /*4b770*/  LDSM.16.MT88.4 R16, [R0+0x24100] ;  /* 0x024100000010783b */ /* 0x000e280000004200 */
[----:B------:R-:W-:Y:S04]  /*4b780*/  STL.64 [R1+0x4638], R12 ;  /* 0x0046380c01007387 */ /* 0x000fe80000100a00 */
[----:B0-----:R-:W-:Y:S01]  /*4b790*/  STL.64 [R1+0x4610], R18 ;  /* 0x0046101201007387 */ /* 0x001fe20000100a00 */
[----:B------:R0:W-:Y:S02]  /*4b7a0*/  STL.64 [R1+0x4608], R16 ;  /* 0x0046081001007387 */ /* 0x0001e40000100a00 */
[----:B------:R-:W-:Y:S02]  /*4b7b0*/  STL.64 [R1+0x4718], R24 ;  /* 0x0047181801007387 */ /* 0x000fe40000100a00 */
[----:B------:R-:W-:Y:S01]  /*4b7c0*/  STL.64 [R1+0xe0], R8 ;  /* 0x0000e00801007387 */ /* 0x000fe20000100a00 */
[----:B------:R-:W-:Y:S04]  /*4b7d0*/  STL.64 [R1+0xe8], R10 ;  /* 0x0000e80a01007387 */ /* 0x000fe80000100a00 */
        /* <DEDUP_REMOVED lines=8> */
[----:B--2---:R0:W-:Y:S02]  /*4b860*/  STL.64 [R1+0x4678], R16 ;  /* 0x0046781001007387 */ /* 0x0041e40000100a00 */
[----:B------:R-:W2:Y:S02]  /*4b870*/  LDL.LU R4, [R1] ;  /* 0x0000000001047983 */ /* 0x000ea40000300800 */
[----:B------:R-:W2:Y:S01]  /*4b880*/  LDL.LU R5, [R1+0x4] ;  /* 0x0000040001057983 */ /* 0x000ea20000300800 */
[----:B------:R-:W3:Y:S01]  /*4b890*/  LDL.LU R6, [R1+0x8] ;  /* 0x0000080001067983 */ /* 0x000ee20000300800 */
[----:B------:R-:W-:Y:S01]  /*4b8a0*/  MOV R29, R7 ;  /* 0x00000007001d7202 */ /* 0x000fe20000000f00 */
[----:B------:R-:W-:-:S02]  /*4b8b0*/  IMAD.MOV.U32 R7, RZ, RZ, R26 ;  /* 0x000000ffff077224 */ /* 0x000fc400078e001a */
[----:B------:R-:W4:Y:S04]  /*4b8c0*/  LDL.LU R26, [R1+0x473c] ;  /* 0x00473c00011a7983 */ /* 0x000f280000300800 */
[----:B---3--:R-:W-:Y:S01]  /*4b8d0*/  STL.64 [R1+0x46a0], R6 ;  /* 0x0046a00601007387 */ /* 0x008fe20000100a00 */
[----:B--2---:R-:W-:Y:S02]  /*4b8e0*/  STL.64 [R1+0x4698], R4 ;  /* 0x0046980401007387 */ /* 0x004fe40000100a00 */
[----:B0-----:R-:W2:Y:S02]  /*4b8f0*/  LDL.LU R16, [R1+0x2b0] ;  /* 0x0002b00001107983 */ /* 0x001ea40000300800 */
[----:B------:R-:W2:Y:S01]  /*4b900*/  LDL.LU R17, [R1+0x2b4] ;  /* 0x0002b40001117983 */ /* 0x000ea20000300800 */
[----:B------:R-:W3:Y:S01]  /*4b910*/  LDL.LU R18, [R1+0x2b8] ;  /* 0x0002b80001127983 */ /* 0x000ee20000300800 */
[----:B------:R-:W3:Y:S03]  /*4b920*/  LDL.LU R19, [R1+0x2bc] ;  /* 0x0002bc0001137983 */ /* 0x000ee60000300800 */
        /* <DEDUP_REMOVED lines=8> */
[----:B------:R-:W-:Y:S01]  /*4b9b0*/  IMAD.MOV.U32 R6, RZ, RZ, R28 ;  /* 0x000000ffff067224 */ /* 0x000fe200078e001c */
[----:B---3--:R-:W-:Y:S01]  /*4b9c0*/  STL.64 [R1+0x46b0], R18 ;  /* 0x0046b01201007387 */ /* 0x008fe20000100a00 */
[----:B--2---:R-:W-:Y:S02]  /*4b9d0*/  STL.64 [R1+0x46a8], R16 ;  /* 0x0046a81001007387 */ /* 0x004fe40000100a00 */
[----:B------:R-:W2:Y:S02]  /*4b9e0*/  LDL.LU R27, [R1+0x4738] ;  /* 0x00473800011b7983 */ /* 0x000ea40000300800 */
[----:B------:R-:W3:Y:S01]  /*4b9f0*/  LDL.LU R3, [R1+0x4734] ;  /* 0x0047340001037983 */ /* 0x000ee20000300800 */
[----:B------:R-:W2:Y:S01]  /*4ba00*/  LDL.LU R28, [R1+0x4730] ;  /* 0x00473000011c7983 */ /* 0x000ea20000300800 */
[----:B------:R-:W2:Y:S03]  /*4ba10*/  LDL.LU R7, [R1+0x1c] ;  /* 0x00001c0001077983 */ /* 0x000ea60000300800 */
[----:B--2---:R3:W-:Y:S01]  /*4ba20*/  STL.64 [R1+0x46d0], R6 ;  /* 0x0046d00601007387 */ /* 0x0047e20000100a00 */
[----:B------:R4:W-:Y:S02]  /*4ba30*/  STL.64 [R1+0x46c8], R4 ;  /* 0x0046c80401007387 */ /* 0x0009e40000100a00 */
[----:B---3--:R-:W-:Y:S01]  /*4ba40*/  IMAD.MOV.U32 R6, RZ, RZ, R3 ;  /* 0x000000ffff067224 */ /* 0x008fe200078e0003 */
[----:B------:R-:W-:-:S02]  /*4ba50*/  MOV R7, R28 ;  /* 0x0000001c00077202 */ /* 0x000fc40000000f00 */
[----:B----4-:R-:W-:Y:S02]  /*4ba60*/  MOV R4, R26 ;  /* 0x0000001a00047202 */ /* 0x010fe40000000f00 */
[----:B------:R-:W-:Y:S01]  /*4ba70*/  MOV R5, R27 ;  /* 0x0000001b00057202 */ /* 0x000fe20000000f00 */
[----:B------:R-:W2:Y:S01]  /*4ba80*/  LDL.LU R26, [R1+0x472c] ;  /* 0x00472c00011a7983 */ /* 0x000ea20000300800 */
[----:B------:R-:W3:Y:S02]  /*4ba90*/  LDL.LU R27, [R1+0x4728] ;  /* 0x00472800011b7983 */ /* 0x000ee40000300800 */
[----:B------:R-:W4:Y:S02]  /*4baa0*/  LDL.LU R3, [R1+0x4724] ;  /* 0x0047240001037983 */ /* 0x000f240000300800 */
[----:B------:R-:W-:Y:S01]  /*4bab0*/  STL.64 [R1+0x4700], R6 ;  /* 0x0047000601007387 */ /* 0x000fe20000100a00 */
[----:B------:R0:W-:Y:S01]  /*4bac0*/  STL.64 [R1+0x46f8], R4 ;  /* 0x0046f80401007387 */ /* 0x0001e20000100a00 */
[----:B------:R-:W2:Y:S02]  /*4bad0*/  LDL.LU R16, [R1+0x320] ;  /* 0x0003200001107983 */ /* 0x000ea40000300800 */
[----:B------:R-:W2:Y:S02]  /*4bae0*/  LDL.LU R17, [R1+0x324] ;  /* 0x0003240001117983 */ /* 0x000ea40000300800 */
[----:B------:R-:W2:Y:S01]  /*4baf0*/  LDL.LU R18, [R1+0x328] ;  /* 0x0003280001127983 */ /* 0x000ea20000300800 */
[----:B------:R-:W2:Y:S04]  /*4bb00*/  LDL.LU R19, [R1+0x32c] ;  /* 0x00032c0001137983 */ /* 0x000ea80000300800 */
[----:B0-----:R-:W3:Y:S01]  /*4bb10*/  LDL.LU R4, [R1+0x30] ;  /* 0x0000300001047983 */ /* 0x001ee20000300800 */
[----:B----4-:R-:W-:-:S03]  /*4bb20*/  MOV R5, R3 ;  /* 0x0000000300057202 */ /* 0x010fc60000000f00 */
[----:B------:R-:W4:Y:S04]  /*4bb30*/  LDL.LU R3, [R1+0x4720] ;  /* 0x0047200001037983 */ /* 0x000f280000300800 */
[----:B--2---:R-:W-:Y:S01]  /*4bb40*/  STL.64 [R1+0x46c0], R18 ;  /* 0x0046c01201007387 */ /* 0x004fe20000100a00 */
[----:B------:R0:W-:Y:S03]  /*4bb50*/  STL.64 [R1+0x46b8], R16 ;  /* 0x0046b81001007387 */ /* 0x0001e60000100a00 */
[----:B0-----:R-:W2:Y:S01]  /*4bb60*/  LDL.LU R16, [R1+0x370] ;  /* 0x0003700001107983 */ /* 0x001ea20000300800 */
[----:B------:R-:W2:Y:S02]  /*4bb70*/  LDL.LU R17, [R1+0x374] ;  /* 0x0003740001117983 */ /* 0x000ea40000300800 */
[----:B------:R-:W2:Y:S02]  /*4bb80*/  LDL.LU R18, [R1+0x378] ;  /* 0x0003780001127983 */ /* 0x000ea40000300800 */
[----:B------:R-:W2:Y:S01]  /*4bb90*/  LDL.LU R19, [R1+0x37c] ;  /* 0x00037c0001137983 */ /* 0x000ea20000300800 */
[----:B------:R-:W4:Y:S01]  /*4bba0*/  LDL.LU R24, [R1+0x360] ;  /* 0x0003600001187983 */ /* 0x000f220000300800 */
[----:B------:R-:W-:Y:S01]  /*4bbb0*/  MOV R7, R26 ;  /* 0x0000001a00077202 */ /* 0x000fe20000000f00 */
[----:B------:R-:W4:Y:S02]  /*4bbc0*/  LDL.LU R25, [R1+0x364] ;  /* 0x0003640001197983 */ /* 0x000f240000300800 */
[----:B---3--:R-:W-:Y:S01]  /*4bbd0*/  IMAD.MOV.U32 R6, RZ, RZ, R27 ;  /* 0x000000ffff067224 */ /* 0x008fe200078e001b */
[----:B------:R-:W4:Y:S01]  /*4bbe0*/  LDL.LU R26, [R1+0x368] ;  /* 0x00036800011a7983 */ /* 0x000f220000300800 */
[----:B------:R-:W4:Y:S03]  /*4bbf0*/  LDL.LU R27, [R1+0x36c] ;  /* 0x00036c00011b7983 */ /* 0x000f260000300800 */
[----:B--2---:R-:W-:Y:S01]  /*4bc00*/  STL.64 [R1+0x46e0], R18 ;  /* 0x0046e01201007387 */ /* 0x004fe20000100a00 */
[----:B------:R0:W-:Y:S03]  /*4bc10*/  STL.64 [R1+0x46d8], R16 ;  /* 0x0046d81001007387 */ /* 0x0001e60000100a00 */
        /* <DEDUP_REMOVED lines=10> */
[C---:B----4-:R-:W-:Y:S01]  /*4bcc0*/  HMMA.16816.F32.BF16 R24, R4.reuse, R20, R24 ;  /* 0x000000140418723c */ /* 0x050fe20000041818 */
        /* <DEDUP_REMOVED lines=12> */
[----:B------:R-:W2:Y:S02]  /*4bd90*/  LDL.LU R14, [R1+0x268] ;  /* 0x00026800010e7983 */ /* 0x000ea40000300800 */
[----:B------:R-:W2:Y:S02]  /*4bda0*/  LDL.LU R15, [R1+0x26c] ;  /* 0x00026c00010f7983 */ /* 0x000ea40000300800 */
[----:B--2---:R-:W-:Y:S01]  /*4bdb0*/  STL.64 [R1+0x4650], R14 ;  /* 0x0046500e01007387 */ /* 0x004fe20000100a00 */
[----:B----4-:R0:W-:Y:S03]  /*4bdc0*/  STL.64 [R1+0x4648], R12 ;  /* 0x0046480c01007387 */ /* 0x0101e60000100a00 */
[----:B0-----:R-:W2:Y:S01]  /*4bdd0*/  LDL.LU R12, [R1+0x290] ;  /* 0x00029000010c7983 */ /* 0x001ea20000300800 */
[----:B------:R-:W2:Y:S02]  /*4bde0*/  LDL.LU R13, [R1+0x294] ;  /* 0x00029400010d7983 */ /* 0x000ea40000300800 */
[----:B------:R-:W2:Y:S02]  /*4bdf0*/  LDL.LU R14, [R1+0x298] ;  /* 0x00029800010e7983 */ /* 0x000ea40000300800 */
[----:B------:R-:W2:Y:S01]  /*4be00*/  LDL.LU R15, [R1+0x29c] ;  /* 0x00029c00010f7983 */ /* 0x000ea20000300800 */
[----:B------:R-:W-:Y:S01]  /*4be10*/  STL [R1+0x4630], R23 ;  /* 0x0046301701007387 */ /* 0x000fe20000100800 */
[----:B------:R-:W-:Y:S02]  /*4be20*/  STL [R1+0x462c], R0 ;  /* 0x00462c0001007387 */ /* 0x000fe40000100800 */
[----:B------:R-:W-:Y:S02]  /*4be30*/  STL [R1+0x4628], R29 ;  /* 0x0046281d01007387 */ /* 0x000fe40000100800 */
[----:B------:R0:W-:Y:S01]  /*4be40*/  STL.64 [R1+0xd0], R24 ;  /* 0x0000d01801007387 */ /* 0x0001e20000100a00 */
[----:B------:R-:W-:Y:S04]  /*4be50*/  STL.64 [R1+0xd8], R26 ;  /* 0x0000d81a01007387 */ /* 0x000fe80000100a00 */
[----:B0-----:R-:W4:Y:S02]  /*4be60*/  LDL.LU.64 R24, [R1+0x4718] ;  /* 0x0047180001187983 */ /* 0x001f240000300a00 */
[----:B----4-:R-:W-:Y:S02]  /*4be70*/  HMMA.16816.F32.BF16 R4, R4, R24, R16 ;  /* 0x000000180404723c */ /* 0x010fe40000041810 */
[----:B------:R-:W4:Y:S01]  /*4be80*/  LDL.LU.64 R18, [R1+0x4710] ;  /* 0x0047100001127983 */ /* 0x000f220000300a00 */
[----:B------:R-:W4:Y:S11]  /*4be90*/  LDL.LU.64 R16, [R1+0x4708] ;  /* 0x0047080001107983 */ /* 0x000f360000300a00 */
[----:B------:R-:W-:Y:S09]  /*4bea0*/  @!UPT UIADD3 URZ, URZ, URZ, URZ ;  /* 0x0000003f3f3ff290 */ /* 0x000ff2000fffe03f */
        /* <DEDUP_REMOVED lines=10> */
[----:B0-----:R0:W-:Y:S01]  /*4bf50*/  STL [R1+0x3c], R19 ;  /* 0x00003c1301007387 */ /* 0x0011e20000100800 */
[----:B------:R-:W-:Y:S02]  /*4bf60*/  MOV R29, R18 ;  /* 0x00000012001d7202 */ /* 0x000fe40000000f00 */
[----:B------:R-:W-:Y:S01]  /*4bf70*/  MOV R23, R16 ;  /* 0x0000001000177202 */ /* 0x000fe20000000f00 */
[----:B------:R-:W-:Y:S01]  /*4bf80*/  IMAD.MOV.U32 R0, RZ, RZ, R17 ;  /* 0x000000ffff007224 */ /* 0x000fe200078e0011 */
        /* <DEDUP_REMOVED lines=50> */
[----:B0-----:R-:W2:Y:S01]  /*4c2b0*/  LDL.LU.64 R10, [R1+0x4660] ;  /* 0x00466000010a7983 */ /* 0x001ea20000300a00 */
[----:B------:R-:W2:Y:S01]  /*4c2c0*/  LDL.LU.64 R8, [R1+0x4658] ;  /* 0x0046580001087983 */ /* 0x000ea20000300a00 */
[----:B----4-:R-:W-:Y:S01]  /*4c2d0*/  HMMA.16816.F32.BF16 R16, R4, R24, R16 ;  /* 0x000000180410723c */ /* 0x010fe20000041810 */
[----:B------:R-:W3:Y:S11]  /*4c2e0*/  LDL.LU R4, [R1+0x270] ;  /* 0x0002700001047983 */ /* 0x000ef60000300800 */
[----:B------:R-:W-:Y:S11]  /*4c2f0*/  @!UPT UIADD3 URZ, URZ, URZ, URZ ;  /* 0x0000003f3f3ff290 */ /* 0x000ff6000fffe03f */
[----:B------:R0:W-:Y:S01]  /*4c300*/  STL.64 [R1+0x210], R16 ;  /* 0x0002101001007387 */ /* 0x0001e20000100a00 */
[----:B------:R1:W-:Y:S02]  /*4c310*/  STL.64 [R1+0x218], R18 ;  /* 0x0002181201007387 */ /* 0x0003e40000100a00 */
[----:B------:R-:W3:Y:S02]  /*4c320*/  LDL.LU R5, [R1+0x274] ;  /* 0x0002740001057983 */ /* 0x000ee40000300800 */
[----:B------:R-:W3:Y:S01]  /*4c330*/  LDL.LU R6, [R1+0x278] ;  /* 0x0002780001067983 */ /* 0x000ee20000300800 */
[----:B------:R-:W3:Y:S04]  /*4c340*/  LDL.LU R7, [R1+0x27c] ;  /* 0x00027c0001077983 */ /* 0x000ee80000300800 */
[----:B0-----:R-:W4:Y:S01]  /*4c350*/  LDL.LU R16, [R1+0x230] ;  /* 0x0002300001107983 */ /* 0x001f220000300800 */
[----:B------:R-:W4:Y:S02]  /*4c360*/  LDL.LU R17, [R1+0x234] ;  /* 0x0002340001117983 */ /* 0x000f240000300800 */
[----:B-1----:R-:W4:Y:S02]  /*4c370*/  LDL.LU R18, [R1+0x238] ;  /* 0x0002380001127983 */ /* 0x002f240000300800 */
        /* <DEDUP_REMOVED lines=12> */
[----:B------:R1:W-:Y:S01]  /*4c440*/  STL.64 [R1+0x248], R10 ;  /* 0x0002480a01007387 */ /* 0x0003e20000100a00 */
[----:B0-----:R-:W-:Y:S01]  /*4c450*/  MOV R9, R14 ;  /* 0x0000000e00097202 */ /* 0x001fe20000000f00 */
[----:B------:R-:W-:Y:S02]  /*4c460*/  IMAD.MOV.U32 R8, RZ, RZ, R15 ;  /* 0x000000ffff087224 */ /* 0x000fe400078e000f */
[----:B-1----:R-:W-:Y:S01]  /*4c470*/  IMAD.MOV.U32 R11, RZ, RZ, R12 ;  /* 0x000000ffff0b7224 */ /* 0x002fe200078e000c */
[----:B------:R-:W-:Y:S01]  /*4c480*/  MOV R10, R13 ;  /* 0x0000000d000a7202 */ /* 0x000fe20000000f00 */
[----:B------:R-:W3:Y:S01]  /*4c490*/  LDL.LU.64 R14, [R1+0x4640] ;  /* 0x00464000010e7983 */ /* 0x000ee20000300a00 */
[----:B------:R-:W3:Y:S03]  /*4c4a0*/  LDL.LU.64 R12, [R1+0x4638] ;  /* 0x00463800010c7983 */ /* 0x000ee60000300a00 */
[----:B------:R-:W-:Y:S01]  /*4c4b0*/  STL.64 [R1+0x45a8], R10 ;  /* 0x0045a80a01007387 */ /* 0x000fe20000100a00 */
[----:B------:R0:W-:Y:S02]  /*4c4c0*/  STL.64 [R1+0x45a0], R8 ;  /* 0x0045a00801007387 */ /* 0x0001e40000100a00 */
[----:B0-----:R-:W-:-:S02]  /*4c4d0*/  MOV R8, R23 ;  /* 0x0000001700087202 */ /* 0x001fc40000000f00 */
[----:B------:R-:W2:Y:S01]  /*4c4e0*/  LDL.LU R23, [R1+0x4630] ;  /* 0x0046300001177983 */ /* 0x000ea20000300800 */
[----:B------:R-:W-:Y:S01]  /*4c4f0*/  MOV R9, R0 ;  /* 0x0000000000097202 */ /* 0x000fe20000000f00 */
[----:B------:R-:W-:Y:S01]  /*4c500*/  IMAD.MOV.U32 R10, RZ, RZ, R29 ;  /* 0x000000ffff0a7224 */ /* 0x000fe200078e001d */
[C---:B---3--:R-:W-:Y:S11]  /*4c510*/  HMMA.16816.F32.BF16 R4, R12.reuse, R20, R4 ;  /* 0x000000140c04723c */ /* 0x048ff60000041804 */
[----:B------:R-:W-:Y:S11]  /*4c520*/  @!UPT UIADD3 URZ, URZ, URZ, URZ ;  /* 0x0000003f3f3ff290 */ /* 0x000ff6000fffe03f */
[----:B------:R-:W-:Y:S01]  /*4c530*/  @!UPT UIADD3 URZ, URZ, URZ, URZ ;  /* 0x0000003f3f3ff290 */ /* 0x000fe2000fffe03f */
[----:B------:R-:W-:Y:S01]  /*4c540*/  STL.64 [R1+0x270], R4 ;  /* 0x0002700401007387 */ /* 0x000fe20000100a00 */
[----:B------:R-:W-:Y:S02]  /*4c550*/  STL.64 [R1+0x278], R6 ;  /* 0x0002780601007387 */ /* 0x000fe40000100a00 */
[----:B------:R-:W3:Y:S02]  /*4c560*/  LDL.LU R0, [R1+0x462c] ;  /* 0x00462c0001007983 */ /* 0x000ee40000300800 */
[----:B------:R-:W2:Y:S01]  /*4c570*/  LDL.LU R29, [R1+0x4628] ;  /* 0x00462800011d7983 */ /* 0x000ea20000300800 */
[----:B------:R-:W2:Y:S01]  /*4c580*/  LDL.LU R11, [R1+0x3c] ;  /* 0x00003c00010b7983 */ /* 0x000ea20000300800 */
[----:B----4-:R-:W-:Y:S03]  /*4c590*/  HMMA.16816.F32.BF16 R12, R12, R24, R16 ;  /* 0x000000180c0c723c */ /* 0x010fe60000041810 */
[----:B--2---:R-:W-:Y:S01]  /*4c5a0*/  STL.64 [R1+0x45d8], R10 ;  /* 0x0045d80a01007387 */ /* 0x004fe20000100a00 */
[----:B------:R0:W-:Y:S02]  /*4c5b0*/  STL.64 [R1+0x45d0], R8 ;  /* 0x0045d00801007387 */ /* 0x0001e40000100a00 */
[----:B0-----:R-:W-:-:S02]  /*4c5c0*/  MOV R8, R22 ;  /* 0x0000001600087202 */ /* 0x001fc40000000f00 */
[----:B------:R-:W-:Y:S01]  /*4c5d0*/  MOV R9, R23 ;  /* 0x0000001700097202 */ /* 0x000fe20000000f00 */
[----:B------:R-:W2:Y:S01]  /*4c5e0*/  LDL.LU R22, [R1+0x4624] ;  /* 0x0046240001167983 */ /* 0x000ea20000300800 */
[----:B------:R-:W4:Y:S02]  /*4c5f0*/  LDL.LU R23, [R1+0x4620] ;  /* 0x0046200001177983 */ /* 0x000f240000300800 */
[----:B---3--:R-:W-:Y:S01]  /*4c600*/  IMAD.MOV.U32 R10, RZ, RZ, R0 ;  /* 0x000000ffff0a7224 */ /* 0x008fe200078e0000 */
[----:B------:R-:W-:Y:S01]  /*4c610*/  MOV R11, R29 ;  /* 0x0000001d000b7202 */ /* 0x000fe20000000f00 */
[----:B------:R-:W3:Y:S01]  /*4c620*/  LDL.LU R0, [R1+0x461c] ;  /* 0x00461c0001007983 */ /* 0x000ee20000300800 */
[----:B------:R-:W2:Y:S03]  /*4c630*/  LDL.LU R29, [R1+0x4618] ;  /* 0x00461800011d7983 */ /* 0x000ea60000300800 */
[----:B------:R-:W-:Y:S01]  /*4c640*/  STL.64 [R1+0x4600], R10 ;  /* 0x0046000a01007387 */ /* 0x000fe20000100a00 */
[----:B------:R0:W-:Y:S03]  /*4c650*/  STL.64 [R1+0x45f8], R8 ;  /* 0x0045f80801007387 */ /* 0x0001e60000100a00 */
[----:B0-----:R-:W4:Y:S01]  /*4c660*/  LDL.LU R8, [R1+0xa0] ;  /* 0x0000a00001087983 */ /* 0x001f220000300800 */
[----:B------:R-:W4:Y:S02]  /*4c670*/  LDL.LU R9, [R1+0xa4] ;  /* 0x0000a40001097983 */ /* 0x000f240000300800 */
[----:B------:R-:W4:Y:S02]  /*4c680*/  LDL.LU R10, [R1+0xa8] ;  /* 0x0000a800010a7983 */ /* 0x000f240000300800 */
[----:B------:R-:W4:Y:S01]  /*4c690*/  LDL.LU R11, [R1+0xac] ;  /* 0x0000ac00010b7983 */ /* 0x000f220000300800 */
[----:B------:R-:W4:Y:S01]  /*4c6a0*/  LDL.LU R4, [R1+0x90] ;  /* 0x0000900001047983 */ /* 0x000f220000300800 */
[----:B------:R-:W4:Y:S02]  /*4c6b0*/  LDL.LU R5, [R1+0x94] ;  /* 0x0000940001057983 */ /* 0x000f240000300800 */
[----:B------:R-:W4:Y:S02]  /*4c6c0*/  LDL.LU.64 R18, [R1+0x4610] ;  /* 0x0046100001127983 */ /* 0x000f240000300a00 */
[----:B------:R-:W4:Y:S01]  /*4c6d0*/  LDL.LU.64 R16, [R1+0x4608] ;  /* 0x0046080001107983 */ /* 0x000f220000300a00 */
[----:B------:R0:W-:Y:S04]  /*4c6e0*/  STL.64 [R1+0x260], R12 ;  /* 0x0002600c01007387 */ /* 0x0001e80000100a00 */
[----:B0-----:R-:W4:Y:S01]  /*4c6f0*/  LDL.LU R12, [R1+0xf0] ;  /* 0x0000f000010c7983 */ /* 0x001f220000300800 */
[----:B------:R-:W4:Y:S02]  /*4c700*/  LDL.LU R13, [R1+0xf4] ;  /* 0x0000f400010d7983 */ /* 0x000f240000300800 */
[----:B---3--:R-:W-:Y:S01]  /*4c710*/  IMAD.MOV.U32 R7, RZ, RZ, R0 ;  /* 0x000000ffff077224 */ /* 0x008fe200078e0000 */
[----:B--2---:R-:W-:-:S02]  /*4c720*/  MOV R6, R29 ;  /* 0x0000001d00067202 */ /* 0x004fc40000000f00 */
[----:B------:R-:W-:Y:S01]  /*4c730*/  MOV R0, R14 ;  /* 0x0000000e00007202 */ /* 0x000fe20000000f00 */
[----:B------:R-:W-:Y:S01]  /*4c740*/  MOV R29, R15 ;  /* 0x0000000f001d7202 */ /* 0x000fe20000000f00 */
[----:B------:R-:W4:Y:S01]  /*4c750*/  LDL.LU R14, [R1+0xf8] ;  /* 0x0000f800010e7983 */ /* 0x000f220000300800 */
[----:B------:R-:W4:Y:S03]  /*4c760*/  LDL.LU R15, [R1+0xfc] ;  /* 0x0000fc00010f7983 */ /* 0x000f260000300800 */
[----:B------:R0:W-:Y:S01]  /*4c770*/  STL [R1+0x4418], R29 ;  /* 0x0044181d01007387 */ /* 0x0001e20000100800 */
[----:B------:R1:W-:Y:S01]  /*4c780*/  STL [R1+0x4414], R0 ;  /* 0x0044140001007387 */ /* 0x0003e20000100800 */
[C---:B----4-:R-:W-:Y:S08]  /*4c790*/  HMMA.16816.F32.BF16 R12, R16.reuse, R20, R12 ;  /* 0x00000014100c723c */ /* 0x050ff0000004180c */
[----:B------:R-:W-:Y:S11]  /*4c7a0*/  HMMA.16816.F32.BF16 R16, R16, R24, R8 ;  /* 0x000000181010723c */ /* 0x000ff60000041808 */
[----:B------:R-:W-:Y:S04]  /*4c7b0*/  @!UPT UIADD3 URZ, URZ, URZ, URZ ;  /* 0x0000003f3f3ff290 */ /* 0x000fe8000fffe03f */
[----:B------:R2:W-:Y:S01]  /*4c7c0*/  STL.64 [R1+0x290], R12 ;  /* 0x0002900c01007387 */ /* 0x0005e20000100a00 */
[----:B------:R3:W-:Y:S08]  /*4c7d0*/  STL.64 [R1+0x298], R14 ;  /* 0x0002980e01007387 */ /* 0x0007f00000100a00 */
[----:B0-----:R-:W-:Y:S01]  /*4c7e0*/  IMAD.MOV.U32 R29, RZ, RZ, R18 ;  /* 0x000000ffff1d7224 */ /* 0x001fe200078e0012 */
[----:B-1----:R-:W-:Y:S01]  /*4c7f0*/  MOV R0, R19 ;  /* 0x0000001300007202 */ /* 0x002fe20000000f00 */
[----:B--2---:R-:W2:Y:S01]  /*4c800*/  LDL.LU R12, [R1+0x80] ;  /* 0x00008000010c7983 */ /* 0x004ea20000300800 */
[----:B------:R-:W2:Y:S02]  /*4c810*/  LDL.LU R13, [R1+0x84] ;  /* 0x00008400010d7983 */ /* 0x000ea40000300800 */
[----:B---3--:R-:W2:Y:S02]  /*4c820*/  LDL.LU R14, [R1+0x88] ;  /* 0x00008800010e7983 */ /* 0x008ea40000300800 */
[----:B------:R-:W2:Y:S01]  /*4c830*/  LDL.LU R15, [R1+0x8c] ;  /* 0x00008c00010f7983 */ /* 0x000ea20000300800 */
[----:B------:R-:W3:Y:S01]  /*4c840*/  LDL.LU.64 R10, [R1+0x4600] ;  /* 0x00460000010a7983 */ /* 0x000ee20000300a00 */
[----:B------:R-:W3:Y:S02]  /*4c850*/  LDL.LU.64 R8, [R1+0x45f8] ;  /* 0x0045f80001087983 */ /* 0x000ee40000300a00 */
[----:B------:R0:W-:Y:S01]  /*4c860*/  STL.64 [R1+0x230], R16 ;  /* 0x0002301001007387 */ /* 0x0001e20000100a00 */
[----:B------:R-:W-:-:S02]  /*4c870*/  MOV R18, R27 ;  /* 0x0000001b00127202 */ /* 0x000fc40000000f00 */
[----:B------:R-:W-:Y:S02]  /*4c880*/  MOV R19, R26 ;  /* 0x0000001a00137202 */ /* 0x000fe40000000f00 */
[----:B0-----:R-:W-:Y:S01]  /*4c890*/  MOV R16, R2 ;  /* 0x0000000200107202 */ /* 0x001fe20000000f00 */
[----:B------:R-:W-:Y:S01]  /*4c8a0*/  IMAD.MOV.U32 R17, RZ, RZ, R28 ;  /* 0x000000ffff117224 */ /* 0x000fe200078e001c */
[----:B------:R-:W4:Y:S01]  /*4c8b0*/  LDL.LU R2, [R1+0x45f0] ;  /* 0x0045f00001027983 */ /* 0x000f220000300800 */
[----:B------:R-:W4:Y:S02]  /*4c8c0*/  LDL.LU R28, [R1+0x45ec] ;  /* 0x0045ec00011c7983 */ /* 0x000f240000300800 */
[----:B------:R-:W4:Y:S02]  /*4c8d0*/  LDL.LU R27, [R1+0x45e8] ;  /* 0x0045e800011b7983 */ /* 0x000f240000300800 */
[----:B------:R-:W4:Y:S01]  /*4c8e0*/  LDL.LU R26, [R1+0x45e4] ;  /* 0x0045e400011a7983 */ /* 0x000f220000300800 */
[----:B------:R-:W-:Y:S01]  /*4c8f0*/  STL.64 [R1+0x45b8], R18 ;  /* 0x0045b81201007387 */ /* 0x000fe20000100a00 */
[----:B------:R0:W-:Y:S03]  /*4c900*/  STL.64 [R1+0x45b0], R16 ;  /* 0x0045b01001007387 */ /* 0x0001e60000100a00 */
[----:B0-----:R-:W4:Y:S01]  /*4c910*/  LDL.LU R16, [R1+0xc0] ;  /* 0x0000c00001107983 */ /* 0x001f220000300800 */
[----:B------:R-:W4:Y:S02]  /*4c920*/  LDL.LU R17, [R1+0xc4] ;  /* 0x0000c40001117983 */ /* 0x000f240000300800 */
[----:B------:R-:W4:Y:S02]  /*4c930*/  LDL.LU R18, [R1+0xc8] ;  /* 0x0000c80001127983 */ /* 0x000f240000300800 */
[----:B------:R-:W4:Y:S01]  /*4c940*/  LDL.LU R19, [R1+0xcc] ;  /* 0x0000cc0001137983 */ /* 0x000f220000300800 */
[C---:B---3--:R-:W-:Y:S08]  /*4c950*/  HMMA.16816.F32.BF16 R4, R8.reuse, R20, R4 ;  /* 0x000000140804723c */ /* 0x048ff00000041804 */
[----:B--2---:R-:W-:Y:S01]  /*4c960*/  HMMA.16816.F32.BF16 R12, R8, R24, R12 ;  /* 0x00000018080c723c */ /* 0x004fe2000004180c */
[----:B----4-:R-:W0:Y:S04]  /*4c970*/  LDSM.16.MT88.4 R8, [R28+0x26000] ;  /* 0x026000001c08783b */ /* 0x010e280000004200 */
[----:B------:R-:W-:Y:S01]  /*4c980*/  STL.64 [R1+0x45c8], R18 ;  /* 0x0045c81201007387 */ /* 0x000fe20000100a00 */
[----:B------:R1:W-:Y:S03]  /*4c990*/  STL.64 [R1+0x45c0], R16 ;  /* 0x0045c01001007387 */ /* 0x0003e60000100a00 */
[----:B-1----:R-:W2:Y:S01]  /*4c9a0*/  LDL.LU R16, [R1+0x100] ;  /* 0x0001000001107983 */ /* 0x002ea20000300800 */
[----:B------:R-:W2:Y:S02]  /*4c9b0*/  LDL.LU R17, [R1+0x104] ;  /* 0x0001040001117983 */ /* 0x000ea40000300800 */
[----:B------:R-:W2:Y:S02]  /*4c9c0*/  LDL.LU R18, [R1+0x108] ;  /* 0x0001080001127983 */ /* 0x000ea40000300800 */
[----:B------:R-:W2:Y:S01]  /*4c9d0*/  LDL.LU R19, [R1+0x10c] ;  /* 0x00010c0001137983 */ /* 0x000ea20000300800 */
[----:B------:R0:W-:Y:S01]  /*4c9e0*/  STL [R1+0x448c], R0 ;  /* 0x00448c0001007387 */ /* 0x0001e20000100800 */
[----:B------:R-:W-:Y:S02]  /*4c9f0*/  STL [R1+0x4488], R29 ;  /* 0x0044881d01007387 */ /* 0x000fe40000100800 */
[----:B------:R-:W-:Y:S02]  /*4ca00*/  STL.64 [R1+0x2e0], R4 ;  /* 0x0002e00401007387 */ /* 0x000fe40000100a00 */
[----:B------:R-:W-:Y:S02]  /*4ca10*/  STL.64 [R1+0x2e8], R6 ;  /* 0x0002e80601007387 */ /* 0x000fe40000100a00 */
[----:B------:R-:W1:Y:S01]  /*4ca20*/  LDSM.16.MT88.4 R4, [R3+0x24180] ;  /* 0x024180000304783b */ /* 0x000e620000004200 */
[----:B0-----:R-:W-:-:S03]  /*4ca30*/  MOV R0, R11 ;  /* 0x0000000b00007202 */ /* 0x001fc60000000f00 */
[----:B-1----:R-:W-:Y:S01]  /*4ca40*/  STL.64 [R1+0x4560], R6 ;  /* 0x0045600601007387 */ /* 0x002fe20000100a00 */
[----:B------:R0:W-:Y:S03]  /*4ca50*/  STL.64 [R1+0x4558], R4 ;  /* 0x0045580401007387 */ /* 0x0001e60000100a00 */
[----:B0-----:R-:W3:Y:S01]  /*4ca60*/  LDL.LU R4, [R1+0xb0] ;  /* 0x0000b00001047983 */ /* 0x001ee20000300800 */
[----:B------:R-:W3:Y:S02]  /*4ca70*/  LDL.LU R5, [R1+0xb4] ;  /* 0x0000b40001057983 */ /* 0x000ee40000300800 */
[----:B------:R-:W3:Y:S02]  /*4ca80*/  LDL.LU R6, [R1+0xb8] ;  /* 0x0000b80001067983 */ /* 0x000ee40000300800 */
[----:B------:R-:W-:Y:S02]  /*4ca90*/  IMAD.MOV.U32 R7, RZ, RZ, R26 ;  /* 0x000000ffff077224 */ /* 0x000fe400078e001a */
[----:B------:R-:W4:Y:S01]  /*4caa0*/  LDL.LU R26, [R1+0x45e0] ;  /* 0x0045e000011a7983 */ /* 0x000f220000300800 */
[----:B------:R0:W-:Y:S02]  /*4cab0*/  STL [R1+0x4490], R3 ;  /* 0x0044900301007387 */ /* 0x0001e40000100800 */
[----:B------:R1:W-:Y:S02]  /*4cac0*/  STL.64 [R1+0x2c0], R12 ;  /* 0x0002c00c01007387 */ /* 0x0003e40000100a00 */
[----:B------:R-:W-:Y:S02]  /*4cad0*/  STL.64 [R1+0x2c8], R14 ;  /* 0x0002c80e01007387 */ /* 0x000fe40000100a00 */
[----:B0-----:R-:W-:-:S02]  /*4cae0*/  IMAD.MOV.U32 R3, RZ, RZ, R10 ;  /* 0x000000ffff037224 */ /* 0x001fc400078e000a */
[----:B------:R-:W2:Y:S01]  /*4caf0*/  LDL.LU.64 R10, [R1+0x45d8] ;  /* 0x0045d800010a7983 */ /* 0x000ea20000300a00 */
[----:B-1----:R-:W-:Y:S02]  /*4cb00*/  MOV R13, R8 ;  /* 0x00000008000d7202 */ /* 0x002fe40000000f00 */
[----:B------:R-:W-:Y:S02]  /*4cb10*/  MOV R12, R9 ;  /* 0x00000009000c7202 */ /* 0x000fe40000000f00 */
        /* <DEDUP_REMOVED lines=20> */
[----:B------:R-:W-:Y:S02]  /*4cc60*/  STL.64 [R1+0x2f8], R6 ;  /* 0x0002f80601007387 */ /* 0x000fe40000100a00 */
[----:B------:R-:W0:Y:S02]  /*4cc70*/  LDSM.16.MT88.4 R4, [R28+0x26080] ;  /* 0x026080001c04783b */ /* 0x000e240000004200 */
[----:B0-----:R2:W-:Y:S02]  /*4cc80*/  STL.64 [R1], R4 ;  /* 0x0000000401007387 */ /* 0x0015e40000100a00 */
[----:B------:R0:W-:Y:S01]  /*4cc90*/  STL.64 [R1+0x8], R6 ;  /* 0x0000080601007387 */ /* 0x0001e20000100a00 */
[----:B--2---:R-:W-:Y:S01]  /*4cca0*/  MOV R4, R11 ;  /* 0x0000000b00047202 */ /* 0x004fe20000000f00 */
[----:B------:R-:W-:Y:S01]  /*4ccb0*/  IMAD.MOV.U32 R5, RZ, RZ, R10 ;  /* 0x000000ffff057224 */ /* 0x000fe200078e000a */
[----:B0-----:R-:W-:-:S02]  /*4ccc0*/  MOV R6, R9 ;  /* 0x0000000900067202 */ /* 0x001fc40000000f00 */
[----:B------:R-:W-:Y:S02]  /*4ccd0*/  MOV R7, R8 ;  /* 0x0000000800077202 */ /* 0x000fe40000000f00 */
[----:B------:R-:W0:Y:S04]  /*4cce0*/  LDSM.16.MT88.4 R8, [R28+0x26100] ;  /* 0x026100001c08783b */ /* 0x000e280000004200 */
[----:B0-----:R0:W-:Y:S01]  /*4ccf0*/  STL.64 [R1+0x4508], R10 ;  /* 0x0045080a01007387 */ /* 0x0011e20000100a00 */
[----:B------:R1:W-:Y:S01]  /*4cd00*/  STL.64 [R1+0x4500], R8 ;  /* 0x0045000801007387 */ /* 0x0003e20000100a00 */
[----:B0-----:R-:W-:Y:S01]  /*4cd10*/  MOV R10, R3 ;  /* 0x00000003000a7202 */ /* 0x001fe20000000f00 */
[----:B------:R-:W-:Y:S02]  /*4cd20*/  IMAD.MOV.U32 R11, RZ, RZ, R0 ;  /* 0x000000ffff0b7224 */ /* 0x000fe400078e0000 */
[----:B-1----:R-:W-:Y:S01]  /*4cd30*/  IMAD.MOV.U32 R8, RZ, RZ, R13 ;  /* 0x000000ffff087224 */ /* 0x002fe200078e000d */
[----:B------:R-:W-:-:S02]  /*4cd40*/  MOV R9, R12 ;  /* 0x0000000c00097202 */ /* 0x000fc40000000f00 */
[----:B------:R-:W0:Y:S04]  /*4cd50*/  LDSM.16.MT88.4 R12, [R28+0x26180] ;  /* 0x026180001c0c783b */ /* 0x000e280000004200 */
[----:B------:R-:W-:Y:S01]  /*4cd60*/  STL.64 [R1+0x4540], R10 ;  /* 0x0045400a01007387 */ /* 0x000fe20000100a00 */
[----:B------:R1:W-:Y:S02]  /*4cd70*/  STL.64 [R1+0x4538], R8 ;  /* 0x0045380801007387 */ /* 0x0003e40000100a00 */
[----:B-1----:R-:W-:Y:S02]  /*4cd80*/  MOV R8, R27 ;  /* 0x0000001b00087202 */ /* 0x002fe40000000f00 */
[----:B------:R-:W4:Y:S01]  /*4cd90*/  LDL.LU R27, [R1+0x4598] ;  /* 0x00459800011b7983 */ /* 0x000f220000300800 */
[----:B------:R-:W2:Y:S02]  /*4cda0*/  LDL.LU R9, [R1+0x154] ;  /* 0x0001540001097983 */ /* 0x000ea40000300800 */
[----:B------:R-:W2:Y:S02]  /*4cdb0*/  LDL.LU R10, [R1+0x158] ;  /* 0x00015800010a7983 */ /* 0x000ea40000300800 */
[----:B------:R-:W2:Y:S01]  /*4cdc0*/  LDL.LU R11, [R1+0x15c] ;  /* 0x00015c00010b7983 */ /* 0x000ea20000300800 */
[----:B0-----:R0:W-:Y:S01]  /*4cdd0*/  STL.64 [R1+0x44e8], R14 ;  /* 0x0044e80e01007387 */ /* 0x0011e20000100a00 */
[----:B------:R-:W-:Y:S02]  /*4cde0*/  STL.64 [R1+0x44e0], R12 ;  /* 0x0044e00c01007387 */ /* 0x000fe40000100a00 */
[----:B------:R-:W-:Y:S01]  /*4cdf0*/  STL [R1+0x4494], R28 ;  /* 0x0044941c01007387 */ /* 0x000fe20000100800 */
[----:B--2---:R-:W-:Y:S01]  /*4ce00*/  HMMA.16816.F32.BF16 R8, R16, R24, R8 ;  /* 0x000000181008723c */ /* 0x004fe20000041808 */
[----:B----4-:R-:W-:Y:S01]  /*4ce10*/  STL.64 [R1+0x4580], R26 ;  /* 0x0045801a01007387 */ /* 0x010fe20000100a00 */
[----:B------:R1:W-:Y:S01]  /*4ce20*/  STL.64 [R1+0x4578], R24 ;  /* 0x0045781801007387 */ /* 0x0003e20000100a00 */
[----:B0-----:R-:W-:Y:S01]  /*4ce30*/  MOV R14, R23 ;  /* 0x00000017000e7202 */ /* 0x001fe20000000f00 */
[----:B------:R-:W-:Y:S01]  /*4ce40*/  IMAD.MOV.U32 R15, RZ, RZ, R22 ;  /* 0x000000ffff0f7224 */ /* 0x000fe200078e0016 */
[----:B------:R-:W0:Y:S11]  /*4ce50*/  LDSM.16.MT88.4 R16, [R2+0x26000] ;  /* 0x026000000210783b */ /* 0x000e360000004200 */
[----:B------:R-:W-:Y:S07]  /*4ce60*/  @!UPT UIADD3 URZ, URZ, URZ, URZ ;  /* 0x0000003f3f3ff290 */ /* 0x000fee000fffe03f */
[----:B------:R-:W-:Y:S01]  /*4ce70*/  STL.64 [R1+0x2a0], R8 ;  /* 0x0002a00801007387 */ /* 0x000fe20000100a00 */
[----:B------:R-:W-:Y:S02]  /*4ce80*/  STL.64 [R1+0x2a8], R10 ;  /* 0x0002a80a01007387 */ /* 0x000fe40000100a00 */
[----:B-1----:R-:W2:Y:S02]  /*4ce90*/  LDL.LU R24, [R1+0x170] ;  /* 0x0001700001187983 */ /* 0x002ea40000300800 */
[----:B------:R-:W2:Y:S01]  /*4cea0*/  LDL.LU R25, [R1+0x174] ;  /* 0x0001740001197983 */ /* 0x000ea20000300800 */
[----:B------:R-:W2:Y:S01]  /*4ceb0*/  LDL.LU R26, [R1+0x178] ;  /* 0x00017800011a7983 */ /* 0x000ea20000300800 */
[----:B------:R-:W2:Y:S02]  /*4cec0*/  LDL.LU R27, [R1+0x17c] ;  /* 0x00017c00011b7983 */ /* 0x000ea40000300800 */
[----:B------:R-:W3:Y:S02]  /*4ced0*/  LDL.LU R12, [R1+0x60] ;  /* 0x00006000010c7983 */ /* 0x000ee40000300800 */
[----:B------:R-:W3:Y:S01]  /*4cee0*/  LDL.LU R13, [R1+0x64] ;  /* 0x00006400010d7983 */ /* 0x000ee20000300800 */
[----:B------:R-:W4:Y:S01]  /*4cef0*/  LDL.LU R23, [R1+0x4594] ;  /* 0x0045940001177983 */ /* 0x000f220000300800 */
[----:B------:R-:W2:Y:S02]  /*4cf00*/  LDL.LU R22, [R1+0x4590] ;  /* 0x0045900001167983 */ /* 0x000ea40000300800 */
[----:B------:R-:W-:Y:S01]  /*4cf10*/  STL.64 [R1+0x4550], R14 ;  /* 0x0045500e01007387 */ /* 0x000fe20000100a00 */
[----:B---3--:R1:W-:Y:S04]  /*4cf20*/  STL.64 [R1+0x4548], R12 ;  /* 0x0045480c01007387 */ /* 0x0083e80000100a00 */
[----:B-1----:R-:W3:Y:S01]  /*4cf30*/  LDL.LU R12, [R1+0x180] ;  /* 0x00018000010c7983 */ /* 0x002ee20000300800 */
[----:B------:R-:W3:Y:S02]  /*4cf40*/  LDL.LU R13, [R1+0x184] ;  /* 0x00018400010d7983 */ /* 0x000ee40000300800 */
[----:B------:R-:W3:Y:S02]  /*4cf50*/  LDL.LU R14, [R1+0x188] ;  /* 0x00018800010e7983 */ /* 0x000ee40000300800 */
[----:B------:R-:W3:Y:S01]  /*4cf60*/  LDL.LU R15, [R1+0x18c] ;  /* 0x00018c00010f7983 */ /* 0x000ee20000300800 */
[----:B--2---:R-:W-:Y:S01]  /*4cf70*/  HMMA.16816.F32.BF16 R24, R4, R20, R24 ;  /* 0x000000140418723c */ /* 0x004fe20000041818 */
[----:B---3--:R-:W-:Y:S01]  /*4cf80*/  STL.64 [R1+0x4570], R14 ;  /* 0x0045700e01007387 */ /* 0x008fe20000100a00 */
        /* <DEDUP_REMOVED lines=9> */
[----:B0-----:R0:W-:Y:S01]  /*4d020*/  STL.64 [R1+0x44c8], R18 ;  /* 0x0044c81201007387 */ /* 0x0011e20000100a00 */
[----:B------:R1:W-:Y:S01]  /*4d030*/  STL.64 [R1+0x44c0], R16 ;  /* 0x0044c01001007387 */ /* 0x0003e20000100a00 */
[----:B0-----:R-:W-:-:S02]  /*4d040*/  MOV R18, R22 ;  /* 0x0000001600127202 */ /* 0x001fc40000000f00 */
[----:B-1----:R-:W2:Y:S01]  /*4d050*/  LDL.LU R16, [R1+0x130] ;  /* 0x0001300001107983 */ /* 0x002ea20000300800 */
[----:B------:R-:W2:Y:S02]  /*4d060*/  LDL.LU R17, [R1+0x134] ;  /* 0x0001340001117983 */ /* 0x000ea40000300800 */
[----:B------:R-:W2:Y:S01]  /*4d070*/  LDL.LU R22, [R1+0x458c] ;  /* 0x00458c0001167983 */ /* 0x000ea20000300800 */
[----:B----4-:R-:W-:Y:S02]  /*4d080*/  MOV R19, R23 ;  /* 0x0000001700137202 */ /* 0x010fe40000000f00 */
[----:B------:R-:W4:Y:S01]  /*4d090*/  LDL.LU R23, [R1+0x4588] ;  /* 0x0045880001177983 */ /* 0x000f220000300800 */
[----:B------:R-:W-:Y:S02]  /*4d0a0*/  STL.64 [R1+0x250], R24 ;  /* 0x0002501801007387 */ /* 0x000fe40000100a00 */
[----:B------:R-:W-:Y:S02]  /*4d0b0*/  STL.64 [R1+0x258], R26 ;  /* 0x0002581a01007387 */ /* 0x000fe40000100a00 */
[----:B------:R-:W0:Y:S04]  /*4d0c0*/  LDSM.16.MT88.4 R24, [R2+0x26080] ;  /* 0x026080000218783b */ /* 0x000e280000004200 */
[----:B0-----:R-:W-:Y:S01]  /*4d0d0*/  STL.64 [R1+0x30], R24 ;  /* 0x0000301801007387 */ /* 0x001fe20000100a00 */
[----:B------:R-:W-:Y:S02]  /*4d0e0*/  STL.64 [R1+0x38], R26 ;  /* 0x0000381a01007387 */ /* 0x000fe40000100a00 */
[----:B------:R-:W0:Y:S02]  /*4d0f0*/  LDSM.16.MT88.4 R24, [R2+0x26100] ;  /* 0x026100000218783b */ /* 0x000e240000004200 */
[----:B0-----:R-:W-:-:S02]  /*4d100*/  MOV R0, R26 ;  /* 0x0000001a00007202 */ /* 0x001fc40000000f00 */
[----:B------:R-:W-:Y:S02]  /*4d110*/  IMAD.MOV.U32 R29, RZ, RZ, R27 ;  /* 0x000000ffff1d7224 */ /* 0x000fe400078e001b */
[----:B------:R-:W-:Y:S01]  /*4d120*/  IMAD.MOV.U32 R28, RZ, RZ, R24 ;  /* 0x000000ffff1c7224 */ /* 0x000fe200078e0018 */
        /* <DEDUP_REMOVED lines=15> */
[----:B------:R0:W-:Y:S01]  /*4d220*/  STL.64 [R1+0x50], R4 ;  /* 0x0000500401007387 */ /* 0x0001e20000100a00 */
[----:B------:R-:W-:Y:S02]  /*4d230*/  MOV R0, R7 ;  /* 0x0000000700007202 */ /* 0x000fe40000000f00 */
[----:B------:R-:W2:Y:S01]  /*4d240*/  LDL.LU.64 R6, [R1+0x4560] ;  /* 0x0045600001067983 */ /* 0x000ea20000300a00 */
[----:B0-----:R-:W2:Y:S01]  /*4d250*/  LDL.LU.64 R4, [R1+0x4558] ;  /* 0x0045580001047983 */ /* 0x001ea20000300a00 */
[----:B------:R0:W-:Y:S02]  /*4d260*/  STL [R1+0x44ac], R29 ;  /* 0x0044ac1d01007387 */ /* 0x0001e40000100800 */
[----:B------:R-:W-:Y:S02]  /*4d270*/  STL [R1+0x44a8], R0 ;  /* 0x0044a80001007387 */ /* 0x000fe40000100800 */
[----:B------:R-:W-:Y:S01]  /*4d280*/  STL [R1+0x43e8], R2 ;  /* 0x0043e80201007387 */ /* 0x000fe20000100800 */
[----:B------:R-:W1:Y:S04]  /*4d290*/  S2R R3, SR_TID.X ;  /* 0x0000000000037919 */ /* 0x000e680000002100 */
[----:B0-----:R-:W0:Y:S01]  /*4d2a0*/  S2R R29, SR_TID.X ;  /* 0x00000000001d7919 */ /* 0x001e220000002100 */
[C---:B--2---:R-:W-:Y:S08]  /*4d2b0*/  HMMA.16816.F32.BF16 R12, R4.reuse, R20, R12 ;  /* 0x00000014040c723c */ /* 0x044ff0000004180c */
[----:B---3--:R-:W-:Y:S11]  /*4d2c0*/  HMMA.16816.F32.BF16 R4, R4, R24, R8 ;  /* 0x000000180404723c */ /* 0x008ff60000041808 */
[----:B------:R-:W-:Y:S04]  /*4d2d0*/  @!UPT UIADD3 URZ, URZ, URZ, URZ ;  /* 0x0000003f3f3ff290 */ /* 0x000fe8000fffe03f */
[----:B------:R-:W-:Y:S01]  /*4d2e0*/  STL.64 [R1+0x320], R12 ;  /* 0x0003200c01007387 */ /* 0x000fe20000100a00 */
[----:B------:R2:W-:Y:S03]  /*4d2f0*/  STL.64 [R1+0x328], R14 ;  /* 0x0003280e01007387 */ /* 0x0005e60000100a00 */
[----:B--2---:R-:W2:Y:S01]  /*4d300*/  LDL.LU.64 R14, [R1+0x4550] ;  /* 0x00455000010e7983 */ /* 0x004ea20000300a00 */
[----:B------:R-:W2:Y:S02]  /*4d310*/  LDL.LU.64 R12, [R1+0x4548] ;  /* 0x00454800010c7983 */ /* 0x000ea40000300a00 */
[----:B------:R-:W4:Y:S02]  /*4d320*/  LDL.LU.64 R10, [R1+0x4540] ;  /* 0x00454000010a7983 */ /* 0x000f240000300a00 */
[----:B------:R-:W4:Y:S01]  /*4d330*/  LDL.LU.64 R8, [R1+0x4538] ;  /* 0x0045380001087983 */ /* 0x000f220000300a00 */
[----:B-1----:R-:W-:Y:S01]  /*4d340*/  LOP3.LUT R28, R3, 0x7, RZ, 0xc0, !PT ;  /* 0x00000007031c7812 */ /* 0x002fe200078ec0ff */
[C---:B0-----:R-:W-:Y:S01]  /*4d350*/  LOP3.LUT R3, R29.reuse, 0x10, RZ, 0xc0, !PT ;  /* 0x000000101d037812 */ /* 0x041fe200078ec0ff */
[----:B------:R-:W-:-:S03]  /*4d360*/  SHF.L.U32 R2, R29, 0x1, RZ ;  /* 0x000000011d027819 */ /* 0x000fc600000006ff */
[----:B------:R-:W-:Y:S02]  /*4d370*/  IMAD R28, R28, 0x210, RZ ;  /* 0x000002101c1c7824 */ /* 0x000fe400078e02ff */
[----:B------:R-:W-:-:S03]  /*4d380*/  IMAD.SHL.U32 R3, R3, 0x100, RZ ;  /* 0x0000010003037824 */ /* 0x000fc600078e00ff */
[----:B------:R-:W-:-:S04]  /*4d390*/  LOP3.LUT R2, R28, 0x10, R2, 0x78, !PT ;  /* 0x000000101c027812 */ /* 0x000fc800078e7802 */
[----:B------:R-:W-:Y:S01]  /*4d3a0*/  LOP3.LUT R2, R2, R3, RZ, 0xfc, !PT ;  /* 0x0000000302027212 */ /* 0x000fe200078efcff */
[----:B------:R-:W-:Y:S03]  /*4d3b0*/  STL.64 [R1+0x310], R4 ;  /* 0x0003100401007387 */ /* 0x000fe60000100a00 */
[----:B------:R-:W-:Y:S01]  /*4d3c0*/  LOP3.LUT R2, R2, 0x40, RZ, 0x3c, !PT ;  /* 0x0000004002027812 */ /* 0x000fe200078e3cff */
[----:B------:R-:W-:Y:S04]  /*4d3d0*/  STL.64 [R1+0x318], R6 ;  /* 0x0003180601007387 */ /* 0x000fe80000100a00 */
[----:B------:R-:W0:Y:S02]  /*4d3e0*/  LDSM.16.MT88.4 R4, [R2+0x26000] ;  /* 0x026000000204783b */ /* 0x000e240000004200 */
[----:B0-----:R-:W-:Y:S01]  /*4d3f0*/  MOV R29, R5 ;  /* 0x00000005001d7202 */ /* 0x001fe20000000f00 */
[----:B------:R-:W-:Y:S01]  /*4d400*/  IMAD.MOV.U32 R0, RZ, RZ, R6 ;  /* 0x000000ffff007224 */ /* 0x000fe200078e0006 */
[C---:B----4-:R-:W-:Y:S08]  /*4d410*/  HMMA.16816.F32.BF16 R16, R8.reuse, R22, R16 ;  /* 0x000000160810723c */ /* 0x050ff00000041810 */
[----:B--2---:R-:W-:Y:S11]  /*4d420*/  HMMA.16816.F32.BF16 R8, R8, R26, R12 ;  /* 0x0000001a0808723c */ /* 0x004ff6000004180c */
[----:B------:R-:W-:Y:S04]  /*4d430*/  @!UPT UIADD3 URZ, URZ, URZ, URZ ;  /* 0x0000003f3f3ff290 */ /* 0x000fe8000fffe03f */
[----:B------:R-:W-:Y:S01]  /*4d440*/  STL.64 [R1+0x300], R16 ;  /* 0x0003001001007387 */ /* 0x000fe20000100a00 */
[----:B------:R-:W-:Y:S02]  /*4d450*/  STL.64 [R1+0x308], R18 ;  /* 0x0003081201007387 */ /* 0x000fe40000100a00 */
[----:B------:R0:W-:Y:S02]  /*4d460*/  STL [R1+0x40], R4 ;  /* 0x0000400401007387 */ /* 0x0001e40000100800 */
[----:B------:R1:W-:Y:S01]  /*4d470*/  STL [R1+0x4c], R7 ;  /* 0x00004c0701007387 */ /* 0x0003e20000100800 */
[----:B------:R-:W-:Y:S02]  /*4d480*/  STL.64 [R1+0x4530], R26 ;  /* 0x0045301a01007387 */ /* 0x000fe40000100a00 */
[----:B------:R-:W2:Y:S02]  /*4d490*/  LDSM.16.MT88.4 R24, [R2+0x26080] ;  /* 0x026080000218783b */ /* 0x000ea40000004200 */
[----:B0-----:R-:W3:Y:S02]  /*4d4a0*/  LDL.LU R4, [R1+0x1a0] ;  /* 0x0001a00001047983 */ /* 0x001ee40000300800 */
[----:B------:R0:W-:Y:S02]  /*4d4b0*/  STL.64 [R1+0x190], R8 ;  /* 0x0001900801007387 */ /* 0x0001e40000100a00 */
[----:B------:R4:W-:Y:S02]  /*4d4c0*/  STL.64 [R1+0x198], R10 ;  /* 0x0001980a01007387 */ /* 0x0009e40000100a00 */
[----:B------:R-:W3:Y:S01]  /*4d4d0*/  LDL.LU R5, [R1+0x1a4] ;  /* 0x0001a40001057983 */ /* 0x000ee20000300800 */
[----:B------:R-:W2:Y:S01]  /*4d4e0*/  LDL.LU R6, [R1+0x1a8] ;  /* 0x0001a80001067983 */ /* 0x000ea20000300800 */
[----:B-1----:R-:W2:Y:S03]  /*4d4f0*/  LDL.LU R7, [R1+0x1ac] ;  /* 0x0001ac0001077983 */ /* 0x002ea60000300800 */
[----:B0-----:R-:W2:Y:S01]  /*4d500*/  LDL.LU R8, [R1] ;  /* 0x0000000001087983 */ /* 0x001ea20000300800 */
[----:B------:R-:W2:Y:S02]  /*4d510*/  LDL.LU R9, [R1+0x4] ;  /* 0x0000040001097983 */ /* 0x000ea40000300800 */
[----:B----4-:R-:W4:Y:S02]  /*4d520*/  LDL.LU R10, [R1+0x8] ;  /* 0x00000800010a7983 */ /* 0x010f240000300800 */
[----:B------:R-:W4:Y:S01]  /*4d530*/  LDL.LU R11, [R1+0xc] ;  /* 0x00000c00010b7983 */ /* 0x000f220000300800 */
        /* <DEDUP_REMOVED lines=18> */
[----:B0-----:R-:W4:Y:S01]  /*4d660*/  LDL.LU R12, [R1+0x160] ;  /* 0x00016000010c7983 */ /* 0x001f220000300800 */
[----:B------:R-:W4:Y:S02]  /*4d670*/  LDL.LU R13, [R1+0x164] ;  /* 0x00016400010d7983 */ /* 0x000f240000300800 */
[----:B------:R-:W4:Y:S02]  /*4d680*/  LDL.LU R14, [R1+0x168] ;  /* 0x00016800010e7983 */ /* 0x000f240000300800 */
[----:B------:R-:W4:Y:S01]  /*4d690*/  LDL.LU R15, [R1+0x16c] ;  /* 0x00016c00010f7983 */ /* 0x000f220000300800 */
[----:B------:R-:W2:Y:S01]  /*4d6a0*/  LDL.LU R16, [R1+0x70] ;  /* 0x0000700001107983 */ /* 0x000ea20000300800 */
[----:B------:R-:W2:Y:S02]  /*4d6b0*/  LDL.LU R17, [R1+0x74] ;  /* 0x0000740001117983 */ /* 0x000ea40000300800 */
[----:B------:R-:W2:Y:S02]  /*4d6c0*/  LDL.LU R18, [R1+0x78] ;  /* 0x0000780001127983 */ /* 0x000ea40000300800 */
[----:B------:R-:W2:Y:S02]  /*4d6d0*/  LDL.LU R19, [R1+0x7c] ;  /* 0x00007c0001137983 */ /* 0x000ea40000300800 */
[----:B------:R-:W-:Y:S01]  /*4d6e0*/  IMAD.MOV.U32 R21, RZ, RZ, R26 ;  /* 0x000000ffff157224 */ /* 0x000fe200078e001a */
[----:B------:R-:W-:-:S02]  /*4d6f0*/  MOV R20, R27 ;  /* 0x0000001b00147202 */ /* 0x000fc40000000f00 */
[----:B------:R-:W-:Y:S02]  /*4d700*/  MOV R3, R24 ;  /* 0x0000001800037202 */ /* 0x000fe40000000f00 */
[----:B------:R-:W-:Y:S01]  /*4d710*/  MOV R28, R25 ;  /* 0x00000019001c7202 */ /* 0x000fe20000000f00 */
[C---:B----4-:R-:W-:Y:S01]  /*4d720*/  HMMA.16816.F32.BF16 R12, R8.reuse, R22, R12 ;  /* 0x00000016080c723c */ /* 0x050fe2000004180c */
[----:B--2---:R-:W-:Y:S01]  /*4d730*/  STL.64 [R1+0x44d8], R18 ;  /* 0x0044d81201007387 */ /* 0x004fe20000100a00 */
[----:B------:R0:W-:Y:S03]  /*4d740*/  STL.64 [R1+0x44d0], R16 ;  /* 0x0044d01001007387 */ /* 0x0001e60000100a00 */
[----:B0-----:R-:W2:Y:S01]  /*4d750*/  LDL.LU R16, [R1+0xd0] ;  /* 0x0000d00001107983 */ /* 0x001ea20000300800 */
[----:B------:R-:W2:Y:S02]  /*4d760*/  LDL.LU R17, [R1+0xd4] ;  /* 0x0000d40001117983 */ /* 0x000ea40000300800 */
[----:B------:R-:W2:Y:S02]  /*4d770*/  LDL.LU R18, [R1+0xd8] ;  /* 0x0000d80001127983 */ /* 0x000ea40000300800 */
[----:B------:R-:W2:Y:S01]  /*4d780*/  LDL.LU R19, [R1+0xdc] ;  /* 0x0000dc0001137983 */ /* 0x000ea20000300800 */
[----:B------:R-:W-:Y:S01]  /*4d790*/  STL.64 [R1+0x44b8], R6 ;  /* 0x0044b80601007387 */ /* 0x000fe20000100a00 */
[----:B---3--:R0:W-:Y:S11]  /*4d7a0*/  STL.64 [R1+0x44b0], R4 ;  /* 0x0044b00401007387 */ /* 0x0081f60000100a00 */
[----:B------:R-:W-:Y:S01]  /*4d7b0*/  @!UPT UIADD3 URZ, URZ, URZ, URZ ;  /* 0x0000003f3f3ff290 */ /* 0x000fe2000fffe03f */
[----:B------:R-:W-:Y:S01]  /*4d7c0*/  MOV R24, R12 ;  /* 0x0000000c00187202 */ /* 0x000fe20000000f00 */
[----:B------:R-:W-:Y:S01]  /*4d7d0*/  IMAD.MOV.U32 R25, RZ, RZ, R13 ;  /* 0x000000ffff197224 */ /* 0x000fe200078e000d */
[----:B0-----:R-:W3:Y:S01]  /*4d7e0*/  LDL.LU R4, [R1+0x1b0] ;  /* 0x0001b00001047983 */ /* 0x001ee20000300800 */
[----:B------:R-:W3:Y:S02]  /*4d7f0*/  LDL.LU R5, [R1+0x1b4] ;  /* 0x0001b40001057983 */ /* 0x000ee40000300800 */
[----:B------:R-:W3:Y:S02]  /*4d800*/  LDL.LU R6, [R1+0x1b8] ;  /* 0x0001b80001067983 */ /* 0x000ee40000300800 */
[----:B------:R-:W3:Y:S01]  /*4d810*/  LDL.LU R7, [R1+0x1bc] ;  /* 0x0001bc0001077983 */ /* 0x000ee20000300800 */
[----:B------:R-:W4:Y:S01]  /*4d820*/  LDL.LU.64 R26, [R1+0x4530] ;  /* 0x00453000011a7983 */ /* 0x000f220000300a00 */
[----:B------:R0:W-:Y:S03]  /*4d830*/  STL.64 [R1+0x188], R14 ;  /* 0x0001880e01007387 */ /* 0x0001e60000100a00 */
[----:B0-----:R-:W4:Y:S01]  /*4d840*/  LDL.LU.64 R14, [R1+0x4528] ;  /* 0x00452800010e7983 */ /* 0x001f220000300a00 */
[----:B------:R-:W4:Y:S02]  /*4d850*/  LDL.LU.64 R12, [R1+0x4520] ;  /* 0x00452000010c7983 */ /* 0x000f240000300a00 */
        /* <DEDUP_REMOVED lines=13> */
[----:B------:R-:W-:Y:S01]  /*4d930*/  STL [R1+0x160], R12 ;  /* 0x0001600c01007387 */ /* 0x000fe20000100800 */
[----:B------:R0:W-:Y:S01]  /*4d940*/  STL [R1+0x16c], R15 ;  /* 0x00016c0f01007387 */ /* 0x0001e20000100800 */
[----:B------:R-:W-:Y:S02]  /*4d950*/  MOV R25, R14 ;  /* 0x0000000e00197202 */ /* 0x000fe40000000f00 */
[----:B------:R-:W-:Y:S01]  /*4d960*/  MOV R24, R13 ;  /* 0x0000000d00187202 */ /* 0x000fe20000000f00 */
[----:B0-----:R-:W4:Y:S01]  /*4d970*/  LDL.LU.64 R14, [R1+0x44f8] ;  /* 0x0044f800010e7983 */ /* 0x001f220000300a00 */
[----:B------:R-:W4:Y:S02]  /*4d980*/  LDL.LU.64 R12, [R1+0x44f0] ;  /* 0x0044f000010c7983 */ /* 0x000f240000300a00 */
[----:B------:R-:W-:Y:S02]  /*4d990*/  STL [R1+0x433c], R25 ;  /* 0x00433c1901007387 */ /* 0x000fe40000100800 */
[----:B------:R-:W-:Y:S01]  /*4d9a0*/  STL [R1+0x4338], R24 ;  /* 0x0043381801007387 */ /* 0x000fe20000100800 */
        /* <DEDUP_REMOVED lines=8> */
[----:B-1----:R-:W4:Y:S02]  /*4da30*/  LDL.LU R10, [R1+0x38] ;  /* 0x00003800010a7983 */ /* 0x002f240000300800 */
[----:B------:R-:W4:Y:S01]  /*4da40*/  LDL.LU R11, [R1+0x3c] ;  /* 0x00003c00010b7983 */ /* 0x000f220000300800 */
[C---:B--2---:R-:W-:Y:S11]  /*4da50*/  HMMA.16816.F32.BF16 R16, R12.reuse, R22, R16 ;  /* 0x000000160c10723c */ /* 0x044ff60000041810 */
[----:B------:R-:W-:Y:S11]  /*4da60*/  @!UPT UIADD3 URZ, URZ, URZ, URZ ;  /* 0x0000003f3f3ff290 */ /* 0x000ff6000fffe03f */
[----:B------:R-:W-:Y:S01]  /*4da70*/  @!UPT UIADD3 URZ, URZ, URZ, URZ ;  /* 0x0000003f3f3ff290 */ /* 0x000fe2000fffe03f */
[----:B------:R0:W-:Y:S01]  /*4da80*/  STL.64 [R1+0x130], R16 ;  /* 0x0001301001007387 */ /* 0x0001e20000100a00 */
[----:B------:R-:W-:Y:S01]  /*4da90*/  IMAD.MOV.U32 R25, RZ, RZ, R18 ;  /* 0x000000ffff197224 */ /* 0x000fe200078e0012 */
[----:B------:R-:W-:Y:S02]  /*4daa0*/  MOV R24, R19 ;  /* 0x0000001300187202 */ /* 0x000fe40000000f00 */
[----:B------:R-:W2:Y:S04]  /*4dab0*/  LDL.LU.64 R18, [R1+0x44d8] ;  /* 0x0044d80001127983 */ /* 0x000ea80000300a00 */
[----:B0-----:R-:W2:Y:S01]  /*4dac0*/  LDL.LU.64 R16, [R1+0x44d0] ;  /* 0x0044d00001107983 */ /* 0x001ea20000300a00 */
[----:B------:R-:W-:Y:S02]  /*4dad0*/  STL [R1+0x4344], R24 ;  /* 0x0043441801007387 */ /* 0x000fe40000100800 */
[----:B------:R-:W-:Y:S01]  /*4dae0*/  STL [R1+0x4340], R25 ;  /* 0x0043401901007387 */ /* 0x000fe20000100800 */
[----:B--2---:R-:W-:Y:S01]  /*4daf0*/  HMMA.16816.F32.BF16 R12, R12, R26, R16 ;  /* 0x0000001a0c0c723c */ /* 0x004fe20000041810 */
        /* <DEDUP_REMOVED lines=26> */
[----:B------:R4:W-:Y:S02]  /*4dca0*/  STL.64 [R1+0x4400], R4 ;  /* 0x0044000401007387 */ /* 0x0009e40000100a00 */
[C---:B----4-:R-:W-:Y:S01]  /*4dcb0*/  HMMA.16816.F32.BF16 R4, R8.reuse, R22, R12 ;  /* 0x000000160804723c */ /* 0x050fe2000004180c */
[----:B------:R-:W3:Y:S06]  /*4dcc0*/  LDL.LU R12, [R1+0x40] ;  /* 0x00004000010c7983 */ /* 0x000eec0000300800 */
[----:B------:R-:W-:Y:S01]  /*4dcd0*/  MOV R13, R29 ;  /* 0x0000001d000d7202 */ /* 0x000fe20000000f00 */
[----:B------:R-:W-:Y:S11]  /*4dce0*/  IMAD.MOV.U32 R14, RZ, RZ, R0 ;  /* 0x000000ffff0e7224 */ /* 0x000ff600078e0000 */
[----:B------:R-:W-:Y:S04]  /*4dcf0*/  @!UPT UIADD3 URZ, URZ, URZ, URZ ;  /* 0x0000003f3f3ff290 */ /* 0x000fe8000fffe03f */
[----:B------:R-:W-:Y:S01]  /*4dd00*/  STL.64 [R1+0x100], R4 ;  /* 0x0001000401007387 */ /* 0x000fe20000100a00 */
[----:B------:R-:W-:Y:S02]  /*4dd10*/  STL.64 [R1+0x108], R6 ;  /* 0x0001080601007387 */ /* 0x000fe40000100a00 */
[----:B------:R-:W4:Y:S02]  /*4dd20*/  LDL.LU R29, [R1+0x44ac] ;  /* 0x0044ac00011d7983 */ /* 0x000f240000300800 */
[----:B------:R-:W2:Y:S01]  /*4dd30*/  LDL.LU R0, [R1+0x44a8] ;  /* 0x0044a80001007983 */ /* 0x000ea20000300800 */
[----:B------:R-:W2:Y:S04]  /*4dd40*/  LDL.LU R15, [R1+0x4c] ;  /* 0x00004c00010f7983 */ /* 0x000ea80000300800 */
[----:B--2---:R-:W-:Y:S01]  /*4dd50*/  STL.64 [R1+0x4448], R14 ;  /* 0x0044480e01007387 */ /* 0x004fe20000100a00 */
[----:B---3--:R0:W-:Y:S03]  /*4dd60*/  STL.64 [R1+0x4440], R12 ;  /* 0x0044400c01007387 */ /* 0x0081e60000100a00 */
[----:B0-----:R-:W2:Y:S01]  /*4dd70*/  LDL.LU R12, [R1+0x50] ;  /* 0x00005000010c7983 */ /* 0x001ea20000300800 */
[----:B------:R-:W2:Y:S01]  /*4dd80*/  LDL.LU R13, [R1+0x54] ;  /* 0x00005400010d7983 */ /* 0x000ea20000300800 */
[----:B------:R-:W-:Y:S01]  /*4dd90*/  HMMA.16816.F32.BF16 R4, R8, R26, R16 ;  /* 0x0000001a0804723c */ /* 0x000fe20000041810 */
[----:B----4-:R-:W-:-:S02]  /*4dda0*/  MOV R14, R29 ;  /* 0x0000001d000e7202 */ /* 0x010fc40000000f00 */
[----:B------:R-:W-:Y:S01]  /*4ddb0*/  MOV R15, R0 ;  /* 0x00000000000f7202 */ /* 0x000fe20000000f00 */
[----:B------:R-:W3:Y:S01]  /*4ddc0*/  LDL.LU R29, [R1+0x44a4] ;  /* 0x0044a400011d7983 */ /* 0x000ee20000300800 */
[----:B------:R-:W4:Y:S03]  /*4ddd0*/  LDL.LU R0, [R1+0x44a0] ;  /* 0x0044a00001007983 */ /* 0x000f260000300800 */
[----:B------:R-:W-:Y:S04]  /*4dde0*/  STL.64 [R1+0x4478], R14 ;  /* 0x0044780e01007387 */ /* 0x000fe80000100a00 */
[----:B--2---:R0:W-:Y:S01]  /*4ddf0*/  STL.64 [R1+0x4470], R12 ;  /* 0x0044700c01007387 */ /* 0x0041e20000100a00 */
[----:B------:R-:W-:Y:S02]  /*4de00*/  STL.64 [R1+0x4480], R26 ;  /* 0x0044801a01007387 */ /* 0x000fe40000100a00 */
[----:B------:R-:W2:Y:S08]  /*4de10*/  LDL.LU R8, [R1+0x200] ;  /* 0x0002000001087983 */ /* 0x000eb00000300800 */
[----:B------:R-:W-:Y:S01]  /*4de20*/  STL.64 [R1+0xd0], R4 ;  /* 0x0000d00401007387 */ /* 0x000fe20000100a00 */
[----:B------:R1:W-:Y:S01]  /*4de30*/  STL.64 [R1+0xd8], R6 ;  /* 0x0000d80601007387 */ /* 0x0003e20000100a00 */
[----:B------:R-:W2:Y:S02]  /*4de40*/  LDL.LU R9, [R1+0x204] ;  /* 0x0002040001097983 */ /* 0x000ea40000300800 */
[----:B------:R-:W2:Y:S02]  /*4de50*/  LDL.LU R10, [R1+0x208] ;  /* 0x00020800010a7983 */ /* 0x000ea40000300800 */
[----:B------:R-:W2:Y:S01]  /*4de60*/  LDL.LU R11, [R1+0x20c] ;  /* 0x00020c00010b7983 */ /* 0x000ea20000300800 */
[----:B0-----:R-:W2:Y:S01]  /*4de70*/  LDL.LU R12, [R1+0x1e0] ;  /* 0x0001e000010c7983 */ /* 0x001ea20000300800 */
[----:B------:R-:W2:Y:S02]  /*4de80*/  LDL.LU R13, [R1+0x1e4] ;  /* 0x0001e400010d7983 */ /* 0x000ea40000300800 */
[----:B------:R-:W2:Y:S02]  /*4de90*/  LDL.LU R14, [R1+0x1e8] ;  /* 0x0001e800010e7983 */ /* 0x000ea40000300800 */
[----:B------:R-:W2:Y:S01]  /*4dea0*/  LDL.LU R15, [R1+0x1ec] ;  /* 0x0001ec00010f7983 */ /* 0x000ea20000300800 */
[----:B------:R-:W2:Y:S01]  /*4deb0*/  LDL.LU R24, [R1+0x1f0] ;  /* 0x0001f00001187983 */ /* 0x000ea20000300800 */
[----:B------:R-:W2:Y:S01]  /*4dec0*/  LDL.LU R25, [R1+0x1f4] ;  /* 0x0001f40001197983 */ /* 0x000ea20000300800 */
[----:B-1----:R-:W-:Y:S01]  /*4ded0*/  MOV R6, R21 ;  /* 0x0000001500067202 */ /* 0x002fe20000000f00 */
[----:B------:R-:W-:Y:S01]  /*4dee0*/  IMAD.MOV.U32 R7, RZ, RZ, R20 ;  /* 0x000000ffff077224 */ /* 0x000fe200078e0014 */
[----:B------:R-:W2:Y:S01]  /*4def0*/  LDL.LU R26, [R1+0x1f8] ;  /* 0x0001f800011a7983 */ /* 0x000ea20000300800 */
[----:B------:R-:W-:Y:S01]  /*4df00*/  IMAD.MOV.U32 R4, RZ, RZ, R3 ;  /* 0x000000ffff047224 */ /* 0x000fe200078e0003 */
[----:B------:R-:W-:Y:S01]  /*4df10*/  MOV R5, R28 ;  /* 0x0000001c00057202 */ /* 0x000fe20000000f00 */
[----:B------:R-:W2:Y:S01]  /*4df20*/  LDL.LU R27, [R1+0x1fc] ;  /* 0x0001fc00011b7983 */ /* 0x000ea20000300800 */
[----:B------:R-:W2:Y:S01]  /*4df30*/  LDL.LU R3, [R1+0x449c] ;  /* 0x00449c0001037983 */ /* 0x000ea20000300800 */
[----:B------:R-:W2:Y:S02]  /*4df40*/  LDL.LU R28, [R1+0x4498] ;  /* 0x00449800011c7983 */ /* 0x000ea40000300800 */
        /* <DEDUP_REMOVED lines=20> */
[----:B----4-:R-:W-:Y:S01]  /*4e090*/  IMAD.MOV.U32 R6, RZ, RZ, R0 ;  /* 0x000000ffff067224 */ /* 0x010fe200078e0000 */
[----:B0-----:R-:W-:-:S02]  /*4e0a0*/  MOV R4, R28 ;  /* 0x0000001c00047202 */ /* 0x001fc40000000f00 */
[----:B------:R-:W-:Y:S02]  /*4e0b0*/  MOV R5, R3 ;  /* 0x0000000300057202 */ /* 0x000fe40000000f00 */
[----:B---3--:R-:W-:Y:S01]  /*4e0c0*/  MOV R7, R29 ;  /* 0x0000001d00077202 */ /* 0x008fe20000000f00 */
[----:B------:R-:W2:Y:S01]  /*4e0d0*/  LDL.LU R28, [R1+0x4494] ;  /* 0x00449400011c7983 */ /* 0x000ea20000300800 */
[----:B------:R-:W3:Y:S02]  /*4e0e0*/  LDL.LU R3, [R1+0x4490] ;  /* 0x0044900001037983 */ /* 0x000ee40000300800 */
[----:B------:R-:W4:Y:S02]  /*4e0f0*/  LDL.LU R0, [R1+0x448c] ;  /* 0x00448c0001007983 */ /* 0x000f240000300800 */
[----:B------:R-:W2:Y:S01]  /*4e100*/  LDL.LU R29, [R1+0x4488] ;  /* 0x00448800011d7983 */ /* 0x000ea20000300800 */
[----:B------:R-:W2:Y:S01]  /*4e110*/  LDL.LU R16, [R1+0x270] ;  /* 0x0002700001107983 */ /* 0x000ea20000300800 */
[----:B------:R-:W2:Y:S01]  /*4e120*/  LDL.LU R17, [R1+0x274] ;  /* 0x0002740001117983 */ /* 0x000ea20000300800 */
[C---:B------:R-:W-:Y:S01]  /*4e130*/  HMMA.16816.F32.BF16 R24, R4.reuse, R22, R24 ;  /* 0x000000160418723c */ /* 0x040fe20000041818 */
[----:B------:R-:W2:Y:S01]  /*4e140*/  LDL.LU R18, [R1+0x278] ;  /* 0x0002780001127983 */ /* 0x000ea20000300800 */
[----:B------:R-:W2:Y:S11]  /*4e150*/  LDL.LU R19, [R1+0x27c] ;  /* 0x00027c0001137983 */ /* 0x000eb60000300800 */
[----:B------:R-:W-:Y:S10]  /*4e160*/  @!UPT UIADD3 URZ, URZ, URZ, URZ ;  /* 0x0000003f3f3ff290 */ /* 0x000ff4000fffe03f */
[----:B------:R-:W-:Y:S01]  /*4e170*/  STL.64 [R1+0xb0], R24 ;  /* 0x0000b01801007387 */ /* 0x000fe20000100a00 */
[----:B------:R0:W-:Y:S03]  /*4e180*/  STL.64 [R1+0xb8], R26 ;  /* 0x0000b81a01007387 */ /* 0x0001e60000100a00 */
[----:B0-----:R-:W2:Y:S02]  /*4e190*/  LDL.LU.64 R26, [R1+0x4480] ;  /* 0x00448000011a7983 */ /* 0x001ea40000300a00 */
[----:B--2---:R-:W-:Y:S02]  /*4e1a0*/  HMMA.16816.F32.BF16 R4, R4, R26, R12 ;  /* 0x0000001a0404723c */ /* 0x004fe4000004180c */
[----:B------:R-:W2:Y:S01]  /*4e1b0*/  LDL.LU.64 R14, [R1+0x4478] ;  /* 0x00447800010e7983 */ /* 0x000ea20000300a00 */
[----:B------:R-:W2:Y:S11]  /*4e1c0*/  LDL.LU.64 R12, [R1+0x4470] ;  /* 0x00447000010c7983 */ /* 0x000eb60000300a00 */
[----:B------:R-:W-:Y:S09]  /*4e1d0*/  @!UPT UIADD3 URZ, URZ, URZ, URZ ;  /* 0x0000003f3f3ff290 */ /* 0x000ff2000fffe03f */
[----:B------:R-:W-:Y:S01]  /*4e1e0*/  STL.64 [R1+0x80], R4 ;  /* 0x0000800401007387 */ /* 0x000fe20000100a00 */
[----:B------:R-:W-:Y:S02]  /*4e1f0*/  STL.64 [R1+0x88], R6 ;  /* 0x0000880601007387 */ /* 0x000fe40000100a00 */
[----:B------:R-:W0:Y:S01]  /*4e200*/  LDSM.16.MT88.4 R4, [R2+0x26180] ;  /* 0x026180000204783b */ /* 0x000e220000004200 */
[C---:B--2---:R-:W-:Y:S11]  /*4e210*/  HMMA.16816.F32.BF16 R8, R12.reuse, R22, R8 ;  /* 0x000000160c08723c */ /* 0x044ff60000041808 */
[----:B------:R-:W-:Y:S11]  /*4e220*/  @!UPT UIADD3 URZ, URZ, URZ, URZ ;  /* 0x0000003f3f3ff290 */ /* 0x000ff6000fffe03f */
[----:B------:R-:W-:Y:S01]  /*4e230*/  @!UPT UIADD3 URZ, URZ, URZ, URZ ;  /* 0x0000003f3f3ff290 */ /* 0x000fe2000fffe03f */
[----:B------:R0:W-:Y:S01]  /*4e240*/  STL.64 [R1+0x70], R8 ;  /* 0x0000700801007387 */ /* 0x0001e20000100a00 */
[----:B------:R1:W-:Y:S01]  /*4e250*/  STL.64 [R1+0x78], R10 ;  /* 0x0000780a01007387 */ /* 0x0003e20000100a00 */
[----:B0-----:R-:W-:Y:S02]  /*4e260*/  MOV R9, R6 ;  /* 0x0000000600097202 */ /* 0x001fe40000000f00 */
[----:B------:R-:W-:Y:S02]  /*4e270*/  MOV R8, R7 ;  /* 0x0000000700087202 */ /* 0x000fe40000000f00 */
[----:B-1----:R-:W-:Y:S01]  /*4e280*/  MOV R11, R4 ;  /* 0x00000004000b7202 */ /* 0x002fe20000000f00 */
[----:B------:R-:W-:Y:S01]  /*4e290*/  IMAD.MOV.U32 R10, RZ, RZ, R5 ;  /* 0x000000ffff0a7224 */ /* 0x000fe200078e0005 */
[----:B------:R-:W2:Y:S01]  /*4e2a0*/  LDL.LU.64 R6, [R1+0x4468] ;  /* 0x0044680001067983 */ /* 0x000ea20000300a00 */
[----:B------:R-:W2:Y:S02]  /*4e2b0*/  LDL.LU.64 R4, [R1+0x4460] ;  /* 0x0044600001047983 */ /* 0x000ea40000300a00 */
[----:B------:R-:W-:Y:S01]  /*4e2c0*/  STL [R1+0x43ec], R11 ;  /* 0x0043ec0b01007387 */ /* 0x000fe20000100800 */
[----:B--2---:R-:W-:Y:S01]  /*4e2d0*/  HMMA.16816.F32.BF16 R12, R12, R26, R4 ;  /* 0x0000001a0c0c723c */ /* 0x004fe20000041804 */
[----:B------:R-:W2:Y:S01]  /*4e2e0*/  LDL.LU.64 R6, [R1+0x4458] ;  /* 0x0044580001067983 */ /* 0x000ea20000300a00 */
[----:B------:R-:W2:Y:S11]  /*4e2f0*/  LDL.LU.64 R4, [R1+0x4450] ;  /* 0x0044500001047983 */ /* 0x000eb60000300a00 */
[----:B------:R-:W-:Y:S10]  /*4e300*/  @!UPT UIADD3 URZ, URZ, URZ, URZ ;  /* 0x0000003f3f3ff290 */ /* 0x000ff4000fffe03f */
[----:B------:R-:W-:Y:S01]  /*4e310*/  STL.64 [R1+0xa0], R12 ;  /* 0x0000a00c01007387 */ /* 0x000fe20000100a00 */
[----:B------:R-:W-:Y:S02]  /*4e320*/  STL.64 [R1+0xa8], R14 ;  /* 0x0000a80e01007387 */ /* 0x000fe40000100a00 */
[----:B---3--:R-:W0:Y:S02]  /*4e330*/  LDSM.16.MT88.4 R12, [R3+0x26000] ;  /* 0x02600000030c783b */ /* 0x008e240000004200 */
        /* <DEDUP_REMOVED lines=26> */
[----:B0-----:R0:W-:Y:S02]  /*4e4e0*/  STL.64 [R1+0x4380], R14 ;  /* 0x0043800e01007387 */ /* 0x0011e40000100a00 */
[----:B------:R1:W-:Y:S01]  /*4e4f0*/  STL.64 [R1+0x4378], R12 ;  /* 0x0043780c01007387 */ /* 0x0003e20000100a00 */
[----:B0-----:R-:W-:Y:S01]  /*4e500*/  MOV R14, R29 ;  /* 0x0000001d000e7202 */ /* 0x001fe20000000f00 */
[----:B-1----:R-:W3:Y:S01]  /*4e510*/  LDL.LU R12, [R1+0x230] ;  /* 0x00023000010c7983 */ /* 0x002ee20000300800 */
[----:B------:R-:W3:Y:S02]  /*4e520*/  LDL.LU R13, [R1+0x234] ;  /* 0x00023400010d7983 */ /* 0x000ee40000300800 */
[----:B------:R-:W3:Y:S01]  /*4e530*/  LDL.LU R29, [R1+0x4418] ;  /* 0x00441800011d7983 */ /* 0x000ee20000300800 */
[----:B----4-:R-:W-:-:S02]  /*4e540*/  MOV R15, R0 ;  /* 0x00000000000f7202 */ /* 0x010fc40000000f00 */
[----:B------:R-:W4:Y:S01]  /*4e550*/  LDL.LU R0, [R1+0x4414] ;  /* 0x0044140001007983 */ /* 0x000f220000300800 */
[----:B--2---:R-:W-:Y:S11]  /*4e560*/  HMMA.16816.F32.BF16 R16, R4, R22, R16 ;  /* 0x000000160410723c */ /* 0x004ff60000041810 */
[----:B------:R-:W-:Y:S11]  /*4e570*/  @!UPT UIADD3 URZ, URZ, URZ, URZ ;  /* 0x0000003f3f3ff290 */ /* 0x000ff6000fffe03f */
[----:B------:R-:W-:Y:S01]  /*4e580*/  @!UPT UIADD3 URZ, URZ, URZ, URZ ;  /* 0x0000003f3f3ff290 */ /* 0x000fe2000fffe03f */
[----:B------:R-:W-:Y:S01]  /*4e590*/  STL.64 [R1+0xc0], R16 ;  /* 0x0000c01001007387 */ /* 0x000fe20000100a00 */
[----:B------:R-:W-:Y:S02]  /*4e5a0*/  STL.64 [R1+0xc8], R18 ;  /* 0x0000c81201007387 */ /* 0x000fe40000100a00 */
[----:B------:R-:W0:Y:S02]  /*4e5b0*/  LDSM.16.MT88.4 R16, [R3+0x26100] ;  /* 0x026100000310783b */ /* 0x000e240000004200 */
[----:B0-----:R-:W-:Y:S02]  /*4e5c0*/  STL.64 [R1+0x4360], R18 ;  /* 0x0043601201007387 */ /* 0x001fe40000100a00 */
[----:B------:R0:W-:Y:S02]  /*4e5d0*/  STL.64 [R1+0x4358], R16 ;  /* 0x0043581001007387 */ /* 0x0001e40000100a00 */
[----:B0-----:R-:W2:Y:S01]  /*4e5e0*/  LDL.LU R16, [R1+0x260] ;  /* 0x0002600001107983 */ /* 0x001ea20000300800 */
[----:B------:R-:W2:Y:S01]  /*4e5f0*/  LDL.LU R17, [R1+0x264] ;  /* 0x0002640001117983 */ /* 0x000ea20000300800 */
[----:B---3--:R-:W-:Y:S01]  /*4e600*/  MOV R19, R29 ;  /* 0x0000001d00137202 */ /* 0x008fe20000000f00 */
[----:B----4-:R-:W-:-:S02]  /*4e610*/  IMAD.MOV.U32 R18, RZ, RZ, R0 ;  /* 0x000000ffff127224 */ /* 0x010fc400078e0000 */
[----:B------:R-:W3:Y:S05]  /*4e620*/  LDL.LU R0, [R1+0x4410] ;  /* 0x0044100001007983 */ /* 0x000eea0000300800 */
[----:B--2---:R-:W-:Y:S01]  /*4e630*/  HMMA.16816.F32.BF16 R16, R4, R26, R16 ;  /* 0x0000001a0410723c */ /* 0x004fe20000041810 */
[----:B------:R-:W0:Y:S11]  /*4e640*/  LDSM.16.MT88.4 R4, [R3+0x26180] ;  /* 0x026180000304783b */ /* 0x000e360000004200 */
[----:B------:R-:W-:Y:S11]  /*4e650*/  @!UPT UIADD3 URZ, URZ, URZ, URZ ;  /* 0x0000003f3f3ff290 */ /* 0x000ff6000fffe03f */
        /* <DEDUP_REMOVED lines=13> */
[----:B------:R0:W-:Y:S02]  /*4e730*/  STL [R1+0x1b8], R10 ;  /* 0x0001b80a01007387 */ /* 0x0001e40000100800 */
[----:B------:R-:W-:Y:S02]  /*4e740*/  IMAD.MOV.U32 R29, RZ, RZ, R11 ;  /* 0x000000ffff1d7224 */ /* 0x000fe400078e000b */
[----:B0-----:R-:W2:Y:S01]  /*4e750*/  LDL.LU.64 R10, [R1+0x43f8] ;  /* 0x0043f800010a7983 */ /* 0x001ea20000300a00 */
[----:B------:R-:W-:Y:S01]  /*4e760*/  HMMA.16816.F32.BF16 R4, R4, R26, R12 ;  /* 0x0000001a0404723c */ /* 0x000fe2000004180c */
[----:B------:R-:W0:Y:S04]  /*4e770*/  LDSM.16.MT88.4 R12, [R28+0x28000] ;  /* 0x028000001c0c783b */ /* 0x000e280000004200 */
[----:B------:R-:W4:Y:S01]  /*4e780*/  LDL.LU.64 R8, [R1+0x43f0] ;  /* 0x0043f00001087983 */ /* 0x000f220000300a00 */
[----:B------:R-:W-:Y:S11]  /*4e790*/  STL [R1+0x41e4], R29 ;  /* 0x0041e41d01007387 */ /* 0x000ff60000100800 */
[----:B------:R-:W-:Y:S06]  /*4e7a0*/  @!UPT UIADD3 URZ, URZ, URZ, URZ ;  /* 0x0000003f3f3ff290 */ /* 0x000fec000fffe03f */
[----:B------:R-:W-:Y:S01]  /*4e7b0*/  STL.64 [R1+0x1a0], R4 ;  /* 0x0001a00401007387 */ /* 0x000fe20000100a00 */
[----:B------:R-:W-:Y:S02]  /*4e7c0*/  STL.64 [R1+0x1a8], R6 ;  /* 0x0001a80601007387 */ /* 0x000fe40000100a00 */
[----:B---3--:R-:W1:Y:S01]  /*4e7d0*/  LDSM.16.M88.4 R4, [R0+0x40280] ;  /* 0x040280000004783b */ /* 0x008e620000000200 */
[----:B0-----:R-:W-:Y:S02]  /*4e7e0*/  MOV R24, R14 ;  /* 0x0000000e00187202 */ /* 0x001fe40000000f00 */
[----:B------:R-:W-:Y:S01]  /*4e7f0*/  MOV R25, R15 ;  /* 0x0000000f00197202 */ /* 0x000fe20000000f00 */
[----:B------:R0:W-:Y:S01]  /*4e800*/  STL.64 [R1+0x20], R12 ;  /* 0x0000200c01007387 */ /* 0x0001e20000100a00 */
[----:B------:R-:W-:Y:S01]  /*4e810*/  MOV R14, R21 ;  /* 0x00000015000e7202 */ /* 0x000fe20000000f00 */
[----:B------:R-:W-:Y:S02]  /*4e820*/  IMAD.MOV.U32 R15, RZ, RZ, R20 ;  /* 0x000000ffff0f7224 */ /* 0x000fe400078e0014 */
[----:B------:R-:W-:Y:S01]  /*4e830*/  STL.64 [R1+0x43d0], R26 ;  /* 0x0043d01a01007387 */ /* 0x000fe20000100a00 */
[----:B------:R-:W-:Y:S01]  /*4e840*/  STL.64 [R1+0x43c8], R24 ;  /* 0x0043c81801007387 */ /* 0x000fe20000100a00 */
[----:B0-----:R-:W-:Y:S01]  /*4e850*/  MOV R13, R2 ;  /* 0x00000002000d7202 */ /* 0x001fe20000000f00 */
[----:B--2---:R-:W-:-:S02]  /*4e860*/  IMAD.MOV.U32 R12, RZ, RZ, R11 ;  /* 0x000000ffff0c7224 */ /* 0x004fc400078e000b */
[----:B------:R-:W2:Y:S01]  /*4e870*/  LDL.LU R11, [R1+0x43ec] ;  /* 0x0043ec00010b7983 */ /* 0x000ea20000300800 */
[----:B------:R-:W3:Y:S02]  /*4e880*/  LDL.LU R2, [R1+0x43e8] ;  /* 0x0043e80001027983 */ /* 0x000ee40000300800 */
[----:B------:R-:W-:Y:S02]  /*4e890*/  STL.64 [R1+0x43b0], R14 ;  /* 0x0043b00e01007387 */ /* 0x000fe40000100a00 */
[----:B------:R-:W-:Y:S01]  /*4e8a0*/  STL.64 [R1+0x43a8], R12 ;  /* 0x0043a80c01007387 */ /* 0x000fe20000100a00 */
[----:B-1----:R0:W-:Y:S01]  /*4e8b0*/  STL [R1+0x410c], R6 ;  /* 0x00410c0601007387 */ /* 0x0021e20000100800 */
[----:B------:R1:W-:Y:S02]  /*4e8c0*/  STL [R1+0x4108], R7 ;  /* 0x0041080701007387 */ /* 0x0003e40000100800 */
[----:B------:R4:W-:Y:S02]  /*4e8d0*/  STL.64 [R1+0x4318], R4 ;  /* 0x0043180401007387 */ /* 0x0009e40000100a00 */
[----:B0-----:R-:W-:Y:S01]  /*4e8e0*/  IMAD.MOV.U32 R6, RZ, RZ, R17 ;  /* 0x000000ffff067224 */ /* 0x001fe200078e0011 */
[----:B-1----:R-:W-:-:S02]  /*4e8f0*/  MOV R7, R16 ;  /* 0x0000001000077202 */ /* 0x002fc40000000f00 */
[----:B------:R-:W3:Y:S01]  /*4e900*/  LDL.LU R16, [R1+0x2a0] ;  /* 0x0002a00001107983 */ /* 0x000ee20000300800 */
[----:B----4-:R-:W-:Y:S01]  /*4e910*/  MOV R5, R18 ;  /* 0x0000001200057202 */ /* 0x010fe20000000f00 */
[----:B------:R-:W3:Y:S01]  /*4e920*/  LDL.LU R17, [R1+0x2a4] ;  /* 0x0002a40001117983 */ /* 0x000ee20000300800 */
[----:B------:R-:W-:Y:S01]  /*4e930*/  MOV R4, R19 ;  /* 0x0000001300047202 */ /* 0x000fe20000000f00 */
[----:B------:R-:W4:Y:S01]  /*4e940*/  LDL.LU R18, [R1+0x2a8] ;  /* 0x0002a80001127983 */ /* 0x000f220000300800 */
[----:B------:R-:W4:Y:S01]  /*4e950*/  LDL.LU R19, [R1+0x2ac] ;  /* 0x0002ac0001137983 */ /* 0x000f220000300800 */
[----:B------:R-:W-:Y:S02]  /*4e960*/  MOV R14, R9 ;  /* 0x00000009000e7202 */ /* 0x000fe40000000f00 */
[----:B------:R-:W-:Y:S01]  /*4e970*/  MOV R15, R8 ;  /* 0x00000008000f7202 */ /* 0x000fe20000000f00 */
[----:B------:R-:W-:-:S04]  /*4e980*/  IMAD.MOV.U32 R13, RZ, RZ, R10 ;  /* 0x000000ffff0d7224 */ /* 0x000fc800078e000a */
[----:B------:R-:W-:Y:S01]  /*4e990*/  STL.64 [R1+0x43e0], R14 ;  /* 0x0043e00e01007387 */ /* 0x000fe20000100a00 */
[----:B--2---:R-:W-:-:S03]  /*4e9a0*/  MOV R12, R11 ;  /* 0x0000000b000c7202 */ /* 0x004fc60000000f00 */
[----:B------:R-:W-:Y:S04]  /*4e9b0*/  LDSM.16.M88.4 R8, [R0+0x50280] ;  /* 0x050280000008783b */ /* 0x000fe80000000200 */
[----:B------:R-:W-:Y:S02]  /*4e9c0*/  STL.64 [R1+0x43d8], R12 ;  /* 0x0043d80c01007387 */ /* 0x000fe40000100a00 */
[----:B------:R-:W0:Y:S02]  /*4e9d0*/  LDSM.16.MT88.4 R12, [R28+0x28080] ;  /* 0x028080001c0c783b */ /* 0x000e240000004200 */
[----:B----4-:R-:W-:Y:S02]  /*4e9e0*/  STL.64 [R1+0x4370], R18 ;  /* 0x0043701201007387 */ /* 0x010fe40000100a00 */
[----:B---3--:R1:W-:Y:S02]  /*4e9f0*/  STL.64 [R1+0x4368], R16 ;  /* 0x0043681001007387 */ /* 0x0083e40000100a00 */
[----:B-1----:R-:W2:Y:S01]  /*4ea00*/  LDL.LU R16, [R1+0x2f0] ;  /* 0x0002f00001107983 */ /* 0x002ea20000300800 */
[----:B------:R-:W2:Y:S02]  /*4ea10*/  LDL.LU R17, [R1+0x2f4] ;  /* 0x0002f40001117983 */ /* 0x000ea40000300800 */
[----:B------:R-:W3:Y:S02]  /*4ea20*/  LDL.LU R18, [R1+0x2f8] ;  /* 0x0002f80001127983 */ /* 0x000ee40000300800 */
[----:B------:R-:W3:Y:S01]  /*4ea30*/  LDL.LU R19, [R1+0x2fc] ;  /* 0x0002fc0001137983 */ /* 0x000ee20000300800 */
[----:B------:R-:W4:Y:S01]  /*4ea40*/  LDL.LU R24, [R1+0x2e0] ;  /* 0x0002e00001187983 */ /* 0x000f220000300800 */
[----:B------:R-:W4:Y:S02]  /*4ea50*/  LDL.LU R25, [R1+0x2e4] ;  /* 0x0002e40001197983 */ /* 0x000f240000300800 */
[----:B------:R-:W4:Y:S02]  /*4ea60*/  LDL.LU R26, [R1+0x2e8] ;  /* 0x0002e800011a7983 */ /* 0x000f240000300800 */
[----:B------:R-:W4:Y:S01]  /*4ea70*/  LDL.LU R27, [R1+0x2ec] ;  /* 0x0002ec00011b7983 */ /* 0x000f220000300800 */
[----:B---3--:R-:W-:Y:S01]  /*4ea80*/  STL.64 [R1+0x4390], R18 ;  /* 0x0043901201007387 */ /* 0x008fe20000100a00 */
[----:B--2---:R1:W-:Y:S03]  /*4ea90*/  STL.64 [R1+0x4388], R16 ;  /* 0x0043881001007387 */ /* 0x0043e60000100a00 */
        /* <DEDUP_REMOVED lines=10> */
[----:B0-----:R-:W-:Y:S01]  /*4eb40*/  IMAD.MOV.U32 R20, RZ, RZ, R12 ;  /* 0x000000ffff147224 */ /* 0x001fe200078e000c */
        /* <DEDUP_REMOVED lines=24> */
[----:B0-----:R-:W2:Y:S01]  /*4ecd0*/  LDL.LU.64 R26, [R1+0x43d0] ;  /* 0x0043d000011a7983 */ /* 0x001ea20000300a00 */
[----:B------:R-:W4:Y:S01]  /*4ece0*/  LDL.LU.64 R24, [R1+0x43c8] ;  /* 0x0043c80001187983 */ /* 0x000f220000300a00 */
[----:B--2---:R-:W-:Y:S02]  /*4ecf0*/  HMMA.16816.F32.BF16 R12, R12, R26, R16 ;  /* 0x0000001a0c0c723c */ /* 0x004fe40000041810 */
[----:B------:R-:W2:Y:S01]  /*4ed00*/  LDL.LU.64 R18, [R1+0x43c0] ;  /* 0x0043c00001127983 */ /* 0x000ea20000300a00 */
[----:B------:R-:W2:Y:S11]  /*4ed10*/  LDL.LU.64 R16, [R1+0x43b8] ;  /* 0x0043b80001107983 */ /* 0x000eb60000300a00 */
[----:B------:R-:W-:Y:S09]  /*4ed20*/  @!UPT UIADD3 URZ, URZ, URZ, URZ ;  /* 0x0000003f3f3ff290 */ /* 0x000ff2000fffe03f */
        /* <DEDUP_REMOVED lines=10> */
[----:B0-----:R-:W-:Y:S01]  /*4edd0*/  MOV R11, R18 ;  /* 0x00000012000b7202 */ /* 0x001fe20000000f00 */
[----:B------:R0:W-:Y:S01]  /*4ede0*/  STL.64 [R1+0x50], R16 ;  /* 0x0000501001007387 */ /* 0x0001e20000100a00 */
[----:B------:R-:W-:Y:S02]  /*4edf0*/  IMAD.MOV.U32 R10, RZ, RZ, R19 ;  /* 0x000000ffff0a7224 */ /* 0x000fe400078e0013 */
[----:B------:R-:W2:Y:S01]  /*4ee00*/  LDL.LU.64 R18, [R1+0x43a0] ;  /* 0x0043a00001127983 */ /* 0x000ea20000300a00 */
[----:B0-----:R-:W2:Y:S01]  /*4ee10*/  LDL.LU.64 R16, [R1+0x4398] ;  /* 0x0043980001107983 */ /* 0x001ea20000300a00 */
[----:B------:R-:W-:Y:S02]  /*4ee20*/  STL [R1+0x42e0], R11 ;  /* 0x0042e00b01007387 */ /* 0x000fe40000100800 */
[----:B------:R-:W-:Y:S02]  /*4ee30*/  STL [R1+0x4310], R10 ;  /* 0x0043100a01007387 */ /* 0x000fe40000100800 */
[----:B------:R0:W-:Y:S02]  /*4ee40*/  STL.64 [R1+0x4308], R8 ;  /* 0x0043080801007387 */ /* 0x0001e40000100a00 */
[----:B0-----:R-:W3:Y:S01]  /*4ee50*/  LDL.LU R8, [R1+0x320] ;  /* 0x0003200001087983 */ /* 0x001ee20000300800 */
[----:B------:R-:W3:Y:S02]  /*4ee60*/  LDL.LU R9, [R1+0x324] ;  /* 0x0003240001097983 */ /* 0x000ee40000300800 */
[----:B------:R-:W3:Y:S02]  /*4ee70*/  LDL.LU R10, [R1+0x328] ;  /* 0x00032800010a7983 */ /* 0x000ee40000300800 */
[----:B------:R-:W3:Y:S01]  /*4ee80*/  LDL.LU R11, [R1+0x32c] ;  /* 0x00032c00010b7983 */ /* 0x000ee20000300800 */
        /* <DEDUP_REMOVED lines=35> */
[----:B------:R-:W3:Y:S01]  /*4f0c0*/  LDL.LU.64 R4, [R1+0x4348] ;  /* 0x0043480001047983 */ /* 0x000ee20000300a00 */
[----:B--2---:R-:W-:Y:S01]  /*4f0d0*/  HMMA.16816.F32.BF16 R12, R16, R26, R12 ;  /* 0x0000001a100c723c */ /* 0x004fe2000004180c */
[----:B------:R-:W0:Y:S11]  /*4f0e0*/  LDSM.16.MT88.4 R16, [R2+0x28000] ;  /* 0x028000000210783b */ /* 0x000e360000004200 */
[----:B------:R-:W-:Y:S11]  /*4f0f0*/  @!UPT UIADD3 URZ, URZ, URZ, URZ ;  /* 0x0000003f3f3ff290 */ /* 0x000ff6000fffe03f */
[----:B------:R-:W-:Y:S01]  /*4f100*/  STL.64 [R1+0x250], R12 ;  /* 0x0002500c01007387 */ /* 0x000fe20000100a00 */
[----:B------:R-:W-:Y:S02]  /*4f110*/  STL.64 [R1+0x258], R14 ;  /* 0x0002580e01007387 */ /* 0x000fe40000100a00 */
[----:B------:R-:W1:Y:S01]  /*4f120*/  LDSM.16.MT88.4 R12, [R2+0x28080] ;  /* 0x02808000020c783b */ /* 0x000e620000004200 */
[----:B0-----:R-:W-:Y:S03]  /*4f130*/  STL.64 [R1+0x10], R16 ;  /* 0x0000101001007387 */ /* 0x001fe60000100a00 */
[----:B------:R-:W-:Y:S02]  /*4f140*/  STL.64 [R1+0x18], R18 ;  /* 0x0000181201007387 */ /* 0x000fe40000100a00 */
[----:B------:R-:W-:Y:S01]  /*4f150*/  LDSM.16.MT88.4 R16, [R2+0x28180] ;  /* 0x028180000210783b */ /* 0x000fe20000004200 */
[----:B-1----:R-:W-:-:S02]  /*4f160*/  MOV R3, R13 ;  /* 0x0000000d00037202 */ /* 0x002fc40000000f00 */
[----:B------:R-:W-:Y:S01]  /*4f170*/  MOV R29, R14 ;  /* 0x0000000e001d7202 */ /* 0x000fe20000000f00 */
[----:B------:R-:W-:Y:S01]  /*4f180*/  STL [R1], R12 ;  /* 0x0000000c01007387 */ /* 0x000fe20000100800 */
[----:B------:R-:W-:Y:S02]  /*4f190*/  IMAD.MOV.U32 R0, RZ, RZ, R15 ;  /* 0x000000ffff007224 */ /* 0x000fe400078e000f */
[----:B------:R-:W0:Y:S02]  /*4f1a0*/  LDSM.16.MT88.4 R12, [R2+0x28100] ;  /* 0x02810000020c783b */ /* 0x000e240000004200 */
[----:B0-----:R-:W-:Y:S02]  /*4f1b0*/  STL.64 [R1+0x4260], R14 ;  /* 0x0042600e01007387 */ /* 0x001fe40000100a00 */
[----:B------:R-:W-:Y:S01]  /*4f1c0*/  STL.64 [R1+0x4258], R12 ;  /* 0x0042580c01007387 */ /* 0x000fe20000100a00 */
[----:B---3--:R-:W-:Y:S11]  /*4f1d0*/  HMMA.16816.F32.BF16 R8, R4, R22, R8 ;  /* 0x000000160408723c */ /* 0x008ff60000041808 */
[----:B------:R-:W-:Y:S11]  /*4f1e0*/  @!UPT UIADD3 URZ, URZ, URZ, URZ ;  /* 0x0000003f3f3ff290 */ /* 0x000ff6000fffe03f */
[----:B------:R-:W-:Y:S01]  /*4f1f0*/  @!UPT UIADD3 URZ, URZ, URZ, URZ ;  /* 0x0000003f3f3ff290 */ /* 0x000fe2000fffe03f */
[----:B------:R-:W-:Y:S01]  /*4f200*/  STL.64 [R1+0x2b0], R8 ;  /* 0x0002b00801007387 */ /* 0x000fe20000100a00 */
[----:B------:R-:W-:Y:S02]  /*4f210*/  STL.64 [R1+0x2b8], R10 ;  /* 0x0002b80a01007387 */ /* 0x000fe40000100a00 */
[----:B------:R-:W2:Y:S02]  /*4f220*/  LDL.LU R22, [R1+0x68] ;  /* 0x0000680001167983 */ /* 0x000ea40000300800 */
[----:B------:R-:W2:Y:S02]  /*4f230*/  LDL.LU R23, [R1+0x6c] ;  /* 0x00006c0001177983 */ /* 0x000ea40000300800 */
[----:B--2---:R-:W-:Y:S01]  /*4f240*/  STL.64 [R1+0x42f0], R22 ;  /* 0x0042f01601007387 */ /* 0x004fe20000100a00 */
[----:B------:R0:W-:Y:S03]  /*4f250*/  STL.64 [R1+0x42e8], R20 ;  /* 0x0042e81401007387 */ /* 0x0001e60000100a00 */
[----:B0-----:R-:W2:Y:S01]  /*4f260*/  LDL.LU R20, [R1+0x20] ;  /* 0x0000200001147983 */ /* 0x001ea20000300800 */
[----:B------:R-:W2:Y:S01]  /*4f270*/  LDL.LU R21, [R1+0x24] ;  /* 0x0000240001157983 */ /* 0x000ea20000300800 */
[----:B----4-:R-:W-:-:S02]  /*4f280*/  MOV R22, R24 ;  /* 0x0000001800167202 */ /* 0x010fc40000000f00 */
[----:B------:R-:W-:Y:S01]  /*4f290*/  MOV R23, R25 ;  /* 0x0000001900177202 */ /* 0x000fe20000000f00 */
[----:B------:R-:W3:Y:S01]  /*4f2a0*/  LDL.LU R24, [R1+0x4344] ;  /* 0x0043440001187983 */ /* 0x000ee20000300800 */
[----:B------:R-:W4:Y:S03]  /*4f2b0*/  LDL.LU R25, [R1+0x4340] ;  /* 0x0043400001197983 */ /* 0x000f260000300800 */
[----:B------:R-:W-:Y:S04]  /*4f2c0*/  STL.64 [R1+0x4328], R22 ;  /* 0x0043281601007387 */ /* 0x000fe80000100a00 */
        /* <DEDUP_REMOVED lines=8> */
[----:B------:R-:W2:Y:S01]  /*4f350*/  LDL.LU R11, [R1+0x30c] ;  /* 0x00030c00010b7983 */ /* 0x000ea20000300800 */
[----:B------:R-:W2:Y:S01]  /*4f360*/  LDL.LU.64 R12, [R1+0x40] ;  /* 0x00004000010c7983 */ /* 0x000ea20000300a00 */
[----:B------:R-:W2:Y:S03]  /*4f370*/  LDL.LU.64 R14, [R1+0x48] ;  /* 0x00004800010e7983 */ /* 0x000ea60000300a00 */
[----:B--2---:R-:W-:Y:S01]  /*4f380*/  STL.64 [R1+0x42c8], R14 ;  /* 0x0042c80e01007387 */ /* 0x004fe20000100a00 */
[----:B------:R-:W-:Y:S02]  /*4f390*/  STL.64 [R1+0x42c0], R12 ;  /* 0x0042c00c01007387 */ /* 0x000fe40000100a00 */
[----:B------:R-:W-:Y:S02]  /*4f3a0*/  STL.64 [R1+0x4240], R18 ;  /* 0x0042401201007387 */ /* 0x000fe40000100a00 */
[----:B------:R0:W-:Y:S02]  /*4f3b0*/  STL.64 [R1+0x4238], R16 ;  /* 0x0042381001007387 */ /* 0x0001e40000100a00 */
[----:B0-----:R-:W2:Y:S01]  /*4f3c0*/  LDL.LU R16, [R1+0x130] ;  /* 0x0001300001107983 */ /* 0x001ea20000300800 */
[----:B------:R-:W2:Y:S02]  /*4f3d0*/  LDL.LU R17, [R1+0x134] ;  /* 0x0001340001117983 */ /* 0x000ea40000300800 */
[----:B----4-:R-:W-:Y:S01]  /*4f3e0*/  IMAD.MOV.U32 R18, RZ, RZ, R25 ;  /* 0x000000ffff127224 */ /* 0x010fe200078e0019 */
[----:B---3--:R-:W-:Y:S01]  /*4f3f0*/  MOV R19, R24 ;  /* 0x0000001800137202 */ /* 0x008fe20000000f00 */
        /* <DEDUP_REMOVED lines=8> */
[----:B------:R-:W-:Y:S01]  /*4f480*/  HMMA.16816.F32.BF16 R4, R4, R26, R20 ;  /* 0x0000001a0404723c */ /* 0x000fe20000041814 */
[----:B----4-:R-:W-:Y:S01]  /*4f490*/  MOV R13, R24 ;  /* 0x00000018000d7202 */ /* 0x010fe20000000f00 */
[----:B---3--:R-:W-:Y:S01]  /*4f4a0*/  IMAD.MOV.U32 R14, RZ, RZ, R25 ;  /* 0x000000ffff0e7224 */ /* 0x008fe200078e0019 */
[----:B--2---:R-:W-:Y:S01]  /*4f4b0*/  STL.64 [R1+0x4300], R18 ;  /* 0x0043001201007387 */ /* 0x004fe20000100a00 */
[----:B------:R0:W-:Y:S03]  /*4f4c0*/  STL.64 [R1+0x42f8], R16 ;  /* 0x0042f81001007387 */ /* 0x0001e60000100a00 */
[----:B0-----:R-:W2:Y:S01]  /*4f4d0*/  LDL.LU R16, [R1+0x190] ;  /* 0x0001900001107983 */ /* 0x001ea20000300800 */
[----:B------:R-:W2:Y:S02]  /*4f4e0*/  LDL.LU R17, [R1+0x194] ;  /* 0x0001940001117983 */ /* 0x000ea40000300800 */
[----:B------:R-:W2:Y:S02]  /*4f4f0*/  LDL.LU R18, [R1+0x198] ;  /* 0x0001980001127983 */ /* 0x000ea40000300800 */
[----:B------:R-:W2:Y:S01]  /*4f500*/  LDL.LU R19, [R1+0x19c] ;  /* 0x00019c0001137983 */ /* 0x000ea20000300800 */
[----:B------:R-:W3:Y:S01]  /*4f510*/  LDL.LU R12, [R1+0x160] ;  /* 0x00016000010c7983 */ /* 0x000ee20000300800 */
[----:B------:R-:W4:Y:S02]  /*4f520*/  LDL.LU R24, [R1+0x4334] ;  /* 0x0043340001187983 */ /* 0x000f240000300800 */
[----:B------:R-:W4:Y:S02]  /*4f530*/  LDL.LU R25, [R1+0x4330] ;  /* 0x0043300001197983 */ /* 0x000f240000300800 */
[----:B------:R-:W3:Y:S01]  /*4f540*/  LDL.LU R15, [R1+0x16c] ;  /* 0x00016c00010f7983 */ /* 0x000ee20000300800 */
[----:B------:R-:W-:Y:S01]  /*4f550*/  STL [R1+0x41a0], R2 ;  /* 0x0041a00201007387 */ /* 0x000fe20000100800 */
[----:B------:R-:W2:Y:S02]  /*4f560*/  LDL.LU.64 R22, [R1+0x4328] ;  /* 0x0043280001167983 */ /* 0x000ea40000300a00 */
[----:B------:R-:W2:Y:S02]  /*4f570*/  LDL.LU.64 R20, [R1+0x4320] ;  /* 0x0043200001147983 */ /* 0x000ea40000300a00 */
[----:B------:R0:W-:Y:S01]  /*4f580*/  STL.64 [R1+0x2a0], R4 ;  /* 0x0002a00401007387 */ /* 0x0001e20000100a00 */
[----:B------:R-:W-:Y:S04]  /*4f590*/  STL.64 [R1+0x2a8], R6 ;  /* 0x0002a80601007387 */ /* 0x000fe80000100a00 */
[----:B0-----:R-:W2:Y:S01]  /*4f5a0*/  LDL.LU.64 R4, [R1+0x4318] ;  /* 0x0043180001047983 */ /* 0x001ea20000300a00 */
[----:B------:R-:W4:Y:S02]  /*4f5b0*/  LDL.LU R26, [R1+0x188] ;  /* 0x00018800011a7983 */ /* 0x000f240000300800 */
[----:B------:R-:W4:Y:S01]  /*4f5c0*/  LDL.LU R27, [R1+0x18c] ;  /* 0x00018c00011b7983 */ /* 0x000f220000300800 */
[----:B--2---:R-:W-:Y:S11]  /*4f5d0*/  HMMA.16816.F32.BF16 R8, R20, R4, R8 ;  /* 0x000000041408723c */ /* 0x004ff60000041808 */
[----:B------:R-:W-:Y:S11]  /*4f5e0*/  @!UPT UIADD3 URZ, URZ, URZ, URZ ;  /* 0x0000003f3f3ff290 */ /* 0x000ff6000fffe03f */
[----:B------:R-:W-:Y:S01]  /*4f5f0*/  @!UPT UIADD3 URZ, URZ, URZ, URZ ;  /* 0x0000003f3f3ff290 */ /* 0x000fe2000fffe03f */
[----:B------:R-:W-:Y:S01]  /*4f600*/  STL.64 [R1+0x300], R8 ;  /* 0x0003000801007387 */ /* 0x000fe20000100a00 */
[----:B------:R0:W-:Y:S03]  /*4f610*/  STL [R1+0x308], R10 ;  /* 0x0003080a01007387 */ /* 0x0001e60000100800 */
[----:B0-----:R-:W2:Y:S01]  /*4f620*/  LDL.LU R10, [R1+0x4310] ;  /* 0x00431000010a7983 */ /* 0x001ea20000300800 */
[----:B------:R-:W2:Y:S03]  /*4f630*/  LDL.LU.64 R8, [R1+0x4308] ;  /* 0x0043080001087983 */ /* 0x000ea60000300a00 */
[----:B------:R-:W0:Y:S01]  /*4f640*/  S2R R6, SR_TID.X ;  /* 0x0000000000067919 */ /* 0x000e220000002100 */
[----:B------:R-:W-:-:S05]  /*4f650*/  MOV R2, R11 ;  /* 0x0000000b00027202 */ /* 0x000fca0000000f00 */
[----:B------:R-:W-:Y:S01]  /*4f660*/  STL [R1+0x41c8], R2 ;  /* 0x0041c80201007387 */ /* 0x000fe20000100800 */
[----:B0-----:R-:W-:-:S05]  /*4f670*/  LOP3.LUT R6, R6, 0x7, RZ, 0xc0, !PT ;  /* 0x0000000706067812 */ /* 0x001fca00078ec0ff */
[----:B------:R-:W-:Y:S01]  /*4f680*/  IMAD R11, R6, 0x210, RZ ;  /* 0x00000210060b7824 */ /* 0x000fe200078e02ff */
[----:B--2---:R-:W-:Y:S01]  /*4f690*/  HMMA.16816.F32.BF16 R20, R20, R8, R16 ;  /* 0x000000081414723c */ /* 0x004fe20000041810 */
[----:B------:R-:W2:Y:S01]  /*4f6a0*/  LDL.LU.64 R18, [R1+0x4300] ;  /* 0x0043000001127983 */ /* 0x000ea20000300a00 */
[----:B------:R-:W2:Y:S11]  /*4f6b0*/  LDL.LU.64 R16, [R1+0x42f8] ;  /* 0x0042f80001107983 */ /* 0x000eb60000300a00 */
[----:B------:R-:W-:Y:S10]  /*4f6c0*/  @!UPT UIADD3 URZ, URZ, URZ, URZ ;  /* 0x0000003f3f3ff290 */ /* 0x000ff4000fffe03f */
[----:B------:R-:W-:Y:S01]  /*4f6d0*/  STL [R1+0x2f0], R20 ;  /* 0x0002f01401007387 */ /* 0x000fe20000100800 */
[----:B------:R0:W-:Y:S01]  /*4f6e0*/  STL [R1+0x2fc], R23 ;  /* 0x0002fc1701007387 */ /* 0x0001e20000100800 */
[----:B------:R-:W-:Y:S01]  /*4f6f0*/  MOV R7, R22 ;  /* 0x0000001600077202 */ /* 0x000fe20000000f00 */
[----:B------:R-:W-:Y:S01]  /*4f700*/  IMAD.MOV.U32 R6, RZ, RZ, R21 ;  /* 0x000000ffff067224 */ /* 0x000fe200078e0015 */
[----:B0-----:R-:W4:Y:S01]  /*4f710*/  LDL.LU.64 R22, [R1+0x42f0] ;  /* 0x0042f00001167983 */ /* 0x001f220000300a00 */
[----:B------:R-:W4:Y:S03]  /*4f720*/  LDL.LU.64 R20, [R1+0x42e8] ;  /* 0x0042e80001147983 */ /* 0x000f260000300a00 */
[----:B------:R-:W0:Y:S02]  /*4f730*/  S2R R28, SR_TID.X ;  /* 0x00000000001c7919 */ /* 0x000e240000002100 */
[C---:B0-----:R-:W-:Y:S01]  /*4f740*/  LOP3.LUT R2, R28.reuse, 0x10, RZ, 0xc0, !PT ;  /* 0x000000101c027812 */ /* 0x041fe200078ec0ff */
[----:B------:R-:W-:-:S03]  /*4f750*/  SHF.L.U32 R28, R28, 0x1, RZ ;  /* 0x000000011c1c7819 */ /* 0x000fc600000006ff */
[----:B------:R-:W-:Y:S02]  /*4f760*/  SHF.L.U32 R2, R2, 0x8, RZ ;  /* 0x0000000802027819 */ /* 0x000fe400000006ff */
[----:B------:R-:W-:Y:S02]  /*4f770*/  LOP3.LUT R28, R11, 0x10, R28, 0x78, !PT ;  /* 0x000000100b1c7812 */ /* 0x000fe400078e781c */
[----:B------:R-:W2:Y:S02]  /*4f780*/  LDL.LU R11, [R1+0x42e0] ;  /* 0x0042e000010b7983 */ /* 0x000ea40000300800 */
[----:B------:R-:W-:Y:S01]  /*4f790*/  LOP3.LUT R28, R28, R2, RZ, 0xfc, !PT ;  /* 0x000000021c1c7212 */ /* 0x000fe200078efcff */
[----:B------:R-:W-:Y:S01]  /*4f7a0*/  STL [R1+0x41dc], R7 ;  /* 0x0041dc0701007387 */ /* 0x000fe20000100800 */
[----:B------:R-:W-:Y:S02]  /*4f7b0*/  STL [R1+0x41d8], R6 ;  /* 0x0041d80601007387 */ /* 0x000fe40000100800 */
[----:B------:R-:W-:Y:S01]  /*4f7c0*/  LOP3.LUT R28, R28, 0x40, RZ, 0x3c, !PT ;  /* 0x000000401c1c7812 */ /* 0x000fe200078e3cff */
[C---:B----4-:R-:W-:Y:S11]  /*4f7d0*/  HMMA.16816.F32.BF16 R24, R20.reuse, R4, R24 ;  /* 0x000000041418723c */ /* 0x050ff60000041818 */
[----:B------:R-:W-:Y:S11]  /*4f7e0*/  @!UPT UIADD3 URZ, URZ, URZ, URZ ;  /* 0x0000003f3f3ff290 */ /* 0x000ff6000fffe03f */
[----:B------:R-:W-:Y:S01]  /*4f7f0*/  @!UPT UIADD3 URZ, URZ, URZ, URZ ;  /* 0x0000003f3f3ff290 */ /* 0x000fe2000fffe03f */
[----:B------:R-:W-:Y:S01]  /*4f800*/  STL.64 [R1+0x2e0], R24 ;  /* 0x0002e01801007387 */ /* 0x000fe20000100a00 */
[----:B------:R-:W-:Y:S02]  /*4f810*/  STL.64 [R1+0x2e8], R26 ;  /* 0x0002e81a01007387 */ /* 0x000fe40000100a00 */
[----:B------:R-:W0:Y:S02]  /*4f820*/  LDSM.16.MT88.4 R24, [R28+0x28000] ;  /* 0x028000001c18783b */ /* 0x000e240000004200 */
[----:B0-----:R-:W-:Y:S02]  /*4f830*/  STL.64 [R1+0x4220], R26 ;  /* 0x0042201a01007387 */ /* 0x001fe40000100a00 */
[----:B------:R0:W-:Y:S02]  /*4f840*/  STL.64 [R1+0x4218], R24 ;  /* 0x0042181801007387 */ /* 0x0001e40000100a00 */
[----:B0-----:R-:W3:Y:S01]  /*4f850*/  LDL.LU R24, [R1+0x50] ;  /* 0x0000500001187983 */ /* 0x001ee20000300800 */
[----:B------:R-:W3:Y:S01]  /*4f860*/  LDL.LU R25, [R1+0x54] ;  /* 0x0000540001197983 */ /* 0x000ee20000300800 */
[----:B--2---:R-:W-:Y:S01]  /*4f870*/  HMMA.16816.F32.BF16 R20, R20, R8, R16 ;  /* 0x000000081414723c */ /* 0x004fe20000041810 */
[----:B------:R-:W2:Y:S01]  /*4f880*/  LDL.LU.64 R18, [R1+0x42d8] ;  /* 0x0042d80001127983 */ /* 0x000ea20000300a00 */
[----:B------:R-:W2:Y:S11]  /*4f890*/  LDL.LU.64 R16, [R1+0x42d0] ;  /* 0x0042d00001107983 */ /* 0x000eb60000300a00 */
[----:B------:R-:W-:Y:S10]  /*4f8a0*/  @!UPT UIADD3 URZ, URZ, URZ, URZ ;  /* 0x0000003f3f3ff290 */ /* 0x000ff4000fffe03f */
[----:B------:R-:W-:Y:S01]  /*4f8b0*/  STL.64 [R1+0x270], R20 ;  /* 0x0002701401007387 */ /* 0x000fe20000100a00 */
[----:B------:R-:W-:Y:S02]  /*4f8c0*/  STL.64 [R1+0x278], R22 ;  /* 0x0002781601007387 */ /* 0x000fe40000100a00 */
[----:B------:R-:W0:Y:S04]  /*4f8d0*/  LDSM.16.MT88.4 R20, [R28+0x28080] ;  /* 0x028080001c14783b */ /* 0x000e280000004200 */
[----:B------:R-:W-:Y:S01]  /*4f8e0*/  IMAD.MOV.U32 R26, RZ, RZ, R11 ;  /* 0x000000ffff1a7224 */ /* 0x000fe200078e000b */
[----:B------:R-:W-:Y:S01]  /*4f8f0*/  MOV R27, R10 ;  /* 0x0000000a001b7202 */ /* 0x000fe20000000f00 */
[----:B0-----:R-:W-:Y:S01]  /*4f900*/  STL.64 [R1+0x4200], R22 ;  /* 0x0042001601007387 */ /* 0x001fe20000100a00 */
[----:B------:R0:W-:Y:S03]  /*4f910*/  STL.64 [R1+0x41f8], R20 ;  /* 0x0041f81401007387 */ /* 0x0001e60000100a00 */
        /* <DEDUP_REMOVED lines=8> */
[----:B------:R0:W-:Y:S03]  /*4f9a0*/  STL.64 [R1+0x268], R14 ;  /* 0x0002680e01007387 */ /* 0x0001e60000100a00 */
[----:B0-----:R-:W2:Y:S01]  /*4f9b0*/  LDL.LU.64 R14, [R1+0x42c8] ;  /* 0x0042c800010e7983 */ /* 0x001ea20000300a00 */
[----:B------:R-:W2:Y:S01]  /*4f9c0*/  LDL.LU.64 R12, [R1+0x42c0] ;  /* 0x0042c000010c7983 */ /* 0x000ea20000300a00 */
[----:B----4-:R-:W-:Y:S11]  /*4f9d0*/  HMMA.16816.F32.BF16 R20, R24, R8, R20 ;  /* 0x000000081814723c */ /* 0x010ff60000041814 */
[----:B------:R-:W-:Y:S11]  /*4f9e0*/  @!UPT UIADD3 URZ, URZ, URZ, URZ ;  /* 0x0000003f3f3ff290 */ /* 0x000ff6000fffe03f */
[----:B------:R-:W-:Y:S02]  /*4f9f0*/  @!UPT UIADD3 URZ, URZ, URZ, URZ ;  /* 0x0000003f3f3ff290 */ /* 0x000fe4000fffe03f */
[----:B------:R-:W-:Y:S01]  /*4fa00*/  IMAD.MOV.U32 R11, RZ, RZ, R23 ;  /* 0x000000ffff0b7224 */ /* 0x000fe200078e0017 */
[----:B------:R-:W-:Y:S01]  /*4fa10*/  MOV R10, R22 ;  /* 0x00000016000a7202 */ /* 0x000fe20000000f00 */
[----:B------:R0:W-:Y:S03]  /*4fa20*/  STL.64 [R1+0x220], R20 ;  /* 0x0002201401007387 */ /* 0x0001e60000100a00 */
[----:B------:R-:W-:Y:S01]  /*4fa30*/  STL [R1+0x41d0], R11 ;  /* 0x0041d00b01007387 */ /* 0x000fe20000100800 */
[----:B------:R-:W-:Y:S01]  /*4fa40*/  STL [R1+0x41cc], R10 ;  /* 0x0041cc0a01007387 */ /* 0x000fe20000100800 */
[----:B------:R-:W-:Y:S01]  /*4fa50*/  STL.64 [R1+0x42b0], R8 ;  /* 0x0042b00801007387 */ /* 0x000fe20000100a00 */
[----:B--2---:R-:W-:Y:S11]  /*4fa60*/  HMMA.16816.F32.BF16 R16, R12, R4, R16 ;  /* 0x000000040c10723c */ /* 0x004ff60000041810 */
[----:B------:R-:W-:Y:S11]  /*4fa70*/  @!UPT UIADD3 URZ, URZ, URZ, URZ ;  /* 0x0000003f3f3ff290 */ /* 0x000ff6000fffe03f */
[----:B------:R-:W-:Y:S01]  /*4fa80*/  @!UPT UIADD3 URZ, URZ, URZ, URZ ;  /* 0x0000003f3f3ff290 */ /* 0x000fe2000fffe03f */
[----:B------:R-:W-:Y:S01]  /*4fa90*/  STL.64 [R1+0x200], R16 ;  /* 0x0002001001007387 */ /* 0x000fe20000100a00 */
[----:B------:R-:W-:Y:S02]  /*4faa0*/  STL.64 [R1+0x208], R18 ;  /* 0x0002081201007387 */ /* 0x000fe40000100a00 */
[----:B------:R-:W-:Y:S02]  /*4fab0*/  STL.64 [R1+0x4298], R4 ;  /* 0x0042980401007387 */ /* 0x000fe40000100a00 */
[----:B------:R-:W2:Y:S01]  /*4fac0*/  LDL.LU R24, [R1+0x10] ;  /* 0x0000100001187983 */ /* 0x000ea20000300800 */
[----:B------:R-:W2:Y:S01]  /*4fad0*/  LDL.LU R25, [R1+0x14] ;  /* 0x0000140001197983 */ /* 0x000ea20000300800 */
[----:B------:R-:W3:Y:S02]  /*4fae0*/  LDL.LU R26, [R1+0x18] ;  /* 0x00001800011a7983 */ /* 0x000ee40000300800 */
[----:B------:R-:W3:Y:S02]  /*4faf0*/  LDL.LU R27, [R1+0x1c] ;  /* 0x00001c00011b7983 */ /* 0x000ee40000300800 */
[----:B---3--:R-:W-:Y:S01]  /*4fb00*/  STL.64 [R1+0x42a8], R26 ;  /* 0x0042a81a01007387 */ /* 0x008fe20000100a00 */
[----:B--2---:R1:W-:Y:S02]  /*4fb10*/  STL.64 [R1+0x42a0], R24 ;  /* 0x0042a01801007387 */ /* 0x0043e40000100a00 */
[----:B0-----:R-:W2:Y:S02]  /*4fb20*/  LDL.LU R20, [R1+0x120] ;  /* 0x0001200001147983 */ /* 0x001ea40000300800 */
[----:B------:R-:W2:Y:S01]  /*4fb30*/  LDL.LU R21, [R1+0x124] ;  /* 0x0001240001157983 */ /* 0x000ea20000300800 */
[----:B------:R-:W3:Y:S01]  /*4fb40*/  LDL.LU R22, [R1+0x128] ;  /* 0x0001280001167983 */ /* 0x000ee20000300800 */
[----:B------:R-:W3:Y:S03]  /*4fb50*/  LDL.LU R23, [R1+0x12c] ;  /* 0x00012c0001177983 */ /* 0x000ee60000300800 */
[----:B-1----:R-:W4:Y:S01]  /*4fb60*/  LDL.LU R24, [R1+0xf0] ;  /* 0x0000f00001187983 */ /* 0x002f220000300800 */
[----:B------:R-:W4:Y:S02]  /*4fb70*/  LDL.LU R25, [R1+0xf4] ;  /* 0x0000f40001197983 */ /* 0x000f240000300800 */
[----:B------:R-:W4:Y:S02]  /*4fb80*/  LDL.LU R26, [R1+0xf8] ;  /* 0x0000f800011a7983 */ /* 0x000f240000300800 */
[----:B------:R-:W4:Y:S01]  /*4fb90*/  LDL.LU R27, [R1+0xfc] ;  /* 0x0000fc00011b7983 */ /* 0x000f220000300800 */
        /* <DEDUP_REMOVED lines=8> */
[----:B------:R-:W2:Y:S02]  /*4fc20*/  LDL.LU R18, [R1+0x88] ;  /* 0x0000880001127983 */ /* 0x000ea40000300800 */
[----:B------:R-:W2:Y:S01]  /*4fc30*/  LDL.LU R19, [R1+0x8c] ;  /* 0x00008c0001137983 */ /* 0x000ea20000300800 */
[----:B------:R-:W-:-:S02]  /*4fc40*/  MOV R8, R12 ;  /* 0x0000000c00087202 */ /* 0x000fc40000000f00 */
[----:B------:R-:W-:Y:S01]  /*4fc50*/  MOV R7, R13 ;  /* 0x0000000d00077202 */ /* 0x000fe20000000f00 */
[----:B------:R-:W4:Y:S01]  /*4fc60*/  LDL.LU R12, [R1] ;  /* 0x00000000010c7983 */ /* 0x000f220000300800 */
[----:B------:R-:W-:Y:S02]  /*4fc70*/  MOV R13, R3 ;  /* 0x00000003000d7202 */ /* 0x000fe40000000f00 */
[----:B------:R-:W4:Y:S01]  /*4fc80*/  LDL.LU R3, [R1+0x42b8] ;  /* 0x0042b80001037983 */ /* 0x000f220000300800 */
[----:B--2---:R-:W-:Y:S01]  /*4fc90*/  STL.64 [R1+0x4250], R18 ;  /* 0x0042501201007387 */ /* 0x004fe20000100a00 */
[----:B---3--:R0:W-:Y:S03]  /*4fca0*/  STL.64 [R1+0x4248], R16 ;  /* 0x0042481001007387 */ /* 0x0081e60000100a00 */
[----:B0-----:R-:W2:Y:S01]  /*4fcb0*/  LDL.LU R16, [R1+0xb0] ;  /* 0x0000b00001107983 */ /* 0x001ea20000300800 */
[----:B------:R-:W2:Y:S02]  /*4fcc0*/  LDL.LU R17, [R1+0xb4] ;  /* 0x0000b40001117983 */ /* 0x000ea40000300800 */
[----:B------:R-:W3:Y:S02]  /*4fcd0*/  LDL.LU R18, [R1+0xb8] ;  /* 0x0000b80001127983 */ /* 0x000ee40000300800 */
[----:B------:R-:W3:Y:S01]  /*4fce0*/  LDL.LU R19, [R1+0xbc] ;  /* 0x0000bc0001137983 */ /* 0x000ee20000300800 */
[----:B------:R-:W-:-:S02]  /*4fcf0*/  MOV R4, R8 ;  /* 0x0000000800047202 */ /* 0x000fc40000000f00 */
[----:B------:R-:W0:Y:S04]  /*4fd00*/  LDSM.16.MT88.4 R8, [R28+0x28100] ;  /* 0x028100001c08783b */ /* 0x000e280000004200 */
[----:B---3--:R-:W-:Y:S01]  /*4fd10*/  STL.64 [R1+0x4270], R18 ;  /* 0x0042701201007387 */ /* 0x008fe20000100a00 */
[----:B--2---:R1:W-:Y:S03]  /*4fd20*/  STL.64 [R1+0x4268], R16 ;  /* 0x0042681001007387 */ /* 0x0043e60000100a00 */
[----:B-1----:R-:W2:Y:S01]  /*4fd30*/  LDL.LU R16, [R1+0xd0] ;  /* 0x0000d00001107983 */ /* 0x002ea20000300800 */
[----:B------:R-:W2:Y:S02]  /*4fd40*/  LDL.LU R17, [R1+0xd4] ;  /* 0x0000d40001117983 */ /* 0x000ea40000300800 */
[----:B------:R-:W3:Y:S02]  /*4fd50*/  LDL.LU R18, [R1+0xd8] ;  /* 0x0000d80001127983 */ /* 0x000ee40000300800 */
[----:B------:R-:W3:Y:S01]  /*4fd60*/  LDL.LU R19, [R1+0xdc] ;  /* 0x0000dc0001137983 */ /* 0x000ee20000300800 */
[----:B------:R-:W-:Y:S01]  /*4fd70*/  MOV R2, R15 ;  /* 0x0000000f00027202 */ /* 0x000fe20000000f00 */
[----:B---3--:R-:W-:Y:S01]  /*4fd80*/  STL.64 [R1+0x4280], R18 ;  /* 0x0042801201007387 */ /* 0x008fe20000100a00 */
[----:B--2---:R1:W-:Y:S03]  /*4fd90*/  STL.64 [R1+0x4278], R16 ;  /* 0x0042781001007387 */ /* 0x0043e60000100a00 */
[----:B-1----:R-:W2:Y:S01]  /*4fda0*/  LDL.LU R16, [R1+0x100] ;  /* 0x0001000001107983 */ /* 0x002ea20000300800 */
[----:B------:R-:W2:Y:S02]  /*4fdb0*/  LDL.LU R17, [R1+0x104] ;  /* 0x0001040001117983 */ /* 0x000ea40000300800 */
[----:B------:R-:W2:Y:S02]  /*4fdc0*/  LDL.LU R18, [R1+0x108] ;  /* 0x0001080001127983 */ /* 0x000ea40000300800 */
[----:B------:R-:W2:Y:S01]  /*4fdd0*/  LDL.LU R19, [R1+0x10c] ;  /* 0x00010c0001137983 */ /* 0x000ea20000300800 */
[----:B0-----:R0:W-:Y:S04]  /*4fde0*/  STL.64 [R1+0x30], R8 ;  /* 0x0000300801007387 */ /* 0x0011e80000100a00 */
[----:B0-----:R-:W4:Y:S01]  /*4fdf0*/  LDL.LU.64 R8, [R1+0x42b0] ;  /* 0x0042b00001087983 */ /* 0x001f220000300a00 */
[----:B------:R-:W-:-:S02]  /*4fe00*/  IMAD.MOV.U32 R5, RZ, RZ, R7 ;  /* 0x000000ffff057224 */ /* 0x000fc400078e0007 */
[----:B------:R-:W-:Y:S01]  /*4fe10*/  IMAD.MOV.U32 R6, RZ, RZ, R14 ;  /* 0x000000ffff067224 */ /* 0x000fe200078e000e */
[----:B------:R-:W-:-:S07]  /*4fe20*/  MOV R7, R2 ;  /* 0x0000000200077202 */ /* 0x000fce0000000f00 */
[----:B----4-:R-:W-:Y:S01]  /*4fe30*/  HMMA.16816.F32.BF16 R4, R4, R8, R24 ;  /* 0x000000080404723c */ /* 0x010fe20000041818 */
[----:B------:R-:W3:Y:S01]  /*4fe40*/  LDL.LU.64 R26, [R1+0x42a8] ;  /* 0x0042a800011a7983 */ /* 0x000ee20000300a00 */
[----:B------:R-:W3:Y:S11]  /*4fe50*/  LDL.LU.64 R24, [R1+0x42a0] ;  /* 0x0042a00001187983 */ /* 0x000ef60000300a00 */
[----:B------:R-:W-:Y:S10]  /*4fe60*/  @!UPT UIADD3 URZ, URZ, URZ, URZ ;  /* 0x0000003f3f3ff290 */ /* 0x000ff4000fffe03f */
[----:B------:R-:W-:Y:S01]  /*4fe70*/  STL.64 [R1+0x1f0], R4 ;  /* 0x0001f00401007387 */ /* 0x000fe20000100a00 */
[----:B------:R-:W-:Y:S02]  /*4fe80*/  STL.64 [R1+0x1f8], R6 ;  /* 0x0001f80601007387 */ /* 0x000fe40000100a00 */
[----:B------:R-:W0:Y:S02]  /*4fe90*/  LDSM.16.MT88.4 R4, [R28+0x28180] ;  /* 0x028180001c04783b */ /* 0x000e240000004200 */
[----:B0-----:R0:W-:Y:S02]  /*4fea0*/  STL.64 [R1+0x40], R4 ;  /* 0x0000400401007387 */ /* 0x0011e40000100a00 */
[----:B------:R-:W-:Y:S02]  /*4feb0*/  STL.64 [R1+0x48], R6 ;  /* 0x0000480601007387 */ /* 0x000fe40000100a00 */
[----:B0-----:R-:W3:Y:S02]  /*4fec0*/  LDL.LU.64 R4, [R1+0x4298] ;  /* 0x0042980001047983 */ /* 0x001ee40000300a00 */
        /* <DEDUP_REMOVED lines=12> */
[----:B------:R-:W3:Y:S02]  /*4ff90*/  LDL.LU R25, [R1+0xa4] ;  /* 0x0000a40001197983 */ /* 0x000ee40000300800 */
[----:B------:R-:W4:Y:S01]  /*4ffa0*/  LDL.LU R26, [R1+0xa8] ;  /* 0x0000a800011a7983 */ /* 0x000f220000300800 */
[----:B------:R-:W4:Y:S01]  /*4ffb0*/  LDL.LU R27, [R1+0xac] ;  /* 0x0000ac00011b7983 */ /* 0x000f220000300800 */
[----:B------:R-:W-:Y:S01]  /*4ffc0*/  IMAD.MOV.U32 R14, RZ, RZ, R29 ;  /* 0x000000ffff0e7224 */ /* 0x000fe200078e001d */
[----:B------:R-:W-:Y:S02]  /*4ffd0*/  MOV R15, R0 ;  /* 0x00000000000f7202 */ /* 0x000fe40000000f00 */
[----:B----4-:R-:W-:Y:S01]  /*4ffe0*/  STL.64 [R1+0x4230], R26 ;  /* 0x0042301a01007387 */ /* 0x010fe20000100a00 */
[----:B---3--:R0:W-:Y:S03]  /*4fff0*/  STL.64 [R1+0x4228], R24 ;  /* 0x0042281801007387 */ /* 0x0081e60000100a00 */
[----:B0-----:R-:W3:Y:S01]  /*50000*/  LDL.LU R24, [R1+0x70] ;  /* 0x0000700001187983 */ /* 0x001ee20000300800 */
[----:B------:R-:W3:Y:S02]  /*50010*/  LDL.LU R25, [R1+0x74] ;  /* 0x0000740001197983 */ /* 0x000ee40000300800 */
[----:B------:R-:W3:Y:S02]  /*50020*/  LDL.LU R26, [R1+0x78] ;  /* 0x00007800011a7983 */ /* 0x000ee40000300800 */
[----:B------:R-:W3:Y:S01]  /*50030*/  LDL.LU R27, [R1+0x7c] ;  /* 0x00007c00011b7983 */ /* 0x000ee20000300800 */
[----:B------:R-:W4:Y:S01]  /*50040*/  LDL.LU R20, [R1+0xe0] ;  /* 0x0000e00001147983 */ /* 0x000f220000300800 */
[----:B------:R-:W4:Y:S02]  /*50050*/  LDL.LU R21, [R1+0xe4] ;  /* 0x0000e40001157983 */ /* 0x000f240000300800 */
[----:B------:R-:W3:Y:S02]  /*50060*/  LDL.LU R22, [R1+0xe8] ;  /* 0x0000e80001167983 */ /* 0x000ee40000300800 */
[----:B------:R-:W3:Y:S01]  /*50070*/  LDL.LU R23, [R1+0xec] ;  /* 0x0000ec0001177983 */ /* 0x000ee20000300800 */
[C---:B--2---:R-:W-:Y:S01]  /*50080*/  HMMA.16816.F32.BF16 R16, R12.reuse, R4, R16 ;  /* 0x000000040c10723c */ /* 0x044fe20000041810 */
[----:B---3--:R-:W-:Y:S01]  /*50090*/  STL.64 [R1+0x4210], R22 ;  /* 0x0042101601007387 */ /* 0x008fe20000100a00 */
[----:B----4-:R0:W-:Y:S03]  /*500a0*/  STL.64 [R1+0x4208], R20 ;  /* 0x0042081401007387 */ /* 0x0101e60000100a00 */
        /* <DEDUP_REMOVED lines=32> */
[----:B-1----:R-:W2:Y:S02]  /*502b0*/  LDL.LU R14, [R1+0x98] ;  /* 0x00009800010e7983 */ /* 0x002ea40000300800 */
[----:B------:R-:W2:Y:S01]  /*502c0*/  LDL.LU R15, [R1+0x9c] ;  /* 0x00009c00010f7983 */ /* 0x000ea20000300800 */
[----:B------:R-:W-:Y:S01]  /*502d0*/  MOV R29, R10 ;  /* 0x0000000a001d7202 */ /* 0x000fe20000000f00 */
[----:B------:R-:W-:Y:S01]  /*502e0*/  IMAD.MOV.U32 R0, RZ, RZ, R11 ;  /* 0x000000ffff007224 */ /* 0x000fe200078e000b */
[C---:B---3--:R-:W-:Y:S01]  /*502f0*/  HMMA.16816.F32.BF16 R24, R16.reuse, R4, R24 ;  /* 0x000000041018723c */ /* 0x048fe20000041818 */
[----:B--2---:R-:W-:Y:S01]  /*50300*/  STL.64 [R1+0x41f0], R14 ;  /* 0x0041f00e01007387 */ /* 0x004fe20000100a00 */
[----:B----4-:R0:W-:Y:S03]  /*50310*/  STL.64 [R1+0x41e8], R12 ;  /* 0x0041e80c01007387 */ /* 0x0101e60000100a00 */
[----:B0-----:R-:W2:Y:S01]  /*50320*/  LDL.LU R12, [R1+0xc0] ;  /* 0x0000c000010c7983 */ /* 0x001ea20000300800 */
[----:B------:R-:W2:Y:S02]  /*50330*/  LDL.LU R13, [R1+0xc4] ;  /* 0x0000c400010d7983 */ /* 0x000ea40000300800 */
[----:B------:R-:W2:Y:S02]  /*50340*/  LDL.LU R14, [R1+0xc8] ;  /* 0x0000c800010e7983 */ /* 0x000ea40000300800 */
[----:B------:R-:W2:Y:S11]  /*50350*/  LDL.LU R15, [R1+0xcc] ;  /* 0x0000cc00010f7983 */ /* 0x000eb60000300800 */
[----:B------:R-:W-:Y:S02]  /*50360*/  @!UPT UIADD3 URZ, URZ, URZ, URZ ;  /* 0x0000003f3f3ff290 */ /* 0x000fe4000fffe03f */
[----:B------:R-:W-:Y:S01]  /*50370*/  STL.64 [R1+0x50], R24 ;  /* 0x0000501801007387 */ /* 0x000fe20000100a00 */
[----:B------:R-:W-:Y:S02]  /*50380*/  STL.64 [R1+0x58], R26 ;  /* 0x0000581a01007387 */ /* 0x000fe40000100a00 */
[----:B------:R-:W0:Y:S02]  /*50390*/  LDSM.16.MT88.4 R24, [R3+0x28000] ;  /* 0x028000000318783b */ /* 0x000e240000004200 */
[----:B0-----:R-:W-:Y:S02]  /*503a0*/  MOV R11, R25 ;  /* 0x00000019000b7202 */ /* 0x001fe40000000f00 */
[----:B------:R-:W-:Y:S01]  /*503b0*/  MOV R10, R26 ;  /* 0x0000001a000a7202 */ /* 0x000fe20000000f00 */
[----:B------:R-:W-:Y:S01]  /*503c0*/  STL [R1+0x20], R24 ;  /* 0x0000201801007387 */ /* 0x000fe20000100800 */
[----:B------:R-:W-:Y:S02]  /*503d0*/  IMAD.MOV.U32 R2, RZ, RZ, R27 ;  /* 0x000000ffff027224 */ /* 0x000fe400078e001b */
[----:B------:R-:W0:Y:S04]  /*503e0*/  LDSM.16.MT88.4 R24, [R3+0x28080] ;  /* 0x028080000318783b */ /* 0x000e280000004200 */
[----:B------:R-:W-:Y:S01]  /*503f0*/  STL [R1+0x41e0], R11 ;  /* 0x0041e00b01007387 */ /* 0x000fe20000100800 */
[----:B0-----:R-:W-:Y:S01]  /*50400*/  STL.64 [R1+0x10], R24 ;  /* 0x0000101801007387 */ /* 0x001fe20000100a00 */
[----:B------:R0:W-:Y:S03]  /*50410*/  STL.64 [R1+0x18], R26 ;  /* 0x0000181a01007387 */ /* 0x0001e60000100a00 */
[----:B0-----:R-:W3:Y:S01]  /*50420*/  LDL.LU.64 R26, [R1+0x4230] ;  /* 0x00423000011a7983 */ /* 0x001ee20000300a00 */
[----:B------:R-:W3:Y:S02]  /*50430*/  LDL.LU.64 R24, [R1+0x4228] ;  /* 0x0042280001187983 */ /* 0x000ee40000300a00 */
[----:B---3--:R-:W-:Y:S01]  /*50440*/  HMMA.16816.F32.BF16 R24, R16, R8, R24 ;  /* 0x000000081018723c */ /* 0x008fe20000041818 */
[----:B------:R-:W3:Y:S01]  /*50450*/  LDL.LU.64 R16, [R1+0x40] ;  /* 0x0000400001107983 */ /* 0x000ee20000300a00 */
[----:B------:R-:W4:Y:S11]  /*50460*/  LDL.LU.64 R18, [R1+0x48] ;  /* 0x0000480001127983 */ /* 0x000f360000300a00 */
        /* <DEDUP_REMOVED lines=41> */
[----:B------:R-:W-:Y:S02]  /*50700*/  MOV R22, R29 ;  /* 0x0000001d00167202 */ /* 0x000fe40000000f00 */
[----:B------:R-:W2:Y:S04]  /*50710*/  LDL.LU R29, [R1+0x41e4] ;  /* 0x0041e400011d7983 */ /* 0x000ea80000300800 */
[----:B0-----:R-:W-:Y:S01]  /*50720*/  STL.64 [R1+0x4128], R14 ;  /* 0x0041280e01007387 */ /* 0x001fe20000100a00 */
[----:B------:R0:W-:Y:S03]  /*50730*/  STL.64 [R1+0x4120], R12 ;  /* 0x0041200c01007387 */ /* 0x0001e60000100a00 */
[----:B0-----:R-:W3:Y:S01]  /*50740*/  LDL.LU R12, [R1+0x1b0] ;  /* 0x0001b000010c7983 */ /* 0x001ee20000300800 */
[----:B------:R-:W3:Y:S02]  /*50750*/  LDL.LU R13, [R1+0x1b4] ;  /* 0x0001b400010d7983 */ /* 0x000ee40000300800 */
[----:B------:R-:W3:Y:S02]  /*50760*/  LDL.LU R14, [R1+0x1b8] ;  /* 0x0001b800010e7983 */ /* 0x000ee40000300800 */
[----:B------:R-:W-:Y:S01]  /*50770*/  IMAD.MOV.U32 R23, RZ, RZ, R0 ;  /* 0x000000ffff177224 */ /* 0x000fe200078e0000 */
[----:B------:R-:W-:Y:S01]  /*50780*/  STL [R1+0x406c], R3 ;  /* 0x00406c0301007387 */ /* 0x000fe20000100800 */
[----:B--2---:R-:W-:-:S07]  /*50790*/  MOV R15, R29 ;  /* 0x0000001d000f7202 */ /* 0x004fce0000000f00 */
[----:B---3--:R-:W-:Y:S11]  /*507a0*/  HMMA.16816.F32.BF16 R12, R20, R4, R12 ;  /* 0x00000004140c723c */ /* 0x008ff6000004180c */
[----:B------:R-:W-:Y:S11]  /*507b0*/  @!UPT UIADD3 URZ, URZ, URZ, URZ ;  /* 0x0000003f3f3ff290 */ /* 0x000ff6000fffe03f */
[----:B------:R-:W-:Y:S01]  /*507c0*/  @!UPT UIADD3 URZ, URZ, URZ, URZ ;  /* 0x0000003f3f3ff290 */ /* 0x000fe2000fffe03f */
[----:B------:R0:W-:Y:S01]  /*507d0*/  STL.64 [R1+0x90], R12 ;  /* 0x0000900c01007387 */ /* 0x0001e20000100a00 */
[----:B------:R-:W-:Y:S01]  /*507e0*/  MOV R29, R14 ;  /* 0x0000000e001d7202 */ /* 0x000fe20000000f00 */
[----:B------:R-:W-:Y:S02]  /*507f0*/  IMAD.MOV.U32 R0, RZ, RZ, R15 ;  /* 0x000000ffff007224 */ /* 0x000fe400078e000f */
[----:B------:R-:W-:Y:S01]  /*50800*/  IMAD.MOV.U32 R14, RZ, RZ, R6 ;  /* 0x000000ffff0e7224 */ /* 0x000fe200078e0006 */
[----:B------:R-:W-:Y:S02]  /*50810*/  MOV R15, R28 ;  /* 0x0000001c000f7202 */ /* 0x000fe40000000f00 */
[----:B0-----:R-:W-:Y:S02]  /*50820*/  MOV R12, R11 ;  /* 0x0000000b000c7202 */ /* 0x001fe40000000f00 */
[----:B------:R-:W-:Y:S01]  /*50830*/  MOV R13, R7 ;  /* 0x00000007000d7202 */ /* 0x000fe20000000f00 */
[----:B------:R-:W2:Y:S01]  /*50840*/  LDL.LU R11, [R1+0x41e0] ;  /* 0x0041e000010b7983 */ /* 0x000ea20000300800 */
[----:B------:R-:W3:Y:S02]  /*50850*/  LDL.LU R7, [R1+0x41dc] ;  /* 0x0041dc0001077983 */ /* 0x000ee40000300800 */
[----:B------:R-:W3:Y:S02]  /*50860*/  LDL.LU R6, [R1+0x41d8] ;  /* 0x0041d80001067983 */ /* 0x000ee40000300800 */
[----:B------:R-:W2:Y:S01]  /*50870*/  LDL.LU R28, [R1+0x41d4] ;  /* 0x0041d400011c7983 */ /* 0x000ea20000300800 */
[----:B------:R-:W-:Y:S01]  /*50880*/  STL.64 [R1+0x4158], R14 ;  /* 0x0041580e01007387 */ /* 0x000fe20000100a00 */
[----:B------:R0:W-:Y:S03]  /*50890*/  STL.64 [R1+0x4150], R12 ;  /* 0x0041500c01007387 */ /* 0x0001e60000100a00 */
[----:B0-----:R-:W2:Y:S01]  /*508a0*/  LDL.LU R12, [R1+0x1a0] ;  /* 0x0001a000010c7983 */ /* 0x001ea20000300800 */
[----:B------:R-:W2:Y:S02]  /*508b0*/  LDL.LU R13, [R1+0x1a4] ;  /* 0x0001a400010d7983 */ /* 0x000ea40000300800 */
[----:B------:R-:W2:Y:S02]  /*508c0*/  LDL.LU R14, [R1+0x1a8] ;  /* 0x0001a800010e7983 */ /* 0x000ea40000300800 */
[----:B------:R-:W2:Y:S01]  /*508d0*/  LDL.LU R15, [R1+0x1ac] ;  /* 0x0001ac00010f7983 */ /* 0x000ea20000300800 */
[----:B------:R0:W-:Y:S01]  /*508e0*/  STL [R1+0x4074], R0 ;  /* 0x0040740001007387 */ /* 0x0001e20000100800 */
[----:B------:R-:W-:Y:S01]  /*508f0*/  STL [R1+0x4070], R29 ;  /* 0x0040701d01007387 */ /* 0x000fe20000100800 */
[----:B----4-:R-:W-:-:S02]  /*50900*/  MOV R3, R18 ;  /* 0x0000001200037202 */ /* 0x010fc40000000f00 */
[----:B0-----:R-:W-:Y:S01]  /*50910*/  MOV R0, R19 ;  /* 0x0000001300007202 */ /* 0x001fe20000000f00 */
[----:B--2---:R-:W-:Y:S08]  /*50920*/  HMMA.16816.F32.BF16 R20, R20, R8, R12 ;  /* 0x000000081414723c */ /* 0x004ff0000004180c */
[----:B------:R-:W-:Y:S01]  /*50930*/  HMMA.16816.F32.BF16 R12, R16, R4, R24 ;  /* 0x00000004100c723c */ /* 0x000fe20000041818 */
[----:B------:R-:W-:Y:S11]  /*50940*/  LDSM.16.MT88.4 R24, [R28+0x2a100] ;  /* 0x02a100001c18783b */ /* 0x000ff60000004200 */
[----:B------:R-:W-:Y:S03]  /*50950*/  @!UPT UIADD3 URZ, URZ, URZ, URZ ;  /* 0x0000003f3f3ff290 */ /* 0x000fe6000fffe03f */
[----:B------:R0:W-:Y:S02]  /*50960*/  STL.64 [R1+0x60], R20 ;  /* 0x0000601401007387 */ /* 0x0001e40000100a00 */
[----:B0-----:R-:W-:Y:S01]  /*50970*/  MOV R21, R16 ;  /* 0x0000001000157202 */ /* 0x001fe20000000f00 */
[----:B------:R-:W-:Y:S02]  /*50980*/  IMAD.MOV.U32 R20, RZ, RZ, R17 ;  /* 0x000000ffff147224 */ /* 0x000fe400078e0011 */
[----:B------:R-:W0:Y:S04]  /*50990*/  LDSM.16.MT88.4 R16, [R28+0x2a000] ;  /* 0x02a000001c10783b */ /* 0x000e280000004200 */
[----:B------:R-:W-:Y:S01]  /*509a0*/  STL.64 [R1+0x68], R22 ;  /* 0x0000681601007387 */ /* 0x000fe20000100a00 */
[----:B------:R-:W-:Y:S02]  /*509b0*/  STL.64 [R1+0xf0], R12 ;  /* 0x0000f00c01007387 */ /* 0x000fe40000100a00 */
[----:B------:R-:W-:Y:S02]  /*509c0*/  STL.64 [R1+0xf8], R14 ;  /* 0x0000f80e01007387 */ /* 0x000fe40000100a00 */
[----:B---3--:R-:W-:Y:S01]  /*509d0*/  STL.64 [R1+0x41b0], R6 ;  /* 0x0041b00601007387 */ /* 0x008fe20000100a00 */
[----:B------:R-:W-:Y:S04]  /*509e0*/  STL.64 [R1+0x41a8], R4 ;  /* 0x0041a80401007387 */ /* 0x000fe80000100a00 */
[----:B0-----:R-:W-:Y:S01]  /*509f0*/  STL.64 [R1+0x4118], R18 ;  /* 0x0041181201007387 */ /* 0x001fe20000100a00 */
[----:B------:R0:W-:Y:S03]  /*50a00*/  STL.64 [R1+0x4110], R16 ;  /* 0x0041101001007387 */ /* 0x0001e60000100a00 */
[----:B0-----:R-:W2:Y:S01]  /*50a10*/  LDL.LU R16, [R1+0x2b0] ;  /* 0x0002b00001107983 */ /* 0x001ea20000300800 */
[----:B------:R-:W2:Y:S02]  /*50a20*/  LDL.LU R17, [R1+0x2b4] ;  /* 0x0002b40001117983 */ /* 0x000ea40000300800 */
[----:B------:R-:W3:Y:S02]  /*50a30*/  LDL.LU R18, [R1+0x2b8] ;  /* 0x0002b80001127983 */ /* 0x000ee40000300800 */
[----:B------:R-:W3:Y:S01]  /*50a40*/  LDL.LU R19, [R1+0x2bc] ;  /* 0x0002bc0001137983 */ /* 0x000ee20000300800 */
[----:B------:R-:W4:Y:S01]  /*50a50*/  LDL.LU R12, [R1+0x10] ;  /* 0x00001000010c7983 */ /* 0x000f220000300800 */
[----:B------:R-:W4:Y:S02]  /*50a60*/  LDL.LU R13, [R1+0x14] ;  /* 0x00001400010d7983 */ /* 0x000f240000300800 */
[----:B------:R-:W2:Y:S02]  /*50a70*/  LDL.LU R14, [R1+0x18] ;  /* 0x00001800010e7983 */ /* 0x000ea40000300800 */
[----:B------:R-:W2:Y:S02]  /*50a80*/  LDL.LU R15, [R1+0x1c] ;  /* 0x00001c00010f7983 */ /* 0x000ea40000300800 */
[----:B--2---:R-:W-:Y:S01]  /*50a90*/  STL.64 [R1+0x4188], R14 ;  /* 0x0041880e01007387 */ /* 0x004fe20000100a00 */
[----:B----4-:R-:W-:Y:S02]  /*50aa0*/  STL.64 [R1+0x4180], R12 ;  /* 0x0041800c01007387 */ /* 0x010fe40000100a00 */
[----:B---3--:R-:W-:Y:S02]  /*50ab0*/  STL.64 [R1+0x4138], R18 ;  /* 0x0041381201007387 */ /* 0x008fe40000100a00 */
[----:B------:R0:W-:Y:S02]  /*50ac0*/  STL.64 [R1+0x4130], R16 ;  /* 0x0041301001007387 */ /* 0x0001e40000100a00 */
[----:B0-----:R-:W2:Y:S01]  /*50ad0*/  LDL.LU R16, [R1+0x250] ;  /* 0x0002500001107983 */ /* 0x001ea20000300800 */
[----:B------:R-:W2:Y:S02]  /*50ae0*/  LDL.LU R17, [R1+0x254] ;  /* 0x0002540001117983 */ /* 0x000ea40000300800 */
[----:B------:R-:W3:Y:S02]  /*50af0*/  LDL.LU R18, [R1+0x258] ;  /* 0x0002580001127983 */ /* 0x000ee40000300800 */
[----:B------:R-:W3:Y:S01]  /*50b00*/  LDL.LU R19, [R1+0x25c] ;  /* 0x00025c0001137983 */ /* 0x000ee20000300800 */
[----:B------:R-:W4:Y:S01]  /*50b10*/  LDL.LU R12, [R1+0x20] ;  /* 0x00002000010c7983 */ /* 0x000f220000300800 */
[----:B------:R-:W-:-:S02]  /*50b20*/  MOV R14, R10 ;  /* 0x0000000a000e7202 */ /* 0x000fc40000000f00 */
[----:B------:R-:W-:Y:S01]  /*50b30*/  MOV R15, R2 ;  /* 0x00000002000f7202 */ /* 0x000fe20000000f00 */
[----:B------:R-:W-:Y:S02]  /*50b40*/  IMAD.MOV.U32 R13, RZ, RZ, R11 ;  /* 0x000000ffff0d7224 */ /* 0x000fe400078e000b */
[----:B------:R-:W2:Y:S01]  /*50b50*/  LDL.LU R11, [R1+0x41d0] ;  /* 0x0041d000010b7983 */ /* 0x000ea20000300800 */
[----:B------:R-:W2:Y:S02]  /*50b60*/  LDL.LU R10, [R1+0x41cc] ;  /* 0x0041cc00010a7983 */ /* 0x000ea40000300800 */
[----:B------:R-:W2:Y:S02]  /*50b70*/  LDL.LU R2, [R1+0x41c8] ;  /* 0x0041c80001027983 */ /* 0x000ea40000300800 */
[----:B------:R-:W-:Y:S01]  /*50b80*/  STL.64 [R1+0x41c0], R14 ;  /* 0x0041c00e01007387 */ /* 0x000fe20000100a00 */
[----:B----4-:R-:W-:Y:S01]  /*50b90*/  STL.64 [R1+0x41b8], R12 ;  /* 0x0041b80c01007387 */ /* 0x010fe20000100a00 */
[----:B---3--:R-:W-:Y:S02]  /*50ba0*/  STL.64 [R1+0x4148], R18 ;  /* 0x0041481201007387 */ /* 0x008fe40000100a00 */
[----:B--2---:R0:W-:Y:S02]  /*50bb0*/  STL.64 [R1+0x4140], R16 ;  /* 0x0041401001007387 */ /* 0x0041e40000100a00 */
[----:B0-----:R-:W2:Y:S01]  /*50bc0*/  LDL.LU R16, [R1+0x280] ;  /* 0x0002800001107983 */ /* 0x001ea20000300800 */
        /* <DEDUP_REMOVED lines=15> */
[----:B------:R-:W0:Y:S01]  /*50cc0*/  LDSM.16.MT88.4 R20, [R28+0x2a080] ;  /* 0x02a080001c14783b */ /* 0x000e220000004200 */
[----:B------:R-:W-:-:S03]  /*50cd0*/  MOV R6, R3 ;  /* 0x0000000300067202 */ /* 0x000fc60000000f00 */
[----:B---3--:R-:W-:Y:S01]  /*50ce0*/  STL.64 [R1+0x4178], R18 ;  /* 0x0041781201007387 */ /* 0x008fe20000100a00 */
[----:B--2---:R1:W-:Y:S03]  /*50cf0*/  STL.64 [R1+0x4170], R16 ;  /* 0x0041701001007387 */ /* 0x0043e60000100a00 */
[----:B-1----:R-:W2:Y:S01]  /*50d00*/  LDL.LU R16, [R1+0x2c0] ;  /* 0x0002c00001107983 */ /* 0x002ea20000300800 */
[----:B------:R-:W2:Y:S02]  /*50d10*/  LDL.LU R17, [R1+0x2c4] ;  /* 0x0002c40001117983 */ /* 0x000ea40000300800 */
[----:B------:R-:W3:Y:S02]  /*50d20*/  LDL.LU R18, [R1+0x2c8] ;  /* 0x0002c80001127983 */ /* 0x000ee40000300800 */
[----:B------:R-:W3:Y:S02]  /*50d30*/  LDL.LU R19, [R1+0x2cc] ;  /* 0x0002cc0001137983 */ /* 0x000ee40000300800 */
[----:B------:R-:W-:-:S07]  /*50d40*/  IMAD.MOV.U32 R7, RZ, RZ, R0 ;  /* 0x000000ffff077224 */ /* 0x000fce00078e0000 */
[----:B----4-:R-:W-:Y:S01]  /*50d50*/  HMMA.16816.F32.BF16 R4, R4, R8, R12 ;  /* 0x000000080404723c */ /* 0x010fe2000004180c */
[----:B---3--:R-:W-:Y:S01]  /*50d60*/  STL.64 [R1+0x4198], R18 ;  /* 0x0041981201007387 */ /* 0x008fe20000100a00 */
        /* <DEDUP_REMOVED lines=17> */
[----:B------:R-:W4:Y:S01]  /*50e80*/  LDL.LU.64 R14, [R1+0x41c0] ;  /* 0x0041c000010e7983 */ /* 0x000f220000300a00 */
[----:B------:R-:W4:Y:S02]  /*50e90*/  LDL.LU.64 R12, [R1+0x41b8] ;  /* 0x0041b800010c7983 */ /* 0x000f240000300a00 */
[----:B------:R-:W-:Y:S02]  /*50ea0*/  STL.64 [R1+0xe0], R4 ;  /* 0x0000e00401007387 */ /* 0x000fe40000100a00 */
[----:B------:R-:W-:Y:S02]  /*50eb0*/  STL.64 [R1+0xe8], R6 ;  /* 0x0000e80601007387 */ /* 0x000fe40000100a00 */
[----:B------:R-:W0:Y:S04]  /*50ec0*/  LDSM.16.MT88.4 R4, [R28+0x2a180] ;  /* 0x02a180001c04783b */ /* 0x000e280000004200 */
[----:B0-----:R-:W-:Y:S01]  /*50ed0*/  STL.64 [R1+0x30], R4 ;  /* 0x0000300401007387 */ /* 0x001fe20000100a00 */
[----:B------:R0:W-:Y:S03]  /*50ee0*/  STL.64 [R1+0x38], R6 ;  /* 0x0000380601007387 */ /* 0x0001e60000100a00 */
[----:B0-----:R-:W2:Y:S01]  /*50ef0*/  LDL.LU.64 R6, [R1+0x41b0] ;  /* 0x0041b00001067983 */ /* 0x001ea20000300a00 */
[----:B------:R-:W4:Y:S02]  /*50f00*/  LDL.LU.64 R4, [R1+0x41a8] ;  /* 0x0041a80001047983 */ /* 0x000f240000300a00 */
[----:B------:R-:W-:Y:S01]  /*50f10*/  STL [R1+0x4078], R28 ;  /* 0x0040781c01007387 */ /* 0x000fe20000100800 */
[C---:B----4-:R-:W-:Y:S08]  /*50f20*/  HMMA.16816.F32.BF16 R24, R12.reuse, R4, R24 ;  /* 0x000000040c18723c */ /* 0x050ff00000041818 */
[----:B--2---:R-:W-:Y:S11]  /*50f30*/  HMMA.16816.F32.BF16 R12, R12, R8, R16 ;  /* 0x000000080c0c723c */ /* 0x004ff60000041810 */
[----:B------:R-:W-:Y:S04]  /*50f40*/  @!UPT UIADD3 URZ, URZ, URZ, URZ ;  /* 0x0000003f3f3ff290 */ /* 0x000fe8000fffe03f */
[----:B------:R0:W-:Y:S01]  /*50f50*/  STL.64 [R1+0x130], R24 ;  /* 0x0001301801007387 */ /* 0x0001e20000100a00 */
[----:B------:R1:W-:Y:S03]  /*50f60*/  STL.64 [R1+0x138], R26 ;  /* 0x0001381a01007387 */ /* 0x0003e60000100a00 */
[----:B0-----:R-:W2:Y:S01]  /*50f70*/  LDL.LU R24, [R1+0x300] ;  /* 0x0003000001187983 */ /* 0x001ea20000300800 */
[----:B------:R-:W2:Y:S02]  /*50f80*/  LDL.LU R25, [R1+0x304] ;  /* 0x0003040001197983 */ /* 0x000ea40000300800 */
[----:B-1----:R-:W2:Y:S01]  /*50f90*/  LDL.LU R26, [R1+0x308] ;  /* 0x00030800011a7983 */ /* 0x002ea20000300800 */
[----:B------:R-:W-:Y:S02]  /*50fa0*/  MOV R27, R2 ;  /* 0x00000002001b7202 */ /* 0x000fe40000000f00 */
[----:B------:R-:W4:Y:S01]  /*50fb0*/  LDL.LU R2, [R1+0x41a0] ;  /* 0x0041a00001027983 */ /* 0x000f220000300800 */
[----:B------:R-:W2:Y:S02]  /*50fc0*/  LDL.LU.64 R18, [R1+0x4198] ;  /* 0x0041980001127983 */ /* 0x000ea40000300a00 */
[----:B------:R-:W2:Y:S02]  /*50fd0*/  LDL.LU.64 R16, [R1+0x4190] ;  /* 0x0041900001107983 */ /* 0x000ea40000300a00 */
[----:B------:R-:W-:Y:S01]  /*50fe0*/  STL.64 [R1+0x120], R12 ;  /* 0x0001200c01007387 */ /* 0x000fe20000100a00 */
[----:B------:R0:W-:Y:S04]  /*50ff0*/  STL.64 [R1+0x128], R14 ;  /* 0x0001280e01007387 */ /* 0x0001e80000100a00 */
        /* <DEDUP_REMOVED lines=23> */
[----:B0-----:R-:W-:Y:S02]  /*51170*/  STL.64 [R1+0x20], R16 ;  /* 0x0000201001007387 */ /* 0x001fe40000100a00 */
        /* <DEDUP_REMOVED lines=10> */
[----:B0-----:R-:W-:Y:S02]  /*51220*/  STL.64 [R1], R12 ;  /* 0x0000000c01007387 */ /* 0x001fe40000100a00 */
[----:B------:R0:W-:Y:S02]  /*51230*/  STL.64 [R1+0x8], R14 ;  /* 0x0000080e01007387 */ /* 0x0001e40000100a00 */
[----:B0-----:R-:W2:Y:S01]  /*51240*/  LDL.LU.64 R14, [R1+0x4128] ;  /* 0x00412800010e7983 */ /* 0x001ea20000300a00 */
[----:B------:R-:W2:Y:S02]  /*51250*/  LDL.LU.64 R12, [R1+0x4120] ;  /* 0x00412000010c7983 */ /* 0x000ea40000300a00 */
[C---:B--2---:R-:W-:Y:S11]  /*51260*/  HMMA.16816.F32.BF16 R16, R12.reuse, R4, R16 ;  /* 0x000000040c10723c */ /* 0x044ff60000041810 */
[----:B------:R-:W-:Y:S11]  /*51270*/  @!UPT UIADD3 URZ, URZ, URZ, URZ ;  /* 0x0000003f3f3ff290 */ /* 0x000ff6000fffe03f */
[----:B------:R-:W-:Y:S01]  /*51280*/  @!UPT UIADD3 URZ, URZ, URZ, URZ ;  /* 0x0000003f3f3ff290 */ /* 0x000fe2000fffe03f */
[----:B------:R-:W-:Y:S01]  /*51290*/  STL.64 [R1+0x70], R16 ;  /* 0x0000701001007387 */ /* 0x000fe20000100a00 */
[----:B------:R-:W-:Y:S02]  /*512a0*/  STL.64 [R1+0x78], R18 ;  /* 0x0000781201007387 */ /* 0x000fe40000100a00 */
[----:B------:R-:W0:Y:S01]  /*512b0*/  LDSM.16.MT88.4 R16, [R2+0x2a100] ;  /* 0x02a100000210783b */ /* 0x000e220000004200 */
[----:B---3--:R-:W-:Y:S07]  /*512c0*/  HMMA.16816.F32.BF16 R12, R12, R8, R20 ;  /* 0x000000080c0c723c */ /* 0x008fee0000041814 */
[----:B------:R-:W-:Y:S01]  /*512d0*/  MOV R21, R6 ;  /* 0x0000000600157202 */ /* 0x000fe20000000f00 */
[----:B------:R-:W-:-:S02]  /*512e0*/  IMAD.MOV.U32 R22, RZ, RZ, R7 ;  /* 0x000000ffff167224 */ /* 0x000fc400078e0007 */
[----:B0-----:R-:W-:Y:S01]  /*512f0*/  IMAD.MOV.U32 R0, RZ, RZ, R17 ;  /* 0x000000ffff007224 */ /* 0x001fe200078e0011 */
[----:B------:R-:W-:Y:S02]  /*51300*/  MOV R29, R18 ;  /* 0x00000012001d7202 */ /* 0x000fe40000000f00 */
[----:B------:R-:W-:Y:S02]  /*51310*/  MOV R3, R19 ;  /* 0x0000001300037202 */ /* 0x000fe40000000f00 */
[----:B------:R-:W-:Y:S01]  /*51320*/  MOV R28, R16 ;  /* 0x00000010001c7202 */ /* 0x000fe20000000f00 */
[----:B------:R-:W2:Y:S01]  /*51330*/  LDL.LU.64 R18, [R1+0x4118] ;  /* 0x0041180001127983 */ /* 0x000ea20000300a00 */
[----:B------:R-:W2:Y:S02]  /*51340*/  LDL.LU.64 R16, [R1+0x4110] ;  /* 0x0041100001107983 */ /* 0x000ea40000300a00 */
[----:B------:R-:W-:Y:S02]  /*51350*/  STL [R1+0x4084], R0 ;  /* 0x0040840001007387 */ /* 0x000fe40000100800 */
[----:B------:R-:W-:Y:S01]  /*51360*/  STL [R1+0x4080], R29 ;  /* 0x0040801d01007387 */ /* 0x000fe20000100800 */
[----:B------:R-:W-:Y:S01]  /*51370*/  STL [R1+0x407c], R3 ;  /* 0x00407c0301007387 */ /* 0x000fe20000100800 */
[----:B------:R-:W-:Y:S02]  /*51380*/  STL.64 [R1+0xd0], R12 ;  /* 0x0000d00c01007387 */ /* 0x000fe40000100a00 */
[----:B------:R-:W3:Y:S02]  /*51390*/  LDL.LU R20, [R1+0x2f0] ;  /* 0x0002f00001147983 */ /* 0x000ee40000300800 */
[----:B------:R-:W2:Y:S01]  /*513a0*/  LDL.LU R6, [R1+0x410c] ;  /* 0x00410c0001067983 */ /* 0x000ea20000300800 */
[----:B------:R-:W2:Y:S01]  /*513b0*/  LDL.LU R7, [R1+0x4108] ;  /* 0x0041080001077983 */ /* 0x000ea20000300800 */
[----:B------:R-:W-:Y:S01]  /*513c0*/  IMAD.MOV.U32 R5, RZ, RZ, R14 ;  /* 0x000000ffff057224 */ /* 0x000fe200078e000e */
[----:B------:R-:W-:Y:S01]  /*513d0*/  MOV R4, R15 ;  /* 0x0000000f00047202 */ /* 0x000fe20000000f00 */
[----:B------:R-:W3:Y:S01]  /*513e0*/  LDL.LU R23, [R1+0x2fc] ;  /* 0x0002fc0001177983 */ /* 0x000ee20000300800 */
[----:B------:R-:W0:Y:S04]  /*513f0*/  LDSM.16.MT88.4 R12, [R2+0x2a180] ;  /* 0x02a18000020c783b */ /* 0x000e280000004200 */
[----:B------:R-:W-:Y:S01]  /*51400*/  STL [R1+0x3f00], R4 ;  /* 0x003f000401007387 */ /* 0x000fe20000100800 */
[----:B------:R-:W-:Y:S01]  /*51410*/  STL [R1+0x3efc], R5 ;  /* 0x003efc0501007387 */ /* 0x000fe20000100800 */
[----:B0-----:R-:W-:-:S02]  /*51420*/  MOV R0, R12 ;  /* 0x0000000c00007202 */ /* 0x001fc40000000f00 */
[----:B------:R-:W-:Y:S01]  /*51430*/  MOV R29, R13 ;  /* 0x0000000d001d7202 */ /* 0x000fe20000000f00 */
[----:B------:R2:W-:Y:S01]  /*51440*/  STL [R1+0x4c], R15 ;  /* 0x00004c0f01007387 */ /* 0x0005e20000100800 */
[----:B------:R-:W-:Y:S02]  /*51450*/  IMAD.MOV.U32 R3, RZ, RZ, R14 ;  /* 0x000000ffff037224 */ /* 0x000fe400078e000e */
[----:B------:R-:W-:Y:S01]  /*51460*/  STL [R1+0x3ef8], R2 ;  /* 0x003ef80201007387 */ /* 0x000fe20000100800 */
[----:B--2---:R-:W-:Y:S01]  /*51470*/  HMMA.16816.F32.BF16 R12, R16, R6, R24 ;  /* 0x00000006100c723c */ /* 0x004fe20000041818 */
[----:B------:R-:W2:Y:S11]  /*51480*/  LDL.LU R24, [R1+0x270] ;  /* 0x0002700001187983 */ /* 0x000eb60000300800 */
[----:B------:R-:W-:Y:S11]  /*51490*/  @!UPT UIADD3 URZ, URZ, URZ, URZ ;  /* 0x0000003f3f3ff290 */ /* 0x000ff6000fffe03f */
[----:B------:R-:W-:Y:S01]  /*514a0*/  STL.64 [R1+0x250], R12 ;  /* 0x0002500c01007387 */ /* 0x000fe20000100a00 */
[----:B------:R-:W-:Y:S02]  /*514b0*/  STL.64 [R1+0x258], R14 ;  /* 0x0002580e01007387 */ /* 0x000fe40000100a00 */
[----:B------:R-:W2:Y:S02]  /*514c0*/  LDL.LU R25, [R1+0x274] ;  /* 0x0002740001197983 */ /* 0x000ea40000300800 */
[----:B------:R-:W4:Y:S01]  /*514d0*/  LDL.LU R26, [R1+0x278] ;  /* 0x00027800011a7983 */ /* 0x000f220000300800 */
[----:B------:R-:W4:Y:S04]  /*514e0*/  LDL.LU R27, [R1+0x27c] ;  /* 0x00027c00011b7983 */ /* 0x000f280000300800 */
        /* <DEDUP_REMOVED lines=11> */
[----:B----4-:R0:W-:Y:S03]  /*515a0*/  STL.64 [R1+0x40b0], R12 ;  /* 0x0040b00c01007387 */ /* 0x0101e60000100a00 */
[----:B0-----:R-:W2:Y:S01]  /*515b0*/  LDL.LU R12, [R1+0x220] ;  /* 0x00022000010c7983 */ /* 0x001ea20000300800 */
[----:B------:R-:W2:Y:S01]  /*515c0*/  LDL.LU R13, [R1+0x224] ;  /* 0x00022400010d7983 */ /* 0x000ea20000300800 */
[----:B------:R-:W-:-:S02]  /*515d0*/  MOV R14, R10 ;  /* 0x0000000a000e7202 */ /* 0x000fc40000000f00 */
[----:B------:R-:W-:Y:S01]  /*515e0*/  MOV R15, R11 ;  /* 0x0000000b000f7202 */ /* 0x000fe20000000f00 */
[----:B------:R-:W3:Y:S01]  /*515f0*/  LDL.LU R10, [R1+0x4104] ;  /* 0x00410400010a7983 */ /* 0x000ee20000300800 */
[----:B------:R-:W3:Y:S03]  /*51600*/  LDL.LU R11, [R1+0x4100] ;  /* 0x00410000010b7983 */ /* 0x000ee60000300800 */
[----:B------:R-:W-:Y:S04]  /*51610*/  STL.64 [R1+0x40c8], R14 ;  /* 0x0040c80e01007387 */ /* 0x000fe80000100a00 */
[----:B--2---:R0:W-:Y:S01]  /*51620*/  STL.64 [R1+0x40c0], R12 ;  /* 0x0040c00c01007387 */ /* 0x0041e20000100a00 */
[----:B---3--:R-:W-:Y:S03]  /*51630*/  HMMA.16816.F32.BF16 R16, R16, R10, R20 ;  /* 0x0000000a1010723c */ /* 0x008fe60000041814 */
[----:B0-----:R-:W2:Y:S01]  /*51640*/  LDL.LU R12, [R1+0x260] ;  /* 0x00026000010c7983 */ /* 0x001ea20000300800 */
[----:B------:R-:W2:Y:S02]  /*51650*/  LDL.LU R13, [R1+0x264] ;  /* 0x00026400010d7983 */ /* 0x000ea40000300800 */
[----:B------:R-:W2:Y:S02]  /*51660*/  LDL.LU R14, [R1+0x268] ;  /* 0x00026800010e7983 */ /* 0x000ea40000300800 */
[----:B------:R-:W2:Y:S01]  /*51670*/  LDL.LU R15, [R1+0x26c] ;  /* 0x00026c00010f7983 */ /* 0x000ea20000300800 */
[----:B------:R-:W3:Y:S01]  /*51680*/  LDL.LU.64 R22, [R1+0x40f8] ;  /* 0x0040f80001167983 */ /* 0x000ee20000300a00 */
[----:B------:R-:W3:Y:S11]  /*51690*/  LDL.LU.64 R20, [R1+0x40f0] ;  /* 0x0040f00001147983 */ /* 0x000ef60000300a00 */
[----:B------:R-:W-:Y:S02]  /*516a0*/  @!UPT UIADD3 URZ, URZ, URZ, URZ ;  /* 0x0000003f3f3ff290 */ /* 0x000fe4000fffe03f */
[----:B------:R0:W-:Y:S01]  /*516b0*/  STL.64 [R1+0x240], R16 ;  /* 0x0002401001007387 */ /* 0x0001e20000100a00 */
[----:B------:R-:W-:Y:S01]  /*516c0*/  MOV R8, R19 ;  /* 0x0000001300087202 */ /* 0x000fe20000000f00 */
[----:B------:R-:W-:Y:S02]  /*516d0*/  IMAD.MOV.U32 R9, RZ, RZ, R18 ;  /* 0x000000ffff097224 */ /* 0x000fe400078e0012 */
[----:B0-----:R-:W4:Y:S01]  /*516e0*/  LDL.LU R16, [R1+0x30] ;  /* 0x0000300001107983 */ /* 0x001f220000300800 */
[----:B------:R-:W4:Y:S02]  /*516f0*/  LDL.LU R17, [R1+0x34] ;  /* 0x0000340001117983 */ /* 0x000f240000300800 */
[----:B------:R-:W4:Y:S02]  /*51700*/  LDL.LU R18, [R1+0x38] ;  /* 0x0000380001127983 */ /* 0x000f240000300800 */
[----:B------:R-:W4:Y:S01]  /*51710*/  LDL.LU R19, [R1+0x3c] ;  /* 0x00003c0001137983 */ /* 0x000f220000300800 */
[----:B------:R-:W-:Y:S01]  /*51720*/  STL [R1+0x3f08], R8 ;  /* 0x003f080801007387 */ /* 0x000fe20000100800 */
[----:B------:R-:W-:Y:S01]  /*51730*/  STL [R1+0x3f04], R9 ;  /* 0x003f040901007387 */ /* 0x000fe20000100800 */
[C---:B---3--:R-:W-:Y:S11]  /*51740*/  HMMA.16816.F32.BF16 R24, R20.reuse, R6, R24 ;  /* 0x000000061418723c */ /* 0x048ff60000041818 */
[----:B------:R-:W-:Y:S11]  /*51750*/  @!UPT UIADD3 URZ, URZ, URZ, URZ ;  /* 0x0000003f3f3ff290 */ /* 0x000ff6000fffe03f */
[----:B------:R-:W-:Y:S01]  /*51760*/  @!UPT UIADD3 URZ, URZ, URZ, URZ ;  /* 0x0000003f3f3ff290 */ /* 0x000fe2000fffe03f */
[----:B------:R0:W-:Y:S01]  /*51770*/  STL [R1+0x2f8], R26 ;  /* 0x0002f81a01007387 */ /* 0x0001e20000100800 */
[----:B------:R-:W-:Y:S02]  /*51780*/  MOV R2, R27 ;  /* 0x0000001b00027202 */ /* 0x000fe40000000f00 */
[----:B------:R-:W-:Y:S01]  /*51790*/  MOV R4, R24 ;  /* 0x0000001800047202 */ /* 0x000fe20000000f00 */
[----:B------:R-:W-:Y:S01]  /*517a0*/  IMAD.MOV.U32 R5, RZ, RZ, R25 ;  /* 0x000000ffff057224 */ /* 0x000fe200078e0019 */
[----:B0-----:R-:W3:Y:S01]  /*517b0*/  LDL.LU.64 R26, [R1+0x40e8] ;  /* 0x0040e800011a7983 */ /* 0x001ee20000300a00 */
[----:B------:R-:W3:Y:S02]  /*517c0*/  LDL.LU.64 R24, [R1+0x40e0] ;  /* 0x0040e00001187983 */ /* 0x000ee40000300a00 */
[----:B------:R0:W-:Y:S02]  /*517d0*/  STL [R1+0x3f14], R2 ;  /* 0x003f140201007387 */ /* 0x0001e40000100800 */
[----:B------:R-:W-:Y:S01]  /*517e0*/  STL [R1+0x3f10], R5 ;  /* 0x003f100501007387 */ /* 0x000fe20000100800 */
[----:B------:R-:W-:Y:S01]  /*517f0*/  STL [R1+0x3f0c], R4 ;  /* 0x003f0c0401007387 */ /* 0x000fe20000100800 */
[----:B---3--:R-:W-:Y:S03]  /*51800*/  HMMA.16816.F32.BF16 R20, R20, R10, R24 ;  /* 0x0000000a1414723c */ /* 0x008fe60000041818 */
[----:B------:R-:W2:Y:S01]  /*51810*/  LDL.LU.64 R26, [R1+0x40d8] ;  /* 0x0040d800011a7983 */ /* 0x000ea20000300a00 */
[----:B------:R-:W2:Y:S03]  /*51820*/  LDL.LU.64 R24, [R1+0x40d0] ;  /* 0x0040d00001187983 */ /* 0x000ea60000300a00 */
[----:B0-----:R-:W0:Y:S11]  /*51830*/  S2R R2, SR_TID.X ;  /* 0x0000000000027919 */ /* 0x001e360000002100 */
[----:B------:R-:W-:Y:S05]  /*51840*/  @!UPT UIADD3 URZ, URZ, URZ, URZ ;  /* 0x0000003f3f3ff290 */ /* 0x000fea000fffe03f */
[----:B------:R0:W-:Y:S02]  /*51850*/  STL.64 [R1+0x2c0], R20 ;  /* 0x0002c01401007387 */ /* 0x0001e40000100a00 */
[----:B0-----:R-:W-:Y:S01]  /*51860*/  LOP3.LUT R21, R2, 0x7, RZ, 0xc0, !PT ;  /* 0x0000000702157812 */ /* 0x001fe200078ec0ff */
[----:B--2---:R-:W-:Y:S11]  /*51870*/  HMMA.16816.F32.BF16 R12, R24, R6, R12 ;  /* 0x00000006180c723c */ /* 0x004ff6000004180c */
[----:B------:R-:W-:Y:S11]  /*51880*/  @!UPT UIADD3 URZ, URZ, URZ, URZ ;  /* 0x0000003f3f3ff290 */ /* 0x000ff6000fffe03f */
[----:B------:R-:W-:Y:S01]  /*51890*/  @!UPT UIADD3 URZ, URZ, URZ, URZ ;  /* 0x0000003f3f3ff290 */ /* 0x000fe2000fffe03f */
[----:B------:R0:W-:Y:S01]  /*518a0*/  STL [R1+0x290], R12 ;  /* 0x0002900c01007387 */ /* 0x0001e20000100800 */
[----:B------:R-:W-:Y:S01]  /*518b0*/  MOV R5, R14 ;  /* 0x0000000e00057202 */ /* 0x000fe20000000f00 */
[----:B------:R-:W-:Y:S01]  /*518c0*/  IMAD.MOV.U32 R4, RZ, RZ, R15 ;  /* 0x000000ffff047224 */ /* 0x000fe200078e000f */
[----:B------:R-:W-:Y:S01]  /*518d0*/  MOV R2, R13 ;  /* 0x0000000d00027202 */ /* 0x000fe20000000f00 */
[----:B------:R-:W2:Y:S04]  /*518e0*/  LDL.LU.64 R14, [R1+0x40c8] ;  /* 0x0040c800010e7983 */ /* 0x000ea80000300a00 */
[----:B0-----:R-:W2:Y:S01]  /*518f0*/  LDL.LU.64 R12, [R1+0x40c0] ;  /* 0x0040c000010c7983 */ /* 0x001ea20000300a00 */
[----:B------:R0:W-:Y:S02]  /*51900*/  STL [R1+0x3fd0], R4 ;  /* 0x003fd00401007387 */ /* 0x0001e40000100800 */
[----:B------:R1:W-:Y:S02]  /*51910*/  STL [R1+0x3fcc], R5 ;  /* 0x003fcc0501007387 */ /* 0x0003e40000100800 */
[----:B------:R-:W-:Y:S02]  /*51920*/  STL [R1+0x3fc8], R2 ;  /* 0x003fc80201007387 */ /* 0x000fe40000100800 */
[----:B------:R-:W-:-:S02]  /*51930*/  IMAD.MOV.U32 R9, RZ, RZ, R23 ;  /* 0x000000ffff097224 */ /* 0x000fc400078e0017 */
[----:B------:R-:W3:Y:S01]  /*51940*/  S2R R23, SR_TID.X ;  /* 0x0000000000177919 */ /* 0x000ee20000002100 */
[----:B--2---:R-:W-:Y:S03]  /*51950*/  HMMA.16816.F32.BF16 R24, R24, R10, R12 ;  /* 0x0000000a1818723c */ /* 0x004fe6000004180c */
[----:B------:R-:W4:Y:S01]  /*51960*/  LDL.LU.64 R14, [R1+0x40b8] ;  /* 0x0040b800010e7983 */ /* 0x000f220000300a00 */
[----:B------:R-:W4:Y:S01]  /*51970*/  LDL.LU.64 R12, [R1+0x40b0] ;  /* 0x0040b000010c7983 */ /* 0x000f220000300a00 */
[----:B------:R-:W-:Y:S01]  /*51980*/  MOV R8, R22 ;  /* 0x0000001600087202 */ /* 0x000fe20000000f00 */
[----:B---3--:R-:W-:Y:S02]  /*51990*/  LOP3.LUT R22, R23, 0x10, RZ, 0xc0, !PT ;  /* 0x0000001017167812 */ /* 0x008fe400078ec0ff */
[----:B------:R-:W-:Y:S01]  /*519a0*/  IMAD R21, R21, 0x210, RZ ;  /* 0x0000021015157824 */ /* 0x000fe200078e02ff */
[----:B------:R-:W-:-:S02]  /*519b0*/  SHF.L.U32 R23, R23, 0x1, RZ ;  /* 0x0000000117177819 */ /* 0x000fc400000006ff */
[----:B------:R-:W-:Y:S02]  /*519c0*/  SHF.L.U32 R22, R22, 0x8, RZ ;  /* 0x0000000816167819 */ /* 0x000fe400000006ff */
[----:B------:R-:W-:Y:S01]  /*519d0*/  LOP3.LUT R23, R21, 0x10, R23, 0x78, !PT ;  /* 0x0000001015177812 */ /* 0x000fe200078e7817 */
[----:B------:R2:W-:Y:S03]  /*519e0*/  STL.64 [R1+0x40a8], R6 ;  /* 0x0040a80601007387 */ /* 0x0005e60000100a00 */
[----:B------:R-:W-:-:S04]  /*519f0*/  LOP3.LUT R23, R23, R22, RZ, 0xfc, !PT ;  /* 0x0000001617177212 */ /* 0x000fc800078efcff */
[----:B------:R-:W-:Y:S02]  /*51a00*/  LOP3.LUT R23, R23, 0x40, RZ, 0x3c, !PT ;  /* 0x0000004017177812 */ /* 0x000fe400078e3cff */
[----:B------:R-:W-:Y:S01]  /*51a10*/  STL.64 [R1+0x330], R24 ;  /* 0x0003301801007387 */ /* 0x000fe20000100a00 */
[----:B------:R-:W-:Y:S02]  /*51a20*/  STL.64 [R1+0x338], R26 ;  /* 0x0003381a01007387 */ /* 0x000fe40000100a00 */
[----:B0-----:R-:W3:Y:S02]  /*51a30*/  LDL.LU R4, [R1+0x1f0] ;  /* 0x0001f00001047983 */ /* 0x001ee40000300800 */
[----:B------:R-:W-:Y:S01]  /*51a40*/  LDSM.16.MT88.4 R24, [R23+0x2a080] ;  /* 0x02a080001718783b */ /* 0x000fe20000004200 */
[C---:B----4-:R-:W-:Y:S11]  /*51a50*/  HMMA.16816.F32.BF16 R12, R16.reuse, R6, R12 ;  /* 0x00000006100c723c */ /* 0x050ff6000004180c */
[----:B------:R-:W-:Y:S11]  /*51a60*/  @!UPT UIADD3 URZ, URZ, URZ, URZ ;  /* 0x0000003f3f3ff290 */ /* 0x000ff6000fffe03f */
[----:B------:R-:W-:Y:S01]  /*51a70*/  @!UPT UIADD3 URZ, URZ, URZ, URZ ;  /* 0x0000003f3f3ff290 */ /* 0x000fe2000fffe03f */
[----:B------:R-:W-:Y:S01]  /*51a80*/  STL.64 [R1+0x350], R12 ;  /* 0x0003500c01007387 */ /* 0x000fe20000100a00 */
[----:B------:R-:W-:Y:S02]  /*51a90*/  STL.64 [R1+0x358], R14 ;  /* 0x0003580e01007387 */ /* 0x000fe40000100a00 */
[----:B------:R-:W0:Y:S04]  /*51aa0*/  LDSM.16.MT88.4 R12, [R23+0x2a000] ;  /* 0x02a00000170c783b */ /* 0x000e280000004200 */
[----:B-1----:R-:W3:Y:S01]  /*51ab0*/  LDL.LU R5, [R1+0x1f4] ;  /* 0x0001f40001057983 */ /* 0x002ee20000300800 */
[----:B--2---:R-:W3:Y:S01]  /*51ac0*/  LDL.LU R6, [R1+0x1f8] ;  /* 0x0001f80001067983 */ /* 0x004ee20000300800 */
[----:B------:R-:W3:Y:S03]  /*51ad0*/  LDL.LU R7, [R1+0x1fc] ;  /* 0x0001fc0001077983 */ /* 0x000ee60000300800 */
[----:B0-----:R-:W-:Y:S01]  /*51ae0*/  STL.64 [R1+0x4030], R14 ;  /* 0x0040300e01007387 */ /* 0x001fe20000100a00 */
[----:B------:R0:W-:Y:S03]  /*51af0*/  STL.64 [R1+0x4028], R12 ;  /* 0x0040280c01007387 */ /* 0x0001e60000100a00 */
        /* <DEDUP_REMOVED lines=17> */
[----:B------:R-:W2:Y:S02]  /*51c10*/  LDL.LU.64 R6, [R1+0x40a8] ;  /* 0x0040a80001067983 */ /* 0x000ea40000300a00 */
[----:B------:R-:W-:Y:S02]  /*51c20*/  STL.64 [R1+0x320], R16 ;  /* 0x0003201001007387 */ /* 0x000fe40000100a00 */
[----:B------:R-:W-:Y:S02]  /*51c30*/  STL.64 [R1+0x328], R18 ;  /* 0x0003281201007387 */ /* 0x000fe40000100a00 */
[----:B------:R-:W-:Y:S01]  /*51c40*/  STL [R1+0x4068], R23 ;  /* 0x0040681701007387 */ /* 0x000fe20000100800 */
[----:B------:R-:W3:Y:S01]  /*51c50*/  LDL.LU R20, [R1+0x190] ;  /* 0x0001900001147983 */ /* 0x000ee20000300800 */
[----:B------:R-:W3:Y:S03]  /*51c60*/  LDL.LU R21, [R1+0x194] ;  /* 0x0001940001157983 */ /* 0x000ee60000300800 */
[----:B------:R0:W1:Y:S01]  /*51c70*/  LDSM.16.MT88.4 R16, [R23+0x2a100] ;  /* 0x02a100001710783b */ /* 0x0000620000004200 */
[----:B------:R-:W4:Y:S03]  /*51c80*/  LDL.LU R22, [R1+0x198] ;  /* 0x0001980001167983 */ /* 0x000f260000300800 */
[----:B0-----:R-:W4:Y:S04]  /*51c90*/  LDL.LU R23, [R1+0x19c] ;  /* 0x00019c0001177983 */ /* 0x001f280000300800 */
[----:B----4-:R-:W-:Y:S01]  /*51ca0*/  STL.64 [R1+0x40a0], R22 ;  /* 0x0040a01601007387 */ /* 0x010fe20000100a00 */
[----:B---3--:R0:W-:Y:S03]  /*51cb0*/  STL.64 [R1+0x4098], R20 ;  /* 0x0040981401007387 */ /* 0x0081e60000100a00 */
[----:B0-----:R-:W3:Y:S01]  /*51cc0*/  LDL.LU R20, [R1+0x1e0] ;  /* 0x0001e00001147983 */ /* 0x001ee20000300800 */
[----:B------:R-:W3:Y:S02]  /*51cd0*/  LDL.LU R21, [R1+0x1e4] ;  /* 0x0001e40001157983 */ /* 0x000ee40000300800 */
[----:B------:R-:W3:Y:S02]  /*51ce0*/  LDL.LU R22, [R1+0x1e8] ;  /* 0x0001e80001167983 */ /* 0x000ee40000300800 */
[----:B------:R-:W3:Y:S01]  /*51cf0*/  LDL.LU R23, [R1+0x1ec] ;  /* 0x0001ec0001177983 */ /* 0x000ee20000300800 */
[C---:B--2---:R-:W-:Y:S01]  /*51d00*/  HMMA.16816.F32.BF16 R24, R12.reuse, R6, R24 ;  /* 0x000000060c18723c */ /* 0x044fe20000041818 */
[----:B-1----:R-:W-:Y:S01]  /*51d10*/  STL.64 [R1+0x3ff0], R18 ;  /* 0x003ff01201007387 */ /* 0x002fe20000100a00 */
[----:B------:R0:W-:Y:S03]  /*51d20*/  STL.64 [R1+0x3fe8], R16 ;  /* 0x003fe81001007387 */ /* 0x0001e60000100a00 */
[----:B0-----:R-:W2:Y:S01]  /*51d30*/  LDL.LU R16, [R1] ;  /* 0x0000000001107983 */ /* 0x001ea20000300800 */
[----:B------:R-:W2:Y:S02]  /*51d40*/  LDL.LU R17, [R1+0x4] ;  /* 0x0000040001117983 */ /* 0x000ea40000300800 */
[----:B------:R-:W2:Y:S02]  /*51d50*/  LDL.LU R18, [R1+0x8] ;  /* 0x0000080001127983 */ /* 0x000ea40000300800 */
[----:B------:R-:W2:Y:S11]  /*51d60*/  LDL.LU R19, [R1+0xc] ;  /* 0x00000c0001137983 */ /* 0x000eb60000300800 */
[----:B------:R-:W-:Y:S02]  /*51d70*/  @!UPT UIADD3 URZ, URZ, URZ, URZ ;  /* 0x0000003f3f3ff290 */ /* 0x000fe4000fffe03f */
[----:B------:R0:W-:Y:S01]  /*51d80*/  STL.64 [R1+0x340], R24 ;  /* 0x0003401801007387 */ /* 0x0001e20000100a00 */
[----:B------:R1:W-:Y:S03]  /*51d90*/  STL.64 [R1+0x348], R26 ;  /* 0x0003481a01007387 */ /* 0x0003e60000100a00 */
[----:B0-----:R-:W4:Y:S01]  /*51da0*/  LDL.LU R24, [R1+0x180] ;  /* 0x0001800001187983 */ /* 0x001f220000300800 */
[----:B------:R-:W4:Y:S02]  /*51db0*/  LDL.LU R25, [R1+0x184] ;  /* 0x0001840001197983 */ /* 0x000f240000300800 */
[----:B-1----:R-:W4:Y:S02]  /*51dc0*/  LDL.LU R26, [R1+0x188] ;  /* 0x00018800011a7983 */ /* 0x002f240000300800 */
[----:B------:R-:W4:Y:S01]  /*51dd0*/  LDL.LU R27, [R1+0x18c] ;  /* 0x00018c00011b7983 */ /* 0x000f220000300800 */
[----:B---3--:R-:W-:Y:S01]  /*51de0*/  HMMA.16816.F32.BF16 R12, R12, R10, R20 ;  /* 0x0000000a0c0c723c */ /* 0x008fe20000041814 */
[----:B------:R-:W3:Y:S01]  /*51df0*/  LDL.LU.64 R22, [R1+0x40a0] ;  /* 0x0040a00001167983 */ /* 0x000ee20000300a00 */
[----:B------:R-:W3:Y:S11]  /*51e00*/  LDL.LU.64 R20, [R1+0x4098] ;  /* 0x0040980001147983 */ /* 0x000ef60000300a00 */
        /* <DEDUP_REMOVED lines=9> */
[----:B------:R1:W-:Y:S02]  /*51ea0*/  STL.64 [R1+0x2e8], R14 ;  /* 0x0002e80e01007387 */ /* 0x0003e40000100a00 */
[----:B0-----:R-:W-:Y:S01]  /*51eb0*/  IMAD.MOV.U32 R12, RZ, RZ, R0 ;  /* 0x000000ffff0c7224 */ /* 0x001fe200078e0000 */
[----:B------:R-:W-:Y:S01]  /*51ec0*/  MOV R13, R29 ;  /* 0x0000001d000d7202 */ /* 0x000fe20000000f00 */
[----:B------:R-:W2:Y:S01]  /*51ed0*/  LDL.LU R0, [R1+0x4084] ;  /* 0x0040840001007983 */ /* 0x000ea20000300800 */
[----:B------:R-:W2:Y:S01]  /*51ee0*/  LDL.LU R29, [R1+0x4080] ;  /* 0x00408000011d7983 */ /* 0x000ea20000300800 */
[----:B-1----:R-:W-:Y:S02]  /*51ef0*/  MOV R14, R3 ;  /* 0x00000003000e7202 */ /* 0x002fe40000000f00 */
[----:B------:R-:W2:Y:S01]  /*51f00*/  LDL.LU R3, [R1+0x407c] ;  /* 0x00407c0001037983 */ /* 0x000ea20000300800 */
[----:B------:R-:W2:Y:S01]  /*51f10*/  LDL.LU R15, [R1+0x4c] ;  /* 0x00004c00010f7983 */ /* 0x000ea20000300800 */
[----:B---3--:R-:W-:Y:S02]  /*51f20*/  HMMA.16816.F32.BF16 R16, R16, R10, R20 ;  /* 0x0000000a1010723c */ /* 0x008fe40000041814 */
[----:B--2---:R-:W-:Y:S01]  /*51f30*/  STL.64 [R1+0x4050], R14 ;  /* 0x0040500e01007387 */ /* 0x004fe20000100a00 */
[----:B------:R0:W-:Y:S02]  /*51f40*/  STL.64 [R1+0x4048], R12 ;  /* 0x0040480c01007387 */ /* 0x0001e40000100a00 */
[----:B0-----:R-:W-:Y:S01]  /*51f50*/  IMAD.MOV.U32 R12, RZ, RZ, R28 ;  /* 0x000000ffff0c7224 */ /* 0x001fe200078e001c */
[----:B------:R-:W-:Y:S01]  /*51f60*/  MOV R13, R0 ;  /* 0x00000000000d7202 */ /* 0x000fe20000000f00 */
[----:B------:R-:W2:Y:S01]  /*51f70*/  LDL.LU R28, [R1+0x4078] ;  /* 0x00407800011c7983 */ /* 0x000ea20000300800 */
[----:B------:R-:W3:Y:S01]  /*51f80*/  LDL.LU R0, [R1+0x4074] ;  /* 0x0040740001007983 */ /* 0x000ee20000300800 */
[----:B------:R-:W-:Y:S01]  /*51f90*/  MOV R14, R29 ;  /* 0x0000001d000e7202 */ /* 0x000fe20000000f00 */
[----:B------:R-:W-:Y:S01]  /*51fa0*/  IMAD.MOV.U32 R15, RZ, RZ, R3 ;  /* 0x000000ffff0f7224 */ /* 0x000fe200078e0003 */
[----:B------:R-:W2:Y:S01]  /*51fb0*/  LDL.LU R29, [R1+0x4070] ;  /* 0x00407000011d7983 */ /* 0x000ea20000300800 */
[----:B------:R-:W2:Y:S02]  /*51fc0*/  LDL.LU R3, [R1+0x406c] ;  /* 0x00406c0001037983 */ /* 0x000ea40000300800 */
[----:B------:R-:W2:Y:S09]  /*51fd0*/  LDL.LU R23, [R1+0x4068] ;  /* 0x0040680001177983 */ /* 0x000eb20000300800 */
[----:B------:R-:W-:Y:S01]  /*51fe0*/  STL.64 [R1+0x2b0], R16 ;  /* 0x0002b01001007387 */ /* 0x000fe20000100a00 */
[----:B------:R-:W-:Y:S04]  /*51ff0*/  STL.64 [R1+0x2b8], R18 ;  /* 0x0002b81201007387 */ /* 0x000fe80000100a00 */
[----:B--2---:R-:W0:Y:S04]  /*52000*/  LDSM.16.MT88.4 R16, [R23+0x2a180] ;  /* 0x02a180001710783b */ /* 0x004e280000004200 */
[----:B0-----:R4:W-:Y:S01]  /*52010*/  STL [R1+0x20], R16 ;  /* 0x0000201001007387 */ /* 0x0019e20000100800 */
[----:B------:R-:W2:Y:S02]  /*52020*/  LDL.LU R20, [R1+0x50] ;  /* 0x0000500001147983 */ /* 0x000ea40000300800 */
[----:B------:R-:W2:Y:S02]  /*52030*/  LDL.LU R21, [R1+0x54] ;  /* 0x0000540001157983 */ /* 0x000ea40000300800 */
[----:B------:R-:W2:Y:S01]  /*52040*/  LDL.LU R22, [R1+0x58] ;  /* 0x0000580001167983 */ /* 0x000ea20000300800 */
[----:B------:R-:W2:Y:S01]  /*52050*/  LDL.LU R23, [R1+0x5c] ;  /* 0x00005c0001177983 */ /* 0x000ea20000300800 */
[----:B------:R-:W-:-:S02]  /*52060*/  MOV R4, R17 ;  /* 0x0000001100047202 */ /* 0x000fc40000000f00 */
[----:B------:R-:W-:Y:S01]  /*52070*/  MOV R5, R18 ;  /* 0x0000001200057202 */ /* 0x000fe20000000f00 */
[----:B------:R-:W-:Y:S02]  /*52080*/  IMAD.MOV.U32 R2, RZ, RZ, R19 ;  /* 0x000000ffff027224 */ /* 0x000fe400078e0013 */
[C---:B----4-:R-:W-:Y:S01]  /*52090*/  HMMA.16816.F32.BF16 R16, R12.reuse, R6, R24 ;  /* 0x000000060c10723c */ /* 0x050fe20000041818 */
[----:B--2---:R-:W-:Y:S01]  /*520a0*/  STL.64 [R1+0x4060], R22 ;  /* 0x0040601601007387 */ /* 0x004fe20000100a00 */
[----:B------:R0:W-:Y:S03]  /*520b0*/  STL.64 [R1+0x4058], R20 ;  /* 0x0040581401007387 */ /* 0x0001e60000100a00 */
[----:B0-----:R-:W2:Y:S01]  /*520c0*/  LDL.LU R20, [R1+0x160] ;  /* 0x0001600001147983 */ /* 0x001ea20000300800 */
[----:B------:R-:W2:Y:S02]  /*520d0*/  LDL.LU R21, [R1+0x164] ;  /* 0x0001640001157983 */ /* 0x000ea40000300800 */
[----:B------:R-:W2:Y:S02]  /*520e0*/  LDL.LU R22, [R1+0x168] ;  /* 0x0001680001167983 */ /* 0x000ea40000300800 */
[----:B------:R-:W2:Y:S01]  /*520f0*/  LDL.LU R23, [R1+0x16c] ;  /* 0x00016c0001177983 */ /* 0x000ea20000300800 */
[----:B------:R-:W-:Y:S01]  /*52100*/  STL [R1+0x3fdc], R2 ;  /* 0x003fdc0201007387 */ /* 0x000fe20000100800 */
[----:B------:R-:W-:Y:S02]  /*52110*/  STL [R1+0x3fd8], R5 ;  /* 0x003fd80501007387 */ /* 0x000fe40000100800 */
[----:B------:R-:W-:Y:S02]  /*52120*/  STL [R1+0x3fd4], R4 ;  /* 0x003fd40401007387 */ /* 0x000fe40000100800 */
[----:B------:R-:W4:Y:S07]  /*52130*/  LDL.LU R24, [R1+0x140] ;  /* 0x0001400001187983 */ /* 0x000f2e0000300800 */
[----:B------:R-:W-:Y:S01]  /*52140*/  STL.64 [R1+0x280], R16 ;  /* 0x0002801001007387 */ /* 0x000fe20000100a00 */
[----:B------:R-:W-:Y:S02]  /*52150*/  STL.64 [R1+0x288], R18 ;  /* 0x0002881201007387 */ /* 0x000fe40000100a00 */
        /* <DEDUP_REMOVED lines=26> */
[----:B------:R-:W4:Y:S01]  /*52300*/  LDL.LU.64 R22, [R1+0x4060] ;  /* 0x0040600001167983 */ /* 0x000f220000300a00 */
[----:B------:R-:W4:Y:S02]  /*52310*/  LDL.LU.64 R20, [R1+0x4058] ;  /* 0x0040580001147983 */ /* 0x000f240000300a00 */
[----:B------:R-:W-:Y:S02]  /*52320*/  STL.64 [R1+0x210], R12 ;  /* 0x0002100c01007387 */ /* 0x000fe40000100a00 */
[----:B------:R0:W-:Y:S02]  /*52330*/  STL.64 [R1+0x218], R14 ;  /* 0x0002180e01007387 */ /* 0x0001e40000100a00 */
        /* <DEDUP_REMOVED lines=10> */
[----:B------:R-:W-:Y:S01]  /*523e0*/  STL [R1+0x10], R20 ;  /* 0x0000101401007387 */ /* 0x000fe20000100800 */
[----:B------:R-:W-:Y:S02]  /*523f0*/  IMAD.MOV.U32 R4, RZ, RZ, R23 ;  /* 0x000000ffff047224 */ /* 0x000fe400078e0017 */
[----:B------:R-:W0:Y:S01]  /*52400*/  LDSM.16.MT88.4 R20, [R3+0x2a080] ;  /* 0x02a080000314783b */ /* 0x000e220000004200 */
[----:B------:R-:W-:Y:S03]  /*52410*/  STL [R1+0x3fe4], R5 ;  /* 0x003fe40501007387 */ /* 0x000fe60000100800 */
[----:B------:R-:W-:Y:S01]  /*52420*/  STL [R1+0x3fe0], R4 ;  /* 0x003fe00401007387 */ /* 0x000fe20000100800 */
[----:B------:R-:W-:Y:S01]  /*52430*/  HMMA.16816.F32.BF16 R12, R12, R10, R24 ;  /* 0x0000000a0c0c723c */ /* 0x000fe20000041818 */
[----:B0-----:R-:W-:Y:S01]  /*52440*/  STL.64 [R1], R20 ;  /* 0x0000001401007387 */ /* 0x001fe20000100a00 */
[----:B------:R-:W-:Y:S02]  /*52450*/  STL.64 [R1+0x8], R22 ;  /* 0x0000081601007387 */ /* 0x000fe40000100a00 */
[----:B------:R-:W0:Y:S02]  /*52460*/  LDSM.16.MT88.4 R20, [R3+0x2a100] ;  /* 0x02a100000314783b */ /* 0x000e240000004200 */
[----:B0-----:R-:W-:Y:S02]  /*52470*/  STL.64 [R1+0x3f40], R22 ;  /* 0x003f401601007387 */ /* 0x001fe40000100a00 */
[----:B------:R0:W-:Y:S02]  /*52480*/  STL.64 [R1+0x3f38], R20 ;  /* 0x003f381401007387 */ /* 0x0001e40000100a00 */
[----:B0-----:R-:W4:Y:S01]  /*52490*/  LDL.LU R20, [R1+0x60] ;  /* 0x0000600001147983 */ /* 0x001f220000300800 */
[----:B------:R-:W4:Y:S02]  /*524a0*/  LDL.LU R21, [R1+0x64] ;  /* 0x0000640001157983 */ /* 0x000f240000300800 */
[----:B------:R-:W4:Y:S02]  /*524b0*/  LDL.LU R22, [R1+0x68] ;  /* 0x0000680001167983 */ /* 0x000f240000300800 */
[----:B------:R-:W4:Y:S01]  /*524c0*/  LDL.LU R23, [R1+0x6c] ;  /* 0x00006c0001177983 */ /* 0x000f220000300800 */
[----:B------:R-:W2:Y:S01]  /*524d0*/  LDL.LU.64 R26, [R1+0x4040] ;  /* 0x00404000011a7983 */ /* 0x000ea20000300a00 */
[----:B------:R-:W2:Y:S06]  /*524e0*/  LDL.LU.64 R24, [R1+0x4038] ;  /* 0x0040380001187983 */ /* 0x000eac0000300a00 */
[----:B------:R-:W-:Y:S02]  /*524f0*/  STL.64 [R1+0x260], R12 ;  /* 0x0002600c01007387 */ /* 0x000fe40000100a00 */
[----:B------:R-:W-:Y:S02]  /*52500*/  STL.64 [R1+0x268], R14 ;  /* 0x0002680e01007387 */ /* 0x000fe40000100a00 */
[----:B------:R-:W0:Y:S04]  /*52510*/  LDSM.16.MT88.4 R12, [R3+0x2a180] ;  /* 0x02a18000030c783b */ /* 0x000e280000004200 */
[----:B0-----:R0:W-:Y:S01]  /*52520*/  STL.64 [R1+0x58], R14 ;  /* 0x0000580e01007387 */ /* 0x0011e20000100a00 */
[----:B------:R-:W-:-:S02]  /*52530*/  MOV R5, R12 ;  /* 0x0000000c00057202 */ /* 0x000fc40000000f00 */
[----:B------:R-:W-:Y:S01]  /*52540*/  MOV R4, R13 ;  /* 0x0000000d00047202 */ /* 0x000fe20000000f00 */
        /* <DEDUP_REMOVED lines=15> */
[----:B------:R-:W-:Y:S03]  /*52640*/  STL.64 [R1+0x2d8], R14 ;  /* 0x0002d80e01007387 */ /* 0x000fe60000100a00 */
[----:B0-----:R-:W3:Y:S01]  /*52650*/  LDL.LU R12, [R1+0x90] ;  /* 0x00009000010c7983 */ /* 0x001ee20000300800 */
        /* <DEDUP_REMOVED lines=9> */
[----:B------:R-:W-:Y:S02]  /*526f0*/  STL [R1+0x3e7c], R3 ;  /* 0x003e7c0301007387 */ /* 0x000fe40000100800 */
[----:B------:R-:W-:Y:S01]  /*52700*/  IMAD.MOV.U32 R14, RZ, RZ, R29 ;  /* 0x000000ffff0e7224 */ /* 0x000fe200078e001d */
[----:B---3--:R-:W-:Y:S01]  /*52710*/  MOV R15, R0 ;  /* 0x00000000000f7202 */ /* 0x008fe20000000f00 */
[----:B--2---:R-:W-:Y:S01]  /*52720*/  HMMA.16816.F32.BF16 R24, R24, R10, R16 ;  /* 0x0000000a1818723c */ /* 0x004fe20000041810 */
[----:B------:R-:W2:Y:S01]  /*52730*/  LDL.LU.64 R18, [R1+0x3ff0] ;  /* 0x003ff00001127983 */ /* 0x000ea20000300a00 */
[----:B------:R-:W2:Y:S06]  /*52740*/  LDL.LU.64 R16, [R1+0x3fe8] ;  /* 0x003fe80001107983 */ /* 0x000eac0000300a00 */
[C---:B--2---:R-:W-:Y:S11]  /*52750*/  HMMA.16816.F32.BF16 R12, R16.reuse, R6, R12 ;  /* 0x00000006100c723c */ /* 0x044ff6000004180c */
[----:B------:R-:W-:Y:S11]  /*52760*/  @!UPT UIADD3 URZ, URZ, URZ, URZ ;  /* 0x0000003f3f3ff290 */ /* 0x000ff6000fffe03f */
[----:B------:R-:W-:Y:S01]  /*52770*/  @!UPT UIADD3 URZ, URZ, URZ, URZ ;  /* 0x0000003f3f3ff290 */ /* 0x000fe2000fffe03f */
[----:B------:R-:W-:Y:S01]  /*52780*/  STL.64 [R1+0x220], R12 ;  /* 0x0002200c01007387 */ /* 0x000fe20000100a00 */
[----:B------:R-:W-:Y:S02]  /*52790*/  STL.64 [R1+0x230], R24 ;  /* 0x0002301801007387 */ /* 0x000fe40000100a00 */
[----:B------:R-:W-:Y:S02]  /*527a0*/  STL.64 [R1+0x238], R26 ;  /* 0x0002381a01007387 */ /* 0x000fe40000100a00 */
[----:B------:R4:W-:Y:S02]  /*527b0*/  STL [R1+0x228], R14 ;  /* 0x0002280e01007387 */ /* 0x0009e40000100800 */
[----:B------:R-:W-:Y:S01]  /*527c0*/  IMAD.MOV.U32 R29, RZ, RZ, R15 ;  /* 0x000000ffff1d7224 */ /* 0x000fe200078e000f */
[----:B------:R-:W0:Y:S01]  /*527d0*/  LDSM.16.MT88.4 R24, [R28+0x2c000] ;  /* 0x02c000001c18783b */ /* 0x000e220000004200 */
[----:B----4-:R-:W-:Y:S03]  /*527e0*/  HMMA.16816.F32.BF16 R12, R16, R10, R20 ;  /* 0x0000000a100c723c */ /* 0x010fe60000041814 */
[----:B------:R-:W-:Y:S11]  /*527f0*/  STL [R1+0x3e80], R29 ;  /* 0x003e801d01007387 */ /* 0x000ff60000100800 */
[----:B------:R-:W-:Y:S09]  /*52800*/  @!UPT UIADD3 URZ, URZ, URZ, URZ ;  /* 0x0000003f3f3ff290 */ /* 0x000ff2000fffe03f */
[----:B------:R-:W-:Y:S01]  /*52810*/  STL.64 [R1+0x1f0], R12 ;  /* 0x0001f00c01007387 */ /* 0x000fe20000100a00 */
[----:B------:R-:W-:Y:S02]  /*52820*/  STL [R1+0x1f8], R14 ;  /* 0x0001f80e01007387 */ /* 0x000fe40000100800 */
[----:B------:R-:W-:Y:S02]  /*52830*/  STL.64 [R1+0x3fc0], R10 ;  /* 0x003fc00a01007387 */ /* 0x000fe40000100a00 */
[----:B------:R-:W-:Y:S01]  /*52840*/  STL.64 [R1+0x3fb8], R8 ;  /* 0x003fb80801007387 */ /* 0x000fe20000100a00 */
[----:B------:R-:W2:Y:S01]  /*52850*/  LDL.LU R20, [R1] ;  /* 0x0000000001147983 */ /* 0x000ea20000300800 */
[----:B------:R-:W2:Y:S02]  /*52860*/  LDL.LU R21, [R1+0x4] ;  /* 0x0000040001157983 */ /* 0x000ea40000300800 */
[----:B------:R-:W3:Y:S02]  /*52870*/  LDL.LU R22, [R1+0x8] ;  /* 0x0000080001167983 */ /* 0x000ee40000300800 */
[----:B------:R-:W3:Y:S01]  /*52880*/  LDL.LU R23, [R1+0xc] ;  /* 0x00000c0001177983 */ /* 0x000ee20000300800 */
[----:B------:R-:W-:Y:S01]  /*52890*/  MOV R0, R15 ;  /* 0x0000000f00007202 */ /* 0x000fe20000000f00 */
[----:B---3--:R-:W-:Y:S01]  /*528a0*/  STL.64 [R1+0x3f70], R22 ;  /* 0x003f701601007387 */ /* 0x008fe20000100a00 */
[----:B--2---:R-:W-:Y:S03]  /*528b0*/  STL.64 [R1+0x3f68], R20 ;  /* 0x003f681401007387 */ /* 0x004fe60000100a00 */
[----:B------:R-:W-:Y:S02]  /*528c0*/  STL [R1+0x3d60], R0 ;  /* 0x003d600001007387 */ /* 0x000fe40000100800 */
[----:B0-----:R-:W-:Y:S01]  /*528d0*/  STL.64 [R1+0x3ed8], R26 ;  /* 0x003ed81a01007387 */ /* 0x001fe20000100a00 */
[----:B------:R0:W-:Y:S02]  /*528e0*/  STL.64 [R1+0x3ed0], R24 ;  /* 0x003ed01801007387 */ /* 0x0001e40000100a00 */
[----:B0-----:R-:W-:Y:S01]  /*528f0*/  MOV R24, R5 ;  /* 0x0000000500187202 */ /* 0x001fe20000000f00 */
[----:B------:R-:W-:Y:S01]  /*52900*/  IMAD.MOV.U32 R25, RZ, RZ, R4 ;  /* 0x000000ffff197224 */ /* 0x000fe200078e0004 */
[----:B------:R-:W2:Y:S01]  /*52910*/  LDL.LU R5, [R1+0x3fe4] ;  /* 0x003fe40001057983 */ /* 0x000ea20000300800 */
[----:B------:R-:W3:Y:S02]  /*52920*/  LDL.LU R4, [R1+0x3fe0] ;  /* 0x003fe00001047983 */ /* 0x000ee40000300800 */
[----:B------:R-:W4:Y:S02]  /*52930*/  LDL.LU R26, [R1+0x58] ;  /* 0x00005800011a7983 */ /* 0x000f240000300800 */
[----:B------:R-:W4:Y:S01]  /*52940*/  LDL.LU R27, [R1+0x5c] ;  /* 0x00005c00011b7983 */ /* 0x000f220000300800 */
[----:B------:R-:W4:Y:S01]  /*52950*/  LDL.LU R20, [R1+0x10] ;  /* 0x0000100001147983 */ /* 0x000f220000300800 */
[----:B------:R-:W-:-:S02]  /*52960*/  MOV R21, R2 ;  /* 0x0000000200157202 */ /* 0x000fc40000000f00 */
[----:B------:R-:W4:Y:S01]  /*52970*/  LDL.LU R2, [R1+0x3fdc] ;  /* 0x003fdc0001027983 */ /* 0x000f220000300800 */
[----:B--2---:R-:W-:Y:S01]  /*52980*/  MOV R22, R5 ;  /* 0x0000000500167202 */ /* 0x004fe20000000f00 */
[----:B---3--:R-:W-:Y:S01]  /*52990*/  IMAD.MOV.U32 R23, RZ, RZ, R4 ;  /* 0x000000ffff177224 */ /* 0x008fe200078e0004 */
[----:B------:R-:W2:Y:S01]  /*529a0*/  LDL.LU R5, [R1+0x3fd8] ;  /* 0x003fd80001057983 */ /* 0x000ea20000300800 */
[----:B------:R-:W3:Y:S03]  /*529b0*/  LDL.LU R4, [R1+0x3fd4] ;  /* 0x003fd40001047983 */ /* 0x000ee60000300800 */
[----:B------:R-:W-:Y:S01]  /*529c0*/  STL.64 [R1+0x3fa0], R22 ;  /* 0x003fa01601007387 */ /* 0x000fe20000100a00 */
[----:B----4-:R-:W-:Y:S02]  /*529d0*/  STL.64 [R1+0x3f98], R20 ;  /* 0x003f981401007387 */ /* 0x010fe40000100a00 */
[----:B------:R-:W-:Y:S02]  /*529e0*/  STL.64 [R1+0x3f20], R26 ;  /* 0x003f201a01007387 */ /* 0x000fe40000100a00 */
[----:B------:R0:W-:Y:S02]  /*529f0*/  STL.64 [R1+0x3f18], R24 ;  /* 0x003f181801007387 */ /* 0x0001e40000100a00 */
        /* <DEDUP_REMOVED lines=10> */
[----:B------:R-:W2:Y:S01]  /*52aa0*/  LDL.LU R20, [R1+0x20] ;  /* 0x0000200001147983 */ /* 0x000ea20000300800 */
[----:B---3--:R-:W-:-:S02]  /*52ab0*/  MOV R21, R4 ;  /* 0x0000000400157202 */ /* 0x008fc40000000f00 */
[----:B------:R-:W3:Y:S01]  /*52ac0*/  LDL.LU R4, [R1+0x3fd0] ;  /* 0x003fd00001047983 */ /* 0x000ee20000300800 */
[----:B------:R-:W-:Y:S01]  /*52ad0*/  MOV R22, R5 ;  /* 0x0000000500167202 */ /* 0x000fe20000000f00 */
[----:B------:R-:W-:Y:S01]  /*52ae0*/  IMAD.MOV.U32 R23, RZ, RZ, R2 ;  /* 0x000000ffff177224 */ /* 0x000fe200078e0002 */
[----:B------:R-:W3:Y:S01]  /*52af0*/  LDL.LU R5, [R1+0x3fcc] ;  /* 0x003fcc0001057983 */ /* 0x000ee20000300800 */
[----:B------:R-:W3:Y:S02]  /*52b00*/  LDL.LU R2, [R1+0x3fc8] ;  /* 0x003fc80001027983 */ /* 0x000ee40000300800 */
[----:B------:R-:W3:Y:S01]  /*52b10*/  LDL R3, [R1+0x1a48] ;  /* 0x001a480001037983 */ /* 0x000ee20000100800 */
[----:B----4-:R-:W-:Y:S01]  /*52b20*/  STL.64 [R1+0x3f50], R26 ;  /* 0x003f501a01007387 */ /* 0x010fe20000100a00 */
[----:B--2---:R0:W-:Y:S03]  /*52b30*/  STL.64 [R1+0x3f48], R24 ;  /* 0x003f481801007387 */ /* 0x0041e60000100a00 */
[----:B---3--:R-:W1:Y:S04]  /*52b40*/  LDSM.16.M88.4 R12, [R3+0x40280] ;  /* 0x04028000030c783b */ /* 0x008e680000000200 */
[----:B------:R-:W2:Y:S04]  /*52b50*/  LDSM.16.M88.4 R16, [R3+0x50280] ;  /* 0x050280000310783b */ /* 0x000ea80000000200 */
[----:B0-----:R-:W3:Y:S01]  /*52b60*/  LDL.LU R24, [R1+0xc0] ;  /* 0x0000c00001187983 */ /* 0x001ee20000300800 */
[----:B------:R-:W3:Y:S02]  /*52b70*/  LDL.LU R25, [R1+0xc4] ;  /* 0x0000c40001197983 */ /* 0x000ee40000300800 */
[----:B------:R-:W4:Y:S02]  /*52b80*/  LDL.LU R26, [R1+0xc8] ;  /* 0x0000c800011a7983 */ /* 0x000f240000300800 */
[----:B------:R-:W4:Y:S01]  /*52b90*/  LDL.LU R27, [R1+0xcc] ;  /* 0x0000cc00011b7983 */ /* 0x000f220000300800 */
[----:B------:R-:W2:Y:S01]  /*52ba0*/  LDL.LU R8, [R1+0xf0] ;  /* 0x0000f00001087983 */ /* 0x000ea20000300800 */
[----:B------:R-:W2:Y:S02]  /*52bb0*/  LDL.LU R9, [R1+0xf4] ;  /* 0x0000f40001097983 */ /* 0x000ea40000300800 */
[----:B------:R-:W2:Y:S02]  /*52bc0*/  LDL.LU R10, [R1+0xf8] ;  /* 0x0000f800010a7983 */ /* 0x000ea40000300800 */
[----:B------:R-:W2:Y:S01]  /*52bd0*/  LDL.LU R11, [R1+0xfc] ;  /* 0x0000fc00010b7983 */ /* 0x000ea20000300800 */
[----:B----4-:R-:W-:Y:S01]  /*52be0*/  STL.64 [R1+0x3f60], R26 ;  /* 0x003f601a01007387 */ /* 0x010fe20000100a00 */
[----:B---3--:R0:W-:Y:S03]  /*52bf0*/  STL.64 [R1+0x3f58], R24 ;  /* 0x003f581801007387 */ /* 0x0081e60000100a00 */
[----:B0-----:R-:W3:Y:S01]  /*52c00*/  LDL.LU R24, [R1+0x100] ;  /* 0x0001000001187983 */ /* 0x001ee20000300800 */
[----:B------:R-:W3:Y:S02]  /*52c10*/  LDL.LU R25, [R1+0x104] ;  /* 0x0001040001197983 */ /* 0x000ee40000300800 */
[----:B------:R-:W4:Y:S02]  /*52c20*/  LDL.LU R26, [R1+0x108] ;  /* 0x00010800011a7983 */ /* 0x000f240000300800 */
[----:B------:R-:W4:Y:S02]  /*52c30*/  LDL.LU R27, [R1+0x10c] ;  /* 0x00010c00011b7983 */ /* 0x000f240000300800 */
[----:B----4-:R-:W-:Y:S01]  /*52c40*/  STL.64 [R1+0x3f80], R26 ;  /* 0x003f801a01007387 */ /* 0x010fe20000100a00 */
[----:B---3--:R0:W-:Y:S03]  /*52c50*/  STL.64 [R1+0x3f78], R24 ;  /* 0x003f781801007387 */ /* 0x0081e60000100a00 */
[----:B0-----:R-:W3:Y:S01]  /*52c60*/  LDL.LU R24, [R1+0x120] ;  /* 0x0001200001187983 */ /* 0x001ee20000300800 */
[----:B------:R-:W3:Y:S02]  /*52c70*/  LDL.LU R25, [R1+0x124] ;  /* 0x0001240001197983 */ /* 0x000ee40000300800 */
[----:B------:R-:W4:Y:S02]  /*52c80*/  LDL.LU R26, [R1+0x128] ;  /* 0x00012800011a7983 */ /* 0x000f240000300800 */
[----:B------:R-:W4:Y:S01]  /*52c90*/  LDL.LU R27, [R1+0x12c] ;  /* 0x00012c00011b7983 */ /* 0x000f220000300800 */
[C---:B--2---:R-:W-:Y:S01]  /*52ca0*/  HMMA.16816.F32.BF16 R8, R20.reuse, R6, R8 ;  /* 0x000000061408723c */ /* 0x044fe20000041808 */
[----:B----4-:R-:W-:Y:S01]  /*52cb0*/  STL.64 [R1+0x3f90], R26 ;  /* 0x003f901a01007387 */ /* 0x010fe20000100a00 */
[----:B---3--:R0:W-:Y:S03]  /*52cc0*/  STL.64 [R1+0x3f88], R24 ;  /* 0x003f881801007387 */ /* 0x0081e60000100a00 */
        /* <DEDUP_REMOVED lines=10> */
[----:B-1----:R-:W-:Y:S01]  /*52d70*/  STL [R1+0x3d0c], R14 ;  /* 0x003d0c0e01007387 */ /* 0x002fe20000100800 */
[----:B------:R-:W-:Y:S02]  /*52d80*/  STL [R1+0x3d08], R15 ;  /* 0x003d080f01007387 */ /* 0x000fe40000100800 */
[----:B------:R-:W-:Y:S02]  /*52d90*/  STL [R1+0x3cb4], R18 ;  /* 0x003cb41201007387 */ /* 0x000fe40000100800 */
[----:B------:R-:W-:Y:S01]  /*52da0*/  STL [R1+0x3cb0], R19 ;  /* 0x003cb01301007387 */ /* 0x000fe20000100800 */
[----:B------:R-:W-:Y:S01]  /*52db0*/  STL.64 [R1+0x1d0], R8 ;  /* 0x0001d00801007387 */ /* 0x000fe20000100a00 */
[----:B------:R-:W-:Y:S02]  /*52dc0*/  STL.64 [R1+0x1d8], R10 ;  /* 0x0001d80a01007387 */ /* 0x000fe40000100a00 */
[----:B------:R-:W0:Y:S02]  /*52dd0*/  LDSM.16.MT88.4 R8, [R28+0x2c080] ;  /* 0x02c080001c08783b */ /* 0x000e240000004200 */
[----:B0-----:R-:W-:Y:S02]  /*52de0*/  STL.64 [R1+0x40], R8 ;  /* 0x0000400801007387 */ /* 0x001fe40000100a00 */
[----:B------:R0:W-:Y:S02]  /*52df0*/  STL.64 [R1+0x48], R10 ;  /* 0x0000480a01007387 */ /* 0x0001e40000100a00 */
[----:B0-----:R-:W2:Y:S01]  /*52e00*/  LDL.LU.64 R10, [R1+0x3fc0] ;  /* 0x003fc000010a7983 */ /* 0x001ea20000300a00 */
[----:B------:R-:W3:Y:S01]  /*52e10*/  LDL.LU.64 R8, [R1+0x3fb8] ;  /* 0x003fb80001087983 */ /* 0x000ee20000300a00 */
        /* <DEDUP_REMOVED lines=58> */
[----:B------:R1:W-:Y:S03]  /*531c0*/  STL.64 [R1+0x198], R22 ;  /* 0x0001981601007387 */ /* 0x0003e60000100a00 */
[----:B0-----:R-:W2:Y:S01]  /*531d0*/  LDL.LU R20, [R1+0x70] ;  /* 0x0000700001147983 */ /* 0x001ea20000300800 */
[----:B------:R-:W2:Y:S02]  /*531e0*/  LDL.LU R21, [R1+0x74] ;  /* 0x0000740001157983 */ /* 0x000ea40000300800 */
[----:B-1----:R-:W2:Y:S02]  /*531f0*/  LDL.LU R22, [R1+0x78] ;  /* 0x0000780001167983 */ /* 0x002ea40000300800 */
[----:B------:R-:W2:Y:S01]  /*53200*/  LDL.LU R23, [R1+0x7c] ;  /* 0x00007c0001177983 */ /* 0x000ea20000300800 */
[----:B------:R-:W-:Y:S01]  /*53210*/  STL.64 [R1+0x3ef0], R10 ;  /* 0x003ef00a01007387 */ /* 0x000fe20000100a00 */
[----:B--2---:R-:W-:Y:S11]  /*53220*/  HMMA.16816.F32.BF16 R20, R24, R6, R20 ;  /* 0x000000061814723c */ /* 0x004ff60000041814 */
[----:B------:R-:W-:Y:S11]  /*53230*/  @!UPT UIADD3 URZ, URZ, URZ, URZ ;  /* 0x0000003f3f3ff290 */ /* 0x000ff6000fffe03f */
[----:B------:R-:W-:Y:S01]  /*53240*/  @!UPT UIADD3 URZ, URZ, URZ, URZ ;  /* 0x0000003f3f3ff290 */ /* 0x000fe2000fffe03f */
[----:B------:R-:W-:Y:S01]  /*53250*/  STL.64 [R1+0x170], R20 ;  /* 0x0001701401007387 */ /* 0x000fe20000100a00 */
[----:B------:R-:W-:Y:S02]  /*53260*/  STL.64 [R1+0x178], R22 ;  /* 0x0001781601007387 */ /* 0x000fe40000100a00 */
[----:B------:R-:W0:Y:S02]  /*53270*/  LDSM.16.MT88.4 R20, [R28+0x2c180] ;  /* 0x02c180001c14783b */ /* 0x000e240000004200 */
[----:B0-----:R-:W-:Y:S02]  /*53280*/  MOV R19, R20 ;  /* 0x0000001400137202 */ /* 0x001fe40000000f00 */
[----:B------:R-:W2:Y:S01]  /*53290*/  LDL.LU R20, [R1+0x290] ;  /* 0x0002900001147983 */ /* 0x000ea20000300800 */
[----:B------:R-:W-:Y:S01]  /*532a0*/  IMAD.MOV.U32 R15, RZ, RZ, R22 ;  /* 0x000000ffff0f7224 */ /* 0x000fe200078e0016 */
[----:B------:R-:W-:Y:S02]  /*532b0*/  MOV R14, R23 ;  /* 0x00000017000e7202 */ /* 0x000fe40000000f00 */
[----:B------:R-:W-:Y:S01]  /*532c0*/  MOV R18, R21 ;  /* 0x0000001500127202 */ /* 0x000fe20000000f00 */
[----:B------:R-:W-:Y:S01]  /*532d0*/  IMAD.MOV.U32 R22, RZ, RZ, R5 ;  /* 0x000000ffff167224 */ /* 0x000fe200078e0005 */
[----:B------:R-:W-:-:S02]  /*532e0*/  MOV R23, R4 ;  /* 0x0000000400177202 */ /* 0x000fc40000000f00 */
[----:B------:R-:W-:Y:S02]  /*532f0*/  MOV R21, R2 ;  /* 0x0000000200157202 */ /* 0x000fe40000000f00 */
[----:B------:R-:W4:Y:S01]  /*53300*/  LDL.LU R2, [R1+0x3f14] ;  /* 0x003f140001027983 */ /* 0x000f220000300800 */
[----:B------:R-:W3:Y:S02]  /*53310*/  LDL.LU R5, [R1+0x3f10] ;  /* 0x003f100001057983 */ /* 0x000ee40000300800 */
[----:B------:R-:W3:Y:S02]  /*53320*/  LDL.LU R4, [R1+0x3f0c] ;  /* 0x003f0c0001047983 */ /* 0x000ee40000300800 */
[----:B------:R-:W-:Y:S01]  /*53330*/  STL.64 [R1+0x3ea0], R22 ;  /* 0x003ea01601007387 */ /* 0x000fe20000100a00 */
[----:B--2---:R0:W-:Y:S04]  /*53340*/  STL.64 [R1+0x3e98], R20 ;  /* 0x003e981401007387 */ /* 0x0041e80000100a00 */
[----:B0-----:R-:W2:Y:S01]  /*53350*/  LDL.LU R20, [R1+0x2c0] ;  /* 0x0002c00001147983 */ /* 0x001ea20000300800 */
[----:B------:R-:W2:Y:S01]  /*53360*/  LDL.LU R21, [R1+0x2c4] ;  /* 0x0002c40001157983 */ /* 0x000ea20000300800 */
[----:B---3--:R-:W-:Y:S01]  /*53370*/  MOV R22, R8 ;  /* 0x0000000800167202 */ /* 0x008fe20000000f00 */
[----:B------:R-:W-:Y:S01]  /*53380*/  IMAD.MOV.U32 R23, RZ, RZ, R9 ;  /* 0x000000ffff177224 */ /* 0x000fe200078e0009 */
[----:B------:R-:W3:Y:S01]  /*53390*/  LDL.LU R8, [R1+0x3f08] ;  /* 0x003f080001087983 */ /* 0x000ee20000300800 */
[----:B------:R-:W3:Y:S03]  /*533a0*/  LDL.LU R9, [R1+0x3f04] ;  /* 0x003f040001097983 */ /* 0x000ee60000300800 */
[----:B------:R-:W-:Y:S04]  /*533b0*/  STL.64 [R1+0x3eb0], R22 ;  /* 0x003eb01601007387 */ /* 0x000fe80000100a00 */
[----:B--2---:R0:W-:Y:S02]  /*533c0*/  STL.64 [R1+0x3ea8], R20 ;  /* 0x003ea81401007387 */ /* 0x0041e40000100a00 */
[----:B0-----:R-:W-:-:S02]  /*533d0*/  MOV R20, R4 ;  /* 0x0000000400147202 */ /* 0x001fc40000000f00 */
[----:B------:R-:W-:Y:S01]  /*533e0*/  MOV R21, R5 ;  /* 0x0000000500157202 */ /* 0x000fe20000000f00 */
[----:B------:R-:W2:Y:S02]  /*533f0*/  LDL.LU R4, [R1+0x3f00] ;  /* 0x003f000001047983 */ /* 0x000ea40000300800 */
[----:B------:R0:W-:Y:S02]  /*53400*/  STL [R1+0x3eb8], R20 ;  /* 0x003eb81401007387 */ /* 0x0001e40000100800 */
[----:B------:R-:W2:Y:S02]  /*53410*/  LDL.LU R5, [R1+0x3efc] ;  /* 0x003efc0001057983 */ /* 0x000ea40000300800 */
[----:B------:R-:W2:Y:S02]  /*53420*/  LDL.LU R22, [R1+0x2f8] ;  /* 0x0002f80001167983 */ /* 0x000ea40000300800 */
[----:B----4-:R-:W-:Y:S02]  /*53430*/  IMAD.MOV.U32 R23, RZ, RZ, R2 ;  /* 0x000000ffff177224 */ /* 0x010fe400078e0002 */
[----:B------:R-:W4:Y:S04]  /*53440*/  LDL.LU R2, [R1+0x3ef8] ;  /* 0x003ef80001027983 */ /* 0x000f280000300800 */
[----:B--2---:R-:W-:Y:S01]  /*53450*/  STL.64 [R1+0x3ee8], R22 ;  /* 0x003ee81601007387 */ /* 0x004fe20000100a00 */
[----:B------:R1:W-:Y:S02]  /*53460*/  STL [R1+0x3ee0], R21 ;  /* 0x003ee01501007387 */ /* 0x0003e40000100800 */
[----:B0-----:R-:W2:Y:S01]  /*53470*/  LDL.LU R20, [R1+0xd0] ;  /* 0x0000d00001147983 */ /* 0x001ea20000300800 */
[----:B-1----:R-:W2:Y:S01]  /*53480*/  LDL.LU R21, [R1+0xd4] ;  /* 0x0000d40001157983 */ /* 0x002ea20000300800 */
[----:B------:R-:W-:-:S02]  /*53490*/  MOV R22, R5 ;  /* 0x0000000500167202 */ /* 0x000fc40000000f00 */
[----:B------:R-:W-:Y:S02]  /*534a0*/  MOV R23, R4 ;  /* 0x0000000400177202 */ /* 0x000fe40000000f00 */
[----:B------:R-:W2:Y:S01]  /*534b0*/  LDL.LU.64 R4, [R1+0x60] ;  /* 0x0000600001047983 */ /* 0x000ea20000300a00 */
[----:B------:R-:W2:Y:S03]  /*534c0*/  LDL.LU.64 R6, [R1+0x68] ;  /* 0x0000680001067983 */ /* 0x000ea60000300a00 */
[----:B--2---:R3:W-:Y:S02]  /*534d0*/  STL.64 [R1+0x3ec8], R6 ;  /* 0x003ec80601007387 */ /* 0x0047e40000100a00 */
[----:B---3--:R-:W-:Y:S01]  /*534e0*/  IMAD.MOV.U32 R6, RZ, RZ, R9 ;  /* 0x000000ffff067224 */ /* 0x008fe200078e0009 */
[----:B------:R-:W-:Y:S02]  /*534f0*/  MOV R7, R8 ;  /* 0x0000000800077202 */ /* 0x000fe40000000f00 */
[----:B----4-:R-:W0:Y:S04]  /*53500*/  LDSM.16.MT88.4 R8, [R2+0x2c000] ;  /* 0x02c000000208783b */ /* 0x010e280000004200 */
[----:B------:R1:W-:Y:S04]  /*53510*/  STL.64 [R1+0x3ec0], R4 ;  /* 0x003ec00401007387 */ /* 0x0003e80000100a00 */
[----:B-1----:R-:W2:Y:S01]  /*53520*/  LDL.LU R4, [R1+0x240] ;  /* 0x0002400001047983 */ /* 0x002ea20000300800 */
[----:B------:R-:W2:Y:S02]  /*53530*/  LDL.LU R5, [R1+0x244] ;  /* 0x0002440001057983 */ /* 0x000ea40000300800 */
[----:B------:R-:W-:Y:S02]  /*53540*/  STL [R1+0x3e90], R14 ;  /* 0x003e900e01007387 */ /* 0x000fe40000100800 */
[----:B------:R-:W-:Y:S01]  /*53550*/  STL [R1+0x3e8c], R15 ;  /* 0x003e8c0f01007387 */ /* 0x000fe20000100800 */
[----:B------:R-:W-:Y:S01]  /*53560*/  STL [R1+0x3e88], R18 ;  /* 0x003e881201007387 */ /* 0x000fe20000100800 */
[----:B------:R-:W-:Y:S02]  /*53570*/  STL [R1+0x3e84], R19 ;  /* 0x003e841301007387 */ /* 0x000fe40000100800 */
[----:B------:R1:W-:Y:S01]  /*53580*/  STL [R1+0x3d58], R28 ;  /* 0x003d581c01007387 */ /* 0x0003e20000100800 */
[----:B0-----:R-:W-:Y:S01]  /*53590*/  MOV R29, R9 ;  /* 0x00000009001d7202 */ /* 0x001fe20000000f00 */
[----:B------:R-:W-:Y:S01]  /*535a0*/  IMAD.MOV.U32 R3, RZ, RZ, R10 ;  /* 0x000000ffff037224 */ /* 0x000fe200078e000a */
[----:B------:R-:W-:Y:S01]  /*535b0*/  STL [R1+0x20], R8 ;  /* 0x0000200801007387 */ /* 0x000fe20000100800 */
[----:B-1----:R-:W-:-:S02]  /*535c0*/  MOV R28, R11 ;  /* 0x0000000b001c7202 */ /* 0x002fc40000000f00 */
[----:B------:R-:W0:Y:S02]  /*535d0*/  LDSM.16.MT88.4 R8, [R2+0x2c080] ;  /* 0x02c080000208783b */ /* 0x000e240000004200 */
[----:B0-----:R-:W-:Y:S02]  /*535e0*/  MOV R18, R10 ;  /* 0x0000000a00127202 */ /* 0x001fe40000000f00 */
[----:B------:R-:W-:Y:S02]  /*535f0*/  MOV R19, R11 ;  /* 0x0000000b00137202 */ /* 0x000fe40000000f00 */
[----:B------:R-:W3:Y:S01]  /*53600*/  LDL.LU.64 R10, [R1+0x3ef0] ;  /* 0x003ef000010a7983 */ /* 0x000ee20000300a00 */
[----:B------:R-:W-:Y:S01]  /*53610*/  MOV R14, R8 ;  /* 0x00000008000e7202 */ /* 0x000fe20000000f00 */
[----:B------:R-:W-:Y:S02]  /*53620*/  IMAD.MOV.U32 R15, RZ, RZ, R9 ;  /* 0x000000ffff0f7224 */ /* 0x000fe400078e0009 */
[----:B---3--:R-:W-:Y:S01]  /*53630*/  HMMA.16816.F32.BF16 R8, R24, R10, R20 ;  /* 0x0000000a1808723c */ /* 0x008fe20000041814 */
[----:B------:R-:W3:Y:S01]  /*53640*/  LDL.LU.64 R22, [R1+0x3ee8] ;  /* 0x003ee80001167983 */ /* 0x000ee20000300a00 */
[----:B------:R-:W3:Y:S02]  /*53650*/  LDL.LU R21, [R1+0x3ee0] ;  /* 0x003ee00001157983 */ /* 0x000ee40000300800 */
[----:B------:R-:W2:Y:S02]  /*53660*/  LDL.LU.64 R26, [R1+0x3ed8] ;  /* 0x003ed800011a7983 */ /* 0x000ea40000300a00 */
[----:B------:R-:W2:Y:S11]  /*53670*/  LDL.LU.64 R24, [R1+0x3ed0] ;  /* 0x003ed00001187983 */ /* 0x000eb60000300a00 */
[----:B------:R-:W-:Y:S06]  /*53680*/  @!UPT UIADD3 URZ, URZ, URZ, URZ ;  /* 0x0000003f3f3ff290 */ /* 0x000fec000fffe03f */
[----:B------:R-:W-:Y:S01]  /*53690*/  STL.64 [R1+0x160], R8 ;  /* 0x0001600801007387 */ /* 0x000fe20000100a00 */
        /* <DEDUP_REMOVED lines=8> */
[----:B------:R-:W0:Y:S04]  /*53720*/  S2R R20, SR_TID.X ;  /* 0x0000000000147919 */ /* 0x000e280000002100 */
[----:B------:R-:W1:Y:S01]  /*53730*/  S2R R0, SR_TID.X ;  /* 0x0000000000007919 */ /* 0x000e620000002100 */
[----:B0-----:R-:W-:-:S05]  /*53740*/  LOP3.LUT R20, R20, 0x7, RZ, 0xc0, !PT ;  /* 0x0000000714147812 */ /* 0x001fca00078ec0ff */
[----:B------:R-:W-:Y:S01]  /*53750*/  IMAD R20, R20, 0x210, RZ ;  /* 0x0000021014147824 */ /* 0x000fe200078e02ff */
[C---:B--2---:R-:W-:Y:S08]  /*53760*/  HMMA.16816.F32.BF16 R4, R24.reuse, R16, R4 ;  /* 0x000000101804723c */ /* 0x044ff00000041804 */
[----:B----4-:R-:W-:Y:S01]  /*53770*/  HMMA.16816.F32.BF16 R8, R24, R12, R8 ;  /* 0x0000000c1808723c */ /* 0x010fe20000041808 */
[----:B------:R-:W3:Y:S11]  /*53780*/  LDL.LU R24, [R1+0x40] ;  /* 0x0000400001187983 */ /* 0x000ef60000300800 */
[----:B------:R-:W-:Y:S11]  /*53790*/  @!UPT UIADD3 URZ, URZ, URZ, URZ ;  /* 0x0000003f3f3ff290 */ /* 0x000ff6000fffe03f */
[----:B------:R-:W-:Y:S01]  /*537a0*/  STL.64 [R1+0x150], R8 ;  /* 0x0001500801007387 */ /* 0x000fe20000100a00 */
[----:B------:R-:W-:Y:S02]  /*537b0*/  STL.64 [R1+0x158], R10 ;  /* 0x0001580a01007387 */ /* 0x000fe40000100a00 */
[----:B------:R-:W-:Y:S02]  /*537c0*/  STL.64 [R1+0x140], R4 ;  /* 0x0001400401007387 */ /* 0x000fe40000100a00 */
[----:B------:R-:W-:Y:S02]  /*537d0*/  STL.64 [R1+0x148], R6 ;  /* 0x0001480601007387 */ /* 0x000fe40000100a00 */
[----:B------:R-:W0:Y:S04]  /*537e0*/  LDSM.16.MT88.4 R4, [R2+0x2c180] ;  /* 0x02c180000204783b */ /* 0x000e280000004200 */
[----:B------:R-:W3:Y:S01]  /*537f0*/  LDL.LU R25, [R1+0x44] ;  /* 0x0000440001197983 */ /* 0x000ee20000300800 */
[----:B------:R-:W3:Y:S02]  /*53800*/  LDL.LU R26, [R1+0x48] ;  /* 0x00004800011a7983 */ /* 0x000ee40000300800 */
[----:B------:R-:W3:Y:S01]  /*53810*/  LDL.LU R27, [R1+0x4c] ;  /* 0x00004c00011b7983 */ /* 0x000ee20000300800 */
[----:B0-----:R-:W-:Y:S01]  /*53820*/  MOV R9, R6 ;  /* 0x0000000600097202 */ /* 0x001fe20000000f00 */
[----:B------:R-:W-:-:S02]  /*53830*/  IMAD.MOV.U32 R8, RZ, RZ, R7 ;  /* 0x000000ffff087224 */ /* 0x000fc400078e0007 */
[----:B------:R-:W-:Y:S01]  /*53840*/  IMAD.MOV.U32 R11, RZ, RZ, R4 ;  /* 0x000000ffff0b7224 */ /* 0x000fe200078e0004 */
[----:B------:R-:W-:Y:S01]  /*53850*/  MOV R10, R5 ;  /* 0x00000005000a7202 */ /* 0x000fe20000000f00 */
[----:B------:R-:W2:Y:S01]  /*53860*/  LDL.LU.64 R6, [R1+0x3ec8] ;  /* 0x003ec80001067983 */ /* 0x000ea20000300a00 */
[----:B------:R-:W4:Y:S02]  /*53870*/  LDL.LU.64 R4, [R1+0x3ec0] ;  /* 0x003ec00001047983 */ /* 0x000f240000300a00 */
[----:B------:R1:W-:Y:S02]  /*53880*/  STL [R1+0x3d5c], R2 ;  /* 0x003d5c0201007387 */ /* 0x0003e40000100800 */
[C---:B-1----:R-:W-:Y:S01]  /*53890*/  LOP3.LUT R2, R0.reuse, 0x10, RZ, 0xc0, !PT ;  /* 0x0000001000027812 */ /* 0x042fe200078ec0ff */
[----:B------:R-:W-:-:S04]  /*538a0*/  SHF.L.U32 R0, R0, 0x1, RZ ;  /* 0x0000000100007819 */ /* 0x000fc800000006ff */
[----:B------:R-:W-:Y:S02]  /*538b0*/  LOP3.LUT R0, R20, 0x10, R0, 0x78, !PT ;  /* 0x0000001014007812 */ /* 0x000fe400078e7800 */
[----:B------:R-:W3:Y:S02]  /*538c0*/  LDL.LU R20, [R1+0x3eb8] ;  /* 0x003eb80001147983 */ /* 0x000ee40000300800 */
[----:B---3--:R-:W-:Y:S11]  /*538d0*/  HMMA.16816.F32.BF16 R20, R24, R12, R20 ;  /* 0x0000000c1814723c */ /* 0x008ff60000041814 */
[----:B------:R-:W-:Y:S11]  /*538e0*/  @!UPT UIADD3 URZ, URZ, URZ, URZ ;  /* 0x0000003f3f3ff290 */ /* 0x000ff6000fffe03f */
[----:B------:R-:W-:Y:S01]  /*538f0*/  @!UPT UIADD3 URZ, URZ, URZ, URZ ;  /* 0x0000003f3f3ff290 */ /* 0x000fe2000fffe03f */
[----:B------:R-:W-:Y:S01]  /*53900*/  STL.64 [R1+0x130], R20 ;  /* 0x0001301401007387 */ /* 0x000fe20000100a00 */
[----:B------:R0:W-:Y:S03]  /*53910*/  STL.64 [R1+0x138], R22 ;  /* 0x0001381601007387 */ /* 0x0001e60000100a00 */
[----:B0-----:R-:W3:Y:S01]  /*53920*/  LDL.LU.64 R22, [R1+0x3eb0] ;  /* 0x003eb00001167983 */ /* 0x001ee20000300a00 */
[----:B------:R-:W3:Y:S01]  /*53930*/  LDL.LU.64 R20, [R1+0x3ea8] ;  /* 0x003ea80001147983 */ /* 0x000ee20000300a00 */
[----:B------:R-:W-:-:S04]  /*53940*/  SHF.L.U32 R2, R2, 0x8, RZ ;  /* 0x0000000802027819 */ /* 0x000fc800000006ff */
[----:B------:R-:W-:Y:S01]  /*53950*/  LOP3.LUT R0, R0, R2, RZ, 0xfc, !PT ;  /* 0x0000000200007212 */ /* 0x000fe200078efcff */
[----:B---3--:R-:W-:Y:S01]  /*53960*/  HMMA.16816.F32.BF16 R24, R24, R16, R20 ;  /* 0x000000101818723c */ /* 0x008fe20000041814 */
[----:B------:R-:W4:Y:S01]  /*53970*/  LDL.LU.64 R22, [R1+0x3ea0] ;  /* 0x003ea00001167983 */ /* 0x000f220000300a00 */
[----:B------:R-:W4:Y:S01]  /*53980*/  LDL.LU.64 R20, [R1+0x3e98] ;  /* 0x003e980001147983 */ /* 0x000f220000300a00 */
[----:B------:R-:W-:Y:S01]  /*53990*/  LOP3.LUT R0, R0, 0x40, RZ, 0x3c, !PT ;  /* 0x0000004000007812 */ /* 0x000fe200078e3cff */
[----:B--2---:R-:W-:Y:S11]  /*539a0*/  IMAD.MOV.U32 R2, RZ, RZ, R7 ;  /* 0x000000ffff027224 */ /* 0x004ff600078e0007 */
[----:B------:R-:W-:Y:S08]  /*539b0*/  @!UPT UIADD3 URZ, URZ, URZ, URZ ;  /* 0x0000003f3f3ff290 */ /* 0x000ff0000fffe03f */
[----:B------:R-:W-:Y:S01]  /*539c0*/  STL.64 [R1+0x110], R24 ;  /* 0x0001101801007387 */ /* 0x000fe20000100a00 */
[----:B------:R4:W-:Y:S02]  /*539d0*/  STL.64 [R1+0x118], R26 ;  /* 0x0001181a01007387 */ /* 0x0009e40000100a00 */
[----:B----4-:R-:W-:Y:S07]  /*539e0*/  HMMA.16816.F32.BF16 R24, R4, R12, R20 ;  /* 0x0000000c0418723c */ /* 0x010fee0000041814 */
[----:B------:R-:W-:Y:S01]  /*539f0*/  IMAD.MOV.U32 R22, RZ, RZ, R4 ;  /* 0x000000ffff167224 */ /* 0x000fe200078e0004 */
[----:B------:R-:W-:-:S02]  /*53a00*/  MOV R21, R5 ;  /* 0x0000000500157202 */ /* 0x000fc40000000f00 */
[----:B------:R-:W-:Y:S02]  /*53a10*/  MOV R20, R6 ;  /* 0x0000000600147202 */ /* 0x000fe40000000f00 */
[----:B------:R-:W0:Y:S11]  /*53a20*/  LDSM.16.MT88.4 R4, [R0+0x2c000] ;  /* 0x02c000000004783b */ /* 0x000e360000004200 */
[----:B------:R-:W-:Y:S01]  /*53a30*/  STL.64 [R1+0x100], R24 ;  /* 0x0001001801007387 */ /* 0x000fe20000100a00 */
[----:B------:R-:W-:Y:S02]  /*53a40*/  STL.64 [R1+0x108], R26 ;  /* 0x0001081a01007387 */ /* 0x000fe40000100a00 */
[----:B------:R-:W-:Y:S01]  /*53a50*/  LDSM.16.MT88.4 R24, [R0+0x2c100] ;  /* 0x02c100000018783b */ /* 0x000fe20000004200 */
[----:B0-----:R0:W-:Y:S03]  /*53a60*/  STL.64 [R1+0x3db0], R6 ;  /* 0x003db00601007387 */ /* 0x0011e60000100a00 */
[----:B------:R1:W-:Y:S02]  /*53a70*/  STL.64 [R1+0x3da8], R4 ;  /* 0x003da80401007387 */ /* 0x0003e40000100a00 */
[----:B0-----:R-:W-:Y:S01]  /*53a80*/  IMAD.MOV.U32 R6, RZ, RZ, R20 ;  /* 0x000000ffff067224 */ /* 0x001fe200078e0014 */
[----:B-1----:R-:W-:-:S02]  /*53a90*/  MOV R4, R22 ;  /* 0x0000001600047202 */ /* 0x002fc40000000f00 */
[----:B------:R-:W-:Y:S02]  /*53aa0*/  MOV R5, R21 ;  /* 0x0000001500057202 */ /* 0x000fe40000000f00 */
[----:B------:R-:W0:Y:S04]  /*53ab0*/  LDSM.16.MT88.4 R20, [R0+0x2c080] ;  /* 0x02c080000014783b */ /* 0x000e280000004200 */
[----:B0-----:R-:W-:Y:S01]  /*53ac0*/  STL.64 [R1+0x3d90], R22 ;  /* 0x003d901601007387 */ /* 0x001fe20000100a00 */
[----:B------:R0:W-:Y:S03]  /*53ad0*/  STL.64 [R1+0x3d88], R20 ;  /* 0x003d881401007387 */ /* 0x0001e60000100a00 */
[----:B0-----:R-:W2:Y:S01]  /*53ae0*/  LDL.LU R20, [R1+0x330] ;  /* 0x0003300001147983 */ /* 0x001ea20000300800 */
[----:B------:R-:W2:Y:S02]  /*53af0*/  LDL.LU R21, [R1+0x334] ;  /* 0x0003340001157983 */ /* 0x000ea40000300800 */
[----:B------:R-:W2:Y:S02]  /*53b00*/  LDL.LU R22, [R1+0x338] ;  /* 0x0003380001167983 */ /* 0x000ea40000300800 */
[----:B------:R-:W2:Y:S01]  /*53b10*/  LDL.LU R23, [R1+0x33c] ;  /* 0x00033c0001177983 */ /* 0x000ea20000300800 */
[----:B------:R-:W-:Y:S01]  /*53b20*/  MOV R7, R2 ;  /* 0x0000000200077202 */ /* 0x000fe20000000f00 */
[----:B------:R-:W-:Y:S01]  /*53b30*/  STL [R1+0x3d6c], R25 ;  /* 0x003d6c1901007387 */ /* 0x000fe20000100800 */
[----:B------:R-:W-:Y:S02]  /*53b40*/  STL [R1+0x3d68], R26 ;  /* 0x003d681a01007387 */ /* 0x000fe40000100800 */
[----:B------:R-:W-:Y:S03]  /*53b50*/  STL [R1+0x3d64], R27 ;  /* 0x003d641b01007387 */ /* 0x000fe60000100800 */
[----:B--2---:R-:W-:Y:S01]  /*53b60*/  HMMA.16816.F32.BF16 R20, R4, R16, R20 ;  /* 0x000000100414723c */ /* 0x004fe20000041814 */
[----:B------:R-:W0:Y:S11]  /*53b70*/  LDSM.16.MT88.4 R4, [R0+0x2c180] ;  /* 0x02c180000004783b */ /* 0x000e360000004200 */
[----:B------:R-:W-:Y:S11]  /*53b80*/  @!UPT UIADD3 URZ, URZ, URZ, URZ ;  /* 0x0000003f3f3ff290 */ /* 0x000ff6000fffe03f */
[----:B------:R1:W-:Y:S01]  /*53b90*/  STL.64 [R1+0xc0], R20 ;  /* 0x0000c01401007387 */ /* 0x0003e20000100a00 */
[----:B------:R2:W-:Y:S01]  /*53ba0*/  STL.64 [R1+0xc8], R22 ;  /* 0x0000c81601007387 */ /* 0x0005e20000100a00 */
[----:B0-----:R-:W-:Y:S02]  /*53bb0*/  MOV R26, R6 ;  /* 0x00000006001a7202 */ /* 0x001fe40000000f00 */
[----:B------:R-:W-:Y:S02]  /*53bc0*/  MOV R27, R7 ;  /* 0x00000007001b7202 */ /* 0x000fe40000000f00 */
[----:B------:R-:W-:Y:S01]  /*53bd0*/  MOV R0, R4 ;  /* 0x0000000400007202 */ /* 0x000fe20000000f00 */
[----:B------:R-:W-:Y:S01]  /*53be0*/  IMAD.MOV.U32 R25, RZ, RZ, R5 ;  /* 0x000000ffff197224 */ /* 0x000fe200078e0005 */
[----:B------:R-:W-:Y:S01]  /*53bf0*/  MOV R6, R9 ;  /* 0x0000000900067202 */ /* 0x000fe20000000f00 */
[----:B------:R-:W-:Y:S02]  /*53c00*/  IMAD.MOV.U32 R7, RZ, RZ, R8 ;  /* 0x000000ffff077224 */ /* 0x000fe400078e0008 */
[----:B------:R-:W-:Y:S01]  /*53c10*/  IMAD.MOV.U32 R4, RZ, RZ, R11 ;  /* 0x000000ffff047224 */ /* 0x000fe200078e000b */
[----:B------:R-:W-:-:S02]  /*53c20*/  MOV R5, R10 ;  /* 0x0000000a00057202 */ /* 0x000fc40000000f00 */
[----:B------:R-:W-:Y:S03]  /*53c30*/  STL.64 [R1+0x3de0], R6 ;  /* 0x003de00601007387 */ /* 0x000fe60000100a00 */
[----:B------:R0:W-:Y:S02]  /*53c40*/  STL.64 [R1+0x3dd8], R4 ;  /* 0x003dd80401007387 */ /* 0x0001e40000100a00 */
[----:B-1----:R-:W3:Y:S02]  /*53c50*/  LDL.LU R20, [R1+0x2d0] ;  /* 0x0002d00001147983 */ /* 0x002ee40000300800 */
[----:B------:R-:W3:Y:S01]  /*53c60*/  LDL.LU R21, [R1+0x2d4] ;  /* 0x0002d40001157983 */ /* 0x000ee20000300800 */
[----:B--2---:R-:W2:Y:S01]  /*53c70*/  LDL.LU R22, [R1+0x2d8] ;  /* 0x0002d80001167983 */ /* 0x004ea20000300800 */
[----:B------:R-:W2:Y:S03]  /*53c80*/  LDL.LU R23, [R1+0x2dc] ;  /* 0x0002dc0001177983 */ /* 0x000ea60000300800 */
[----:B0-----:R-:W4:Y:S01]  /*53c90*/  LDL.LU R4, [R1+0x210] ;  /* 0x0002100001047983 */ /* 0x001f220000300800 */
[----:B------:R-:W4:Y:S02]  /*53ca0*/  LDL.LU R5, [R1+0x214] ;  /* 0x0002140001057983 */ /* 0x000f240000300800 */
[----:B------:R-:W2:Y:S02]  /*53cb0*/  LDL.LU R6, [R1+0x218] ;  /* 0x0002180001067983 */ /* 0x000ea40000300800 */
[----:B------:R-:W2:Y:S01]  /*53cc0*/  LDL.LU R7, [R1+0x21c] ;  /* 0x00021c0001077983 */ /* 0x000ea20000300800 */
[----:B------:R-:W-:Y:S01]  /*53cd0*/  MOV R8, R14 ;  /* 0x0000000e00087202 */ /* 0x000fe20000000f00 */
[----:B------:R-:W-:Y:S01]  /*53ce0*/  IMAD.MOV.U32 R10, RZ, RZ, R18 ;  /* 0x000000ffff0a7224 */ /* 0x000fe200078e0012 */
[----:B------:R-:W-:Y:S01]  /*53cf0*/  MOV R11, R19 ;  /* 0x00000013000b7202 */ /* 0x000fe20000000f00 */
[----:B------:R-:W3:Y:S01]  /*53d00*/  LDL.LU R14, [R1+0x3e90] ;  /* 0x003e9000010e7983 */ /* 0x000ee20000300800 */
[----:B------:R-:W-:-:S02]  /*53d10*/  MOV R9, R15 ;  /* 0x0000000f00097202 */ /* 0x000fc40000000f00 */
[----:B------:R-:W3:Y:S02]  /*53d20*/  LDL.LU R15, [R1+0x3e8c] ;  /* 0x003e8c00010f7983 */ /* 0x000ee40000300800 */
[----:B------:R-:W3:Y:S01]  /*53d30*/  LDL.LU R18, [R1+0x3e88] ;  /* 0x003e880001127983 */ /* 0x000ee20000300800 */
[----:B------:R-:W3:Y:S01]  /*53d40*/  LDL.LU R19, [R1+0x3e84] ;  /* 0x003e840001137983 */ /* 0x000ee20000300800 */
[----:B------:R-:W-:Y:S02]  /*53d50*/  STL.64 [R1+0x3e30], R10 ;  /* 0x003e300a01007387 */ /* 0x000fe40000100a00 */
[----:B------:R-:W-:Y:S01]  /*53d60*/  STL.64 [R1+0x3e28], R8 ;  /* 0x003e280801007387 */ /* 0x000fe20000100a00 */
        /* <DEDUP_REMOVED lines=13> */
[----:B------:R-:W-:Y:S01]  /*53e40*/  IMAD.MOV.U32 R10, RZ, RZ, R3 ;  /* 0x000000ffff0a7224 */ /* 0x000fe200078e0003 */
[----:B------:R-:W-:-:S02]  /*53e50*/  MOV R11, R28 ;  /* 0x0000001c000b7202 */ /* 0x000fc40000000f00 */
[----:B------:R-:W-:Y:S02]  /*53e60*/  MOV R9, R29 ;  /* 0x0000001d00097202 */ /* 0x000fe40000000f00 */
[----:B------:R-:W3:Y:S01]  /*53e70*/  LDL.LU R29, [R1+0x3e80] ;  /* 0x003e8000011d7983 */ /* 0x000ee20000300800 */
[----:B------:R-:W3:Y:S02]  /*53e80*/  LDL.LU R3, [R1+0x3e7c] ;  /* 0x003e7c0001037983 */ /* 0x000ee40000300800 */
[----:B------:R-:W-:Y:S01]  /*53e90*/  STL.64 [R1+0x3e60], R10 ;  /* 0x003e600a01007387 */ /* 0x000fe20000100a00 */
        /* <DEDUP_REMOVED lines=25> */
[----:B------:R-:W-:Y:S01]  /*54030*/  STL.64 [R1+0x3da0], R22 ;  /* 0x003da01601007387 */ /* 0x000fe20000100a00 */
        /* <DEDUP_REMOVED lines=23> */
[----:B------:R-:W-:Y:S01]  /*541b0*/  MOV R8, R19 ;  /* 0x0000001300087202 */ /* 0x000fe20000000f00 */
[----:B------:R-:W-:Y:S01]  /*541c0*/  IMAD.MOV.U32 R9, RZ, RZ, R18 ;  /* 0x000000ffff097224 */ /* 0x000fe200078e0012 */
[----:B------:R-:W-:-:S02]  /*541d0*/  MOV R10, R15 ;  /* 0x0000000f000a7202 */ /* 0x000fc40000000f00 */
[----:B------:R-:W-:-:S07]  /*541e0*/  MOV R11, R14 ;  /* 0x0000000e000b7202 */ /* 0x000fce0000000f00 */
[C---:B----4-:R-:W-:Y:S08]  /*541f0*/  HMMA.16816.F32.BF16 R24, R8.reuse, R12, R24 ;  /* 0x0000000c0818723c */ /* 0x050ff00000041818 */
[----:B--2---:R-:W-:Y:S11]  /*54200*/  HMMA.16816.F32.BF16 R8, R8, R16, R4 ;  /* 0x000000100808723c */ /* 0x004ff60000041804 */
[----:B------:R-:W-:Y:S04]  /*54210*/  @!UPT UIADD3 URZ, URZ, URZ, URZ ;  /* 0x0000003f3f3ff290 */ /* 0x000fe8000fffe03f */
[----:B------:R0:W-:Y:S01]  /*54220*/  STL.64 [R1+0xf0], R24 ;  /* 0x0000f01801007387 */ /* 0x0001e20000100a00 */
[----:B------:R1:W-:Y:S03]  /*54230*/  STL.64 [R1+0xf8], R26 ;  /* 0x0000f81a01007387 */ /* 0x0003e60000100a00 */
[----:B0-----:R-:W2:Y:S01]  /*54240*/  LDL.LU R24, [R1+0x2a0] ;  /* 0x0002a00001187983 */ /* 0x001ea20000300800 */
[----:B------:R-:W2:Y:S02]  /*54250*/  LDL.LU R25, [R1+0x2a4] ;  /* 0x0002a40001197983 */ /* 0x000ea40000300800 */
[----:B-1----:R-:W2:Y:S02]  /*54260*/  LDL.LU R26, [R1+0x2a8] ;  /* 0x0002a800011a7983 */ /* 0x002ea40000300800 */
[----:B------:R-:W-:Y:S02]  /*54270*/  IMAD.MOV.U32 R27, RZ, RZ, R3 ;  /* 0x000000ffff1b7224 */ /* 0x000fe400078e0003 */
        /* <DEDUP_REMOVED lines=50> */
[----:B----4-:R-:W0:Y:S02]  /*545a0*/  LDSM.16.MT88.4 R8, [R3+0x2c000] ;  /* 0x02c000000308783b */ /* 0x010e240000004200 */
[----:B0-----:R-:W-:Y:S02]  /*545b0*/  STL.64 [R1+0x3d28], R10 ;  /* 0x003d280a01007387 */ /* 0x001fe40000100a00 */
[----:B------:R0:W-:Y:S02]  /*545c0*/  STL.64 [R1+0x3d20], R8 ;  /* 0x003d200801007387 */ /* 0x0001e40000100a00 */
[----:B0-----:R-:W2:Y:S01]  /*545d0*/  LDL.LU R8, [R1+0x230] ;  /* 0x0002300001087983 */ /* 0x001ea20000300800 */
[----:B------:R-:W2:Y:S02]  /*545e0*/  LDL.LU R9, [R1+0x234] ;  /* 0x0002340001097983 */ /* 0x000ea40000300800 */
[----:B------:R-:W2:Y:S02]  /*545f0*/  LDL.LU R10, [R1+0x238] ;  /* 0x00023800010a7983 */ /* 0x000ea40000300800 */
[----:B------:R-:W2:Y:S01]  /*54600*/  LDL.LU R11, [R1+0x23c] ;  /* 0x00023c00010b7983 */ /* 0x000ea20000300800 */
[C---:B---3--:R-:W-:Y:S11]  /*54610*/  HMMA.16816.F32.BF16 R20, R4.reuse, R12, R20 ;  /* 0x0000000c0414723c */ /* 0x048ff60000041814 */
[----:B------:R-:W-:Y:S11]  /*54620*/  @!UPT UIADD3 URZ, URZ, URZ, URZ ;  /* 0x0000003f3f3ff290 */ /* 0x000ff6000fffe03f */
[----:B------:R-:W-:Y:S01]  /*54630*/  @!UPT UIADD3 URZ, URZ, URZ, URZ ;  /* 0x0000003f3f3ff290 */ /* 0x000fe2000fffe03f */
[----:B------:R-:W-:Y:S01]  /*54640*/  STL.64 [R1+0x70], R20 ;  /* 0x0000701401007387 */ /* 0x000fe20000100a00 */
[----:B------:R-:W-:Y:S02]  /*54650*/  STL.64 [R1+0x78], R22 ;  /* 0x0000781601007387 */ /* 0x000fe40000100a00 */
[----:B------:R-:W0:Y:S02]  /*54660*/  LDSM.16.MT88.4 R20, [R3+0x2c080] ;  /* 0x02c080000314783b */ /* 0x000e240000004200 */
[----:B0-----:R-:W-:Y:S01]  /*54670*/  MOV R2, R22 ;  /* 0x0000001600027202 */ /* 0x001fe20000000f00 */
[----:B------:R0:W-:Y:S01]  /*54680*/  STL.64 [R1+0x40], R20 ;  /* 0x0000401401007387 */ /* 0x0001e20000100a00 */
[----:B------:R-:W-:Y:S02]  /*54690*/  MOV R28, R23 ;  /* 0x00000017001c7202 */ /* 0x000fe40000000f00 */
        /* <DEDUP_REMOVED lines=31> */
[----:B------:R-:W-:Y:S01]  /*54890*/  MOV R7, R29 ;  /* 0x0000001d00077202 */ /* 0x000fe20000000f00 */
[C---:B---3--:R-:W-:Y:S08]  /*548a0*/  HMMA.16816.F32.BF16 R24, R20.reuse, R12, R24 ;  /* 0x0000000c1418723c */ /* 0x048ff00000041818 */
[----:B--2---:R-:W-:Y:S07]  /*548b0*/  HMMA.16816.F32.BF16 R20, R20, R16, R8 ;  /* 0x000000101414723c */ /* 0x004fee0000041808 */
[----:B------:R-:W-:-:S08]  /*548c0*/  IMAD.MOV.U32 R8, RZ, RZ, R0 ;  /* 0x000000ffff087224 */ /* 0x000fd000078e0000 */
[----:B------:R-:W-:Y:S01]  /*548d0*/  STL.64 [R1+0x2a0], R24 ;  /* 0x0002a01801007387 */ /* 0x000fe20000100a00 */
[----:B------:R0:W-:Y:S01]  /*548e0*/  STL [R1+0x2a8], R26 ;  /* 0x0002a81a01007387 */ /* 0x0001e20000100800 */
[----:B------:R-:W-:Y:S02]  /*548f0*/  MOV R29, R27 ;  /* 0x0000001b001d7202 */ /* 0x000fe40000000f00 */
[----:B0-----:R-:W2:Y:S01]  /*54900*/  LDL.LU.64 R26, [R1+0x3d80] ;  /* 0x003d8000011a7983 */ /* 0x001ea20000300a00 */
[----:B------:R-:W3:Y:S02]  /*54910*/  LDL.LU.64 R24, [R1+0x3d78] ;  /* 0x003d780001187983 */ /* 0x000ee40000300a00 */
[----:B------:R-:W-:Y:S02]  /*54920*/  STL [R1+0x3bd0], R29 ;  /* 0x003bd01d01007387 */ /* 0x000fe40000100800 */
[----:B------:R-:W4:Y:S01]  /*54930*/  LDL.LU R0, [R1+0x3d70] ;  /* 0x003d700001007983 */ /* 0x000f220000300800 */
[----:B------:R0:W-:Y:S01]  /*54940*/  STL.64 [R1+0x300], R20 ;  /* 0x0003001401007387 */ /* 0x0001e20000100a00 */
[----:B------:R4:W-:Y:S01]  /*54950*/  STL.64 [R1+0x308], R22 ;  /* 0x0003081601007387 */ /* 0x0009e20000100a00 */
[----:B--2---:R-:W-:-:S02]  /*54960*/  MOV R10, R26 ;  /* 0x0000001a000a7202 */ /* 0x004fc40000000f00 */
[----:B---3--:R-:W-:Y:S01]  /*54970*/  MOV R9, R25 ;  /* 0x0000001900097202 */ /* 0x008fe20000000f00 */
[----:B------:R-:W-:Y:S01]  /*54980*/  IMAD.MOV.U32 R11, RZ, RZ, R27 ;  /* 0x000000ffff0b7224 */ /* 0x000fe200078e001b */
[----:B------:R-:W2:Y:S01]  /*54990*/  LDL.LU R25, [R1+0x3d6c] ;  /* 0x003d6c0001197983 */ /* 0x000ea20000300800 */
[----:B------:R-:W2:Y:S02]  /*549a0*/  LDL.LU R26, [R1+0x3d68] ;  /* 0x003d6800011a7983 */ /* 0x000ea40000300800 */
[----:B------:R-:W2:Y:S02]  /*549b0*/  LDL.LU R27, [R1+0x3d64] ;  /* 0x003d6400011b7983 */ /* 0x000ea40000300800 */
[----:B0-----:R-:W3:Y:S01]  /*549c0*/  LDL.LU R20, [R1+0x180] ;  /* 0x0001800001147983 */ /* 0x001ee20000300800 */
[----:B------:R-:W3:Y:S01]  /*549d0*/  LDL.LU R21, [R1+0x184] ;  /* 0x0001840001157983 */ /* 0x000ee20000300800 */
[----:B----4-:R-:W-:Y:S02]  /*549e0*/  MOV R22, R0 ;  /* 0x0000000000167202 */ /* 0x010fe40000000f00 */
[----:B------:R-:W4:Y:S02]  /*549f0*/  LDL.LU R0, [R1+0x3d60] ;  /* 0x003d600001007983 */ /* 0x000f240000300800 */
[----:B------:R-:W2:Y:S02]  /*54a00*/  LDL.LU R23, [R1+0x18c] ;  /* 0x00018c0001177983 */ /* 0x000ea40000300800 */
[----:B--2---:R-:W-:Y:S01]  /*54a10*/  STL.64 [R1+0x3cf0], R22 ;  /* 0x003cf01601007387 */ /* 0x004fe20000100a00 */
[----:B---3--:R0:W-:Y:S03]  /*54a20*/  STL.64 [R1+0x3ce8], R20 ;  /* 0x003ce81401007387 */ /* 0x0081e60000100a00 */
[----:B0-----:R-:W2:Y:S01]  /*54a30*/  LDL.LU R20, [R1+0x1f0] ;  /* 0x0001f00001147983 */ /* 0x001ea20000300800 */
[----:B------:R-:W2:Y:S02]  /*54a40*/  LDL.LU R21, [R1+0x1f4] ;  /* 0x0001f40001157983 */ /* 0x000ea40000300800 */
[----:B------:R-:W2:Y:S01]  /*54a50*/  LDL.LU R22, [R1+0x1f8] ;  /* 0x0001f80001167983 */ /* 0x000ea20000300800 */
[C---:B------:R-:W-:Y:S01]  /*54a60*/  HMMA.16816.F32.BF16 R4, R24.reuse, R12, R4 ;  /* 0x0000000c1804723c */ /* 0x040fe20000041804 */
[----:B----4-:R-:W-:Y:S11]  /*54a70*/  MOV R23, R0 ;  /* 0x0000000000177202 */ /* 0x010ff60000000f00 */
[----:B------:R-:W-:Y:S11]  /*54a80*/  @!UPT UIADD3 URZ, URZ, URZ, URZ ;  /* 0x0000003f3f3ff290 */ /* 0x000ff6000fffe03f */
[----:B------:R0:W-:Y:S01]  /*54a90*/  STL.64 [R1+0x320], R4 ;  /* 0x0003200401007387 */ /* 0x0001e20000100a00 */
[----:B------:R1:W-:Y:S02]  /*54aa0*/  STL [R1+0x328], R6 ;  /* 0x0003280601007387 */ /* 0x0003e40000100800 */
[----:B------:R-:W-:Y:S01]  /*54ab0*/  IMAD.MOV.U32 R0, RZ, RZ, R7 ;  /* 0x000000ffff007224 */ /* 0x000fe200078e0007 */
[----:B0-----:R-:W3:Y:S01]  /*54ac0*/  LDL.LU R4, [R1+0x1d0] ;  /* 0x0001d00001047983 */ /* 0x001ee20000300800 */
[----:B------:R-:W3:Y:S02]  /*54ad0*/  LDL.LU R5, [R1+0x1d4] ;  /* 0x0001d40001057983 */ /* 0x000ee40000300800 */
[----:B-1----:R-:W3:Y:S02]  /*54ae0*/  LDL.LU R6, [R1+0x1d8] ;  /* 0x0001d80001067983 */ /* 0x002ee40000300800 */
[----:B------:R-:W3:Y:S01]  /*54af0*/  LDL.LU R7, [R1+0x1dc] ;  /* 0x0001dc0001077983 */ /* 0x000ee20000300800 */
[----:B------:R-:W-:Y:S01]  /*54b00*/  STL [R1+0x3b7c], R0 ;  /* 0x003b7c0001007387 */ /* 0x000fe20000100800 */
[----:B--2---:R-:W-:Y:S03]  /*54b10*/  HMMA.16816.F32.BF16 R24, R24, R16, R20 ;  /* 0x000000101818723c */ /* 0x004fe60000041814 */
[----:B------:R-:W2:Y:S11]  /*54b20*/  LDL.LU R20, [R1+0x1b0] ;  /* 0x0001b00001147983 */ /* 0x000eb60000300800 */
[----:B------:R-:W-:Y:S09]  /*54b30*/  @!UPT UIADD3 URZ, URZ, URZ, URZ ;  /* 0x0000003f3f3ff290 */ /* 0x000ff2000fffe03f */
        /* <DEDUP_REMOVED lines=23> */
[----:B------:R-:W-:-:S02]  /*54cb0*/  MOV R26, R2 ;  /* 0x00000002001a7202 */ /* 0x000fc40000000f00 */
[----:B------:R-:W-:Y:S01]  /*54cc0*/  MOV R27, R28 ;  /* 0x0000001c001b7202 */ /* 0x000fe20000000f00 */
[----:B---3--:R-:W-:Y:S01]  /*54cd0*/  HMMA.16816.F32.BF16 R4, R8, R12, R4 ;  /* 0x0000000c0804723c */ /* 0x008fe20000041804 */
[----:B----4-:R-:W-:Y:S01]  /*54ce0*/  STL.64 [R1+0x3d48], R22 ;  /* 0x003d481601007387 */ /* 0x010fe20000100a00 */
[----:B--2---:R-:W-:Y:S02]  /*54cf0*/  STL.64 [R1+0x3d40], R20 ;  /* 0x003d401401007387 */ /* 0x004fe40000100a00 */
[----:B------:R-:W2:Y:S02]  /*54d00*/  LDL.LU R24, [R1+0x40] ;  /* 0x0000400001187983 */ /* 0x000ea40000300800 */
[----:B------:R-:W2:Y:S01]  /*54d10*/  LDL.LU R25, [R1+0x44] ;  /* 0x0000440001197983 */ /* 0x000ea20000300800 */
[----:B------:R-:W3:Y:S01]  /*54d20*/  LDL.LU R2, [R1+0x3d5c] ;  /* 0x003d5c0001027983 */ /* 0x000ee20000300800 */
[----:B------:R-:W4:Y:S11]  /*54d30*/  LDL.LU R28, [R1+0x3d58] ;  /* 0x003d5800011c7983 */ /* 0x000f360000300800 */
[----:B------:R-:W-:Y:S04]  /*54d40*/  @!UPT UIADD3 URZ, URZ, URZ, URZ ;  /* 0x0000003f3f3ff290 */ /* 0x000fe8000fffe03f */
[----:B------:R-:W-:Y:S02]  /*54d50*/  STL.64 [R1+0x2e0], R4 ;  /* 0x0002e00401007387 */ /* 0x000fe40000100a00 */
[----:B------:R-:W-:Y:S02]  /*54d60*/  STL [R1+0x2e8], R6 ;  /* 0x0002e80601007387 */ /* 0x000fe40000100800 */
[----:B------:R-:W-:Y:S02]  /*54d70*/  IMAD.MOV.U32 R0, RZ, RZ, R7 ;  /* 0x000000ffff007224 */ /* 0x000fe400078e0007 */
[----:B------:R-:W0:Y:S04]  /*54d80*/  LDSM.16.MT88.4 R4, [R3+0x2c180] ;  /* 0x02c180000304783b */ /* 0x000e280000004200 */
[----:B------:R-:W-:Y:S04]  /*54d90*/  STL [R1+0x3b80], R0 ;  /* 0x003b800001007387 */ /* 0x000fe80000100800 */
[----:B0-----:R-:W-:Y:S01]  /*54da0*/  STL.64 [R1+0x3cd0], R6 ;  /* 0x003cd00601007387 */ /* 0x001fe20000100a00 */
[----:B------:R0:W-:Y:S02]  /*54db0*/  STL.64 [R1+0x3cc8], R4 ;  /* 0x003cc80401007387 */ /* 0x0001e40000100a00 */
[----:B0-----:R-:W-:-:S02]  /*54dc0*/  MOV R4, R15 ;  /* 0x0000000f00047202 */ /* 0x001fc40000000f00 */
[----:B------:R-:W-:Y:S01]  /*54dd0*/  MOV R5, R14 ;  /* 0x0000000e00057202 */ /* 0x000fe20000000f00 */
[----:B------:R-:W2:Y:S01]  /*54de0*/  LDL.LU R15, [R1+0x3d54] ;  /* 0x003d5400010f7983 */ /* 0x000ea20000300800 */
[----:B------:R-:W2:Y:S02]  /*54df0*/  LDL.LU R14, [R1+0x3d50] ;  /* 0x003d5000010e7983 */ /* 0x000ea40000300800 */
[----:B------:R-:W-:Y:S01]  /*54e00*/  IMAD.MOV.U32 R6, RZ, RZ, R19 ;  /* 0x000000ffff067224 */ /* 0x000fe200078e0013 */
[----:B------:R-:W-:Y:S01]  /*54e10*/  MOV R7, R18 ;  /* 0x0000001200077202 */ /* 0x000fe20000000f00 */
[----:B------:R-:W-:Y:S04]  /*54e20*/  STL [R1+0x3bd4], R3 ;  /* 0x003bd40301007387 */ /* 0x000fe80000100800 */
[----:B----4-:R-:W0:Y:S02]  /*54e30*/  LDSM.16.MT88.4 R20, [R28+0x2e000] ;  /* 0x02e000001c14783b */ /* 0x010e240000004200 */
[----:B0-----:R-:W-:-:S02]  /*54e40*/  MOV R18, R20 ;  /* 0x0000001400127202 */ /* 0x001fc40000000f00 */
[----:B------:R-:W-:Y:S01]  /*54e50*/  STL.64 [R1+0x38], R22 ;  /* 0x0000381601007387 */ /* 0x000fe20000100a00 */
[----:B------:R-:W-:Y:S02]  /*54e60*/  IMAD.MOV.U32 R19, RZ, RZ, R21 ;  /* 0x000000ffff137224 */ /* 0x000fe400078e0015 */
[----:B------:R-:W0:Y:S02]  /*54e70*/  LDSM.16.MT88.4 R20, [R28+0x2e080] ;  /* 0x02e080001c14783b */ /* 0x000e240000004200 */
[----:B0-----:R-:W-:Y:S02]  /*54e80*/  STL.64 [R1+0x20], R20 ;  /* 0x0000201401007387 */ /* 0x001fe40000100a00 */
[----:B------:R0:W-:Y:S02]  /*54e90*/  STL.64 [R1+0x28], R22 ;  /* 0x0000281601007387 */ /* 0x0001e40000100a00 */
[----:B0-----:R-:W4:Y:S01]  /*54ea0*/  LDL.LU.64 R22, [R1+0x3d48] ;  /* 0x003d480001167983 */ /* 0x001f220000300a00 */
[----:B------:R-:W4:Y:S02]  /*54eb0*/  LDL.LU.64 R20, [R1+0x3d40] ;  /* 0x003d400001147983 */ /* 0x000f240000300a00 */
[----:B----4-:R-:W-:Y:S01]  /*54ec0*/  HMMA.16816.F32.BF16 R8, R8, R16, R20 ;  /* 0x000000100808723c */ /* 0x010fe20000041814 */
[----:B------:R-:W4:Y:S01]  /*54ed0*/  LDL.LU.64 R22, [R1+0x3d38] ;  /* 0x003d380001167983 */ /* 0x000f220000300a00 */
[----:B------:R-:W4:Y:S11]  /*54ee0*/  LDL.LU.64 R20, [R1+0x3d30] ;  /* 0x003d300001147983 */ /* 0x000f360000300a00 */
[----:B------:R-:W-:Y:S10]  /*54ef0*/  @!UPT UIADD3 URZ, URZ, URZ, URZ ;  /* 0x0000003f3f3ff290 */ /* 0x000ff4000fffe03f */
[----:B------:R-:W-:Y:S01]  /*54f00*/  STL.64 [R1+0x1f0], R8 ;  /* 0x0001f00801007387 */ /* 0x000fe20000100a00 */
[----:B------:R-:W-:Y:S01]  /*54f10*/  STL [R1+0x1f8], R10 ;  /* 0x0001f80a01007387 */ /* 0x000fe20000100800 */
[----:B------:R-:W-:Y:S02]  /*54f20*/  MOV R0, R11 ;  /* 0x0000000b00007202 */ /* 0x000fe40000000f00 */
[----:B------:R-:W0:Y:S04]  /*54f30*/  LDSM.16.MT88.4 R8, [R28+0x2e100] ;  /* 0x02e100001c08783b */ /* 0x000e280000004200 */
[----:B------:R-:W-:Y:S04]  /*54f40*/  STL [R1+0x3b84], R0 ;  /* 0x003b840001007387 */ /* 0x000fe80000100800 */
[----:B0-----:R-:W-:Y:S01]  /*54f50*/  STL.64 [R1+0x10], R8 ;  /* 0x0000100801007387 */ /* 0x001fe20000100a00 */
        /* <DEDUP_REMOVED lines=11> */
[----:B------:R-:W4:Y:S11]  /*55010*/  LDL.LU R8, [R1+0x1a0] ;  /* 0x0001a00001087983 */ /* 0x000f360000300800 */
[----:B------:R-:W-:Y:S11]  /*55020*/  @!UPT UIADD3 URZ, URZ, URZ, URZ ;  /* 0x0000003f3f3ff290 */ /* 0x000ff6000fffe03f */
[----:B------:R-:W-:Y:S01]  /*55030*/  STL.64 [R1+0x1e0], R20 ;  /* 0x0001e01401007387 */ /* 0x000fe20000100a00 */
[----:B------:R-:W-:Y:S02]  /*55040*/  STL.64 [R1+0x1e8], R22 ;  /* 0x0001e81601007387 */ /* 0x000fe40000100a00 */
[----:B------:R-:W0:Y:S04]  /*55050*/  LDSM.16.MT88.4 R20, [R28+0x2e180] ;  /* 0x02e180001c14783b */ /* 0x000e280000004200 */
[----:B------:R-:W4:Y:S01]  /*55060*/  LDL.LU R9, [R1+0x1a4] ;  /* 0x0001a40001097983 */ /* 0x000f220000300800 */
[----:B--2---:R-:W-:Y:S01]  /*55070*/  MOV R10, R14 ;  /* 0x0000000e000a7202 */ /* 0x004fe20000000f00 */
[----:B------:R-:W-:Y:S01]  /*55080*/  IMAD.MOV.U32 R11, RZ, RZ, R15 ;  /* 0x000000ffff0b7224 */ /* 0x000fe200078e000f */
[----:B------:R-:W2:Y:S01]  /*55090*/  LDL.LU R14, [R1+0x3d0c] ;  /* 0x003d0c00010e7983 */ /* 0x000ea20000300800 */
[----:B------:R-:W2:Y:S03]  /*550a0*/  LDL.LU R15, [R1+0x3d08] ;  /* 0x003d0800010f7983 */ /* 0x000ea60000300800 */
[----:B0-----:R-:W-:Y:S01]  /*550b0*/  STL.64 [R1], R20 ;  /* 0x0000001401007387 */ /* 0x001fe20000100a00 */
[----:B------:R0:W-:Y:S03]  /*550c0*/  STL.64 [R1+0x8], R22 ;  /* 0x0000081601007387 */ /* 0x0001e60000100a00 */
        /* <DEDUP_REMOVED lines=10> */
[----:B----4-:R-:W-:Y:S01]  /*55170*/  HMMA.16816.F32.BF16 R24, R24, R16, R8 ;  /* 0x000000101818723c */ /* 0x010fe20000041808 */
[----:B------:R-:W-:Y:S11]  /*55180*/  STL.64 [R1+0x3ce0], R14 ;  /* 0x003ce00e01007387 */ /* 0x000ff60000100a00 */
[----:B------:R-:W-:Y:S11]  /*55190*/  @!UPT UIADD3 URZ, URZ, URZ, URZ ;  /* 0x0000003f3f3ff290 */ /* 0x000ff6000fffe03f */
[----:B------:R-:W-:Y:S01]  /*551a0*/  STL.64 [R1+0x2c0], R24 ;  /* 0x0002c01801007387 */ /* 0x000fe20000100a00 */
[----:B------:R-:W-:Y:S02]  /*551b0*/  STL.64 [R1+0x2c8], R26 ;  /* 0x0002c81a01007387 */ /* 0x000fe40000100a00 */
[----:B------:R-:W-:Y:S02]  /*551c0*/  STL.64 [R1+0x3cd8], R12 ;  /* 0x003cd80c01007387 */ /* 0x000fe40000100a00 */
[----:B---3--:R-:W-:Y:S01]  /*551d0*/  LDSM.16.MT88.4 R24, [R2+0x2e100] ;  /* 0x02e100000218783b */ /* 0x008fe20000004200 */
[C---:B--2---:R-:W-:Y:S01]  /*551e0*/  HMMA.16816.F32.BF16 R8, R4.reuse, R12, R20 ;  /* 0x0000000c0408723c */ /* 0x044fe20000041814 */
[----:B------:R-:W-:Y:S11]  /*551f0*/  LDSM.16.MT88.4 R20, [R2+0x2e080] ;  /* 0x02e080000214783b */ /* 0x000ff60000004200 */
[----:B------:R-:W-:Y:S11]  /*55200*/  @!UPT UIADD3 URZ, URZ, URZ, URZ ;  /* 0x0000003f3f3ff290 */ /* 0x000ff6000fffe03f */
[----:B------:R-:W-:Y:S01]  /*55210*/  STL.64 [R1+0x290], R8 ;  /* 0x0002900801007387 */ /* 0x000fe20000100a00 */
[----:B------:R-:W-:Y:S02]  /*55220*/  STL.64 [R1+0x298], R10 ;  /* 0x0002980a01007387 */ /* 0x000fe40000100a00 */
[----:B------:R-:W0:Y:S02]  /*55230*/  LDSM.16.MT88.4 R8, [R2+0x2e000] ;  /* 0x02e000000208783b */ /* 0x000e240000004200 */
[----:B0-----:R-:W-:Y:S02]  /*55240*/  STL.64 [R1+0x3c28], R10 ;  /* 0x003c280a01007387 */ /* 0x001fe40000100a00 */
[----:B------:R0:W-:Y:S02]  /*55250*/  STL.64 [R1+0x3c20], R8 ;  /* 0x003c200801007387 */ /* 0x0001e40000100a00 */
        /* <DEDUP_REMOVED lines=35> */
[----:B0-----:R-:W3:Y:S01]  /*55490*/  LDL.LU.64 R24, [R1+0x20] ;  /* 0x0000200001187983 */ /* 0x001ee20000300a00 */
[----:B------:R-:W3:Y:S02]  /*554a0*/  LDL.LU.64 R26, [R1+0x28] ;  /* 0x00002800011a7983 */ /* 0x000ee40000300a00 */
[----:B------:R-:W2:Y:S02]  /*554b0*/  LDL.LU.64 R14, [R1+0x3ce0] ;  /* 0x003ce000010e7983 */ /* 0x000ea40000300a00 */
[----:B------:R-:W4:Y:S01]  /*554c0*/  LDL.LU.64 R12, [R1+0x3cd8] ;  /* 0x003cd800010c7983 */ /* 0x000f220000300a00 */
[----:B------:R-:W-:Y:S01]  /*554d0*/  STL.64 [R1+0x240], R4 ;  /* 0x0002400401007387 */ /* 0x000fe20000100a00 */
[----:B------:R-:W-:Y:S02]  /*554e0*/  STL.64 [R1+0x248], R6 ;  /* 0x0002480601007387 */ /* 0x000fe40000100a00 */
[----:B------:R-:W0:Y:S04]  /*554f0*/  LDSM.16.MT88.4 R4, [R2+0x2e180] ;  /* 0x02e180000204783b */ /* 0x000e280000004200 */
[----:B0-----:R-:W-:Y:S01]  /*55500*/  IMAD.MOV.U32 R29, RZ, RZ, R6 ;  /* 0x000000ffff1d7224 */ /* 0x001fe200078e0006 */
[----:B------:R-:W-:-:S02]  /*55510*/  MOV R0, R7 ;  /* 0x0000000700007202 */ /* 0x000fc40000000f00 */
[----:B------:R-:W-:Y:S02]  /*55520*/  MOV R28, R4 ;  /* 0x00000004001c7202 */ /* 0x000fe40000000f00 */
[----:B------:R-:W-:Y:S01]  /*55530*/  MOV R3, R5 ;  /* 0x0000000500037202 */ /* 0x000fe20000000f00 */
[----:B------:R-:W4:Y:S01]  /*55540*/  LDL.LU.64 R6, [R1+0x3cd0] ;  /* 0x003cd00001067983 */ /* 0x000f220000300a00 */
[----:B------:R-:W4:Y:S02]  /*55550*/  LDL.LU.64 R4, [R1+0x3cc8] ;  /* 0x003cc80001047983 */ /* 0x000f240000300a00 */
[----:B------:R-:W-:Y:S01]  /*55560*/  STL [R1+0x3b88], R2 ;  /* 0x003b880201007387 */ /* 0x000fe20000100800 */
        /* <DEDUP_REMOVED lines=9> */
[----:B------:R-:W4:Y:S01]  /*55600*/  LDL.LU R18, [R1+0x3cb4] ;  /* 0x003cb40001127983 */ /* 0x000f220000300800 */
[----:B------:R-:W-:Y:S11]  /*55610*/  IMAD.MOV.U32 R5, RZ, RZ, R19 ;  /* 0x000000ffff057224 */ /* 0x000ff600078e0013 */
[----:B------:R-:W-:Y:S02]  /*55620*/  @!UPT UIADD3 URZ, URZ, URZ, URZ ;  /* 0x0000003f3f3ff290 */ /* 0x000fe4000fffe03f */
[----:B------:R-:W-:Y:S01]  /*55630*/  STL.64 [R1+0x280], R8 ;  /* 0x0002800801007387 */ /* 0x000fe20000100a00 */
[----:B------:R-:W-:Y:S02]  /*55640*/  STL.64 [R1+0x288], R10 ;  /* 0x0002880a01007387 */ /* 0x000fe40000100a00 */
[----:B------:R-:W4:Y:S02]  /*55650*/  LDL.LU R19, [R1+0x3cb0] ;  /* 0x003cb00001137983 */ /* 0x000f240000300800 */
[----:B------:R-:W2:Y:S01]  /*55660*/  LDL.LU R6, [R1+0x38] ;  /* 0x0000380001067983 */ /* 0x000ea20000300800 */
[----:B------:R-:W2:Y:S02]  /*55670*/  LDL.LU R7, [R1+0x3c] ;  /* 0x00003c0001077983 */ /* 0x000ea40000300800 */
[C---:B--2---:R-:W-:Y:S11]  /*55680*/  HMMA.16816.F32.BF16 R20, R4.reuse, R14, R20 ;  /* 0x0000000e0414723c */ /* 0x044ff60000041814 */
[----:B------:R-:W-:Y:S11]  /*55690*/  @!UPT UIADD3 URZ, URZ, URZ, URZ ;  /* 0x0000003f3f3ff290 */ /* 0x000ff6000fffe03f */
[----:B------:R-:W-:Y:S01]  /*556a0*/  @!UPT UIADD3 URZ, URZ, URZ, URZ ;  /* 0x0000003f3f3ff290 */ /* 0x000fe2000fffe03f */
[----:B------:R-:W-:Y:S01]  /*556b0*/  STL.64 [R1+0x270], R20 ;  /* 0x0002701401007387 */ /* 0x000fe20000100a00 */
[----:B------:R0:W-:Y:S03]  /*556c0*/  STL.64 [R1+0x278], R22 ;  /* 0x0002781601007387 */ /* 0x0001e60000100a00 */
[----:B0-----:R-:W4:Y:S01]  /*556d0*/  LDL.LU.64 R22, [R1+0x3ca8] ;  /* 0x003ca80001167983 */ /* 0x001f220000300a00 */
[----:B------:R-:W4:Y:S03]  /*556e0*/  LDL.LU.64 R20, [R1+0x3ca0] ;  /* 0x003ca00001147983 */ /* 0x000f260000300a00 */
[----:B------:R-:W0:Y:S01]  /*556f0*/  S2R R11, SR_TID.X ;  /* 0x00000000000b7919 */ /* 0x000e220000002100 */
[----:B----4-:R-:W-:Y:S03]  /*55700*/  HMMA.16816.F32.BF16 R4, R4, R18, R20 ;  /* 0x000000120404723c */ /* 0x010fe60000041814 */
[----:B------:R-:W3:Y:S01]  /*55710*/  LDL.LU.64 R22, [R1+0x3c98] ;  /* 0x003c980001167983 */ /* 0x000ee20000300a00 */
[----:B------:R-:W3:Y:S03]  /*55720*/  LDL.LU.64 R20, [R1+0x3c90] ;  /* 0x003c900001147983 */ /* 0x000ee60000300a00 */
[----:B------:R-:W1:Y:S01]  /*55730*/  S2R R2, SR_TID.X ;  /* 0x0000000000027919 */ /* 0x000e620000002100 */
[----:B0-----:R-:W-:Y:S11]  /*55740*/  LOP3.LUT R11, R11, 0x7, RZ, 0xc0, !PT ;  /* 0x000000070b0b7812 */ /* 0x001ff600078ec0ff */
[----:B------:R-:W-:Y:S04]  /*55750*/  @!UPT UIADD3 URZ, URZ, URZ, URZ ;  /* 0x0000003f3f3ff290 */ /* 0x000fe8000fffe03f */
[----:B------:R-:W-:Y:S01]  /*55760*/  STL.64 [R1+0x230], R4 ;  /* 0x0002300401007387 */ /* 0x000fe20000100a00 */
[----:B------:R3:W-:Y:S02]  /*55770*/  STL.64 [R1+0x238], R6 ;  /* 0x0002380601007387 */ /* 0x0007e40000100a00 */
[----:B------:R-:W-:Y:S01]  /*55780*/  IMAD R11, R11, 0x210, RZ ;  /* 0x000002100b0b7824 */ /* 0x000fe200078e02ff */
[----:B-1----:R-:W-:-:S04]  /*55790*/  SHF.L.U32 R13, R2, 0x1, RZ ;  /* 0x00000001020d7819 */ /* 0x002fc800000006ff */
[----:B------:R-:W-:Y:S01]  /*557a0*/  LOP3.LUT R13, R11, 0x10, R13, 0x78, !PT ;  /* 0x000000100b0d7812 */ /* 0x000fe200078e780d */
[----:B---3--:R-:W-:Y:S11]  /*557b0*/  HMMA.16816.F32.BF16 R4, R24, R14, R20 ;  /* 0x0000000e1804723c */ /* 0x008ff60000041814 */
[----:B------:R-:W-:Y:S11]  /*557c0*/  @!UPT UIADD3 URZ, URZ, URZ, URZ ;  /* 0x0000003f3f3ff290 */ /* 0x000ff6000fffe03f */
[----:B------:R-:W-:Y:S01]  /*557d0*/  @!UPT UIADD3 URZ, URZ, URZ, URZ ;  /* 0x0000003f3f3ff290 */ /* 0x000fe2000fffe03f */
[----:B------:R0:W-:Y:S01]  /*557e0*/  STL.64 [R1+0x220], R4 ;  /* 0x0002200401007387 */ /* 0x0001e20000100a00 */
[----:B------:R1:W-:Y:S02]  /*557f0*/  STL.64 [R1+0x228], R6 ;  /* 0x0002280601007387 */ /* 0x0003e40000100a00 */
[----:B------:R-:W2:Y:S02]  /*55800*/  LDL.LU R8, [R1] ;  /* 0x0000000001087983 */ /* 0x000ea40000300800 */
[----:B------:R-:W2:Y:S01]  /*55810*/  LDL.LU R9, [R1+0x4] ;  /* 0x0000040001097983 */ /* 0x000ea20000300800 */
[----:B------:R-:W3:Y:S01]  /*55820*/  LDL.LU R10, [R1+0x8] ;  /* 0x00000800010a7983 */ /* 0x000ee20000300800 */
[----:B------:R-:W3:Y:S01]  /*55830*/  LDL.LU R11, [R1+0xc] ;  /* 0x00000c00010b7983 */ /* 0x000ee20000300800 */
[----:B------:R-:W-:Y:S02]  /*55840*/  MOV R20, R24 ;  /* 0x0000001800147202 */ /* 0x000fe40000000f00 */
[----:B------:R-:W-:Y:S01]  /*55850*/  MOV R17, R25 ;  /* 0x0000001900117202 */ /* 0x000fe20000000f00 */
[----:B------:R-:W-:Y:S01]  /*55860*/  IMAD.MOV.U32 R16, RZ, RZ, R26 ;  /* 0x000000ffff107224 */ /* 0x000fe200078e001a */
[----:B------:R-:W-:Y:S01]  /*55870*/  MOV R12, R27 ;  /* 0x0000001b000c7202 */ /* 0x000fe20000000f00 */
[----:B---3--:R-:W-:Y:S01]  /*55880*/  STL.64 [R1+0x3c58], R10 ;  /* 0x003c580a01007387 */ /* 0x008fe20000100a00 */
[----:B--2---:R2:W-:Y:S02]  /*55890*/  STL.64 [R1+0x3c50], R8 ;  /* 0x003c500801007387 */ /* 0x0045e40000100a00 */
[----:B------:R-:W3:Y:S02]  /*558a0*/  LDL.LU R24, [R1+0xa0] ;  /* 0x0000a00001187983 */ /* 0x000ee40000300800 */
[----:B------:R-:W3:Y:S01]  /*558b0*/  LDL.LU R25, [R1+0xa4] ;  /* 0x0000a40001197983 */ /* 0x000ee20000300800 */
[----:B------:R-:W4:Y:S01]  /*558c0*/  LDL.LU R26, [R1+0xa8] ;  /* 0x0000a800011a7983 */ /* 0x000f220000300800 */
[----:B------:R-:W4:Y:S02]  /*558d0*/  LDL.LU R27, [R1+0xac] ;  /* 0x0000ac00011b7983 */ /* 0x000f240000300800 */
[----:B0-----:R-:W2:Y:S02]  /*558e0*/  LDL.LU R4, [R1+0x10] ;  /* 0x0000100001047983 */ /* 0x001ea40000300800 */
[----:B------:R-:W2:Y:S01]  /*558f0*/  LDL.LU R5, [R1+0x14] ;  /* 0x0000140001057983 */ /* 0x000ea20000300800 */
[----:B-1----:R-:W2:Y:S01]  /*55900*/  LDL.LU R6, [R1+0x18] ;  /* 0x0000180001067983 */ /* 0x002ea20000300800 */
[----:B------:R-:W2:Y:S03]  /*55910*/  LDL.LU R7, [R1+0x1c] ;  /* 0x00001c0001077983 */ /* 0x000ea60000300800 */
[----:B--2---:R-:W-:Y:S01]  /*55920*/  STL.64 [R1+0x3c78], R6 ;  /* 0x003c780601007387 */ /* 0x004fe20000100a00 */
[----:B------:R-:W-:Y:S02]  /*55930*/  STL.64 [R1+0x3c70], R4 ;  /* 0x003c700401007387 */ /* 0x000fe40000100a00 */
        /* <DEDUP_REMOVED lines=9> */
[----:B------:R-:W2:Y:S02]  /*559d0*/  LDL.LU R11, [R1+0x10c] ;  /* 0x00010c00010b7983 */ /* 0x000ea40000300800 */
[----:B------:R-:W-:Y:S01]  /*559e0*/  IMAD.MOV.U32 R4, RZ, RZ, R20 ;  /* 0x000000ffff047224 */ /* 0x000fe200078e0014 */
        /* <DEDUP_REMOVED lines=25> */
[----:B------:R-:W-:Y:S01]  /*55b80*/  HMMA.16816.F32.BF16 R4, R4, R18, R8 ;  /* 0x000000120404723c */ /* 0x000fe20000041808 */
[----:B--2---:R-:W-:Y:S01]  /*55b90*/  STL.64 [R1+0x3c48], R22 ;  /* 0x003c481601007387 */ /* 0x004fe20000100a00 */
[----:B------:R0:W-:Y:S03]  /*55ba0*/  STL.64 [R1+0x3c40], R20 ;  /* 0x003c401401007387 */ /* 0x0001e60000100a00 */
[----:B0-----:R-:W2:Y:S01]  /*55bb0*/  LDL.LU R20, [R1+0xf0] ;  /* 0x0000f00001147983 */ /* 0x001ea20000300800 */
[----:B------:R-:W2:Y:S02]  /*55bc0*/  LDL.LU R21, [R1+0xf4] ;  /* 0x0000f40001157983 */ /* 0x000ea40000300800 */
[----:B------:R-:W2:Y:S02]  /*55bd0*/  LDL.LU R22, [R1+0xf8] ;  /* 0x0000f80001167983 */ /* 0x000ea40000300800 */
[----:B------:R-:W2:Y:S01]  /*55be0*/  LDL.LU R23, [R1+0xfc] ;  /* 0x0000fc0001177983 */ /* 0x000ea20000300800 */
[----:B----4-:R-:W-:Y:S01]  /*55bf0*/  STL.64 [R1+0x3bf8], R26 ;  /* 0x003bf81a01007387 */ /* 0x010fe20000100a00 */
[----:B---3--:R0:W-:Y:S03]  /*55c00*/  STL.64 [R1+0x3bf0], R24 ;  /* 0x003bf01801007387 */ /* 0x0081e60000100a00 */
[----:B0-----:R-:W3:Y:S01]  /*55c10*/  LDL.LU R24, [R1+0xd0] ;  /* 0x0000d00001187983 */ /* 0x001ee20000300800 */
[----:B------:R-:W3:Y:S02]  /*55c20*/  LDL.LU R25, [R1+0xd4] ;  /* 0x0000d40001197983 */ /* 0x000ee40000300800 */
[----:B------:R-:W3:Y:S02]  /*55c30*/  LDL.LU R26, [R1+0xd8] ;  /* 0x0000d800011a7983 */ /* 0x000ee40000300800 */
[----:B------:R-:W3:Y:S01]  /*55c40*/  LDL.LU R27, [R1+0xdc] ;  /* 0x0000dc00011b7983 */ /* 0x000ee20000300800 */
[----:B------:R-:W4:Y:S01]  /*55c50*/  LDL.LU.64 R10, [R1+0x3c88] ;  /* 0x003c8800010a7983 */ /* 0x000f220000300a00 */
[----:B------:R-:W4:Y:S02]  /*55c60*/  LDL.LU.64 R8, [R1+0x3c80] ;  /* 0x003c800001087983 */ /* 0x000f240000300a00 */
[----:B------:R-:W-:Y:S02]  /*55c70*/  STL.64 [R1+0x1d0], R4 ;  /* 0x0001d00401007387 */ /* 0x000fe40000100a00 */
[----:B------:R0:W-:Y:S02]  /*55c80*/  STL.64 [R1+0x1d8], R6 ;  /* 0x0001d80601007387 */ /* 0x0001e40000100a00 */
[----:B0-----:R-:W4:Y:S01]  /*55c90*/  LDL.LU.64 R6, [R1+0x3c78] ;  /* 0x003c780001067983 */ /* 0x001f220000300a00 */
[----:B------:R-:W4:Y:S02]  /*55ca0*/  LDL.LU.64 R4, [R1+0x3c70] ;  /* 0x003c700001047983 */ /* 0x000f240000300a00 */
[----:B----4-:R-:W-:Y:S11]  /*55cb0*/  HMMA.16816.F32.BF16 R8, R4, R14, R8 ;  /* 0x0000000e0408723c */ /* 0x010ff60000041808 */
[----:B------:R-:W-:Y:S11]  /*55cc0*/  @!UPT UIADD3 URZ, URZ, URZ, URZ ;  /* 0x0000003f3f3ff290 */ /* 0x000ff6000fffe03f */
[----:B------:R-:W-:Y:S01]  /*55cd0*/  @!UPT UIADD3 URZ, URZ, URZ, URZ ;  /* 0x0000003f3f3ff290 */ /* 0x000fe2000fffe03f */
[----:B------:R-:W-:Y:S01]  /*55ce0*/  STL.64 [R1+0x1a0], R8 ;  /* 0x0001a00801007387 */ /* 0x000fe20000100a00 */
[----:B------:R0:W-:Y:S03]  /*55cf0*/  STL.64 [R1+0x1a8], R10 ;  /* 0x0001a80a01007387 */ /* 0x0001e60000100a00 */
[----:B0-----:R-:W4:Y:S01]  /*55d00*/  LDL.LU.64 R10, [R1+0x3c68] ;  /* 0x003c6800010a7983 */ /* 0x001f220000300a00 */
[----:B------:R-:W4:Y:S01]  /*55d10*/  LDL.LU.64 R8, [R1+0x3c60] ;  /* 0x003c600001087983 */ /* 0x000f220000300a00 */
[----:B------:R-:W-:-:S04]  /*55d20*/  LOP3.LUT R2, R2, 0x10, RZ, 0xc0, !PT ;  /* 0x0000001002027812 */ /* 0x000fc800078ec0ff */
[----:B------:R-:W-:-:S04]  /*55d30*/  SHF.L.U32 R2, R2, 0x8, RZ ;  /* 0x0000000802027819 */ /* 0x000fc800000006ff */
[----:B------:R-:W-:-:S04]  /*55d40*/  LOP3.LUT R13, R13, R2, RZ, 0xfc, !PT ;  /* 0x000000020d0d7212 */ /* 0x000fc800078efcff */
[----:B------:R-:W-:Y:S01]  /*55d50*/  LOP3.LUT R13, R13, 0x40, RZ, 0x3c, !PT ;  /* 0x000000400d0d7812 */ /* 0x000fe200078e3cff */
[----:B----4-:R-:W-:Y:S01]  /*55d60*/  HMMA.16816.F32.BF16 R4, R4, R18, R8 ;  /* 0x000000120404723c */ /* 0x010fe20000041808 */
        /* <DEDUP_REMOVED lines=24> */
[----:B------:R-:W-:Y:S01]  /*55ef0*/  MOV R17, R10 ;  /* 0x0000000a00117202 */ /* 0x000fe20000000f00 */
[----:B------:R-:W-:Y:S02]  /*55f00*/  IMAD.MOV.U32 R16, RZ, RZ, R11 ;  /* 0x000000ffff107224 */ /* 0x000fe400078e000b */
[----:B------:R-:W0:Y:S04]  /*55f10*/  LDSM.16.MT88.4 R8, [R13+0x2e080] ;  /* 0x02e080000d08783b */ /* 0x000e280000004200 */
[----:B------:R-:W-:Y:S01]  /*55f20*/  STL [R1+0x39cc], R16 ;  /* 0x0039cc1001007387 */ /* 0x000fe20000100800 */
[----:B------:R-:W-:Y:S03]  /*55f30*/  STL [R1+0x39c8], R17 ;  /* 0x0039c81101007387 */ /* 0x000fe60000100800 */
[----:B0-----:R-:W-:Y:S01]  /*55f40*/  STL.64 [R1+0x30], R8 ;  /* 0x0000300801007387 */ /* 0x001fe20000100a00 */
[----:B------:R0:W-:Y:S03]  /*55f50*/  STL.64 [R1+0x38], R10 ;  /* 0x0000380a01007387 */ /* 0x0001e60000100a00 */
[----:B0-----:R-:W2:Y:S01]  /*55f60*/  LDL.LU.64 R10, [R1+0x3c28] ;  /* 0x003c2800010a7983 */ /* 0x001ea20000300a00 */
[----:B------:R-:W2:Y:S02]  /*55f70*/  LDL.LU.64 R8, [R1+0x3c20] ;  /* 0x003c200001087983 */ /* 0x000ea40000300a00 */
[C---:B--2---:R-:W-:Y:S11]  /*55f80*/  HMMA.16816.F32.BF16 R20, R8.reuse, R14, R20 ;  /* 0x0000000e0814723c */ /* 0x044ff60000041814 */
[----:B------:R-:W-:Y:S11]  /*55f90*/  @!UPT UIADD3 URZ, URZ, URZ, URZ ;  /* 0x0000003f3f3ff290 */ /* 0x000ff6000fffe03f */
[----:B------:R-:W-:Y:S01]  /*55fa0*/  @!UPT UIADD3 URZ, URZ, URZ, URZ ;  /* 0x0000003f3f3ff290 */ /* 0x000fe2000fffe03f */
[----:B------:R0:W-:Y:S01]  /*55fb0*/  STL.64 [R1+0x318], R22 ;  /* 0x0003181601007387 */ /* 0x0001e20000100a00 */
[----:B------:R-:W-:Y:S02]  /*55fc0*/  MOV R16, R20 ;  /* 0x0000001400107202 */ /* 0x000fe40000000f00 */
[----:B------:R-:W-:Y:S01]  /*55fd0*/  MOV R17, R21 ;  /* 0x0000001500117202 */ /* 0x000fe20000000f00 */
[----:B0-----:R-:W2:Y:S01]  /*55fe0*/  LDL.LU.64 R22, [R1+0x3c18] ;  /* 0x003c180001167983 */ /* 0x001ea20000300a00 */
[----:B------:R-:W2:Y:S03]  /*55ff0*/  LDL.LU.64 R20, [R1+0x3c10] ;  /* 0x003c100001147983 */ /* 0x000ea60000300a00 */
        /* <DEDUP_REMOVED lines=19> */
[-C--:B---3--:R-:W-:Y:S01]  /*56130*/  HMMA.16816.F32.BF16 R20, R20, R18.reuse, R24 ;  /* 0x000000121414723c */ /* 0x088fe20000041818 */
        /* <DEDUP_REMOVED lines=9> */
[C---:B--2---:R-:W-:Y:S08]  /*561d0*/  HMMA.16816.F32.BF16 R8, R24.reuse, R18, R8 ;  /* 0x000000121808723c */ /* 0x044ff00000041808 */
[-C--:B---3--:R-:W-:Y:S07]  /*561e0*/  HMMA.16816.F32.BF16 R20, R24, R14.reuse, R20 ;  /* 0x0000000e1814723c */ /* 0x088fee0000041814 */
[----:B------:R-:W-:Y:S01]  /*561f0*/  IMAD.MOV.U32 R24, RZ, RZ, R28 ;  /* 0x000000ffff187224 */ /* 0x000fe200078e001c */
[----:B------:R-:W-:Y:S11]  /*56200*/  MOV R25, R3 ;  /* 0x0000000300197202 */ /* 0x000ff60000000f00 */
[----:B------:R-:W-:Y:S04]  /*56210*/  @!UPT UIADD3 URZ, URZ, URZ, URZ ;  /* 0x0000003f3f3ff290 */ /* 0x000fe8000fffe03f */
[----:B------:R-:W-:Y:S01]  /*56220*/  STL.64 [R1+0x130], R20 ;  /* 0x0001301401007387 */ /* 0x000fe20000100a00 */
[----:B------:R4:W-:Y:S02]  /*56230*/  STL.64 [R1+0x138], R22 ;  /* 0x0001381601007387 */ /* 0x0009e40000100a00 */
[----:B------:R-:W2:Y:S02]  /*56240*/  LDL.LU R28, [R1+0x3bd8] ;  /* 0x003bd800011c7983 */ /* 0x000ea40000300800 */
[----:B------:R-:W-:Y:S01]  /*56250*/  STL.64 [R1+0xd0], R8 ;  /* 0x0000d00801007387 */ /* 0x000fe20000100a00 */
[----:B------:R-:W-:Y:S01]  /*56260*/  STL.64 [R1+0xd8], R10 ;  /* 0x0000d80a01007387 */ /* 0x000fe20000100a00 */
[----:B------:R-:W3:Y:S01]  /*56270*/  LDL.LU R3, [R1+0x3bd4] ;  /* 0x003bd40001037983 */ /* 0x000ee20000300800 */
[----:B------:R-:W-:Y:S01]  /*56280*/  MOV R26, R29 ;  /* 0x0000001d001a7202 */ /* 0x000fe20000000f00 */
[----:B------:R-:W-:Y:S01]  /*56290*/  IMAD.MOV.U32 R27, RZ, RZ, R0 ;  /* 0x000000ffff1b7224 */ /* 0x000fe200078e0000 */
[----:B------:R-:W2:Y:S06]  /*562a0*/  LDL.LU R29, [R1+0x3bd0] ;  /* 0x003bd000011d7983 */ /* 0x000eac0000300800 */
[----:B----4-:R-:W-:Y:S01]  /*562b0*/  HMMA.16816.F32.BF16 R20, R24, R14, R4 ;  /* 0x0000000e1814723c */ /* 0x010fe20000041804 */
[----:B------:R-:W-:Y:S11]  /*562c0*/  LDSM.16.MT88.4 R4, [R13+0x2e100] ;  /* 0x02e100000d04783b */ /* 0x000ff60000004200 */
[----:B------:R-:W-:Y:S11]  /*562d0*/  @!UPT UIADD3 URZ, URZ, URZ, URZ ;  /* 0x0000003f3f3ff290 */ /* 0x000ff6000fffe03f */
[----:B------:R-:W-:Y:S01]  /*562e0*/  STL.64 [R1+0xc0], R20 ;  /* 0x0000c01401007387 */ /* 0x000fe20000100a00 */
[----:B------:R-:W-:Y:S02]  /*562f0*/  STL.64 [R1+0xc8], R22 ;  /* 0x0000c81601007387 */ /* 0x000fe40000100a00 */
[----:B------:R-:W0:Y:S02]  /*56300*/  LDSM.16.MT88.4 R20, [R13+0x2e180] ;  /* 0x02e180000d14783b */ /* 0x000e240000004200 */
[----:B0-----:R-:W-:Y:S02]  /*56310*/  MOV R2, R20 ;  /* 0x0000001400027202 */ /* 0x001fe40000000f00 */
[----:B------:R-:W-:Y:S01]  /*56320*/  IMAD.MOV.U32 R0, RZ, RZ, R21 ;  /* 0x000000ffff007224 */ /* 0x000fe200078e0015 */
[----:B------:R-:W-:Y:S02]  /*56330*/  MOV R16, R22 ;  /* 0x0000001600107202 */ /* 0x000fe40000000f00 */
[----:B------:R-:W-:-:S02]  /*56340*/  MOV R12, R23 ;  /* 0x00000017000c7202 */ /* 0x000fc40000000f00 */
[----:B------:R-:W-:Y:S02]  /*56350*/  MOV R11, R4 ;  /* 0x00000004000b7202 */ /* 0x000fe40000000f00 */
[----:B------:R-:W-:Y:S02]  /*56360*/  MOV R8, R7 ;  /* 0x0000000700087202 */ /* 0x000fe40000000f00 */
[----:B------:R-:W-:Y:S01]  /*56370*/  MOV R10, R5 ;  /* 0x00000005000a7202 */ /* 0x000fe20000000f00 */
[----:B------:R-:W-:Y:S01]  /*56380*/  IMAD.MOV.U32 R9, RZ, RZ, R6 ;  /* 0x000000ffff097224 */ /* 0x000fe200078e0006 */
[----:B------:R-:W4:Y:S01]  /*56390*/  LDL.LU R4, [R1+0x210] ;  /* 0x0002100001047983 */ /* 0x000f220000300800 */
[----:B------:R-:W4:Y:S02]  /*563a0*/  LDL.LU R5, [R1+0x214] ;  /* 0x0002140001057983 */ /* 0x000f240000300800 */
[----:B------:R-:W4:Y:S02]  /*563b0*/  LDL.LU R6, [R1+0x218] ;  /* 0x0002180001067983 */ /* 0x000f240000300800 */
[----:B------:R-:W4:Y:S01]  /*563c0*/  LDL.LU R7, [R1+0x21c] ;  /* 0x00021c0001077983 */ /* 0x000f220000300800 */
[----:B------:R-:W-:Y:S01]  /*563d0*/  STL [R1+0x3b98], R8 ;  /* 0x003b980801007387 */ /* 0x000fe20000100800 */
[----:B------:R-:W-:Y:S02]  /*563e0*/  STL [R1+0x3b94], R9 ;  /* 0x003b940901007387 */ /* 0x000fe40000100800 */
[----:B------:R-:W-:Y:S02]  /*563f0*/  STL [R1+0x3b90], R10 ;  /* 0x003b900a01007387 */ /* 0x000fe40000100800 */
[----:B------:R-:W-:Y:S01]  /*56400*/  STL [R1+0x3b8c], R11 ;  /* 0x003b8c0b01007387 */ /* 0x000fe20000100800 */
[----:B------:R-:W-:Y:S04]  /*56410*/  STL [R1+0x3a88], R13 ;  /* 0x003a880d01007387 */ /* 0x000fe80000100800 */
[----:B---3--:R-:W0:Y:S02]  /*56420*/  LDSM.16.MT88.4 R20, [R3+0x2e000] ;  /* 0x02e000000314783b */ /* 0x008e240000004200 */
[----:B0-----:R-:W-:Y:S01]  /*56430*/  MOV R10, R22 ;  /* 0x00000016000a7202 */ /* 0x001fe20000000f00 */
[----:B------:R-:W-:-:S02]  /*56440*/  IMAD.MOV.U32 R11, RZ, RZ, R23 ;  /* 0x000000ffff0b7224 */ /* 0x000fc400078e0017 */
[----:B------:R-:W-:Y:S01]  /*56450*/  IMAD.MOV.U32 R8, RZ, RZ, R20 ;  /* 0x000000ffff087224 */ /* 0x000fe200078e0014 */
[----:B------:R-:W-:Y:S02]  /*56460*/  MOV R9, R21 ;  /* 0x0000001500097202 */ /* 0x000fe40000000f00 */
[----:B------:R-:W0:Y:S04]  /*56470*/  LDSM.16.MT88.4 R20, [R3+0x2e080] ;  /* 0x02e080000314783b */ /* 0x000e280000004200 */
[----:B------:R-:W-:Y:S01]  /*56480*/  STL.64 [R1+0x3ba8], R10 ;  /* 0x003ba80a01007387 */ /* 0x000fe20000100a00 */
[----:B------:R1:W-:Y:S03]  /*56490*/  STL.64 [R1+0x3ba0], R8 ;  /* 0x003ba00801007387 */ /* 0x0003e60000100a00 */
[----:B-1----:R-:W3:Y:S01]  /*564a0*/  LDL.LU R8, [R1+0x250] ;  /* 0x0002500001087983 */ /* 0x002ee20000300800 */
[----:B------:R-:W3:Y:S02]  /*564b0*/  LDL.LU R9, [R1+0x254] ;  /* 0x0002540001097983 */ /* 0x000ee40000300800 */
[----:B------:R-:W2:Y:S02]  /*564c0*/  LDL.LU R10, [R1+0x258] ;  /* 0x00025800010a7983 */ /* 0x000ea40000300800 */
[----:B------:R-:W2:Y:S01]  /*564d0*/  LDL.LU R11, [R1+0x25c] ;  /* 0x00025c00010b7983 */ /* 0x000ea20000300800 */
[----:B----4-:R-:W-:Y:S01]  /*564e0*/  HMMA.16816.F32.BF16 R24, R24, R18, R4 ;  /* 0x000000121818723c */ /* 0x010fe20000041804 */
[----:B--2---:R-:W-:Y:S01]  /*564f0*/  STL.64 [R1+0x3bb8], R10 ;  /* 0x003bb80a01007387 */ /* 0x004fe20000100a00 */
[----:B---3--:R1:W-:Y:S03]  /*56500*/  STL.64 [R1+0x3bb0], R8 ;  /* 0x003bb00801007387 */ /* 0x0083e60000100a00 */
        /* <DEDUP_REMOVED lines=9> */
[----:B------:R-:W2:Y:S01]  /*565a0*/  LDL.LU.64 R6, [R1+0x3bc8] ;  /* 0x003bc80001067983 */ /* 0x000ea20000300a00 */
[----:B------:R-:W2:Y:S02]  /*565b0*/  LDL.LU.64 R4, [R1+0x3bc0] ;  /* 0x003bc00001047983 */ /* 0x000ea40000300a00 */
[----:B------:R-:W-:Y:S02]  /*565c0*/  STL.64 [R1+0xa0], R24 ;  /* 0x0000a01801007387 */ /* 0x000fe40000100a00 */
[----:B------:R-:W-:Y:S02]  /*565d0*/  STL.64 [R1+0xa8], R26 ;  /* 0x0000a81a01007387 */ /* 0x000fe40000100a00 */
[----:B------:R-:W0:Y:S04]  /*565e0*/  LDSM.16.MT88.4 R24, [R3+0x2e100] ;  /* 0x02e100000318783b */ /* 0x000e280000004200 */
[----:B0-----:R-:W-:Y:S01]  /*565f0*/  STL.64 [R1+0x3aa0], R26 ;  /* 0x003aa01a01007387 */ /* 0x001fe20000100a00 */
[----:B------:R0:W-:Y:S03]  /*56600*/  STL.64 [R1+0x3a98], R24 ;  /* 0x003a981801007387 */ /* 0x0001e60000100a00 */
[----:B0-----:R-:W3:Y:S01]  /*56610*/  LDL.LU.64 R24, [R1+0x30] ;  /* 0x0000300001187983 */ /* 0x001ee20000300a00 */
[----:B------:R-:W3:Y:S01]  /*56620*/  LDL.LU.64 R26, [R1+0x38] ;  /* 0x00003800011a7983 */ /* 0x000ee20000300a00 */
[----:B--2---:R-:W-:Y:S11]  /*56630*/  HMMA.16816.F32.BF16 R8, R4, R14, R8 ;  /* 0x0000000e0408723c */ /* 0x004ff60000041808 */
[----:B------:R-:W-:Y:S11]  /*56640*/  @!UPT UIADD3 URZ, URZ, URZ, URZ ;  /* 0x0000003f3f3ff290 */ /* 0x000ff6000fffe03f */
[----:B------:R-:W-:Y:S01]  /*56650*/  @!UPT UIADD3 URZ, URZ, URZ, URZ ;  /* 0x0000003f3f3ff290 */ /* 0x000fe2000fffe03f */
[----:B------:R-:W-:Y:S01]  /*56660*/  STL.64 [R1+0xb0], R8 ;  /* 0x0000b00801007387 */ /* 0x000fe20000100a00 */
[----:B------:R0:W-:Y:S03]  /*56670*/  STL.64 [R1+0xb8], R10 ;  /* 0x0000b80a01007387 */ /* 0x0001e60000100a00 */
[----:B0-----:R-:W2:Y:S01]  /*56680*/  LDL.LU.64 R10, [R1+0x3bb8] ;  /* 0x003bb800010a7983 */ /* 0x001ea20000300a00 */
[----:B------:R-:W2:Y:S01]  /*56690*/  LDL.LU.64 R8, [R1+0x3bb0] ;  /* 0x003bb00001087983 */ /* 0x000ea20000300a00 */
[----:B------:R-:W-:-:S07]  /*566a0*/  MOV R23, R29 ;  /* 0x0000001d00177202 */ /* 0x000fce0000000f00 */
[----:B---3--:R-:W-:Y:S11]  /*566b0*/  HMMA.16816.F32.BF16 R20, R24, R14, R20 ;  /* 0x0000000e1814723c */ /* 0x008ff60000041814 */
[----:B------:R-:W-:Y:S11]  /*566c0*/  @!UPT UIADD3 URZ, URZ, URZ, URZ ;  /* 0x0000003f3f3ff290 */ /* 0x000ff6000fffe03f */
[----:B------:R-:W-:Y:S02]  /*566d0*/  @!UPT UIADD3 URZ, URZ, URZ, URZ ;  /* 0x0000003f3f3ff290 */ /* 0x000fe4000fffe03f */
[----:B------:R-:W-:Y:S01]  /*566e0*/  MOV R29, R23 ;  /* 0x00000017001d7202 */ /* 0x000fe20000000f00 */
[----:B--2---:R-:W-:Y:S01]  /*566f0*/  HMMA.16816.F32.BF16 R4, R4, R18, R8 ;  /* 0x000000120404723c */ /* 0x004fe20000041808 */
[----:B------:R-:W2:Y:S01]  /*56700*/  LDL.LU.64 R10, [R1+0x3ba8] ;  /* 0x003ba800010a7983 */ /* 0x000ea20000300a00 */
[----:B------:R-:W3:Y:S11]  /*56710*/  LDL.LU.64 R8, [R1+0x3ba0] ;  /* 0x003ba00001087983 */ /* 0x000ef60000300a00 */
[----:B------:R-:W-:Y:S10]  /*56720*/  @!UPT UIADD3 URZ, URZ, URZ, URZ ;  /* 0x0000003f3f3ff290 */ /* 0x000ff4000fffe03f */
[----:B------:R-:W-:Y:S01]  /*56730*/  STL.64 [R1+0xe0], R4 ;  /* 0x0000e00401007387 */ /* 0x000fe20000100a00 */
[----:B------:R-:W-:Y:S02]  /*56740*/  STL.64 [R1+0xe8], R6 ;  /* 0x0000e80601007387 */ /* 0x000fe40000100a00 */
[----:B------:R-:W0:Y:S02]  /*56750*/  LDSM.16.MT88.4 R4, [R3+0x2e180] ;  /* 0x02e180000304783b */ /* 0x000e240000004200 */
[----:B0-----:R-:W-:Y:S02]  /*56760*/  MOV R13, R6 ;  /* 0x00000006000d7202 */ /* 0x001fe40000000f00 */
[----:B------:R-:W-:Y:S01]  /*56770*/  IMAD.MOV.U32 R17, RZ, RZ, R7 ;  /* 0x000000ffff117224 */ /* 0x000fe200078e0007 */
[----:B------:R0:W-:Y:S02]  /*56780*/  STL.64 [R1+0x40], R4 ;  /* 0x0000400401007387 */ /* 0x0001e40000100a00 */
[----:B------:R-:W-:Y:S02]  /*56790*/  STL [R1+0x3a90], R13 ;  /* 0x003a900d01007387 */ /* 0x000fe40000100800 */
[----:B------:R-:W-:Y:S01]  /*567a0*/  STL [R1+0x3a8c], R17 ;  /* 0x003a8c1101007387 */ /* 0x000fe20000100800 */
[----:B------:R1:W-:Y:S02]  /*567b0*/  STL [R1+0x39d8], R3 ;  /* 0x0039d80301007387 */ /* 0x0003e40000100800 */
[----:B------:R-:W-:Y:S02]  /*567c0*/  STL.64 [R1+0x100], R20 ;  /* 0x0001001401007387 */ /* 0x000fe40000100a00 */
[----:B------:R-:W-:Y:S02]  /*567d0*/  STL [R1+0x108], R22 ;  /* 0x0001081601007387 */ /* 0x000fe40000100800 */
[----:B------:R-:W4:Y:S04]  /*567e0*/  LDSM.16.MT88.4 R20, [R28+0x30000] ;  /* 0x030000001c14783b */ /* 0x000f280000004200 */
[----:B------:R-:W-:Y:S01]  /*567f0*/  STL [R1+0x3900], R29 ;  /* 0x0039001d01007387 */ /* 0x000fe20000100800 */
[----:B------:R-:W-:-:S02]  /*56800*/  MOV R6, R24 ;  /* 0x0000001800067202 */ /* 0x000fc40000000f00 */
[----:B0-----:R-:W-:Y:S01]  /*56810*/  MOV R5, R25 ;  /* 0x0000001900057202 */ /* 0x001fe20000000f00 */
[----:B------:R-:W-:Y:S01]  /*56820*/  IMAD.MOV.U32 R4, RZ, RZ, R26 ;  /* 0x000000ffff047224 */ /* 0x000fe200078e001a */
[----:B-1----:R-:W-:Y:S01]  /*56830*/  MOV R3, R27 ;  /* 0x0000001b00037202 */ /* 0x002fe20000000f00 */
[----:B----4-:R-:W-:Y:S01]  /*56840*/  STL [R1+0x70], R20 ;  /* 0x0000701401007387 */ /* 0x010fe20000100800 */
[----:B------:R-:W-:Y:S02]  /*56850*/  STL [R1+0x7c], R23 ;  /* 0x00007c1701007387 */ /* 0x000fe40000100800 */
[----:B------:R-:W4:Y:S02]  /*56860*/  LDL.LU R24, [R1+0x2c0] ;  /* 0x0002c00001187983 */ /* 0x000f240000300800 */
[----:B------:R-:W4:Y:S01]  /*56870*/  LDL.LU R25, [R1+0x2c4] ;  /* 0x0002c40001197983 */ /* 0x000f220000300800 */
[----:B------:R-:W2:Y:S01]  /*56880*/  LDL.LU R26, [R1+0x2c8] ;  /* 0x0002c800011a7983 */ /* 0x000ea20000300800 */
[----:B------:R-:W2:Y:S03]  /*56890*/  LDL.LU R27, [R1+0x2cc] ;  /* 0x0002cc00011b7983 */ /* 0x000ea60000300800 */
[----:B--2---:R-:W-:Y:S01]  /*568a0*/  STL.64 [R1+0x3ab0], R26 ;  /* 0x003ab01a01007387 */ /* 0x004fe20000100a00 */
[----:B----4-:R0:W-:Y:S03]  /*568b0*/  STL.64 [R1+0x3aa8], R24 ;  /* 0x003aa81801007387 */ /* 0x0101e60000100a00 */
[----:B0-----:R-:W2:Y:S01]  /*568c0*/  LDL.LU R24, [R1+0x200] ;  /* 0x0002000001187983 */ /* 0x001ea20000300800 */
[----:B------:R-:W2:Y:S02]  /*568d0*/  LDL.LU R25, [R1+0x204] ;  /* 0x0002040001197983 */ /* 0x000ea40000300800 */
[----:B------:R-:W4:Y:S02]  /*568e0*/  LDL.LU R26, [R1+0x208] ;  /* 0x00020800011a7983 */ /* 0x000f240000300800 */
[----:B------:R-:W4:Y:S01]  /*568f0*/  LDL.LU R27, [R1+0x20c] ;  /* 0x00020c00011b7983 */ /* 0x000f220000300800 */
[----:B------:R-:W-:Y:S01]  /*56900*/  MOV R17, R22 ;  /* 0x0000001600117202 */ /* 0x000fe20000000f00 */
[----:B------:R-:W-:Y:S01]  /*56910*/  IMAD.MOV.U32 R13, RZ, RZ, R21 ;  /* 0x000000ffff0d7224 */ /* 0x000fe200078e0015 */
[----:B---3--:R-:W-:-:S02]  /*56920*/  MOV R20, R8 ;  /* 0x0000000800147202 */ /* 0x008fc40000000f00 */
[----:B------:R-:W-:Y:S02]  /*56930*/  MOV R22, R10 ;  /* 0x0000000a00167202 */ /* 0x000fe40000000f00 */
[----:B------:R-:W-:Y:S01]  /*56940*/  MOV R23, R11 ;  /* 0x0000000b00177202 */ /* 0x000fe20000000f00 */
[----:B------:R-:W-:Y:S01]  /*56950*/  IMAD.MOV.U32 R21, RZ, RZ, R9 ;  /* 0x000000ffff157224 */ /* 0x000fe200078e0009 */
[----:B----4-:R-:W-:Y:S01]  /*56960*/  STL.64 [R1+0x3ad0], R26 ;  /* 0x003ad01a01007387 */ /* 0x010fe20000100a00 */
        /* <DEDUP_REMOVED lines=17> */
[----:B------:R-:W-:Y:S01]  /*56a80*/  MOV R22, R16 ;  /* 0x0000001000167202 */ /* 0x000fe20000000f00 */
[----:B------:R-:W-:-:S02]  /*56a90*/  IMAD.MOV.U32 R23, RZ, RZ, R12 ;  /* 0x000000ffff177224 */ /* 0x000fc400078e000c */
[----:B------:R-:W-:Y:S01]  /*56aa0*/  IMAD.MOV.U32 R20, RZ, RZ, R2 ;  /* 0x000000ffff147224 */ /* 0x000fe200078e0002 */
[----:B------:R-:W-:Y:S01]  /*56ab0*/  MOV R21, R0 ;  /* 0x0000000000157202 */ /* 0x000fe20000000f00 */
[----:B--2---:R-:W-:Y:S01]  /*56ac0*/  STL.64 [R1+0x3b00], R26 ;  /* 0x003b001a01007387 */ /* 0x004fe20000100a00 */
[----:B------:R0:W-:Y:S02]  /*56ad0*/  STL.64 [R1+0x3af8], R24 ;  /* 0x003af81801007387 */ /* 0x0001e40000100a00 */
[----:B------:R-:W2:Y:S02]  /*56ae0*/  LDL.LU R2, [R1+0x3b88] ;  /* 0x003b880001027983 */ /* 0x000ea40000300800 */
[----:B------:R-:W2:Y:S01]  /*56af0*/  LDL.LU R0, [R1+0x3b84] ;  /* 0x003b840001007983 */ /* 0x000ea20000300800 */
[----:B------:R3:W-:Y:S01]  /*56b00*/  STL.64 [R1+0x3b20], R22 ;  /* 0x003b201601007387 */ /* 0x0007e20000100a00 */
[----:B------:R1:W-:Y:S03]  /*56b10*/  STL.64 [R1+0x3b18], R20 ;  /* 0x003b181401007387 */ /* 0x0003e60000100a00 */
[----:B0-----:R-:W2:Y:S01]  /*56b20*/  LDL.LU R24, [R1+0x1f0] ;  /* 0x0001f00001187983 */ /* 0x001ea20000300800 */
[----:B------:R-:W2:Y:S02]  /*56b30*/  LDL.LU R25, [R1+0x1f4] ;  /* 0x0001f40001197983 */ /* 0x000ea40000300800 */
[----:B------:R-:W2:Y:S01]  /*56b40*/  LDL.LU R26, [R1+0x1f8] ;  /* 0x0001f800011a7983 */ /* 0x000ea20000300800 */
[----:B---3--:R-:W-:-:S02]  /*56b50*/  MOV R22, R9 ;  /* 0x0000000900167202 */ /* 0x008fc40000000f00 */
[----:B------:R-:W-:Y:S02]  /*56b60*/  MOV R23, R8 ;  /* 0x0000000800177202 */ /* 0x000fe40000000f00 */
[----:B-1----:R-:W-:Y:S01]  /*56b70*/  MOV R20, R11 ;  /* 0x0000000b00147202 */ /* 0x002fe20000000f00 */
[----:B----4-:R-:W-:Y:S01]  /*56b80*/  IMAD.MOV.U32 R21, RZ, RZ, R10 ;  /* 0x000000ffff157224 */ /* 0x010fe200078e000a */
[----:B--2---:R-:W-:Y:S02]  /*56b90*/  MOV R27, R0 ;  /* 0x00000000001b7202 */ /* 0x004fe40000000f00 */
[----:B------:R-:W2:Y:S01]  /*56ba0*/  LDL.LU R0, [R1+0x3b80] ;  /* 0x003b800001007983 */ /* 0x000ea20000300800 */
[----:B------:R-:W-:Y:S02]  /*56bb0*/  STL.64 [R1+0x3b50], R22 ;  /* 0x003b501601007387 */ /* 0x000fe40000100a00 */
[----:B------:R-:W-:Y:S01]  /*56bc0*/  STL.64 [R1+0x3b48], R20 ;  /* 0x003b481401007387 */ /* 0x000fe20000100a00 */
[----:B------:R-:W-:Y:S01]  /*56bd0*/  STL.64 [R1+0x3b10], R26 ;  /* 0x003b101a01007387 */ /* 0x000fe20000100a00 */
[----:B------:R0:W-:Y:S03]  /*56be0*/  STL.64 [R1+0x3b08], R24 ;  /* 0x003b081801007387 */ /* 0x0001e60000100a00 */
[----:B0-----:R-:W3:Y:S01]  /*56bf0*/  LDL.LU R24, [R1+0x2e0] ;  /* 0x0002e00001187983 */ /* 0x001ee20000300800 */
[----:B------:R-:W3:Y:S02]  /*56c00*/  LDL.LU R25, [R1+0x2e4] ;  /* 0x0002e40001197983 */ /* 0x000ee40000300800 */
[----:B------:R-:W4:Y:S02]  /*56c10*/  LDL.LU R26, [R1+0x2e8] ;  /* 0x0002e800011a7983 */ /* 0x000f240000300800 */
[----:B--2---:R-:W-:-:S02]  /*56c20*/  IMAD.MOV.U32 R27, RZ, RZ, R0 ;  /* 0x000000ffff1b7224 */ /* 0x004fc400078e0000 */
[----:B------:R-:W2:Y:S04]  /*56c30*/  LDL.LU R0, [R1+0x3b7c] ;  /* 0x003b7c0001007983 */ /* 0x000ea80000300800 */
[----:B----4-:R-:W-:Y:S01]  /*56c40*/  STL.64 [R1+0x3b30], R26 ;  /* 0x003b301a01007387 */ /* 0x010fe20000100a00 */
[----:B---3--:R0:W-:Y:S03]  /*56c50*/  STL.64 [R1+0x3b28], R24 ;  /* 0x003b281801007387 */ /* 0x0081e60000100a00 */
[----:B0-----:R-:W3:Y:S01]  /*56c60*/  LDL.LU R24, [R1+0x2f0] ;  /* 0x0002f00001187983 */ /* 0x001ee20000300800 */
[----:B------:R-:W3:Y:S02]  /*56c70*/  LDL.LU R25, [R1+0x2f4] ;  /* 0x0002f40001197983 */ /* 0x000ee40000300800 */
[----:B------:R-:W4:Y:S02]  /*56c80*/  LDL.LU R26, [R1+0x2f8] ;  /* 0x0002f800011a7983 */ /* 0x000f240000300800 */
[----:B------:R-:W4:Y:S02]  /*56c90*/  LDL.LU R27, [R1+0x2fc] ;  /* 0x0002fc00011b7983 */ /* 0x000f240000300800 */
[----:B------:R-:W-:Y:S01]  /*56ca0*/  IMAD.MOV.U32 R22, RZ, RZ, R4 ;  /* 0x000000ffff167224 */ /* 0x000fe200078e0004 */
[----:B------:R-:W-:-:S02]  /*56cb0*/  MOV R23, R3 ;  /* 0x0000000300177202 */ /* 0x000fc40000000f00 */
[----:B------:R-:W-:Y:S02]  /*56cc0*/  MOV R20, R6 ;  /* 0x0000000600147202 */ /* 0x000fe40000000f00 */
[----:B------:R-:W-:Y:S01]  /*56cd0*/  MOV R21, R5 ;  /* 0x0000000500157202 */ /* 0x000fe20000000f00 */
[----:B------:R-:W-:Y:S04]  /*56ce0*/  STL.64 [R1+0x3b70], R22 ;  /* 0x003b701601007387 */ /* 0x000fe80000100a00 */
[----:B------:R-:W-:Y:S02]  /*56cf0*/  STL.64 [R1+0x3b68], R20 ;  /* 0x003b681401007387 */ /* 0x000fe40000100a00 */
[----:B------:R-:W-:Y:S01]  /*56d00*/  LDSM.16.MT88.4 R20, [R28+0x30080] ;  /* 0x030080001c14783b */ /* 0x000fe20000004200 */
[----:B----4-:R-:W-:Y:S03]  /*56d10*/  STL.64 [R1+0x3b40], R26 ;  /* 0x003b401a01007387 */ /* 0x010fe60000100a00 */
[----:B---3--:R0:W-:Y:S02]  /*56d20*/  STL.64 [R1+0x3b38], R24 ;  /* 0x003b381801007387 */ /* 0x0081e40000100a00 */
[----:B0-----:R-:W3:Y:S01]  /*56d30*/  LDL.LU R24, [R1+0x320] ;  /* 0x0003200001187983 */ /* 0x001ee20000300800 */
[----:B------:R-:W3:Y:S02]  /*56d40*/  LDL.LU R25, [R1+0x324] ;  /* 0x0003240001197983 */ /* 0x000ee40000300800 */
[----:B------:R-:W4:Y:S01]  /*56d50*/  LDL.LU R26, [R1+0x328] ;  /* 0x00032800011a7983 */ /* 0x000f220000300800 */
[----:B--2---:R-:W-:-:S02]  /*56d60*/  MOV R27, R0 ;  /* 0x00000000001b7202 */ /* 0x004fc40000000f00 */
[----:B------:R-:W2:Y:S04]  /*56d70*/  LDL.LU R0, [R1+0x3b78] ;  /* 0x003b780001007983 */ /* 0x000ea80000300800 */
[----:B--2---:R-:W0:Y:S04]  /*56d80*/  LDSM.16.M88.4 R4, [R0+0x40300] ;  /* 0x040300000004783b */ /* 0x004e280000000200 */
[----:B------:R-:W1:Y:S04]  /*56d90*/  LDSM.16.M88.4 R8, [R0+0x50300] ;  /* 0x050300000008783b */ /* 0x000e680000000200 */
[----:B----4-:R-:W-:Y:S01]  /*56da0*/  STL.64 [R1+0x3b60], R26 ;  /* 0x003b601a01007387 */ /* 0x010fe20000100a00 */
[----:B---3--:R2:W-:Y:S03]  /*56db0*/  STL.64 [R1+0x3b58], R24 ;  /* 0x003b581801007387 */ /* 0x0085e60000100a00 */
[----:B--2---:R-:W2:Y:S01]  /*56dc0*/  LDL.LU R24, [R1+0x300] ;  /* 0x0003000001187983 */ /* 0x004ea20000300800 */
[----:B------:R-:W2:Y:S02]  /*56dd0*/  LDL.LU R25, [R1+0x304] ;  /* 0x0003040001197983 */ /* 0x000ea40000300800 */
[----:B------:R-:W2:Y:S02]  /*56de0*/  LDL.LU R26, [R1+0x308] ;  /* 0x00030800011a7983 */ /* 0x000ea40000300800 */
[----:B------:R-:W2:Y:S01]  /*56df0*/  LDL.LU R27, [R1+0x30c] ;  /* 0x00030c00011b7983 */ /* 0x000ea20000300800 */
[----:B0-----:R-:W-:Y:S01]  /*56e00*/  STL [R1+0x3800], R6 ;  /* 0x0038000601007387 */ /* 0x001fe20000100800 */
[----:B------:R-:W-:Y:S02]  /*56e10*/  STL [R1+0x37b8], R7 ;  /* 0x0037b80701007387 */ /* 0x000fe40000100800 */
[----:B-1----:R0:W-:Y:S02]  /*56e20*/  STL [R1+0x37b4], R10 ;  /* 0x0037b40a01007387 */ /* 0x0021e40000100800 */
[----:B------:R1:W-:Y:S01]  /*56e30*/  STL [R1+0x37b0], R11 ;  /* 0x0037b00b01007387 */ /* 0x0003e20000100800 */
[----:B------:R3:W-:Y:S01]  /*56e40*/  STL.64 [R1+0x3a50], R8 ;  /* 0x003a500801007387 */ /* 0x0007e20000100a00 */
[----:B0-----:R-:W-:Y:S01]  /*56e50*/  MOV R10, R21 ;  /* 0x00000015000a7202 */ /* 0x001fe20000000f00 */
[----:B-1----:R-:W-:Y:S01]  /*56e60*/  IMAD.MOV.U32 R11, RZ, RZ, R20 ;  /* 0x000000ffff0b7224 */ /* 0x002fe200078e0014 */
[----:B---3--:R-:W-:Y:S01]  /*56e70*/  MOV R9, R22 ;  /* 0x0000001600097202 */ /* 0x008fe20000000f00 */
[----:B------:R-:W-:-:S02]  /*56e80*/  IMAD.MOV.U32 R8, RZ, RZ, R23 ;  /* 0x000000ffff087224 */ /* 0x000fc400078e0017 */
[----:B------:R-:W0:Y:S04]  /*56e90*/  LDSM.16.MT88.4 R20, [R28+0x30100] ;  /* 0x030100001c14783b */ /* 0x000e280000004200 */
[----:B------:R-:W-:Y:S01]  /*56ea0*/  STL [R1+0x3204], R0 ;  /* 0x0032040001007387 */ /* 0x000fe20000100800 */
[----:B0-----:R-:W-:Y:S01]  /*56eb0*/  IMAD.MOV.U32 R7, RZ, RZ, R22 ;  /* 0x000000ffff077224 */ /* 0x001fe200078e0016 */
[----:B------:R-:W-:Y:S02]  /*56ec0*/  MOV R6, R23 ;  /* 0x0000001700067202 */ /* 0x000fe40000000f00 */
[----:B------:R-:W-:Y:S02]  /*56ed0*/  MOV R16, R20 ;  /* 0x0000001400107202 */ /* 0x000fe40000000f00 */
        /* <DEDUP_REMOVED lines=58> */
[----:B------:R0:W-:Y:S01]  /*57280*/  STL [R1+0x1fc], R27 ;  /* 0x0001fc1b01007387 */ /* 0x0001e20000100800 */
[----:B------:R-:W-:Y:S02]  /*57290*/  MOV R0, R26 ;  /* 0x0000001a00007202 */ /* 0x000fe40000000f00 */
[----:B------:R-:W-:Y:S01]  /*572a0*/  MOV R28, R24 ;  /* 0x00000018001c7202 */ /* 0x000fe20000000f00 */
[----:B0-----:R-:W2:Y:S01]  /*572b0*/  LDL.LU.64 R26, [R1+0x3ae0] ;  /* 0x003ae000011a7983 */ /* 0x001ea20000300a00 */
[----:B------:R-:W2:Y:S02]  /*572c0*/  LDL.LU.64 R24, [R1+0x3ad8] ;  /* 0x003ad80001187983 */ /* 0x000ea40000300a00 */
        /* <DEDUP_REMOVED lines=28> */
[C---:B---3--:R-:W-:Y:S08]  /*57490*/  HMMA.16816.F32.BF16 R4, R24.reuse, R18, R4 ;  /* 0x000000121804723c */ /* 0x048ff00000041804 */
[----:B--2---:R-:W-:Y:S01]  /*574a0*/  HMMA.16816.F32.BF16 R20, R24, R14, R20 ;  /* 0x0000000e1814723c */ /* 0x004fe20000041814 */
[----:B------:R-:W-:Y:S11]  /*574b0*/  LDSM.16.MT88.4 R24, [R2+0x30100] ;  /* 0x030100000218783b */ /* 0x000ff60000004200 */
[----:B------:R-:W-:Y:S11]  /*574c0*/  @!UPT UIADD3 URZ, URZ, URZ, URZ ;  /* 0x0000003f3f3ff290 */ /* 0x000ff6000fffe03f */
[----:B------:R-:W-:Y:S01]  /*574d0*/  STL.64 [R1+0x2f0], R20 ;  /* 0x0002f01401007387 */ /* 0x000fe20000100a00 */
[----:B------:R-:W-:Y:S02]  /*574e0*/  STL.64 [R1+0x2f8], R22 ;  /* 0x0002f81601007387 */ /* 0x000fe40000100a00 */
[----:B------:R-:W-:Y:S02]  /*574f0*/  STL [R1+0x3a78], R16 ;  /* 0x003a781001007387 */ /* 0x000fe40000100800 */
[----:B------:R-:W-:Y:S01]  /*57500*/  STL.64 [R1+0x2d0], R4 ;  /* 0x0002d00401007387 */ /* 0x000fe20000100a00 */
[----:B------:R-:W-:Y:S02]  /*57510*/  STL.64 [R1+0x2d8], R6 ;  /* 0x0002d80601007387 */ /* 0x000fe40000100a00 */
[----:B------:R-:W0:Y:S02]  /*57520*/  LDSM.16.MT88.4 R4, [R2+0x30000] ;  /* 0x030000000204783b */ /* 0x000e240000004200 */
[----:B------:R-:W-:Y:S04]  /*57530*/  LDSM.16.MT88.4 R20, [R2+0x30180] ;  /* 0x030180000214783b */ /* 0x000fe80000004200 */
[----:B0-----:R-:W-:Y:S01]  /*57540*/  STL.64 [R1+0x30], R4 ;  /* 0x0000300401007387 */ /* 0x001fe20000100a00 */
[----:B------:R-:W-:Y:S02]  /*57550*/  STL [R1+0x38], R6 ;  /* 0x0000380601007387 */ /* 0x000fe40000100800 */
[----:B------:R-:W-:-:S02]  /*57560*/  IMAD.MOV.U32 R3, RZ, RZ, R7 ;  /* 0x000000ffff037224 */ /* 0x000fc400078e0007 */
[----:B------:R-:W0:Y:S01]  /*57570*/  LDSM.16.MT88.4 R4, [R2+0x30080] ;  /* 0x030080000204783b */ /* 0x000e220000004200 */
[----:B------:R-:W-:Y:S03]  /*57580*/  STL.64 [R1+0x3960], R26 ;  /* 0x0039601a01007387 */ /* 0x000fe60000100a00 */
[----:B0-----:R-:W-:Y:S01]  /*57590*/  STL.64 [R1+0x20], R4 ;  /* 0x0000200401007387 */ /* 0x001fe20000100a00 */
[----:B------:R-:W-:Y:S02]  /*575a0*/  STL.64 [R1+0x28], R6 ;  /* 0x0000280601007387 */ /* 0x000fe40000100a00 */
[----:B------:R0:W-:Y:S02]  /*575b0*/  STL.64 [R1+0x3958], R24 ;  /* 0x0039581801007387 */ /* 0x0001e40000100a00 */
[----:B0-----:R-:W2:Y:S01]  /*575c0*/  LDL.LU.64 R24, [R1+0x90] ;  /* 0x0000900001187983 */ /* 0x001ea20000300a00 */
[----:B------:R-:W3:Y:S03]  /*575d0*/  LDL.LU.64 R26, [R1+0x98] ;  /* 0x00009800011a7983 */ /* 0x000ee60000300a00 */
        /* <DEDUP_REMOVED lines=12> */
[----:B---3--:R0:W-:Y:S01]  /*576a0*/  STL.64 [R1+0x3a08], R26 ;  /* 0x003a081a01007387 */ /* 0x0081e20000100a00 */
[----:B--2---:R1:W-:Y:S02]  /*576b0*/  STL.64 [R1+0x3a00], R24 ;  /* 0x003a001801007387 */ /* 0x0043e40000100a00 */
[----:B0-----:R-:W-:Y:S01]  /*576c0*/  IMAD.MOV.U32 R26, RZ, RZ, R9 ;  /* 0x000000ffff1a7224 */ /* 0x001fe200078e0009 */
[----:B------:R-:W-:-:S02]  /*576d0*/  MOV R27, R8 ;  /* 0x00000008001b7202 */ /* 0x000fc40000000f00 */
[----:B-1----:R-:W-:Y:S02]  /*576e0*/  MOV R24, R11 ;  /* 0x0000000b00187202 */ /* 0x002fe40000000f00 */
[----:B------:R-:W-:Y:S01]  /*576f0*/  MOV R25, R10 ;  /* 0x0000000a00197202 */ /* 0x000fe20000000f00 */
[----:B------:R0:W-:Y:S04]  /*57700*/  STL.64 [R1+0x3a38], R26 ;  /* 0x003a381a01007387 */ /* 0x0001e80000100a00 */
[----:B------:R1:W-:Y:S02]  /*57710*/  STL.64 [R1+0x3a30], R24 ;  /* 0x003a301801007387 */ /* 0x0003e40000100a00 */
[----:B0-----:R-:W-:Y:S01]  /*57720*/  IMAD.MOV.U32 R26, RZ, RZ, R17 ;  /* 0x000000ffff1a7224 */ /* 0x001fe200078e0011 */
[----:B-1----:R-:W2:Y:S01]  /*57730*/  LDL.LU R24, [R1+0x70] ;  /* 0x0000700001187983 */ /* 0x002ea20000300800 */
[----:B------:R-:W-:-:S02]  /*57740*/  MOV R25, R13 ;  /* 0x0000000d00197202 */ /* 0x000fc40000000f00 */
[----:B------:R-:W3:Y:S02]  /*57750*/  LDL.LU R13, [R1+0x3a90] ;  /* 0x003a9000010d7983 */ /* 0x000ee40000300800 */
[----:B------:R-:W4:Y:S01]  /*57760*/  LDL.LU R17, [R1+0x3a8c] ;  /* 0x003a8c0001117983 */ /* 0x000f220000300800 */
[----:B------:R-:W2:Y:S04]  /*57770*/  LDL.LU R27, [R1+0x7c] ;  /* 0x00007c00011b7983 */ /* 0x000ea80000300800 */
[----:B--2---:R-:W-:Y:S01]  /*57780*/  STL.64 [R1+0x3a70], R26 ;  /* 0x003a701a01007387 */ /* 0x004fe20000100a00 */
[----:B------:R0:W-:Y:S02]  /*57790*/  STL.64 [R1+0x3a68], R24 ;  /* 0x003a681801007387 */ /* 0x0001e40000100a00 */
[----:B------:R-:W2:Y:S02]  /*577a0*/  LDL.LU R4, [R1+0x40] ;  /* 0x0000400001047983 */ /* 0x000ea40000300800 */
[----:B------:R-:W2:Y:S01]  /*577b0*/  LDL.LU R5, [R1+0x44] ;  /* 0x0000440001057983 */ /* 0x000ea20000300800 */
[----:B---3--:R-:W-:-:S02]  /*577c0*/  MOV R6, R13 ;  /* 0x0000000d00067202 */ /* 0x008fc40000000f00 */
[----:B------:R-:W3:Y:S01]  /*577d0*/  LDL.LU R13, [R1+0x3a88] ;  /* 0x003a8800010d7983 */ /* 0x000ee20000300800 */
[----:B----4-:R-:W-:-:S03]  /*577e0*/  MOV R7, R17 ;  /* 0x0000001100077202 */ /* 0x010fc60000000f00 */
[----:B0-----:R-:W4:Y:S01]  /*577f0*/  LDL.LU R24, [R1+0x280] ;  /* 0x0002800001187983 */ /* 0x001f220000300800 */
[----:B------:R-:W4:Y:S02]  /*57800*/  LDL.LU R25, [R1+0x284] ;  /* 0x0002840001197983 */ /* 0x000f240000300800 */
[----:B------:R-:W4:Y:S02]  /*57810*/  LDL.LU R26, [R1+0x288] ;  /* 0x00028800011a7983 */ /* 0x000f240000300800 */
[----:B------:R-:W4:Y:S01]  /*57820*/  LDL.LU R27, [R1+0x28c] ;  /* 0x00028c00011b7983 */ /* 0x000f220000300800 */
[----:B------:R-:W2:Y:S01]  /*57830*/  LDL.LU R16, [R1+0x2b0] ;  /* 0x0002b00001107983 */ /* 0x000ea20000300800 */
[----:B------:R-:W2:Y:S02]  /*57840*/  LDL.LU R17, [R1+0x2b4] ;  /* 0x0002b40001117983 */ /* 0x000ea40000300800 */
        /* <DEDUP_REMOVED lines=31> */
[----:B------:R-:W-:Y:S01]  /*57a40*/  STL [R1+0x3914], R2 ;  /* 0x0039140201007387 */ /* 0x000fe20000100800 */
[----:B------:R-:W-:Y:S02]  /*57a50*/  STL.64 [R1+0x2c0], R16 ;  /* 0x0002c01001007387 */ /* 0x000fe40000100a00 */
[----:B------:R-:W-:Y:S02]  /*57a60*/  STL.64 [R1+0x2c8], R18 ;  /* 0x0002c81201007387 */ /* 0x000fe40000100a00 */
[----:B---3--:R-:W0:Y:S04]  /*57a70*/  LDSM.16.MT88.4 R16, [R13+0x30000] ;  /* 0x030000000d10783b */ /* 0x008e280000004200 */
[----:B0-----:R-:W-:Y:S01]  /*57a80*/  STL.64 [R1+0x80], R16 ;  /* 0x0000801001007387 */ /* 0x001fe20000100a00 */
[----:B------:R0:W-:Y:S03]  /*57a90*/  STL.64 [R1+0x88], R18 ;  /* 0x0000881201007387 */ /* 0x0001e60000100a00 */
[----:B0-----:R-:W4:Y:S01]  /*57aa0*/  LDL.LU.64 R18, [R1+0x3a80] ;  /* 0x003a800001127983 */ /* 0x001f220000300a00 */
[----:B------:R-:W3:Y:S01]  /*57ab0*/  LDL.LU R16, [R1+0x3a78] ;  /* 0x003a780001107983 */ /* 0x000ee20000300800 */
[----:B----4-:R-:W-:Y:S02]  /*57ac0*/  HMMA.16816.F32.BF16 R4, R4, R18, R24 ;  /* 0x000000120404723c */ /* 0x010fe40000041818 */
[----:B------:R-:W4:Y:S01]  /*57ad0*/  LDL.LU.64 R26, [R1+0x3a70] ;  /* 0x003a7000011a7983 */ /* 0x000f220000300a00 */
[----:B------:R-:W4:Y:S11]  /*57ae0*/  LDL.LU.64 R24, [R1+0x3a68] ;  /* 0x003a680001187983 */ /* 0x000f360000300a00 */
[----:B------:R-:W-:Y:S09]  /*57af0*/  @!UPT UIADD3 URZ, URZ, URZ, URZ ;  /* 0x0000003f3f3ff290 */ /* 0x000ff2000fffe03f */
[----:B------:R-:W-:Y:S01]  /*57b00*/  STL.64 [R1+0x280], R4 ;  /* 0x0002800401007387 */ /* 0x000fe20000100a00 */
[----:B------:R0:W-:Y:S03]  /*57b10*/  STL.64 [R1+0x288], R6 ;  /* 0x0002880601007387 */ /* 0x0001e60000100a00 */
[----:B0-----:R-:W2:Y:S01]  /*57b20*/  LDL.LU.64 R6, [R1+0x3a60] ;  /* 0x003a600001067983 */ /* 0x001ea20000300a00 */
[----:B------:R-:W4:Y:S02]  /*57b30*/  LDL.LU.64 R4, [R1+0x3a58] ;  /* 0x003a580001047983 */ /* 0x000f240000300a00 */
[C---:B----4-:R-:W-:Y:S11]  /*57b40*/  HMMA.16816.F32.BF16 R8, R24.reuse, R4, R8 ;  /* 0x000000041808723c */ /* 0x050ff60000041808 */
[----:B------:R-:W-:Y:S11]  /*57b50*/  @!UPT UIADD3 URZ, URZ, URZ, URZ ;  /* 0x0000003f3f3ff290 */ /* 0x000ff6000fffe03f */
[----:B------:R-:W-:Y:S01]  /*57b60*/  @!UPT UIADD3 URZ, URZ, URZ, URZ ;  /* 0x0000003f3f3ff290 */ /* 0x000fe2000fffe03f */
[----:B------:R0:W-:Y:S01]  /*57b70*/  STL.64 [R1+0x260], R8 ;  /* 0x0002600801007387 */ /* 0x0001e20000100a00 */
[----:B------:R-:W-:Y:S03]  /*57b80*/  STL [R1+0x268], R10 ;  /* 0x0002680a01007387 */ /* 0x000fe60000100800 */
[----:B0-----:R-:W2:Y:S02]  /*57b90*/  LDL.LU.64 R8, [R1+0x3a50] ;  /* 0x003a500001087983 */ /* 0x001ea40000300a00 */
[----:B--2---:R-:W-:Y:S02]  /*57ba0*/  HMMA.16816.F32.BF16 R24, R24, R8, R20 ;  /* 0x000000081818723c */ /* 0x004fe40000041814 */
[----:B------:R-:W2:Y:S01]  /*57bb0*/  LDL.LU.64 R22, [R1+0x3a48] ;  /* 0x003a480001167983 */ /* 0x000ea20000300a00 */
[----:B------:R-:W2:Y:S11]  /*57bc0*/  LDL.LU.64 R20, [R1+0x3a40] ;  /* 0x003a400001147983 */ /* 0x000eb60000300a00 */
[----:B------:R-:W-:Y:S09]  /*57bd0*/  @!UPT UIADD3 URZ, URZ, URZ, URZ ;  /* 0x0000003f3f3ff290 */ /* 0x000ff2000fffe03f */
[----:B------:R-:W-:Y:S01]  /*57be0*/  STL.64 [R1+0x230], R24 ;  /* 0x0002301801007387 */ /* 0x000fe20000100a00 */
[----:B------:R0:W-:Y:S03]  /*57bf0*/  STL.64 [R1+0x238], R26 ;  /* 0x0002381a01007387 */ /* 0x0001e60000100a00 */
[----:B0-----:R-:W2:Y:S01]  /*57c00*/  LDL.LU.64 R26, [R1+0x3a38] ;  /* 0x003a3800011a7983 */ /* 0x001ea20000300a00 */
[----:B------:R-:W2:Y:S01]  /*57c10*/  LDL.LU.64 R24, [R1+0x3a30] ;  /* 0x003a300001187983 */ /* 0x000ea20000300a00 */
[----:B------:R-:W-:Y:S01]  /*57c20*/  MOV R19, R6 ;  /* 0x0000000600137202 */ /* 0x000fe20000000f00 */
[----:B------:R-:W-:Y:S01]  /*57c30*/  IMAD.MOV.U32 R6, RZ, RZ, R11 ;  /* 0x000000ffff067224 */ /* 0x000fe200078e000b */
[----:B------:R-:W-:Y:S01]  /*57c40*/  MOV R18, R7 ;  /* 0x0000000700127202 */ /* 0x000fe20000000f00 */
[C---:B--2---:R-:W-:Y:S11]  /*57c50*/  HMMA.16816.F32.BF16 R20, R24.reuse, R4, R20 ;  /* 0x000000041814723c */ /* 0x044ff60000041814 */
[----:B------:R-:W-:Y:S11]  /*57c60*/  @!UPT UIADD3 URZ, URZ, URZ, URZ ;  /* 0x0000003f3f3ff290 */ /* 0x000ff6000fffe03f */
[----:B------:R-:W-:Y:S01]  /*57c70*/  @!UPT UIADD3 URZ, URZ, URZ, URZ ;  /* 0x0000003f3f3ff290 */ /* 0x000fe2000fffe03f */
[----:B------:R0:W-:Y:S01]  /*57c80*/  STL [R1+0x224], R21 ;  /* 0x0002241501007387 */ /* 0x0001e20000100800 */
[----:B------:R-:W-:Y:S01]  /*57c90*/  MOV R10, R22 ;  /* 0x00000016000a7202 */ /* 0x000fe20000000f00 */
[----:B------:R-:W-:Y:S01]  /*57ca0*/  IMAD.MOV.U32 R11, RZ, RZ, R23 ;  /* 0x000000ffff0b7224 */ /* 0x000fe200078e0017 */
[----:B------:R-:W-:Y:S01]  /*57cb0*/  MOV R7, R20 ;  /* 0x0000001400077202 */ /* 0x000fe20000000f00 */
[----:B------:R-:W2:Y:S04]  /*57cc0*/  LDL.LU.64 R22, [R1+0x3a28] ;  /* 0x003a280001167983 */ /* 0x000ea80000300a00 */
[----:B0-----:R-:W2:Y:S02]  /*57cd0*/  LDL.LU.64 R20, [R1+0x3a20] ;  /* 0x003a200001147983 */ /* 0x001ea40000300a00 */
[----:B--2---:R-:W-:Y:S02]  /*57ce0*/  HMMA.16816.F32.BF16 R24, R24, R8, R20 ;  /* 0x000000081818723c */ /* 0x004fe40000041814 */
[----:B------:R-:W2:Y:S01]  /*57cf0*/  LDL.LU.64 R22, [R1+0x3a18] ;  /* 0x003a180001167983 */ /* 0x000ea20000300a00 */
[----:B------:R-:W2:Y:S11]  /*57d00*/  LDL.LU.64 R20, [R1+0x3a10] ;  /* 0x003a100001147983 */ /* 0x000eb60000300a00 */
[----:B------:R-:W-:Y:S09]  /*57d10*/  @!UPT UIADD3 URZ, URZ, URZ, URZ ;  /* 0x0000003f3f3ff290 */ /* 0x000ff2000fffe03f */
[----:B------:R-:W-:Y:S01]  /*57d20*/  STL.64 [R1+0x2a0], R24 ;  /* 0x0002a01801007387 */ /* 0x000fe20000100a00 */
[----:B------:R0:W-:Y:S03]  /*57d30*/  STL.64 [R1+0x2a8], R26 ;  /* 0x0002a81a01007387 */ /* 0x0001e60000100a00 */
[----:B0-----:R-:W3:Y:S01]  /*57d40*/  LDL.LU.64 R26, [R1+0x3a08] ;  /* 0x003a0800011a7983 */ /* 0x001ee20000300a00 */
[----:B------:R-:W3:Y:S02]  /*57d50*/  LDL.LU.64 R24, [R1+0x3a00] ;  /* 0x003a000001187983 */ /* 0x000ee40000300a00 */
[----:B------:R-:W-:-:S07]  /*57d60*/  IMAD.MOV.U32 R17, RZ, RZ, R12 ;  /* 0x000000ffff117224 */ /* 0x000fce00078e000c */
        /* <DEDUP_REMOVED lines=12> */
[----:B------:R1:W-:Y:S01]  /*57e30*/  STL.64 [R1+0x298], R18 ;  /* 0x0002981201007387 */ /* 0x0003e20000100a00 */
[----:B--2---:R-:W-:Y:S11]  /*57e40*/  HMMA.16816.F32.BF16 R20, R24, R4, R20 ;  /* 0x000000041814723c */ /* 0x004ff60000041814 */
[----:B------:R-:W-:Y:S11]  /*57e50*/  @!UPT UIADD3 URZ, URZ, URZ, URZ ;  /* 0x0000003f3f3ff290 */ /* 0x000ff6000fffe03f */
[----:B------:R-:W-:Y:S01]  /*57e60*/  @!UPT UIADD3 URZ, URZ, URZ, URZ ;  /* 0x0000003f3f3ff290 */ /* 0x000fe2000fffe03f */
[----:B------:R-:W-:Y:S01]  /*57e70*/  STL.64 [R1+0x270], R20 ;  /* 0x0002701401007387 */ /* 0x000fe20000100a00 */
[----:B------:R-:W-:Y:S02]  /*57e80*/  STL.64 [R1+0x278], R22 ;  /* 0x0002781601007387 */ /* 0x000fe40000100a00 */
[----:B------:R-:W-:Y:S02]  /*57e90*/  STL.64 [R1+0x39c0], R6 ;  /* 0x0039c00601007387 */ /* 0x000fe40000100a00 */
[----:B------:R-:W2:Y:S01]  /*57ea0*/  LDSM.16.MT88.4 R20, [R13+0x30080] ;  /* 0x030080000d14783b */ /* 0x000ea20000004200 */
[----:B------:R-:W-:Y:S03]  /*57eb0*/  STL.64 [R1+0x39b8], R4 ;  /* 0x0039b80401007387 */ /* 0x000fe60000100a00 */
[----:B------:R-:W3:Y:S01]  /*57ec0*/  LDSM.16.MT88.4 R4, [R13+0x30100] ;  /* 0x030100000d04783b */ /* 0x000ee20000004200 */
[----:B0-----:R-:W-:-:S02]  /*57ed0*/  MOV R17, R24 ;  /* 0x0000001800117202 */ /* 0x001fc40000000f00 */
[----:B------:R-:W-:Y:S01]  /*57ee0*/  MOV R16, R25 ;  /* 0x0000001900107202 */ /* 0x000fe20000000f00 */
[----:B-1----:R-:W-:Y:S01]  /*57ef0*/  IMAD.MOV.U32 R19, RZ, RZ, R26 ;  /* 0x000000ffff137224 */ /* 0x002fe200078e001a */
[----:B------:R-:W-:Y:S01]  /*57f00*/  MOV R18, R27 ;  /* 0x0000001b00127202 */ /* 0x000fe20000000f00 */
[----:B------:R-:W0:Y:S01]  /*57f10*/  LDSM.16.MT88.4 R12, [R13+0x30180] ;  /* 0x030180000d0c783b */ /* 0x000e220000004200 */
[----:B--2---:R-:W-:-:S03]  /*57f20*/  MOV R2, R20 ;  /* 0x0000001400027202 */ /* 0x004fc60000000f00 */
[----:B------:R-:W2:Y:S01]  /*57f30*/  LDL.LU R20, [R1+0xd0] ;  /* 0x0000d00001147983 */ /* 0x000ea20000300800 */
[----:B---3--:R-:W-:Y:S02]  /*57f40*/  STL.64 [R1], R4 ;  /* 0x0000000401007387 */ /* 0x008fe40000100a00 */
[----:B------:R-:W-:Y:S02]  /*57f50*/  IMAD.MOV.U32 R0, RZ, RZ, R21 ;  /* 0x000000ffff007224 */ /* 0x000fe400078e0015 */
[----:B------:R-:W-:Y:S01]  /*57f60*/  STL.64 [R1+0x8], R6 ;  /* 0x0000080601007387 */ /* 0x000fe20000100a00 */
[----:B------:R-:W-:Y:S01]  /*57f70*/  MOV R28, R22 ;  /* 0x00000016001c7202 */ /* 0x000fe20000000f00 */
[----:B------:R-:W2:Y:S01]  /*57f80*/  LDL.LU R21, [R1+0xd4] ;  /* 0x0000d40001157983 */ /* 0x000ea20000300800 */
[----:B------:R-:W-:Y:S01]  /*57f90*/  MOV R29, R23 ;  /* 0x00000017001d7202 */ /* 0x000fe20000000f00 */
        /* <DEDUP_REMOVED lines=20> */
[----:B------:R-:W4:Y:S01]  /*580e0*/  LDL.LU R24, [R1+0x30] ;  /* 0x0000300001187983 */ /* 0x000f220000300800 */
[----:B------:R-:W4:Y:S02]  /*580f0*/  LDL.LU R25, [R1+0x34] ;  /* 0x0000340001197983 */ /* 0x000f240000300800 */
[----:B------:R-:W4:Y:S02]  /*58100*/  LDL.LU R26, [R1+0x38] ;  /* 0x00003800011a7983 */ /* 0x000f240000300800 */
[----:B------:R-:W-:-:S02]  /*58110*/  IMAD.MOV.U32 R27, RZ, RZ, R3 ;  /* 0x000000ffff1b7224 */ /* 0x000fc400078e0003 */
[----:B------:R-:W4:Y:S04]  /*58120*/  LDL.LU R3, [R1+0x39d8] ;  /* 0x0039d80001037983 */ /* 0x000f280000300800 */
[----:B---3--:R-:W-:Y:S01]  /*58130*/  STL.64 [R1+0x3980], R22 ;  /* 0x0039801601007387 */ /* 0x008fe20000100a00 */
[----:B--2---:R1:W-:Y:S03]  /*58140*/  STL.64 [R1+0x3978], R20 ;  /* 0x0039781401007387 */ /* 0x0043e60000100a00 */
[----:B-1----:R-:W2:Y:S01]  /*58150*/  LDL.LU R20, [R1+0x150] ;  /* 0x0001500001147983 */ /* 0x002ea20000300800 */
[----:B------:R-:W2:Y:S02]  /*58160*/  LDL.LU R21, [R1+0x154] ;  /* 0x0001540001157983 */ /* 0x000ea40000300800 */
[----:B------:R-:W3:Y:S02]  /*58170*/  LDL.LU R22, [R1+0x158] ;  /* 0x0001580001167983 */ /* 0x000ee40000300800 */
[----:B------:R-:W3:Y:S01]  /*58180*/  LDL.LU R23, [R1+0x15c] ;  /* 0x00015c0001177983 */ /* 0x000ee20000300800 */
[----:B------:R-:W-:-:S02]  /*58190*/  MOV R4, R17 ;  /* 0x0000001100047202 */ /* 0x000fc40000000f00 */
[----:B------:R-:W-:Y:S01]  /*581a0*/  MOV R5, R16 ;  /* 0x0000001000057202 */ /* 0x000fe20000000f00 */
[----:B------:R-:W4:Y:S01]  /*581b0*/  LDL.LU R17, [R1+0x39d4] ;  /* 0x0039d40001117983 */ /* 0x000f220000300800 */
[----:B------:R-:W4:Y:S03]  /*581c0*/  LDL.LU R16, [R1+0x39d0] ;  /* 0x0039d00001107983 */ /* 0x000f260000300800 */
[----:B---3--:R-:W-:Y:S01]  /*581d0*/  STL.64 [R1+0x39a0], R22 ;  /* 0x0039a01601007387 */ /* 0x008fe20000100a00 */
[----:B--2---:R1:W-:Y:S03]  /*581e0*/  STL.64 [R1+0x3998], R20 ;  /* 0x0039981401007387 */ /* 0x0043e60000100a00 */
[----:B-1----:R-:W2:Y:S01]  /*581f0*/  LDL.LU R20, [R1+0x170] ;  /* 0x0001700001147983 */ /* 0x002ea20000300800 */
[----:B------:R-:W2:Y:S02]  /*58200*/  LDL.LU R21, [R1+0x174] ;  /* 0x0001740001157983 */ /* 0x000ea40000300800 */
[----:B------:R-:W3:Y:S02]  /*58210*/  LDL.LU R22, [R1+0x178] ;  /* 0x0001780001167983 */ /* 0x000ee40000300800 */
[----:B------:R-:W3:Y:S02]  /*58220*/  LDL.LU R23, [R1+0x17c] ;  /* 0x00017c0001177983 */ /* 0x000ee40000300800 */
[----:B---3--:R-:W-:Y:S01]  /*58230*/  STL.64 [R1+0x39b0], R22 ;  /* 0x0039b01601007387 */ /* 0x008fe20000100a00 */
[----:B--2---:R4:W-:Y:S02]  /*58240*/  STL.64 [R1+0x39a8], R20 ;  /* 0x0039a81401007387 */ /* 0x0049e40000100a00 */
[----:B----4-:R-:W-:Y:S01]  /*58250*/  MOV R20, R16 ;  /* 0x0000001000147202 */ /* 0x010fe20000000f00 */
[----:B------:R-:W-:Y:S01]  /*58260*/  IMAD.MOV.U32 R21, RZ, RZ, R17 ;  /* 0x000000ffff157224 */ /* 0x000fe200078e0011 */
[----:B------:R-:W2:Y:S01]  /*58270*/  LDL.LU R16, [R1+0x39cc] ;  /* 0x0039cc0001107983 */ /* 0x000ea20000300800 */
[----:B------:R-:W3:Y:S02]  /*58280*/  LDL.LU R17, [R1+0x39c8] ;  /* 0x0039c80001117983 */ /* 0x000ee40000300800 */
[----:B------:R-:W4:Y:S02]  /*58290*/  LDL.LU R22, [R1+0x318] ;  /* 0x0003180001167983 */ /* 0x000f240000300800 */
[----:B------:R-:W4:Y:S01]  /*582a0*/  LDL.LU R23, [R1+0x31c] ;  /* 0x00031c0001177983 */ /* 0x000f220000300800 */
[----:B0-----:R-:W-:Y:S01]  /*582b0*/  STL.64 [R1+0x3870], R14 ;  /* 0x0038700e01007387 */ /* 0x001fe20000100a00 */
[----:B------:R-:W-:Y:S01]  /*582c0*/  IMAD.MOV.U32 R6, RZ, RZ, R19 ;  /* 0x000000ffff067224 */ /* 0x000fe200078e0013 */
[----:B------:R-:W-:Y:S01]  /*582d0*/  MOV R7, R18 ;  /* 0x0000001200077202 */ /* 0x000fe20000000f00 */
[----:B------:R0:W-:Y:S02]  /*582e0*/  STL.64 [R1+0x3868], R12 ;  /* 0x0038680c01007387 */ /* 0x0001e40000100a00 */
[----:B0-----:R-:W4:Y:S01]  /*582f0*/  LDL.LU R12, [R1+0x190] ;  /* 0x00019000010c7983 */ /* 0x001f220000300800 */
[----:B------:R-:W4:Y:S01]  /*58300*/  LDL.LU R13, [R1+0x194] ;  /* 0x00019400010d7983 */ /* 0x000f220000300800 */
[----:B--2---:R-:W-:-:S02]  /*58310*/  MOV R15, R16 ;  /* 0x00000010000f7202 */ /* 0x004fc40000000f00 */
[----:B---3--:R-:W-:Y:S02]  /*58320*/  MOV R14, R17 ;  /* 0x00000011000e7202 */ /* 0x008fe40000000f00 */
[----:B------:R-:W0:Y:S04]  /*58330*/  LDSM.16.MT88.4 R16, [R3+0x30000] ;  /* 0x030000000310783b */ /* 0x000e280000004200 */
[----:B0-----:R-:W-:Y:S01]  /*58340*/  STL.64 [R1+0x3850], R18 ;  /* 0x0038501201007387 */ /* 0x001fe20000100a00 */
[----:B------:R0:W-:Y:S03]  /*58350*/  STL.64 [R1+0x3848], R16 ;  /* 0x0038481001007387 */ /* 0x0001e60000100a00 */
[----:B0-----:R-:W2:Y:S01]  /*58360*/  LDL.LU.64 R16, [R1+0x80] ;  /* 0x0000800001107983 */ /* 0x001ea20000300a00 */
[----:B------:R-:W3:Y:S01]  /*58370*/  LDL.LU.64 R18, [R1+0x88] ;  /* 0x0000880001127983 */ /* 0x000ee20000300a00 */
[----:B----4-:R-:W-:Y:S01]  /*58380*/  HMMA.16816.F32.BF16 R12, R4, R8, R12 ;  /* 0x00000008040c723c */ /* 0x010fe2000004180c */
[----:B------:R-:W0:Y:S01]  /*58390*/  LDSM.16.MT88.4 R4, [R3+0x30080] ;  /* 0x030080000304783b */ /* 0x000e220000004200 */
[----:B---3--:R-:W-:Y:S03]  /*583a0*/  STL.64 [R1+0x3920], R18 ;  /* 0x0039201201007387 */ /* 0x008fe60000100a00 */
[----:B--2---:R1:W-:Y:S02]  /*583b0*/  STL.64 [R1+0x3918], R16 ;  /* 0x0039181001007387 */ /* 0x0043e40000100a00 */
        /* <DEDUP_REMOVED lines=8> */
[----:B------:R-:W2:Y:S02]  /*58440*/  LDL.LU R18, [R1+0xc8] ;  /* 0x0000c80001127983 */ /* 0x000ea40000300800 */
[----:B------:R-:W2:Y:S01]  /*58450*/  LDL.LU R19, [R1+0xcc] ;  /* 0x0000cc0001137983 */ /* 0x000ea20000300800 */
[----:B------:R0:W-:Y:S01]  /*58460*/  STL.64 [R1+0x240], R12 ;  /* 0x0002400c01007387 */ /* 0x0001e20000100a00 */
[----:B------:R1:W-:Y:S01]  /*58470*/  STL.64 [R1+0x248], R14 ;  /* 0x0002480e01007387 */ /* 0x0003e20000100a00 */
[----:B0-----:R-:W-:Y:S01]  /*58480*/  MOV R13, R6 ;  /* 0x00000006000d7202 */ /* 0x001fe20000000f00 */
[----:B------:R-:W-:-:S02]  /*58490*/  IMAD.MOV.U32 R12, RZ, RZ, R7 ;  /* 0x000000ffff0c7224 */ /* 0x000fc400078e0007 */
[----:B-1----:R-:W-:Y:S01]  /*584a0*/  IMAD.MOV.U32 R15, RZ, RZ, R4 ;  /* 0x000000ffff0f7224 */ /* 0x002fe200078e0004 */
[----:B------:R-:W-:Y:S01]  /*584b0*/  MOV R14, R5 ;  /* 0x00000005000e7202 */ /* 0x000fe20000000f00 */
[----:B------:R-:W3:Y:S01]  /*584c0*/  LDL.LU.64 R6, [R1+0x39c0] ;  /* 0x0039c00001067983 */ /* 0x000ee20000300a00 */
        /* <DEDUP_REMOVED lines=57> */
[----:B------:R-:W4:Y:S02]  /*58860*/  LDL.LU.64 R16, [R1+0x3918] ;  /* 0x0039180001107983 */ /* 0x000f240000300a00 */
[----:B------:R-:W-:Y:S02]  /*58870*/  STL.64 [R1+0x38f0], R10 ;  /* 0x0038f00a01007387 */ /* 0x000fe40000100a00 */
[----:B------:R-:W-:Y:S11]  /*58880*/  STL.64 [R1+0x38e8], R8 ;  /* 0x0038e80801007387 */ /* 0x000ff60000100a00 */
[----:B------:R-:W-:Y:S06]  /*58890*/  @!UPT UIADD3 URZ, URZ, URZ, URZ ;  /* 0x0000003f3f3ff290 */ /* 0x000fec000fffe03f */
[----:B------:R-:W-:Y:S01]  /*588a0*/  STL.64 [R1+0x160], R20 ;  /* 0x0001601401007387 */ /* 0x000fe20000100a00 */
[----:B------:R4:W-:Y:S02]  /*588b0*/  STL.64 [R1+0x168], R22 ;  /* 0x0001681601007387 */ /* 0x0009e40000100a00 */
[----:B----4-:R-:W-:Y:S01]  /*588c0*/  HMMA.16816.F32.BF16 R20, R16, R4, R24 ;  /* 0x000000041014723c */ /* 0x010fe20000041818 */
[----:B------:R-:W-:Y:S02]  /*588d0*/  MOV R11, R16 ;  /* 0x00000010000b7202 */ /* 0x000fe40000000f00 */
[----:B------:R-:W-:Y:S01]  /*588e0*/  MOV R10, R17 ;  /* 0x00000011000a7202 */ /* 0x000fe20000000f00 */
[----:B------:R-:W-:Y:S01]  /*588f0*/  IMAD.MOV.U32 R9, RZ, RZ, R18 ;  /* 0x000000ffff097224 */ /* 0x000fe200078e0012 */
[----:B------:R-:W-:Y:S01]  /*58900*/  MOV R8, R19 ;  /* 0x0000001300087202 */ /* 0x000fe20000000f00 */
[----:B------:R-:W-:Y:S11]  /*58910*/  LDSM.16.MT88.4 R24, [R3+0x30180] ;  /* 0x030180000318783b */ /* 0x000ff60000004200 */
[----:B------:R-:W-:Y:S06]  /*58920*/  @!UPT UIADD3 URZ, URZ, URZ, URZ ;  /* 0x0000003f3f3ff290 */ /* 0x000fec000fffe03f */
[----:B------:R-:W-:Y:S01]  /*58930*/  STL.64 [R1+0x150], R20 ;  /* 0x0001501401007387 */ /* 0x000fe20000100a00 */
[----:B------:R-:W-:Y:S02]  /*58940*/  STL.64 [R1+0x158], R22 ;  /* 0x0001581601007387 */ /* 0x000fe40000100a00 */
[----:B------:R-:W0:Y:S04]  /*58950*/  LDSM.16.MT88.4 R20, [R3+0x30100] ;  /* 0x030100000314783b */ /* 0x000e280000004200 */
[----:B---3--:R-:W-:Y:S01]  /*58960*/  STL.64 [R1+0x38d0], R6 ;  /* 0x0038d00601007387 */ /* 0x008fe20000100a00 */
[----:B------:R-:W-:Y:S04]  /*58970*/  STL.64 [R1+0x38c8], R4 ;  /* 0x0038c80401007387 */ /* 0x000fe80000100a00 */
[----:B0-----:R0:W-:Y:S01]  /*58980*/  STL.64 [R1+0x3810], R22 ;  /* 0x0038101601007387 */ /* 0x0011e20000100a00 */
[----:B------:R1:W-:Y:S01]  /*58990*/  STL.64 [R1+0x3808], R20 ;  /* 0x0038081401007387 */ /* 0x0003e20000100a00 */
[----:B0-----:R-:W-:-:S02]  /*589a0*/  MOV R22, R13 ;  /* 0x0000000d00167202 */ /* 0x001fc40000000f00 */
[----:B------:R-:W-:Y:S02]  /*589b0*/  MOV R23, R12 ;  /* 0x0000000c00177202 */ /* 0x000fe40000000f00 */
[----:B-1----:R-:W-:Y:S01]  /*589c0*/  MOV R20, R15 ;  /* 0x0000000f00147202 */ /* 0x002fe20000000f00 */
[----:B------:R-:W-:Y:S02]  /*589d0*/  IMAD.MOV.U32 R21, RZ, RZ, R14 ;  /* 0x000000ffff157224 */ /* 0x000fe400078e000e */
[----:B------:R-:W-:Y:S03]  /*589e0*/  STL.64 [R1+0x3830], R22 ;  /* 0x0038301601007387 */ /* 0x000fe60000100a00 */
[----:B------:R0:W-:Y:S02]  /*589f0*/  STL.64 [R1+0x3828], R20 ;  /* 0x0038281401007387 */ /* 0x0001e40000100a00 */
        /* <DEDUP_REMOVED lines=20> */
[----:B------:R-:W-:Y:S01]  /*58b40*/  IMAD.MOV.U32 R12, RZ, RZ, R2 ;  /* 0x000000ffff0c7224 */ /* 0x000fe200078e0002 */
[----:B------:R-:W-:Y:S01]  /*58b50*/  MOV R14, R28 ;  /* 0x0000001c000e7202 */ /* 0x000fe20000000f00 */
[----:B------:R-:W-:Y:S01]  /*58b60*/  IMAD.MOV.U32 R15, RZ, RZ, R29 ;  /* 0x000000ffff0f7224 */ /* 0x000fe200078e001d */
[----:B------:R-:W3:Y:S01]  /*58b70*/  LDL.LU R2, [R1+0x3914] ;  /* 0x0039140001027983 */ /* 0x000ee20000300800 */
[----:B------:R-:W-:-:S02]  /*58b80*/  MOV R13, R0 ;  /* 0x00000000000d7202 */ /* 0x000fc40000000f00 */
[----:B------:R-:W3:Y:S02]  /*58b90*/  LDL.LU R0, [R1+0x3910] ;  /* 0x0039100001007983 */ /* 0x000ee40000300800 */
[----:B------:R-:W3:Y:S01]  /*58ba0*/  LDL.LU R28, [R1+0x390c] ;  /* 0x00390c00011c7983 */ /* 0x000ee20000300800 */
[----:B------:R-:W3:Y:S01]  /*58bb0*/  LDL.LU R29, [R1+0x3908] ;  /* 0x00390800011d7983 */ /* 0x000ee20000300800 */
[----:B------:R-:W-:Y:S02]  /*58bc0*/  STL.64 [R1+0x38e0], R14 ;  /* 0x0038e00e01007387 */ /* 0x000fe40000100a00 */
[----:B------:R-:W-:Y:S01]  /*58bd0*/  STL.64 [R1+0x38d8], R12 ;  /* 0x0038d80c01007387 */ /* 0x000fe20000100a00 */
        /* <DEDUP_REMOVED lines=10> */
[----:B------:R-:W4:Y:S01]  /*58c80*/  LDL.LU R18, [R1+0x128] ;  /* 0x0001280001127983 */ /* 0x000f220000300800 */
[----:B---3--:R-:W-:-:S02]  /*58c90*/  MOV R19, R29 ;  /* 0x0000001d00137202 */ /* 0x008fc40000000f00 */
[----:B------:R-:W3:Y:S01]  /*58ca0*/  LDL.LU R29, [R1+0x3904] ;  /* 0x00390400011d7983 */ /* 0x000ee20000300800 */
[----:B------:R-:W3:Y:S02]  /*58cb0*/  LDL.LU R12, [R1+0xe0] ;  /* 0x0000e000010c7983 */ /* 0x000ee40000300800 */
[----:B------:R-:W3:Y:S02]  /*58cc0*/  LDL.LU R13, [R1+0xe4] ;  /* 0x0000e400010d7983 */ /* 0x000ee40000300800 */
[----:B------:R-:W3:Y:S01]  /*58cd0*/  LDL.LU R14, [R1+0xe8] ;  /* 0x0000e800010e7983 */ /* 0x000ee20000300800 */
[----:B------:R-:W3:Y:S04]  /*58ce0*/  LDL.LU R15, [R1+0xec] ;  /* 0x0000ec00010f7983 */ /* 0x000ee80000300800 */
[----:B----4-:R3:W-:Y:S01]  /*58cf0*/  STL.64 [R1+0x38b0], R18 ;  /* 0x0038b01201007387 */ /* 0x0107e20000100a00 */
[----:B--2---:R0:W-:Y:S02]  /*58d00*/  STL.64 [R1+0x38a8], R16 ;  /* 0x0038a81001007387 */ /* 0x0041e40000100a00 */
[----:B---3--:R-:W-:Y:S01]  /*58d10*/  IMAD.MOV.U32 R18, RZ, RZ, R29 ;  /* 0x000000ffff127224 */ /* 0x008fe200078e001d */
[----:B0-----:R-:W2:Y:S01]  /*58d20*/  LDL.LU R16, [R1+0xf0] ;  /* 0x0000f00001107983 */ /* 0x001ea20000300800 */
[----:B------:R-:W2:Y:S02]  /*58d30*/  LDL.LU R17, [R1+0xf4] ;  /* 0x0000f40001117983 */ /* 0x000ea40000300800 */
[----:B------:R-:W3:Y:S02]  /*58d40*/  LDL.LU R29, [R1+0x3900] ;  /* 0x00390000011d7983 */ /* 0x000ee40000300800 */
[----:B------:R-:W4:Y:S02]  /*58d50*/  LDL.LU R19, [R1+0xfc] ;  /* 0x0000fc0001137983 */ /* 0x000f240000300800 */
[----:B----4-:R-:W-:Y:S01]  /*58d60*/  STL.64 [R1+0x38c0], R18 ;  /* 0x0038c01201007387 */ /* 0x010fe20000100a00 */
[----:B--2---:R0:W-:Y:S03]  /*58d70*/  STL.64 [R1+0x38b8], R16 ;  /* 0x0038b81001007387 */ /* 0x0041e60000100a00 */
[----:B0-----:R-:W2:Y:S01]  /*58d80*/  LDL.LU R16, [R1+0x100] ;  /* 0x0001000001107983 */ /* 0x001ea20000300800 */
[----:B------:R-:W2:Y:S02]  /*58d90*/  LDL.LU R17, [R1+0x104] ;  /* 0x0001040001117983 */ /* 0x000ea40000300800 */
[----:B------:R-:W2:Y:S01]  /*58da0*/  LDL.LU R18, [R1+0x108] ;  /* 0x0001080001127983 */ /* 0x000ea20000300800 */
[----:B---3--:R-:W-:-:S02]  /*58db0*/  MOV R19, R29 ;  /* 0x0000001d00137202 */ /* 0x008fc40000000f00 */
[----:B------:R-:W3:Y:S01]  /*58dc0*/  LDL.LU R29, [R1+0x38fc] ;  /* 0x0038fc00011d7983 */ /* 0x000ee20000300800 */
[----:B------:R-:W-:Y:S02]  /*58dd0*/  STL.64 [R1+0x3840], R22 ;  /* 0x0038401601007387 */ /* 0x000fe40000100a00 */
[----:B------:R0:W-:Y:S02]  /*58de0*/  STL.64 [R1+0x3838], R20 ;  /* 0x0038381401007387 */ /* 0x0001e40000100a00 */
[----:B0-----:R-:W-:Y:S02]  /*58df0*/  MOV R20, R28 ;  /* 0x0000001c00147202 */ /* 0x001fe40000000f00 */
[----:B------:R-:W4:Y:S01]  /*58e00*/  LDL.LU R28, [R1+0x38f8] ;  /* 0x0038f800011c7983 */ /* 0x000f220000300800 */
[----:B------:R-:W-:Y:S02]  /*58e10*/  IMAD.MOV.U32 R22, RZ, RZ, R0 ;  /* 0x000000ffff167224 */ /* 0x000fe400078e0000 */
[----:B------:R-:W0:Y:S02]  /*58e20*/  S2R R0, SR_TID.X ;  /* 0x0000000000007919 */ /* 0x000e240000002100 */
[----:B------:R-:W2:Y:S01]  /*58e30*/  LDL.LU R21, [R1+0x1f4] ;  /* 0x0001f40001157983 */ /* 0x000ea20000300800 */
[----:B------:R-:W2:Y:S01]  /*58e40*/  LDL.LU R23, [R1+0x1fc] ;  /* 0x0001fc0001177983 */ /* 0x000ea20000300800 */
[----:B------:R0:W-:Y:S01]  /*58e50*/  STL.64 [R1+0x37e8], R26 ;  /* 0x0037e81a01007387 */ /* 0x0001e20000100a00 */
[----:B------:R-:W-:Y:S01]  /*58e60*/  MOV R4, R11 ;  /* 0x0000000b00047202 */ /* 0x000fe20000000f00 */
[----:B------:R-:W-:Y:S01]  /*58e70*/  IMAD.MOV.U32 R5, RZ, RZ, R10 ;  /* 0x000000ffff057224 */ /* 0x000fe200078e000a */
[----:B------:R-:W-:-:S02]  /*58e80*/  MOV R6, R9 ;  /* 0x0000000900067202 */ /* 0x000fc40000000f00 */
[----:B------:R-:W-:Y:S02]  /*58e90*/  MOV R7, R8 ;  /* 0x0000000800077202 */ /* 0x000fe40000000f00 */
[----:B0-----:R-:W-:Y:S01]  /*58ea0*/  SHF.L.U32 R27, R0, 0x1, RZ ;  /* 0x00000001001b7819 */ /* 0x001fe200000006ff */
[----:B------:R-:W-:Y:S01]  /*58eb0*/  STL.64 [R1+0x37e0], R24 ;  /* 0x0037e01801007387 */ /* 0x000fe20000100a00 */
[----:B------:R-:W-:Y:S02]  /*58ec0*/  STL [R1+0x3770], R3 ;  /* 0x0037700301007387 */ /* 0x000fe40000100800 */
[----:B---3--:R-:W-:-:S04]  /*58ed0*/  LOP3.LUT R27, R29, 0x10, R27, 0x78, !PT ;  /* 0x000000101d1b7812 */ /* 0x008fc800078e781b */
[----:B----4-:R-:W-:-:S05]  /*58ee0*/  LOP3.LUT R27, R27, R28, RZ, 0xfc, !PT ;  /* 0x0000001c1b1b7212 */ /* 0x010fca00078efcff */
[----:B------:R-:W0:Y:S02]  /*58ef0*/  LDSM.16.MT88.4 R8, [R27+0x32000] ;  /* 0x032000001b08783b */ /* 0x000e240000004200 */
[----:B0-----:R-:W-:Y:S02]  /*58f00*/  MOV R24, R10 ;  /* 0x0000000a00187202 */ /* 0x001fe40000000f00 */
[----:B------:R-:W-:Y:S02]  /*58f10*/  MOV R3, R11 ;  /* 0x0000000b00037202 */ /* 0x000fe40000000f00 */
[----:B------:R-:W-:Y:S01]  /*58f20*/  MOV R26, R8 ;  /* 0x00000008001a7202 */ /* 0x000fe20000000f00 */
[----:B------:R-:W-:Y:S01]  /*58f30*/  IMAD.MOV.U32 R25, RZ, RZ, R9 ;  /* 0x000000ffff197224 */ /* 0x000fe200078e0009 */
[----:B------:R-:W3:Y:S01]  /*58f40*/  LDL.LU.64 R10, [R1+0x38f0] ;  /* 0x0038f000010a7983 */ /* 0x000ee20000300a00 */
[----:B------:R-:W4:Y:S02]  /*58f50*/  LDL.LU.64 R8, [R1+0x38e8] ;  /* 0x0038e80001087983 */ /* 0x000f240000300a00 */
        /* <DEDUP_REMOVED lines=9> */
[----:B0-----:R-:W4:Y:S01]  /*58ff0*/  LDL.LU.64 R6, [R1+0x38d0] ;  /* 0x0038d00001067983 */ /* 0x001f220000300a00 */
[----:B------:R-:W2:Y:S02]  /*59000*/  LDL.LU.64 R4, [R1+0x38c8] ;  /* 0x0038c80001047983 */ /* 0x000ea40000300a00 */
[C---:B--2---:R-:W-:Y:S11]  /*59010*/  HMMA.16816.F32.BF16 R16, R12.reuse, R4, R16 ;  /* 0x000000040c10723c */ /* 0x044ff60000041810 */
[----:B------:R-:W-:Y:S11]  /*59020*/  @!UPT UIADD3 URZ, URZ, URZ, URZ ;  /* 0x0000003f3f3ff290 */ /* 0x000ff6000fffe03f */
[----:B------:R-:W-:Y:S01]  /*59030*/  @!UPT UIADD3 URZ, URZ, URZ, URZ ;  /* 0x0000003f3f3ff290 */ /* 0x000fe2000fffe03f */
[----:B------:R0:W-:Y:S01]  /*59040*/  STL [R1+0xb0], R16 ;  /* 0x0000b01001007387 */ /* 0x0001e20000100800 */
[----:B------:R-:W-:Y:S02]  /*59050*/  MOV R28, R18 ;  /* 0x00000012001c7202 */ /* 0x000fe40000000f00 */
[----:B------:R-:W-:Y:S01]  /*59060*/  MOV R0, R19 ;  /* 0x0000001300007202 */ /* 0x000fe20000000f00 */
[----:B------:R-:W-:Y:S01]  /*59070*/  IMAD.MOV.U32 R29, RZ, RZ, R17 ;  /* 0x000000ffff1d7224 */ /* 0x000fe200078e0011 */
[----:B------:R-:W2:Y:S04]  /*59080*/  LDL.LU.64 R18, [R1+0x38c0] ;  /* 0x0038c00001127983 */ /* 0x000ea80000300a00 */
        /* <DEDUP_REMOVED lines=53> */
[----:B------:R-:W2:Y:S02]  /*593e0*/  LDL.LU.64 R20, [R1+0x3828] ;  /* 0x0038280001147983 */ /* 0x000ea40000300a00 */
[----:B---3--:R-:W-:Y:S02]  /*593f0*/  STL.64 [R1+0x3820], R10 ;  /* 0x0038200a01007387 */ /* 0x008fe40000100a00 */
[----:B------:R-:W-:Y:S02]  /*59400*/  STL.64 [R1+0x3818], R8 ;  /* 0x0038180801007387 */ /* 0x000fe40000100a00 */
[----:B------:R-:W-:Y:S11]  /*59410*/  LDSM.16.MT88.4 R8, [R27+0x32180] ;  /* 0x032180001b08783b */ /* 0x000ff60000004200 */
[----:B------:R-:W-:Y:S04]  /*59420*/  @!UPT UIADD3 URZ, URZ, URZ, URZ ;  /* 0x0000003f3f3ff290 */ /* 0x000fe8000fffe03f */
[----:B------:R-:W-:Y:S01]  /*59430*/  STL.64 [R1+0x110], R16 ;  /* 0x0001101001007387 */ /* 0x000fe20000100a00 */
[----:B------:R-:W-:Y:S02]  /*59440*/  STL.64 [R1+0x118], R18 ;  /* 0x0001181201007387 */ /* 0x000fe40000100a00 */
[----:B------:R-:W0:Y:S01]  /*59450*/  LDSM.16.MT88.4 R16, [R27+0x32100] ;  /* 0x032100001b10783b */ /* 0x000e220000004200 */
[----:B--2---:R-:W-:Y:S11]  /*59460*/  HMMA.16816.F32.BF16 R12, R20, R4, R12 ;  /* 0x00000004140c723c */ /* 0x004ff6000004180c */
[----:B------:R-:W-:Y:S11]  /*59470*/  @!UPT UIADD3 URZ, URZ, URZ, URZ ;  /* 0x0000003f3f3ff290 */ /* 0x000ff6000fffe03f */
[----:B------:R-:W-:Y:S01]  /*59480*/  @!UPT UIADD3 URZ, URZ, URZ, URZ ;  /* 0x0000003f3f3ff290 */ /* 0x000fe2000fffe03f */
[----:B------:R1:W-:Y:S01]  /*59490*/  STL.64 [R1+0x100], R12 ;  /* 0x0001000c01007387 */ /* 0x0003e20000100a00 */
[----:B------:R2:W-:Y:S02]  /*594a0*/  STL.64 [R1+0x108], R14 ;  /* 0x0001080e01007387 */ /* 0x0005e40000100a00 */
[----:B0-----:R-:W-:Y:S02]  /*594b0*/  STL.64 [R1+0x30], R16 ;  /* 0x0000301001007387 */ /* 0x001fe40000100a00 */
[----:B------:R-:W-:Y:S01]  /*594c0*/  STL.64 [R1+0x38], R18 ;  /* 0x0000381201007387 */ /* 0x000fe20000100a00 */
[----:B------:R-:W-:Y:S01]  /*594d0*/  STL.64 [R1+0x20], R8 ;  /* 0x0000200801007387 */ /* 0x000fe20000100a00 */
[----:B------:R-:W-:Y:S02]  /*594e0*/  STL.64 [R1+0x28], R10 ;  /* 0x0000280a01007387 */ /* 0x000fe40000100a00 */
[----:B------:R-:W0:Y:S04]  /*594f0*/  LDSM.16.MT88.4 R8, [R2+0x32000] ;  /* 0x032000000208783b */ /* 0x000e280000004200 */
[----:B-1----:R-:W-:Y:S01]  /*59500*/  IMAD.MOV.U32 R12, RZ, RZ, R26 ;  /* 0x000000ffff0c7224 */ /* 0x002fe200078e001a */
[----:B--2---:R-:W-:Y:S01]  /*59510*/  MOV R14, R24 ;  /* 0x00000018000e7202 */ /* 0x004fe20000000f00 */
[----:B------:R-:W-:Y:S01]  /*59520*/  IMAD.MOV.U32 R15, RZ, RZ, R3 ;  /* 0x000000ffff0f7224 */ /* 0x000fe200078e0003 */
[----:B------:R-:W-:-:S04]  /*59530*/  MOV R13, R25 ;  /* 0x00000019000d7202 */ /* 0x000fc80000000f00 */
[----:B------:R-:W-:Y:S01]  /*59540*/  STL.64 [R1+0x37c8], R14 ;  /* 0x0037c80e01007387 */ /* 0x000fe20000100a00 */
[----:B------:R1:W-:Y:S03]  /*59550*/  STL.64 [R1+0x37c0], R12 ;  /* 0x0037c00c01007387 */ /* 0x0003e60000100a00 */
[----:B-1----:R-:W2:Y:S01]  /*59560*/  LDL.LU R12, [R1+0x280] ;  /* 0x00028000010c7983 */ /* 0x002ea20000300800 */
[----:B------:R-:W2:Y:S02]  /*59570*/  LDL.LU R13, [R1+0x284] ;  /* 0x00028400010d7983 */ /* 0x000ea40000300800 */
[----:B------:R-:W3:Y:S02]  /*59580*/  LDL.LU R14, [R1+0x288] ;  /* 0x00028800010e7983 */ /* 0x000ee40000300800 */
[----:B------:R-:W3:Y:S01]  /*59590*/  LDL.LU R15, [R1+0x28c] ;  /* 0x00028c00010f7983 */ /* 0x000ee20000300800 */
[----:B------:R-:W2:Y:S01]  /*595a0*/  LDL.LU R24, [R1+0x2d0] ;  /* 0x0002d00001187983 */ /* 0x000ea20000300800 */
[----:B------:R-:W2:Y:S02]  /*595b0*/  LDL.LU R25, [R1+0x2d4] ;  /* 0x0002d40001197983 */ /* 0x000ea40000300800 */
[----:B------:R-:W2:Y:S02]  /*595c0*/  LDL.LU R26, [R1+0x2d8] ;  /* 0x0002d800011a7983 */ /* 0x000ea40000300800 */
[----:B------:R-:W2:Y:S01]  /*595d0*/  LDL.LU R27, [R1+0x2dc] ;  /* 0x0002dc00011b7983 */ /* 0x000ea20000300800 */
[----:B0-----:R-:W-:-:S02]  /*595e0*/  MOV R19, R8 ;  /* 0x0000000800137202 */ /* 0x001fc40000000f00 */
[----:B------:R-:W-:Y:S01]  /*595f0*/  MOV R18, R9 ;  /* 0x0000000900127202 */ /* 0x000fe20000000f00 */
[----:B------:R-:W-:Y:S01]  /*59600*/  IMAD.MOV.U32 R17, RZ, RZ, R10 ;  /* 0x000000ffff117224 */ /* 0x000fe200078e000a */
[----:B------:R-:W-:Y:S02]  /*59610*/  MOV R16, R11 ;  /* 0x0000000b00107202 */ /* 0x000fe40000000f00 */
[----:B------:R-:W0:Y:S02]  /*59620*/  LDSM.16.MT88.4 R8, [R2+0x32080] ;  /* 0x032080000208783b */ /* 0x000e240000004200 */
[----:B0-----:R-:W-:Y:S02]  /*59630*/  MOV R29, R10 ;  /* 0x0000000a001d7202 */ /* 0x001fe40000000f00 */
[----:B------:R-:W-:Y:S02]  /*59640*/  MOV R3, R11 ;  /* 0x0000000b00037202 */ /* 0x000fe40000000f00 */
        /* <DEDUP_REMOVED lines=14> */
[----:B------:R0:W-:Y:S01]  /*59730*/  STL [R1+0x378c], R16 ;  /* 0x00378c1001007387 */ /* 0x0001e20000100800 */
[----:B------:R1:W-:Y:S02]  /*59740*/  STL [R1+0x3788], R17 ;  /* 0x0037881101007387 */ /* 0x0003e40000100800 */
[----:B------:R4:W-:Y:S02]  /*59750*/  STL [R1+0x3784], R18 ;  /* 0x0037841201007387 */ /* 0x0009e40000100800 */
[----:B------:R4:W-:Y:S01]  /*59760*/  STL [R1+0x3780], R19 ;  /* 0x0037801301007387 */ /* 0x0009e20000100800 */
[----:B0-----:R-:W2:Y:S01]  /*59770*/  LDL.LU R16, [R1+0x2e0] ;  /* 0x0002e00001107983 */ /* 0x001ea20000300800 */
[----:B-1----:R-:W2:Y:S02]  /*59780*/  LDL.LU R17, [R1+0x2e4] ;  /* 0x0002e40001117983 */ /* 0x002ea40000300800 */
[----:B----4-:R-:W2:Y:S02]  /*59790*/  LDL.LU R18, [R1+0x2e8] ;  /* 0x0002e80001127983 */ /* 0x010ea40000300800 */
[----:B------:R-:W2:Y:S01]  /*597a0*/  LDL.LU R19, [R1+0x2ec] ;  /* 0x0002ec0001137983 */ /* 0x000ea20000300800 */
[----:B------:R-:W4:Y:S01]  /*597b0*/  LDL.LU.64 R10, [R1+0x3820] ;  /* 0x00382000010a7983 */ /* 0x000f220000300a00 */
[----:B------:R-:W2:Y:S02]  /*597c0*/  LDL.LU.64 R8, [R1+0x3818] ;  /* 0x0038180001087983 */ /* 0x000ea40000300a00 */
[----:B--2---:R-:W-:Y:S01]  /*597d0*/  HMMA.16816.F32.BF16 R16, R20, R8, R16 ;  /* 0x000000081410723c */ /* 0x004fe20000041810 */
[----:B------:R-:W0:Y:S11]  /*597e0*/  LDSM.16.MT88.4 R20, [R2+0x32100] ;  /* 0x032100000214783b */ /* 0x000e360000004200 */
[----:B------:R-:W-:Y:S11]  /*597f0*/  @!UPT UIADD3 URZ, URZ, URZ, URZ ;  /* 0x0000003f3f3ff290 */ /* 0x000ff6000fffe03f */
[----:B------:R-:W-:Y:S01]  /*59800*/  STL.64 [R1+0xc0], R16 ;  /* 0x0000c01001007387 */ /* 0x000fe20000100a00 */
[----:B------:R0:W-:Y:S02]  /*59810*/  STL.64 [R1+0xc8], R18 ;  /* 0x0000c81201007387 */ /* 0x0001e40000100a00 */
[----:B0-----:R-:W-:Y:S01]  /*59820*/  MOV R18, R22 ;  /* 0x0000001600127202 */ /* 0x001fe20000000f00 */
[----:B------:R-:W-:Y:S02]  /*59830*/  IMAD.MOV.U32 R19, RZ, RZ, R23 ;  /* 0x000000ffff137224 */ /* 0x000fe400078e0017 */
[----:B------:R-:W-:Y:S01]  /*59840*/  IMAD.MOV.U32 R16, RZ, RZ, R20 ;  /* 0x000000ffff107224 */ /* 0x000fe200078e0014 */
[----:B------:R-:W-:Y:S01]  /*59850*/  MOV R17, R21 ;  /* 0x0000001500117202 */ /* 0x000fe20000000f00 */
[----:B------:R-:W2:Y:S01]  /*59860*/  LDL.LU.64 R22, [R1+0x3810] ;  /* 0x0038100001167983 */ /* 0x000ea20000300a00 */
[----:B------:R-:W2:Y:S02]  /*59870*/  LDL.LU.64 R20, [R1+0x3808] ;  /* 0x0038080001147983 */ /* 0x000ea40000300a00 */
[----:B------:R-:W-:Y:S01]  /*59880*/  STL.64 [R1+0x3798], R18 ;  /* 0x0037981201007387 */ /* 0x000fe20000100a00 */
[----:B------:R0:W-:Y:S04]  /*59890*/  STL.64 [R1+0x3790], R16 ;  /* 0x0037901001007387 */ /* 0x0001e80000100a00 */
        /* <DEDUP_REMOVED lines=9> */
[----:B------:R-:W2:Y:S01]  /*59930*/  LDL.LU R18, [R1+0x268] ;  /* 0x0002680001127983 */ /* 0x000ea20000300800 */
[----:B------:R-:W-:-:S02]  /*59940*/  MOV R19, R6 ;  /* 0x0000000600137202 */ /* 0x000fc40000000f00 */
[----:B------:R-:W2:Y:S11]  /*59950*/  LDL.LU R6, [R1+0x3800] ;  /* 0x0038000001067983 */ /* 0x000eb60000300800 */
[----:B------:R-:W-:Y:S01]  /*59960*/  @!UPT UIADD3 URZ, URZ, URZ, URZ ;  /* 0x0000003f3f3ff290 */ /* 0x000fe2000fffe03f */
[----:B------:R-:W-:Y:S02]  /*59970*/  STL.64 [R1+0xf0], R24 ;  /* 0x0000f01801007387 */ /* 0x000fe40000100a00 */
[----:B------:R0:W-:Y:S02]  /*59980*/  STL.64 [R1+0xf8], R26 ;  /* 0x0000f81a01007387 */ /* 0x0001e40000100a00 */
        /* <DEDUP_REMOVED lines=8> */
[----:B0-----:R-:W2:Y:S01]  /*59a10*/  LDL.LU.64 R20, [R1+0x60] ;  /* 0x0000600001147983 */ /* 0x001ea20000300a00 */
[----:B-1----:R-:W2:Y:S01]  /*59a20*/  LDL.LU.64 R22, [R1+0x68] ;  /* 0x0000680001167983 */ /* 0x002ea20000300a00 */
        /* <DEDUP_REMOVED lines=13> */
[----:B0-----:R-:W-:Y:S02]  /*59b00*/  MOV R24, R7 ;  /* 0x0000000700187202 */ /* 0x001fe40000000f00 */
[----:B------:R-:W2:Y:S01]  /*59b10*/  LDL.LU R7, [R1+0x37b8] ;  /* 0x0037b80001077983 */ /* 0x000ea20000300800 */
[----:B------:R-:W3:Y:S02]  /*59b20*/  LDL.LU R25, [R1+0x224] ;  /* 0x0002240001197983 */ /* 0x000ee40000300800 */
[----:B----4-:R-:W-:Y:S01]  /*59b30*/  IMAD.MOV.U32 R26, RZ, RZ, R10 ;  /* 0x000000ffff1a7224 */ /* 0x010fe200078e000a */
[----:B------:R-:W-:Y:S01]  /*59b40*/  MOV R27, R11 ;  /* 0x0000000b001b7202 */ /* 0x000fe20000000f00 */
[----:B------:R-:W4:Y:S01]  /*59b50*/  LDL.LU R10, [R1+0x37b4] ;  /* 0x0037b400010a7983 */ /* 0x000f220000300800 */
[----:B------:R-:W4:Y:S01]  /*59b60*/  LDL.LU R11, [R1+0x37b0] ;  /* 0x0037b000010b7983 */ /* 0x000f220000300800 */
[C---:B--2---:R-:W-:Y:S11]  /*59b70*/  HMMA.16816.F32.BF16 R16, R12.reuse, R6, R16 ;  /* 0x000000060c10723c */ /* 0x044ff60000041810 */
        /* <DEDUP_REMOVED lines=8> */
[----:B------:R-:W4:Y:S11]  /*59c00*/  LDL.LU.64 R16, [R1+0x3790] ;  /* 0x0037900001107983 */ /* 0x000f360000300a00 */
[----:B------:R-:W-:Y:S10]  /*59c10*/  @!UPT UIADD3 URZ, URZ, URZ, URZ ;  /* 0x0000003f3f3ff290 */ /* 0x000ff4000fffe03f */
[----:B------:R-:W-:Y:S01]  /*59c20*/  STL.64 [R1+0x1c0], R12 ;  /* 0x0001c00c01007387 */ /* 0x000fe20000100a00 */
[----:B------:R-:W-:Y:S02]  /*59c30*/  STL.64 [R1+0x1c8], R14 ;  /* 0x0001c80e01007387 */ /* 0x000fe40000100a00 */
[----:B------:R-:W0:Y:S02]  /*59c40*/  LDSM.16.MT88.4 R12, [R2+0x32180] ;  /* 0x03218000020c783b */ /* 0x000e240000004200 */
[----:B0-----:R2:W-:Y:S02]  /*59c50*/  STL.64 [R1+0x36a8], R14 ;  /* 0x0036a80e01007387 */ /* 0x0015e40000100a00 */
[----:B------:R4:W-:Y:S02]  /*59c60*/  STL.64 [R1+0x36a0], R12 ;  /* 0x0036a00c01007387 */ /* 0x0009e40000100a00 */
[----:B--2---:R-:W-:Y:S01]  /*59c70*/  IMAD.MOV.U32 R14, RZ, RZ, R18 ;  /* 0x000000ffff0e7224 */ /* 0x004fe200078e0012 */
[----:B----4-:R-:W-:-:S02]  /*59c80*/  MOV R12, R16 ;  /* 0x00000010000c7202 */ /* 0x010fc40000000f00 */
[----:B------:R-:W-:Y:S01]  /*59c90*/  MOV R15, R19 ;  /* 0x00000013000f7202 */ /* 0x000fe20000000f00 */
[----:B------:R-:W2:Y:S01]  /*59ca0*/  LDL.LU R16, [R1+0x378c] ;  /* 0x00378c0001107983 */ /* 0x000ea20000300800 */
[----:B------:R-:W-:Y:S02]  /*59cb0*/  MOV R13, R17 ;  /* 0x00000011000d7202 */ /* 0x000fe40000000f00 */
[----:B------:R-:W4:Y:S02]  /*59cc0*/  LDL.LU R17, [R1+0x3788] ;  /* 0x0037880001117983 */ /* 0x000f240000300800 */
[----:B------:R-:W2:Y:S01]  /*59cd0*/  LDL.LU R18, [R1+0x3784] ;  /* 0x0037840001127983 */ /* 0x000ea20000300800 */
[----:B------:R-:W2:Y:S01]  /*59ce0*/  LDL.LU R19, [R1+0x3780] ;  /* 0x0037800001137983 */ /* 0x000ea20000300800 */
[----:B------:R-:W-:Y:S02]  /*59cf0*/  STL.64 [R1+0x36c0], R14 ;  /* 0x0036c00e01007387 */ /* 0x000fe40000100a00 */
[----:B------:R3:W-:Y:S02]  /*59d00*/  STL.64 [R1+0x36b8], R12 ;  /* 0x0036b80c01007387 */ /* 0x0007e40000100a00 */
[----:B---3--:R-:W-:Y:S01]  /*59d10*/  HMMA.16816.F32.BF16 R12, R20, R6, R24 ;  /* 0x00000006140c723c */ /* 0x008fe20000041818 */
[----:B------:R-:W-:Y:S11]  /*59d20*/  STL [R1+0x3588], R2 ;  /* 0x0035880201007387 */ /* 0x000ff60000100800 */
[----:B------:R-:W-:Y:S11]  /*59d30*/  @!UPT UIADD3 URZ, URZ, URZ, URZ ;  /* 0x0000003f3f3ff290 */ /* 0x000ff6000fffe03f */
[----:B------:R0:W-:Y:S01]  /*59d40*/  STL.64 [R1+0x1f0], R12 ;  /* 0x0001f00c01007387 */ /* 0x0001e20000100a00 */
[----:B------:R1:W-:Y:S02]  /*59d50*/  STL.64 [R1+0x1f8], R14 ;  /* 0x0001f80e01007387 */ /* 0x0003e40000100a00 */
[----:B------:R-:W-:Y:S01]  /*59d60*/  STL.64 [R1+0x3758], R6 ;  /* 0x0037580601007387 */ /* 0x000fe20000100a00 */
[----:B0-----:R-:W3:Y:S01]  /*59d70*/  LDL.LU R12, [R1+0x1d0] ;  /* 0x0001d000010c7983 */ /* 0x001ee20000300800 */
[----:B------:R-:W3:Y:S02]  /*59d80*/  LDL.LU R13, [R1+0x1d4] ;  /* 0x0001d400010d7983 */ /* 0x000ee40000300800 */
[----:B-1----:R-:W2:Y:S02]  /*59d90*/  LDL.LU R14, [R1+0x1d8] ;  /* 0x0001d800010e7983 */ /* 0x002ea40000300800 */
[----:B------:R-:W2:Y:S01]  /*59da0*/  LDL.LU R15, [R1+0x1dc] ;  /* 0x0001dc00010f7983 */ /* 0x000ea20000300800 */
[----:B------:R-:W0:Y:S04]  /*59db0*/  S2R R5, SR_TID.X ;  /* 0x0000000000057919 */ /* 0x000e280000002100 */
[----:B------:R-:W1:Y:S01]  /*59dc0*/  S2R R9, SR_TID.X ;  /* 0x0000000000097919 */ /* 0x000e620000002100 */
[----:B0-----:R-:W-:Y:S01]  /*59dd0*/  LOP3.LUT R4, R5, 0x7, RZ, 0xc0, !PT ;  /* 0x0000000705047812 */ /* 0x001fe200078ec0ff */
[----:B-1----:R-:W-:-:S02]  /*59de0*/  LOP3.LUT R5, R9, 0x10, RZ, 0xc0, !PT ;  /* 0x0000001009057812 */ /* 0x002fc400078ec0ff */
[----:B------:R-:W-:Y:S02]  /*59df0*/  IMAD.SHL.U32 R9, R9, 0x2, RZ ;  /* 0x0000000209097824 */ /* 0x000fe400078e00ff */
[----:B------:R-:W-:Y:S01]  /*59e00*/  IMAD R4, R4, 0x210, RZ ;  /* 0x0000021004047824 */ /* 0x000fe200078e02ff */
[----:B------:R-:W-:-:S04]  /*59e10*/  SHF.L.U32 R5, R5, 0x8, RZ ;  /* 0x0000000805057819 */ /* 0x000fc800000006ff */
[----:B------:R-:W-:-:S04]  /*59e20*/  LOP3.LUT R9, R4, 0x10, R9, 0x78, !PT ;  /* 0x0000001004097812 */ /* 0x000fc800078e7809 */
[----:B------:R-:W-:-:S04]  /*59e30*/  LOP3.LUT R9, R9, R5, RZ, 0xfc, !PT ;  /* 0x0000000509097212 */ /* 0x000fc800078efcff */
[----:B------:R-:W-:Y:S01]  /*59e40*/  LOP3.LUT R9, R9, 0x40, RZ, 0x3c, !PT ;  /* 0x0000004009097812 */ /* 0x000fe200078e3cff */
[----:B--2---:R4:W-:Y:S01]  /*59e50*/  STL.64 [R1+0x36d0], R14 ;  /* 0x0036d00e01007387 */ /* 0x0049e20000100a00 */
[----:B---3--:R0:W-:Y:S01]  /*59e60*/  STL.64 [R1+0x36c8], R12 ;  /* 0x0036c80c01007387 */ /* 0x0081e20000100a00 */
[----:B------:R-:W-:Y:S01]  /*59e70*/  MOV R4, R20 ;  /* 0x0000001400047202 */ /* 0x000fe20000000f00 */
[----:B------:R-:W-:Y:S01]  /*59e80*/  IMAD.MOV.U32 R5, RZ, RZ, R21 ;  /* 0x000000ffff057224 */ /* 0x000fe200078e0015 */
[----:B------:R-:W-:Y:S02]  /*59e90*/  MOV R8, R22 ;  /* 0x0000001600087202 */ /* 0x000fe40000000f00 */
[----:B------:R-:W-:Y:S01]  /*59ea0*/  MOV R2, R23 ;  /* 0x0000001700027202 */ /* 0x000fe20000000f00 */
[----:B------:R-:W-:Y:S04]  /*59eb0*/  LDSM.16.MT88.4 R24, [R9+0x32100] ;  /* 0x032100000918783b */ /* 0x000fe80000004200 */
[----:B------:R-:W-:Y:S01]  /*59ec0*/  LDSM.16.MT88.4 R20, [R9+0x32080] ;  /* 0x032080000914783b */ /* 0x000fe20000004200 */
[----:B----4-:R-:W-:Y:S01]  /*59ed0*/  MOV R14, R17 ;  /* 0x00000011000e7202 */ /* 0x010fe20000000f00 */
[----:B0-----:R-:W-:Y:S01]  /*59ee0*/  IMAD.MOV.U32 R12, RZ, RZ, R19 ;  /* 0x000000ffff0c7224 */ /* 0x001fe200078e0013 */
[----:B------:R-:W-:Y:S01]  /*59ef0*/  MOV R13, R18 ;  /* 0x00000012000d7202 */ /* 0x000fe20000000f00 */
[----:B------:R-:W-:-:S02]  /*59f00*/  IMAD.MOV.U32 R15, RZ, RZ, R16 ;  /* 0x000000ffff0f7224 */ /* 0x000fc400078e0010 */
[----:B------:R-:W0:Y:S04]  /*59f10*/  LDSM.16.MT88.4 R16, [R9+0x32000] ;  /* 0x032000000910783b */ /* 0x000e280000004200 */
        /* <DEDUP_REMOVED lines=25> */
[----:B--2---:R-:W-:Y:S02]  /*5a0b0*/  STL.64 [R1+0x3760], R12 ;  /* 0x0037600c01007387 */ /* 0x004fe40000100a00 */
        /* <DEDUP_REMOVED lines=28> */
[----:B------:R-:W3:Y:S02]  /*5a280*/  LDL.LU R18, [R1+0x298] ;  /* 0x0002980001127983 */ /* 0x000ee40000300800 */
[----:B------:R-:W3:Y:S01]  /*5a290*/  LDL.LU R19, [R1+0x29c] ;  /* 0x00029c0001137983 */ /* 0x000ee20000300800 */
[----:B----4-:R-:W-:Y:S01]  /*5a2a0*/  HMMA.16816.F32.BF16 R4, R4, R10, R12 ;  /* 0x0000000a0404723c */ /* 0x010fe2000004180c */
[----:B---3--:R-:W-:Y:S01]  /*5a2b0*/  STL.64 [R1+0x3750], R18 ;  /* 0x0037501201007387 */ /* 0x008fe20000100a00 */
[----:B--2---:R0:W-:Y:S03]  /*5a2c0*/  STL.64 [R1+0x3748], R16 ;  /* 0x0037481001007387 */ /* 0x0041e60000100a00 */
[----:B0-----:R-:W2:Y:S01]  /*5a2d0*/  LDL.LU R16, [R1+0x2b0] ;  /* 0x0002b00001107983 */ /* 0x001ea20000300800 */
[----:B------:R-:W2:Y:S02]  /*5a2e0*/  LDL.LU R17, [R1+0x2b4] ;  /* 0x0002b40001117983 */ /* 0x000ea40000300800 */
[----:B------:R-:W2:Y:S02]  /*5a2f0*/  LDL.LU R18, [R1+0x2b8] ;  /* 0x0002b80001127983 */ /* 0x000ea40000300800 */
[----:B------:R-:W2:Y:S01]  /*5a300*/  LDL.LU R19, [R1+0x2bc] ;  /* 0x0002bc0001137983 */ /* 0x000ea20000300800 */
[----:B------:R-:W-:Y:S01]  /*5a310*/  STL.64 [R1+0x3668], R22 ;  /* 0x0036681601007387 */ /* 0x000fe20000100a00 */
[----:B------:R0:W-:Y:S02]  /*5a320*/  STL.64 [R1+0x3660], R20 ;  /* 0x0036601401007387 */ /* 0x0001e40000100a00 */
[----:B0-----:R-:W-:Y:S01]  /*5a330*/  IMAD.MOV.U32 R20, RZ, RZ, R0 ;  /* 0x000000ffff147224 */ /* 0x001fe200078e0000 */
[----:B------:R-:W-:Y:S01]  /*5a340*/  MOV R21, R28 ;  /* 0x0000001c00157202 */ /* 0x000fe20000000f00 */
[----:B------:R-:W3:Y:S01]  /*5a350*/  LDL.LU R0, [R1+0x377c] ;  /* 0x00377c0001007983 */ /* 0x000ee20000300800 */
[----:B------:R-:W4:Y:S01]  /*5a360*/  LDL.LU R28, [R1+0x3778] ;  /* 0x00377800011c7983 */ /* 0x000f220000300800 */
[----:B------:R-:W-:Y:S01]  /*5a370*/  MOV R22, R29 ;  /* 0x0000001d00167202 */ /* 0x000fe20000000f00 */
[----:B------:R-:W-:Y:S01]  /*5a380*/  IMAD.MOV.U32 R23, RZ, RZ, R3 ;  /* 0x000000ffff177224 */ /* 0x000fe200078e0003 */
[----:B------:R-:W2:Y:S01]  /*5a390*/  LDL.LU R29, [R1+0x3774] ;  /* 0x00377400011d7983 */ /* 0x000ea20000300800 */
[----:B------:R-:W2:Y:S02]  /*5a3a0*/  LDL.LU R3, [R1+0x3770] ;  /* 0x0037700001037983 */ /* 0x000ea40000300800 */
[----:B------:R-:W-:Y:S02]  /*5a3b0*/  STL.64 [R1+0x3648], R26 ;  /* 0x0036481a01007387 */ /* 0x000fe40000100a00 */
[----:B------:R0:W-:Y:S02]  /*5a3c0*/  STL.64 [R1+0x3640], R24 ;  /* 0x0036401801007387 */ /* 0x0001e40000100a00 */
[----:B0-----:R-:W2:Y:S01]  /*5a3d0*/  LDL.LU R24, [R1+0x1a0] ;  /* 0x0001a00001187983 */ /* 0x001ea20000300800 */
[----:B------:R-:W2:Y:S02]  /*5a3e0*/  LDL.LU R25, [R1+0x1a4] ;  /* 0x0001a40001197983 */ /* 0x000ea40000300800 */
[----:B------:R-:W2:Y:S02]  /*5a3f0*/  LDL.LU R26, [R1+0x1a8] ;  /* 0x0001a800011a7983 */ /* 0x000ea40000300800 */
[----:B------:R-:W2:Y:S01]  /*5a400*/  LDL.LU R27, [R1+0x1ac] ;  /* 0x0001ac00011b7983 */ /* 0x000ea20000300800 */
[----:B------:R-:W2:Y:S01]  /*5a410*/  LDL.LU.64 R14, [R1+0x3768] ;  /* 0x00376800010e7983 */ /* 0x000ea20000300a00 */
[----:B------:R-:W2:Y:S02]  /*5a420*/  LDL.LU.64 R12, [R1+0x3760] ;  /* 0x00376000010c7983 */ /* 0x000ea40000300a00 */
[----:B------:R-:W-:Y:S02]  /*5a430*/  STL.64 [R1+0x1e0], R4 ;  /* 0x0001e00401007387 */ /* 0x000fe40000100a00 */
[----:B------:R-:W-:Y:S02]  /*5a440*/  STL.64 [R1+0x1e8], R6 ;  /* 0x0001e80601007387 */ /* 0x000fe40000100a00 */
[----:B------:R-:W0:Y:S04]  /*5a450*/  LDSM.16.MT88.4 R4, [R9+0x32180] ;  /* 0x032180000904783b */ /* 0x000e280000004200 */
[----:B0-----:R-:W-:Y:S01]  /*5a460*/  STL.64 [R1+0x40], R4 ;  /* 0x0000400401007387 */ /* 0x001fe20000100a00 */
[----:B------:R0:W-:Y:S03]  /*5a470*/  STL.64 [R1+0x48], R6 ;  /* 0x0000480601007387 */ /* 0x0001e60000100a00 */
[----:B0-----:R-:W2:Y:S01]  /*5a480*/  LDL.LU.64 R6, [R1+0x3758] ;  /* 0x0037580001067983 */ /* 0x001ea20000300a00 */
        /* <DEDUP_REMOVED lines=12> */
[----:B------:R0:W-:Y:S01]  /*5a550*/  STL [R1+0x228], R14 ;  /* 0x0002280e01007387 */ /* 0x0001e20000100800 */
[----:B------:R-:W-:Y:S01]  /*5a560*/  IMAD.MOV.U32 R2, RZ, RZ, R15 ;  /* 0x000000ffff027224 */ /* 0x000fe200078e000f */
[----:B------:R-:W-:Y:S02]  /*5a570*/  MOV R4, R12 ;  /* 0x0000000c00047202 */ /* 0x000fe40000000f00 */
[----:B------:R-:W-:Y:S01]  /*5a580*/  MOV R5, R13 ;  /* 0x0000000d00057202 */ /* 0x000fe20000000f00 */
[----:B0-----:R-:W2:Y:S01]  /*5a590*/  LDL.LU.64 R14, [R1+0x3730] ;  /* 0x00373000010e7983 */ /* 0x001ea20000300a00 */
[----:B------:R-:W2:Y:S02]  /*5a5a0*/  LDL.LU.64 R12, [R1+0x3728] ;  /* 0x00372800010c7983 */ /* 0x000ea40000300a00 */
[----:B------:R-:W-:Y:S02]  /*5a5b0*/  STL [R1+0x360c], R2 ;  /* 0x00360c0201007387 */ /* 0x000fe40000100800 */
        /* <DEDUP_REMOVED lines=39> */
[----:B------:R-:W-:Y:S01]  /*5a830*/  HMMA.16816.F32.BF16 R24, R20, R10, R24 ;  /* 0x0000000a1418723c */ /* 0x000fe20000041818 */
[----:B------:R-:W-:Y:S11]  /*5a840*/  STL.64 [R1+0x36b0], R6 ;  /* 0x0036b00601007387 */ /* 0x000ff60000100a00 */
[----:B------:R-:W-:Y:S11]  /*5a850*/  @!UPT UIADD3 URZ, URZ, URZ, URZ ;  /* 0x0000003f3f3ff290 */ /* 0x000ff6000fffe03f */
[----:B------:R-:W-:Y:S01]  /*5a860*/  STL.64 [R1+0x2e0], R24 ;  /* 0x0002e01801007387 */ /* 0x000fe20000100a00 */
[----:B------:R-:W-:Y:S02]  /*5a870*/  STL.64 [R1+0x2e8], R26 ;  /* 0x0002e81a01007387 */ /* 0x000fe40000100a00 */
[----:B------:R-:W-:Y:S01]  /*5a880*/  LDSM.16.MT88.4 R24, [R3+0x32080] ;  /* 0x032080000318783b */ /* 0x000fe20000004200 */
[C---:B--2---:R-:W-:Y:S01]  /*5a890*/  HMMA.16816.F32.BF16 R20, R12.reuse, R6, R16 ;  /* 0x000000060c14723c */ /* 0x044fe20000041810 */
[----:B------:R-:W0:Y:S11]  /*5a8a0*/  LDSM.16.MT88.4 R16, [R3+0x32000] ;  /* 0x032000000310783b */ /* 0x000e360000004200 */
[----:B------:R-:W-:Y:S11]  /*5a8b0*/  @!UPT UIADD3 URZ, URZ, URZ, URZ ;  /* 0x0000003f3f3ff290 */ /* 0x000ff6000fffe03f */
[----:B------:R-:W-:Y:S01]  /*5a8c0*/  STL.64 [R1+0x2d0], R20 ;  /* 0x0002d01401007387 */ /* 0x000fe20000100a00 */
[----:B------:R-:W-:Y:S02]  /*5a8d0*/  STL.64 [R1+0x2d8], R22 ;  /* 0x0002d81601007387 */ /* 0x000fe40000100a00 */
[----:B------:R-:W2:Y:S01]  /*5a8e0*/  LDL.LU R4, [R1+0x190] ;  /* 0x0001900001047983 */ /* 0x000ea20000300800 */
[----:B0-----:R0:W-:Y:S01]  /*5a8f0*/  STL.64 [R1+0x30], R16 ;  /* 0x0000301001007387 */ /* 0x0011e20000100a00 */
[----:B------:R1:W-:Y:S02]  /*5a900*/  STL.64 [R1+0x38], R18 ;  /* 0x0000381201007387 */ /* 0x0003e40000100a00 */
[----:B------:R-:W2:Y:S02]  /*5a910*/  LDL.LU R5, [R1+0x194] ;  /* 0x0001940001057983 */ /* 0x000ea40000300800 */
[----:B------:R-:W2:Y:S01]  /*5a920*/  LDL.LU R6, [R1+0x198] ;  /* 0x0001980001067983 */ /* 0x000ea20000300800 */
[----:B------:R-:W2:Y:S04]  /*5a930*/  LDL.LU R7, [R1+0x19c] ;  /* 0x00019c0001077983 */ /* 0x000ea80000300800 */
        /* <DEDUP_REMOVED lines=21> */
[----:B------:R-:W-:Y:S02]  /*5aa90*/  STL.64 [R1+0x28], R26 ;  /* 0x0000281a01007387 */ /* 0x000fe40000100a00 */
[----:B------:R-:W0:Y:S02]  /*5aaa0*/  LDSM.16.MT88.4 R24, [R3+0x32100] ;  /* 0x032100000318783b */ /* 0x000e240000004200 */
[----:B0-----:R0:W-:Y:S02]  /*5aab0*/  STL.64 [R1+0x10], R24 ;  /* 0x0000101801007387 */ /* 0x0011e40000100a00 */
[----:B------:R1:W-:Y:S02]  /*5aac0*/  STL.64 [R1+0x18], R26 ;  /* 0x0000181a01007387 */ /* 0x0003e40000100a00 */
[----:B0-----:R-:W2:Y:S01]  /*5aad0*/  LDL.LU R24, [R1+0x90] ;  /* 0x0000900001187983 */ /* 0x001ea20000300800 */
[----:B------:R-:W2:Y:S02]  /*5aae0*/  LDL.LU R25, [R1+0x94] ;  /* 0x0000940001197983 */ /* 0x000ea40000300800 */
[----:B-1----:R-:W2:Y:S02]  /*5aaf0*/  LDL.LU R26, [R1+0x98] ;  /* 0x00009800011a7983 */ /* 0x002ea40000300800 */
[----:B------:R-:W2:Y:S01]  /*5ab00*/  LDL.LU R27, [R1+0x9c] ;  /* 0x00009c00011b7983 */ /* 0x000ea20000300800 */
[----:B------:R-:W-:Y:S01]  /*5ab10*/  HMMA.16816.F32.BF16 R12, R12, R10, R4 ;  /* 0x0000000a0c0c723c */ /* 0x000fe20000041804 */
[----:B--2---:R-:W-:Y:S01]  /*5ab20*/  STL.64 [R1+0x3658], R26 ;  /* 0x0036581a01007387 */ /* 0x004fe20000100a00 */
[----:B------:R0:W-:Y:S03]  /*5ab30*/  STL.64 [R1+0x3650], R24 ;  /* 0x0036501801007387 */ /* 0x0001e60000100a00 */
[----:B0-----:R-:W2:Y:S01]  /*5ab40*/  LDL.LU R24, [R1+0xb0] ;  /* 0x0000b00001187983 */ /* 0x001ea20000300800 */
[----:B------:R-:W2:Y:S11]  /*5ab50*/  LDL.LU.64 R6, [R1+0x36b0] ;  /* 0x0036b00001067983 */ /* 0x000eb60000300a00 */
[----:B------:R-:W-:Y:S06]  /*5ab60*/  @!UPT UIADD3 URZ, URZ, URZ, URZ ;  /* 0x0000003f3f3ff290 */ /* 0x000fec000fffe03f */
[----:B------:R-:W-:Y:S02]  /*5ab70*/  STL.64 [R1+0x2c0], R12 ;  /* 0x0002c00c01007387 */ /* 0x000fe40000100a00 */
[----:B------:R-:W-:Y:S02]  /*5ab80*/  STL.64 [R1+0x2c8], R14 ;  /* 0x0002c80e01007387 */ /* 0x000fe40000100a00 */
[----:B------:R-:W0:Y:S02]  /*5ab90*/  LDSM.16.MT88.4 R12, [R3+0x32180] ;  /* 0x03218000030c783b */ /* 0x000e240000004200 */
[----:B0-----:R-:W-:Y:S01]  /*5aba0*/  IMAD.MOV.U32 R4, RZ, RZ, R14 ;  /* 0x000000ffff047224 */ /* 0x001fe200078e000e */
[----:B------:R-:W-:Y:S02]  /*5abb0*/  MOV R9, R15 ;  /* 0x0000000f00097202 */ /* 0x000fe40000000f00 */
[----:B------:R-:W-:Y:S02]  /*5abc0*/  MOV R2, R12 ;  /* 0x0000000c00027202 */ /* 0x000fe40000000f00 */
        /* <DEDUP_REMOVED lines=14> */
[----:B---3--:R-:W-:Y:S01]  /*5acb0*/  IMAD.MOV.U32 R27, RZ, RZ, R0 ;  /* 0x000000ffff1b7224 */ /* 0x008fe200078e0000 */
[----:B------:R-:W-:-:S02]  /*5acc0*/  MOV R25, R29 ;  /* 0x0000001d00197202 */ /* 0x000fc40000000f00 */
[----:B----4-:R-:W-:Y:S11]  /*5acd0*/  MOV R26, R28 ;  /* 0x0000001c001a7202 */ /* 0x010ff60000000f00 */
[----:B------:R-:W-:Y:S06]  /*5ace0*/  @!UPT UIADD3 URZ, URZ, URZ, URZ ;  /* 0x0000003f3f3ff290 */ /* 0x000fec000fffe03f */
[----:B------:R-:W-:Y:S02]  /*5acf0*/  MOV R0, R15 ;  /* 0x0000000f00007202 */ /* 0x000fe40000000f00 */
[----:B------:R-:W-:Y:S01]  /*5ad00*/  MOV R29, R13 ;  /* 0x0000000d001d7202 */ /* 0x000fe20000000f00 */
[----:B------:R-:W-:Y:S01]  /*5ad10*/  IMAD.MOV.U32 R28, RZ, RZ, R14 ;  /* 0x000000ffff1c7224 */ /* 0x000fe200078e000e */
[----:B------:R-:W-:Y:S01]  /*5ad20*/  STL [R1+0x270], R12 ;  /* 0x0002700c01007387 */ /* 0x000fe20000100800 */
[----:B------:R-:W3:Y:S02]  /*5ad30*/  LDL R15, [R1+0x1a48] ;  /* 0x001a4800010f7983 */ /* 0x000ee40000100800 */
[----:B------:R-:W-:Y:S02]  /*5ad40*/  STL [R1+0x34ec], R0 ;  /* 0x0034ec0001007387 */ /* 0x000fe40000100800 */
[----:B------:R-:W-:Y:S01]  /*5ad50*/  STL [R1+0x34e4], R29 ;  /* 0x0034e41d01007387 */ /* 0x000fe20000100800 */
[----:B------:R-:W-:Y:S01]  /*5ad60*/  STL [R1+0x34e0], R28 ;  /* 0x0034e01c01007387 */ /* 0x000fe20000100800 */
        /* <DEDUP_REMOVED lines=14> */
[----:B0-----:R-:W4:Y:S01]  /*5ae50*/  LDL.LU R16, [R1+0x70] ;  /* 0x0000700001107983 */ /* 0x001f220000300800 */
[----:B------:R-:W4:Y:S02]  /*5ae60*/  LDL.LU R17, [R1+0x74] ;  /* 0x0000740001117983 */ /* 0x000f240000300800 */
[----:B-1----:R-:W3:Y:S02]  /*5ae70*/  LDL.LU R18, [R1+0x78] ;  /* 0x0000780001127983 */ /* 0x002ee40000300800 */
        /* <DEDUP_REMOVED lines=19> */
[----:B0-----:R-:W3:Y:S01]  /*5afb0*/  LDL.LU.64 R20, [R1+0x40] ;  /* 0x0000400001147983 */ /* 0x001ee20000300a00 */
[----:B-1----:R-:W3:Y:S01]  /*5afc0*/  LDL.LU.64 R22, [R1+0x48] ;  /* 0x0000480001167983 */ /* 0x002ee20000300a00 */
[----:B--2---:R-:W-:Y:S11]  /*5afd0*/  HMMA.16816.F32.BF16 R16, R24, R6, R16 ;  /* 0x000000061810723c */ /* 0x004ff60000041810 */
[----:B------:R-:W-:Y:S11]  /*5afe0*/  @!UPT UIADD3 URZ, URZ, URZ, URZ ;  /* 0x0000003f3f3ff290 */ /* 0x000ff6000fffe03f */
[----:B------:R-:W-:Y:S01]  /*5aff0*/  @!UPT UIADD3 URZ, URZ, URZ, URZ ;  /* 0x0000003f3f3ff290 */ /* 0x000fe2000fffe03f */
[----:B------:R-:W-:Y:S01]  /*5b000*/  STL.64 [R1+0x240], R16 ;  /* 0x0002401001007387 */ /* 0x000fe20000100a00 */
[----:B------:R0:W-:Y:S03]  /*5b010*/  STL.64 [R1+0x248], R18 ;  /* 0x0002481201007387 */ /* 0x0001e60000100a00 */
[----:B0-----:R-:W2:Y:S01]  /*5b020*/  LDL.LU.64 R18, [R1+0x3638] ;  /* 0x0036380001127983 */ /* 0x001ea20000300a00 */
[----:B------:R-:W2:Y:S03]  /*5b030*/  LDL.LU.64 R16, [R1+0x3630] ;  /* 0x0036300001107983 */ /* 0x000ea60000300a00 */
[----:B------:R-:W0:Y:S04]  /*5b040*/  S2R R14, SR_TID.X ;  /* 0x00000000000e7919 */ /* 0x000e280000002100 */
[----:B------:R-:W1:Y:S01]  /*5b050*/  S2R R3, SR_TID.X ;  /* 0x0000000000037919 */ /* 0x000e620000002100 */
[----:B0-----:R-:W-:Y:S01]  /*5b060*/  LOP3.LUT R13, R14, 0x7, RZ, 0xc0, !PT ;  /* 0x000000070e0d7812 */ /* 0x001fe200078ec0ff */
[C---:B-1----:R-:W-:Y:S01]  /*5b070*/  LOP3.LUT R14, R3.reuse, 0x10, RZ, 0xc0, !PT ;  /* 0x00000010030e7812 */ /* 0x042fe200078ec0ff */
[----:B------:R-:W-:-:S03]  /*5b080*/  SHF.L.U32 R3, R3, 0x1, RZ ;  /* 0x0000000103037819 */ /* 0x000fc600000006ff */
[----:B------:R-:W-:Y:S02]  /*5b090*/  IMAD R13, R13, 0x210, RZ ;  /* 0x000002100d0d7824 */ /* 0x000fe400078e02ff */
[----:B------:R-:W-:-:S03]  /*5b0a0*/  IMAD.SHL.U32 R14, R14, 0x100, RZ ;  /* 0x000001000e0e7824 */ /* 0x000fc600078e00ff */
[----:B------:R-:W-:-:S04]  /*5b0b0*/  LOP3.LUT R3, R13, 0x10, R3, 0x78, !PT ;  /* 0x000000100d037812 */ /* 0x000fc800078e7803 */
[----:B------:R-:W-:Y:S01]  /*5b0c0*/  LOP3.LUT R3, R3, R14, RZ, 0xfc, !PT ;  /* 0x0000000e03037212 */ /* 0x000fe200078efcff */
[----:B--2---:R-:W-:Y:S11]  /*5b0d0*/  HMMA.16816.F32.BF16 R16, R24, R10, R16 ;  /* 0x0000000a1810723c */ /* 0x004ff60000041810 */
[----:B------:R-:W-:Y:S11]  /*5b0e0*/  @!UPT UIADD3 URZ, URZ, URZ, URZ ;  /* 0x0000003f3f3ff290 */ /* 0x000ff6000fffe03f */
[----:B------:R-:W-:Y:S01]  /*5b0f0*/  @!UPT UIADD3 URZ, URZ, URZ, URZ ;  /* 0x0000003f3f3ff290 */ /* 0x000fe2000fffe03f */
[----:B------:R-:W-:Y:S01]  /*5b100*/  STL.64 [R1+0x210], R16 ;  /* 0x0002101001007387 */ /* 0x000fe20000100a00 */
[----:B------:R-:W-:Y:S02]  /*5b110*/  STL.64 [R1+0x218], R18 ;  /* 0x0002181201007387 */ /* 0x000fe40000100a00 */
[----:B------:R-:W3:Y:S02]  /*5b120*/  LDL.LU R24, [R1+0xa0] ;  /* 0x0000a00001187983 */ /* 0x000ee40000300800 */
[----:B------:R-:W3:Y:S01]  /*5b130*/  LDL.LU R25, [R1+0xa4] ;  /* 0x0000a40001197983 */ /* 0x000ee20000300800 */
[----:B------:R-:W3:Y:S01]  /*5b140*/  LDL.LU R26, [R1+0xa8] ;  /* 0x0000a800011a7983 */ /* 0x000ee20000300800 */
[----:B------:R-:W3:Y:S03]  /*5b150*/  LDL.LU R27, [R1+0xac] ;  /* 0x0000ac00011b7983 */ /* 0x000ee60000300800 */
[----:B------:R-:W0:Y:S04]  /*5b160*/  LDSM.16.MT88.4 R16, [R3+0x34000] ;  /* 0x034000000310783b */ /* 0x000e280000004200 */
[----:B------:R-:W1:Y:S04]  /*5b170*/  S2R R14, SR_TID.X ;  /* 0x00000000000e7919 */ /* 0x000e680000002100 */
[----:B------:R-:W2:Y:S01]  /*5b180*/  S2R R12, SR_TID.X ;  /* 0x00000000000c7919 */ /* 0x000ea20000002100 */
[----:B0-----:R-:W-:Y:S01]  /*5b190*/  MOV R29, R16 ;  /* 0x00000010001d7202 */ /* 0x001fe20000000f00 */
[----:B------:R-:W-:Y:S01]  /*5b1a0*/  IMAD.MOV.U32 R28, RZ, RZ, R17 ;  /* 0x000000ffff1c7224 */ /* 0x000fe200078e0011 */
[----:B------:R-:W-:-:S02]  /*5b1b0*/  MOV R3, R18 ;  /* 0x0000001200037202 */ /* 0x000fc40000000f00 */
[----:B------:R-:W-:Y:S02]  /*5b1c0*/  MOV R0, R19 ;  /* 0x0000001300007202 */ /* 0x000fe40000000f00 */
[----:B------:R-:W0:Y:S01]  /*5b1d0*/  LDSM.16.M88.4 R16, [R15+0x40300] ;  /* 0x040300000f10783b */ /* 0x000e220000000200 */
[----:B-1----:R-:W-:Y:S01]  /*5b1e0*/  LOP3.LUT R13, R14, 0x7, RZ, 0xc0, !PT ;  /* 0x000000070e0d7812 */ /* 0x002fe200078ec0ff */
[----:B--2---:R-:W-:-:S04]  /*5b1f0*/  LOP3.LUT R14, R12, 0x10, RZ, 0xc0, !PT ;  /* 0x000000100c0e7812 */ /* 0x004fc800078ec0ff */
[----:B------:R-:W-:Y:S01]  /*5b200*/  IMAD R13, R13, 0x210, RZ ;  /* 0x000002100d0d7824 */ /* 0x000fe200078e02ff */
[----:B------:R-:W-:Y:S01]  /*5b210*/  SHF.L.U32 R14, R14, 0x8, RZ ;  /* 0x000000080e0e7819 */ /* 0x000fe200000006ff */
[----:B0-----:R0:W-:Y:S02]  /*5b220*/  STL [R1+0x3368], R18 ;  /* 0x0033681201007387 */ /* 0x0011e40000100800 */
[----:B0-----:R-:W-:-:S04]  /*5b230*/  SHF.L.U32 R18, R12, 0x1, RZ ;  /* 0x000000010c127819 */ /* 0x001fc800000006ff */
[----:B------:R-:W-:-:S04]  /*5b240*/  LOP3.LUT R18, R13, 0x10, R18, 0x78, !PT ;  /* 0x000000100d127812 */ /* 0x000fc800078e7812 */
[----:B------:R-:W-:Y:S02]  /*5b250*/  LOP3.LUT R18, R18, R14, RZ, 0xfc, !PT ;  /* 0x0000000e12127212 */ /* 0x000fe400078efcff */
[----:B------:R-:W0:Y:S04]  /*5b260*/  LDSM.16.M88.4 R12, [R15+0x50300] ;  /* 0x050300000f0c783b */ /* 0x000e280000000200 */
[----:B------:R-:W-:Y:S01]  /*5b270*/  STL [R1+0x3364], R19 ;  /* 0x0033641301007387 */ /* 0x000fe20000100800 */
[----:B---3--:R-:W-:Y:S11]  /*5b280*/  HMMA.16816.F32.BF16 R24, R20, R6, R24 ;  /* 0x000000061418723c */ /* 0x008ff60000041818 */
[----:B------:R-:W-:Y:S11]  /*5b290*/  @!UPT UIADD3 URZ, URZ, URZ, URZ ;  /* 0x0000003f3f3ff290 */ /* 0x000ff6000fffe03f */
[----:B------:R-:W-:Y:S01]  /*5b2a0*/  @!UPT UIADD3 URZ, URZ, URZ, URZ ;  /* 0x0000003f3f3ff290 */ /* 0x000fe2000fffe03f */
[----:B------:R-:W-:Y:S01]  /*5b2b0*/  STL.64 [R1+0x200], R24 ;  /* 0x0002001801007387 */ /* 0x000fe20000100a00 */
[----:B------:R-:W-:Y:S02]  /*5b2c0*/  STL.64 [R1+0x208], R26 ;  /* 0x0002081a01007387 */ /* 0x000fe40000100a00 */
[----:B------:R-:W-:Y:S02]  /*5b2d0*/  STL.64 [R1+0x3618], R6 ;  /* 0x0036180601007387 */ /* 0x000fe40000100a00 */
[----:B------:R-:W-:Y:S01]  /*5b2e0*/  STL.64 [R1+0x3610], R4 ;  /* 0x0036100401007387 */ /* 0x000fe20000100a00 */
[----:B0-----:R-:W-:Y:S01]  /*5b2f0*/  STL [R1+0x3354], R14 ;  /* 0x0033540e01007387 */ /* 0x001fe20000100800 */
[----:B------:R-:W-:Y:S02]  /*5b300*/  STL [R1+0x3350], R15 ;  /* 0x0033500f01007387 */ /* 0x000fe40000100800 */
        /* <DEDUP_REMOVED lines=19> */
[----:B------:R-:W-:Y:S01]  /*5b440*/  MOV R24, R22 ;  /* 0x0000001600187202 */ /* 0x000fe20000000f00 */
[----:B------:R-:W-:Y:S02]  /*5b450*/  IMAD.MOV.U32 R19, RZ, RZ, R23 ;  /* 0x000000ffff137224 */ /* 0x000fe400078e0017 */
[----:B------:R-:W0:Y:S04]  /*5b460*/  LDSM.16.MT88.4 R20, [R18+0x34080] ;  /* 0x034080001214783b */ /* 0x000e280000004200 */
[----:B---3--:R-:W-:Y:S01]  /*5b470*/  STL.64 [R1+0x35d8], R14 ;  /* 0x0035d80e01007387 */ /* 0x008fe20000100a00 */
[----:B--2---:R1:W-:Y:S03]  /*5b480*/  STL.64 [R1+0x35d0], R12 ;  /* 0x0035d00c01007387 */ /* 0x0043e60000100a00 */
[----:B-1----:R-:W2:Y:S01]  /*5b490*/  LDL.LU R12, [R1+0x30] ;  /* 0x00003000010c7983 */ /* 0x002ea20000300800 */
[----:B------:R-:W2:Y:S02]  /*5b4a0*/  LDL.LU R13, [R1+0x34] ;  /* 0x00003400010d7983 */ /* 0x000ea40000300800 */
[----:B------:R-:W3:Y:S02]  /*5b4b0*/  LDL.LU R14, [R1+0x38] ;  /* 0x00003800010e7983 */ /* 0x000ee40000300800 */
[----:B------:R-:W3:Y:S02]  /*5b4c0*/  LDL.LU R15, [R1+0x3c] ;  /* 0x00003c00010f7983 */ /* 0x000ee40000300800 */
[----:B---3--:R-:W-:Y:S01]  /*5b4d0*/  STL.64 [R1+0x3628], R14 ;  /* 0x0036280e01007387 */ /* 0x008fe20000100a00 */
[----:B--2---:R-:W-:Y:S02]  /*5b4e0*/  STL.64 [R1+0x3620], R12 ;  /* 0x0036200c01007387 */ /* 0x004fe40000100a00 */
        /* <DEDUP_REMOVED lines=25> */
[----:B------:R-:W0:Y:S01]  /*5b680*/  LDSM.16.MT88.4 R24, [R18+0x34100] ;  /* 0x034100001218783b */ /* 0x000e220000004200 */
[----:B------:R-:W-:-:S03]  /*5b690*/  IMAD.MOV.U32 R7, RZ, RZ, R19 ;  /* 0x000000ffff077224 */ /* 0x000fc600078e0013 */
[----:B---3--:R-:W-:Y:S01]  /*5b6a0*/  STL.64 [R1+0x35e8], R22 ;  /* 0x0035e81601007387 */ /* 0x008fe20000100a00 */
[----:B--2---:R1:W-:Y:S03]  /*5b6b0*/  STL.64 [R1+0x35e0], R20 ;  /* 0x0035e01401007387 */ /* 0x0043e60000100a00 */
[----:B-1----:R-:W2:Y:S01]  /*5b6c0*/  LDL.LU R20, [R1+0x110] ;  /* 0x0001100001147983 */ /* 0x002ea20000300800 */
[----:B------:R-:W2:Y:S02]  /*5b6d0*/  LDL.LU R21, [R1+0x114] ;  /* 0x0001140001157983 */ /* 0x000ea40000300800 */
[----:B------:R-:W3:Y:S02]  /*5b6e0*/  LDL.LU R22, [R1+0x118] ;  /* 0x0001180001167983 */ /* 0x000ee40000300800 */
[----:B------:R-:W3:Y:S01]  /*5b6f0*/  LDL.LU R23, [R1+0x11c] ;  /* 0x00011c0001177983 */ /* 0x000ee20000300800 */
        /* <DEDUP_REMOVED lines=21> */
[----:B------:R-:W4:Y:S02]  /*5b850*/  LDL.LU.64 R4, [R1+0x3610] ;  /* 0x0036100001047983 */ /* 0x000f240000300a00 */
[----:B------:R-:W-:Y:S02]  /*5b860*/  STL [R1+0x3560], R18 ;  /* 0x0035601201007387 */ /* 0x000fe40000100800 */
[----:B------:R0:W-:Y:S01]  /*5b870*/  STL.64 [R1+0x3558], R16 ;  /* 0x0035581001007387 */ /* 0x0001e20000100a00 */
[----:B------:R-:W-:-:S02]  /*5b880*/  MOV R19, R9 ;  /* 0x0000000900137202 */ /* 0x000fc40000000f00 */
[----:B0-----:R-:W-:Y:S02]  /*5b890*/  MOV R16, R2 ;  /* 0x0000000200107202 */ /* 0x001fe40000000f00 */
[----:B------:R-:W3:Y:S01]  /*5b8a0*/  LDL.LU R2, [R1+0x360c] ;  /* 0x00360c0001027983 */ /* 0x000ee20000300800 */
[C---:B--2---:R-:W-:Y:S01]  /*5b8b0*/  HMMA.16816.F32.BF16 R20, R12.reuse, R6, R20 ;  /* 0x000000060c14723c */ /* 0x044fe20000041814 */
[----:B----4-:R-:W-:Y:S01]  /*5b8c0*/  MOV R17, R5 ;  /* 0x0000000500117202 */ /* 0x010fe20000000f00 */
[----:B------:R-:W-:Y:S01]  /*5b8d0*/  IMAD.MOV.U32 R18, RZ, RZ, R4 ;  /* 0x000000ffff127224 */ /* 0x000fe200078e0004 */
[----:B------:R-:W2:Y:S01]  /*5b8e0*/  LDL.LU R5, [R1+0x3608] ;  /* 0x0036080001057983 */ /* 0x000ea20000300800 */
[----:B------:R-:W2:Y:S02]  /*5b8f0*/  LDL.LU R4, [R1+0x3604] ;  /* 0x0036040001047983 */ /* 0x000ea40000300800 */
[----:B------:R-:W4:Y:S11]  /*5b900*/  LDL.LU R9, [R1+0x3600] ;  /* 0x0036000001097983 */ /* 0x000f360000300800 */
[----:B------:R-:W-:Y:S06]  /*5b910*/  @!UPT UIADD3 URZ, URZ, URZ, URZ ;  /* 0x0000003f3f3ff290 */ /* 0x000fec000fffe03f */
        /* <DEDUP_REMOVED lines=34> */
[----:B---3--:R-:W-:Y:S01]  /*5bb40*/  HMMA.16816.F32.BF16 R20, R20, R10, R24 ;  /* 0x0000000a1414723c */ /* 0x008fe20000041818 */
[----:B------:R-:W-:Y:S01]  /*5bb50*/  STL.64 [R1+0x3580], R10 ;  /* 0x0035800a01007387 */ /* 0x000fe20000100a00 */
[----:B----4-:R2:W-:Y:S11]  /*5bb60*/  STL.64 [R1+0x3578], R8 ;  /* 0x0035780801007387 */ /* 0x0105f60000100a00 */
[----:B------:R-:W-:Y:S10]  /*5bb70*/  @!UPT UIADD3 URZ, URZ, URZ, URZ ;  /* 0x0000003f3f3ff290 */ /* 0x000ff4000fffe03f */
[----:B------:R-:W-:Y:S01]  /*5bb80*/  STL.64 [R1+0x100], R20 ;  /* 0x0001001401007387 */ /* 0x000fe20000100a00 */
[----:B------:R0:W-:Y:S02]  /*5bb90*/  STL.64 [R1+0x108], R22 ;  /* 0x0001081601007387 */ /* 0x0001e40000100a00 */
[----:B------:R-:W3:Y:S01]  /*5bba0*/  LDL.LU R24, [R1+0x1e0] ;  /* 0x0001e00001187983 */ /* 0x000ee20000300800 */
[----:B--2---:R-:W-:Y:S11]  /*5bbb0*/  HMMA.16816.F32.BF16 R8, R16, R6, R12 ;  /* 0x000000061008723c */ /* 0x004ff6000004180c */
[----:B------:R-:W-:Y:S11]  /*5bbc0*/  @!UPT UIADD3 URZ, URZ, URZ, URZ ;  /* 0x0000003f3f3ff290 */ /* 0x000ff6000fffe03f */
[----:B------:R-:W-:Y:S01]  /*5bbd0*/  @!UPT UIADD3 URZ, URZ, URZ, URZ ;  /* 0x0000003f3f3ff290 */ /* 0x000fe2000fffe03f */
[----:B------:R-:W-:Y:S01]  /*5bbe0*/  STL.64 [R1+0xf0], R8 ;  /* 0x0000f00801007387 */ /* 0x000fe20000100a00 */
[----:B------:R-:W-:Y:S02]  /*5bbf0*/  STL.64 [R1+0xf8], R10 ;  /* 0x0000f80a01007387 */ /* 0x000fe40000100a00 */
[----:B------:R-:W3:Y:S02]  /*5bc00*/  LDL.LU R25, [R1+0x1e4] ;  /* 0x0001e40001197983 */ /* 0x000ee40000300800 */
[----:B------:R-:W2:Y:S01]  /*5bc10*/  LDL.LU R26, [R1+0x1e8] ;  /* 0x0001e800011a7983 */ /* 0x000ea20000300800 */
[----:B------:R-:W2:Y:S01]  /*5bc20*/  LDL.LU R27, [R1+0x1ec] ;  /* 0x0001ec00011b7983 */ /* 0x000ea20000300800 */
[----:B0-----:R-:W-:Y:S02]  /*5bc30*/  MOV R22, R3 ;  /* 0x0000000300167202 */ /* 0x001fe40000000f00 */
[----:B------:R-:W-:Y:S02]  /*5bc40*/  MOV R23, R0 ;  /* 0x0000000000177202 */ /* 0x000fe40000000f00 */
[----:B------:R-:W-:Y:S01]  /*5bc50*/  MOV R20, R29 ;  /* 0x0000001d00147202 */ /* 0x000fe20000000f00 */
[----:B------:R-:W-:-:S02]  /*5bc60*/  IMAD.MOV.U32 R21, RZ, RZ, R28 ;  /* 0x000000ffff157224 */ /* 0x000fc400078e001c */
[----:B------:R-:W-:Y:S03]  /*5bc70*/  STL.64 [R1+0x3570], R22 ;  /* 0x0035701601007387 */ /* 0x000fe60000100a00 */
[----:B------:R-:W-:Y:S01]  /*5bc80*/  STL.64 [R1+0x3568], R20 ;  /* 0x0035681401007387 */ /* 0x000fe20000100a00 */
[----:B--2---:R-:W-:Y:S01]  /*5bc90*/  STL.64 [R1+0x3528], R26 ;  /* 0x0035281a01007387 */ /* 0x004fe20000100a00 */
[----:B---3--:R0:W-:Y:S03]  /*5bca0*/  STL.64 [R1+0x3520], R24 ;  /* 0x0035201801007387 */ /* 0x0081e60000100a00 */
        /* <DEDUP_REMOVED lines=8> */
[----:B------:R-:W4:Y:S01]  /*5bd30*/  LDL.LU R12, [R1+0x2f0] ;  /* 0x0002f000010c7983 */ /* 0x000f220000300800 */
[----:B------:R-:W4:Y:S02]  /*5bd40*/  LDL.LU R13, [R1+0x2f4] ;  /* 0x0002f400010d7983 */ /* 0x000f240000300800 */
[----:B------:R-:W4:Y:S02]  /*5bd50*/  LDL.LU R14, [R1+0x2f8] ;  /* 0x0002f800010e7983 */ /* 0x000f240000300800 */
[----:B------:R-:W4:Y:S02]  /*5bd60*/  LDL.LU R15, [R1+0x2fc] ;  /* 0x0002fc00010f7983 */ /* 0x000f240000300800 */
[----:B------:R-:W-:Y:S01]  /*5bd70*/  IMAD.MOV.U32 R7, RZ, RZ, R2 ;  /* 0x000000ffff077224 */ /* 0x000fe200078e0002 */
[----:B---3--:R-:W-:Y:S01]  /*5bd80*/  STL.64 [R1+0x3548], R26 ;  /* 0x0035481a01007387 */ /* 0x008fe20000100a00 */
[----:B--2---:R0:W-:Y:S03]  /*5bd90*/  STL.64 [R1+0x3540], R24 ;  /* 0x0035401801007387 */ /* 0x0041e60000100a00 */
[----:B0-----:R-:W2:Y:S01]  /*5bda0*/  LDL.LU R24, [R1+0x1c0] ;  /* 0x0001c00001187983 */ /* 0x001ea20000300800 */
[----:B------:R-:W2:Y:S02]  /*5bdb0*/  LDL.LU R25, [R1+0x1c4] ;  /* 0x0001c40001197983 */ /* 0x000ea40000300800 */
[----:B------:R-:W2:Y:S02]  /*5bdc0*/  LDL.LU R26, [R1+0x1c8] ;  /* 0x0001c800011a7983 */ /* 0x000ea40000300800 */
[----:B------:R-:W2:Y:S01]  /*5bdd0*/  LDL.LU R27, [R1+0x1cc] ;  /* 0x0001cc00011b7983 */ /* 0x000ea20000300800 */
[----:B------:R-:W3:Y:S01]  /*5bde0*/  LDL.LU R6, [R1+0x228] ;  /* 0x0002280001067983 */ /* 0x000ee20000300800 */
[----:B------:R-:W2:Y:S03]  /*5bdf0*/  LDL.LU R2, [R1+0x3588] ;  /* 0x0035880001027983 */ /* 0x000ea60000300800 */
[----:B--2---:R-:W0:Y:S04]  /*5be00*/  LDSM.16.MT88.4 R8, [R2+0x34000] ;  /* 0x034000000208783b */ /* 0x004e280000004200 */
[----:B---3--:R-:W-:Y:S01]  /*5be10*/  STL.64 [R1+0x3508], R6 ;  /* 0x0035080601007387 */ /* 0x008fe20000100a00 */
[----:B------:R1:W-:Y:S03]  /*5be20*/  STL.64 [R1+0x3500], R4 ;  /* 0x0035000401007387 */ /* 0x0003e60000100a00 */
[----:B-1----:R-:W2:Y:S01]  /*5be30*/  LDL.LU R4, [R1+0x230] ;  /* 0x0002300001047983 */ /* 0x002ea20000300800 */
[----:B------:R-:W2:Y:S02]  /*5be40*/  LDL.LU R5, [R1+0x234] ;  /* 0x0002340001057983 */ /* 0x000ea40000300800 */
[----:B------:R-:W2:Y:S02]  /*5be50*/  LDL.LU R6, [R1+0x238] ;  /* 0x0002380001067983 */ /* 0x000ea40000300800 */
[----:B------:R-:W2:Y:S01]  /*5be60*/  LDL.LU R7, [R1+0x23c] ;  /* 0x00023c0001077983 */ /* 0x000ea20000300800 */
[----:B0-----:R-:W-:Y:S01]  /*5be70*/  MOV R0, R10 ;  /* 0x0000000a00007202 */ /* 0x001fe20000000f00 */
[----:B------:R-:W-:Y:S01]  /*5be80*/  STL.64 [R1+0x40], R8 ;  /* 0x0000400801007387 */ /* 0x000fe20000100a00 */
[----:B------:R-:W-:-:S02]  /*5be90*/  MOV R3, R11 ;  /* 0x0000000b00037202 */ /* 0x000fc40000000f00 */
[----:B------:R-:W0:Y:S03]  /*5bea0*/  LDSM.16.MT88.4 R8, [R2+0x34080] ;  /* 0x034080000208783b */ /* 0x000e260000004200 */
[----:B------:R-:W-:Y:S01]  /*5beb0*/  STL [R1+0x34f4], R3 ;  /* 0x0034f40301007387 */ /* 0x000fe20000100800 */
[----:B------:R-:W-:Y:S03]  /*5bec0*/  STL [R1+0x34f0], R0 ;  /* 0x0034f00001007387 */ /* 0x000fe60000100800 */
[----:B0-----:R-:W-:Y:S01]  /*5bed0*/  STL.64 [R1+0x30], R8 ;  /* 0x0000300801007387 */ /* 0x001fe20000100a00 */
[----:B------:R-:W-:Y:S02]  /*5bee0*/  STL.64 [R1+0x38], R10 ;  /* 0x0000380a01007387 */ /* 0x000fe40000100a00 */
[----:B------:R-:W0:Y:S02]  /*5bef0*/  LDSM.16.MT88.4 R8, [R2+0x34100] ;  /* 0x034100000208783b */ /* 0x000e240000004200 */
[----:B0-----:R-:W-:Y:S02]  /*5bf00*/  STL.64 [R1+0x20], R8 ;  /* 0x0000200801007387 */ /* 0x001fe40000100a00 */
[----:B------:R-:W-:Y:S02]  /*5bf10*/  STL.64 [R1+0x28], R10 ;  /* 0x0000280a01007387 */ /* 0x000fe40000100a00 */
[----:B------:R-:W0:Y:S02]  /*5bf20*/  LDSM.16.MT88.4 R8, [R2+0x34180] ;  /* 0x034180000208783b */ /* 0x000e240000004200 */
[----:B0-----:R0:W-:Y:S04]  /*5bf30*/  STL.64 [R1+0x18], R10 ;  /* 0x0000180a01007387 */ /* 0x0011e80000100a00 */
[----:B0-----:R-:W4:Y:S01]  /*5bf40*/  LDL.LU.64 R10, [R1+0x3580] ;  /* 0x00358000010a7983 */ /* 0x001f220000300a00 */
[----:B------:R-:W-:Y:S01]  /*5bf50*/  IMAD.MOV.U32 R29, RZ, RZ, R8 ;  /* 0x000000ffff1d7224 */ /* 0x000fe200078e0008 */
[----:B------:R-:W-:-:S02]  /*5bf60*/  MOV R28, R9 ;  /* 0x00000009001c7202 */ /* 0x000fc40000000f00 */
[----:B------:R-:W3:Y:S03]  /*5bf70*/  LDL.LU.64 R8, [R1+0x3578] ;  /* 0x0035780001087983 */ /* 0x000ee60000300a00 */
[----:B------:R-:W-:Y:S02]  /*5bf80*/  STL [R1+0x34fc], R28 ;  /* 0x0034fc1c01007387 */ /* 0x000fe40000100800 */
[----:B------:R-:W-:Y:S02]  /*5bf90*/  STL [R1+0x34f8], R29 ;  /* 0x0034f81d01007387 */ /* 0x000fe40000100800 */
[----:B------:R-:W-:Y:S01]  /*5bfa0*/  STL [R1+0x3360], R2 ;  /* 0x0033600201007387 */ /* 0x000fe20000100800 */
[----:B----4-:R-:W-:Y:S01]  /*5bfb0*/  HMMA.16816.F32.BF16 R16, R16, R10, R20 ;  /* 0x0000000a1010723c */ /* 0x010fe20000041814 */
[----:B------:R-:W4:Y:S01]  /*5bfc0*/  LDL.LU.64 R22, [R1+0x3570] ;  /* 0x0035700001167983 */ /* 0x000f220000300a00 */
[----:B------:R-:W4:Y:S11]  /*5bfd0*/  LDL.LU.64 R20, [R1+0x3568] ;  /* 0x0035680001147983 */ /* 0x000f360000300a00 */
[----:B------:R-:W-:Y:S10]  /*5bfe0*/  @!UPT UIADD3 URZ, URZ, URZ, URZ ;  /* 0x0000003f3f3ff290 */ /* 0x000ff4000fffe03f */
[----:B------:R-:W-:Y:S01]  /*5bff0*/  STL.64 [R1+0xa0], R16 ;  /* 0x0000a01001007387 */ /* 0x000fe20000100a00 */
[----:B------:R-:W-:Y:S02]  /*5c000*/  STL.64 [R1+0xa8], R18 ;  /* 0x0000a81201007387 */ /* 0x000fe40000100a00 */
[----:B---3--:R-:W0:Y:S02]  /*5c010*/  LDSM.16.MT88.4 R16, [R9+0x34000] ;  /* 0x034000000910783b */ /* 0x008e240000004200 */
[----:B0-----:R-:W-:Y:S02]  /*5c020*/  MOV R3, R18 ;  /* 0x0000001200037202 */ /* 0x001fe40000000f00 */
[----:B------:R-:W-:Y:S01]  /*5c030*/  MOV R28, R16 ;  /* 0x00000010001c7202 */ /* 0x000fe20000000f00 */
[----:B------:R-:W-:Y:S01]  /*5c040*/  IMAD.MOV.U32 R29, RZ, RZ, R17 ;  /* 0x000000ffff1d7224 */ /* 0x000fe200078e0011 */
[----:B------:R-:W3:Y:S01]  /*5c050*/  LDL.LU R18, [R1+0x3560] ;  /* 0x0035600001127983 */ /* 0x000ee20000300800 */
[----:B------:R-:W4:Y:S02]  /*5c060*/  LDL.LU.64 R16, [R1+0x3558] ;  /* 0x0035580001107983 */ /* 0x000f240000300a00 */
[C---:B----4-:R-:W-:Y:S11]  /*5c070*/  HMMA.16816.F32.BF16 R12, R20.reuse, R16, R12 ;  /* 0x00000010140c723c */ /* 0x050ff6000004180c */
[----:B------:R-:W-:Y:S11]  /*5c080*/  @!UPT UIADD3 URZ, URZ, URZ, URZ ;  /* 0x0000003f3f3ff290 */ /* 0x000ff6000fffe03f */
[----:B------:R-:W-:Y:S01]  /*5c090*/  @!UPT UIADD3 URZ, URZ, URZ, URZ ;  /* 0x0000003f3f3ff290 */ /* 0x000fe2000fffe03f */
[----:B------:R0:W-:Y:S01]  /*5c0a0*/  STL.64 [R1+0x90], R12 ;  /* 0x0000900c01007387 */ /* 0x0001e20000100a00 */
[----:B------:R-:W-:Y:S03]  /*5c0b0*/  STL.64 [R1+0x98], R14 ;  /* 0x0000980e01007387 */ /* 0x000fe60000100a00 */
        /* <DEDUP_REMOVED lines=38> */
[----:B------:R-:W-:Y:S02]  /*5c320*/  STL.64 [R1+0x148], R6 ;  /* 0x0001480601007387 */ /* 0x000fe40000100a00 */
[----:B------:R-:W0:Y:S02]  /*5c330*/  LDSM.16.MT88.4 R4, [R9+0x34080] ;  /* 0x034080000904783b */ /* 0x000e240000004200 */
[----:B0-----:R-:W-:Y:S02]  /*5c340*/  STL [R1+0x4], R5 ;  /* 0x0000040501007387 */ /* 0x001fe40000100800 */
[----:B------:R-:W-:Y:S02]  /*5c350*/  IMAD.MOV.U32 R15, RZ, RZ, R4 ;  /* 0x000000ffff0f7224 */ /* 0x000fe400078e0004 */
[----:B------:R-:W-:Y:S01]  /*5c360*/  STL [R1+0x8], R6 ;  /* 0x0000080601007387 */ /* 0x000fe20000100800 */
[----:B------:R-:W-:-:S02]  /*5c370*/  MOV R14, R7 ;  /* 0x00000007000e7202 */ /* 0x000fc40000000f00 */
[----:B------:R-:W0:Y:S04]  /*5c380*/  LDSM.16.MT88.4 R4, [R9+0x34100] ;  /* 0x034100000904783b */ /* 0x000e280000004200 */
[----:B0-----:R-:W-:Y:S01]  /*5c390*/  STL.64 [R1+0x33f8], R6 ;  /* 0x0033f80601007387 */ /* 0x001fe20000100a00 */
[----:B------:R0:W-:Y:S03]  /*5c3a0*/  STL.64 [R1+0x33f0], R4 ;  /* 0x0033f00401007387 */ /* 0x0001e60000100a00 */
[----:B0-----:R-:W2:Y:S01]  /*5c3b0*/  LDL.LU R4, [R1+0x260] ;  /* 0x0002600001047983 */ /* 0x001ea20000300800 */
[----:B------:R-:W2:Y:S02]  /*5c3c0*/  LDL.LU R5, [R1+0x264] ;  /* 0x0002640001057983 */ /* 0x000ea40000300800 */
[----:B------:R-:W2:Y:S01]  /*5c3d0*/  LDL.LU R6, [R1+0x268] ;  /* 0x0002680001067983 */ /* 0x000ea20000300800 */
[----:B------:R-:W-:-:S02]  /*5c3e0*/  MOV R7, R8 ;  /* 0x0000000800077202 */ /* 0x000fc40000000f00 */
[----:B------:R-:W0:Y:S04]  /*5c3f0*/  LDSM.16.MT88.4 R8, [R9+0x34180] ;  /* 0x034180000908783b */ /* 0x000e280000004200 */
[----:B--2---:R-:W-:Y:S01]  /*5c400*/  STL.64 [R1+0x3428], R6 ;  /* 0x0034280601007387 */ /* 0x004fe20000100a00 */
[----:B------:R4:W-:Y:S02]  /*5c410*/  STL.64 [R1+0x3420], R4 ;  /* 0x0034200401007387 */ /* 0x0009e40000100a00 */
[----:B----4-:R-:W-:Y:S11]  /*5c420*/  HMMA.16816.F32.BF16 R4, R24, R16, R20 ;  /* 0x000000101804723c */ /* 0x010ff60000041814 */
[----:B------:R-:W-:Y:S11]  /*5c430*/  @!UPT UIADD3 URZ, URZ, URZ, URZ ;  /* 0x0000003f3f3ff290 */ /* 0x000ff6000fffe03f */
[----:B------:R-:W-:Y:S01]  /*5c440*/  @!UPT UIADD3 URZ, URZ, URZ, URZ ;  /* 0x0000003f3f3ff290 */ /* 0x000fe2000fffe03f */
[----:B------:R1:W-:Y:S01]  /*5c450*/  STL.64 [R1+0x150], R4 ;  /* 0x0001500401007387 */ /* 0x0003e20000100a00 */
[----:B------:R2:W-:Y:S02]  /*5c460*/  STL.64 [R1+0x158], R6 ;  /* 0x0001580601007387 */ /* 0x0005e40000100a00 */
[----:B---3--:R-:W-:Y:S02]  /*5c470*/  STL [R1+0x34c8], R18 ;  /* 0x0034c81201007387 */ /* 0x008fe40000100800 */
[----:B------:R-:W-:Y:S01]  /*5c480*/  STL.64 [R1+0x34c0], R16 ;  /* 0x0034c01001007387 */ /* 0x000fe20000100a00 */
[----:B-1----:R-:W3:Y:S01]  /*5c490*/  LDL.LU R4, [R1+0x2a0] ;  /* 0x0002a00001047983 */ /* 0x002ee20000300800 */
[----:B------:R-:W3:Y:S02]  /*5c4a0*/  LDL.LU R5, [R1+0x2a4] ;  /* 0x0002a40001057983 */ /* 0x000ee40000300800 */
[----:B--2---:R-:W2:Y:S02]  /*5c4b0*/  LDL.LU R6, [R1+0x2a8] ;  /* 0x0002a80001067983 */ /* 0x004ea40000300800 */
[----:B------:R-:W2:Y:S02]  /*5c4c0*/  LDL.LU R7, [R1+0x2ac] ;  /* 0x0002ac0001077983 */ /* 0x000ea40000300800 */
[----:B--2---:R-:W-:Y:S01]  /*5c4d0*/  STL.64 [R1+0x3438], R6 ;  /* 0x0034380601007387 */ /* 0x004fe20000100a00 */
[----:B---3--:R1:W-:Y:S03]  /*5c4e0*/  STL.64 [R1+0x3430], R4 ;  /* 0x0034300401007387 */ /* 0x0083e60000100a00 */
[----:B-1----:R-:W2:Y:S01]  /*5c4f0*/  LDL.LU R4, [R1+0x20] ;  /* 0x0000200001047983 */ /* 0x002ea20000300800 */
[----:B------:R-:W2:Y:S02]  /*5c500*/  LDL.LU R5, [R1+0x24] ;  /* 0x0000240001057983 */ /* 0x000ea40000300800 */
[----:B------:R-:W3:Y:S02]  /*5c510*/  LDL.LU R6, [R1+0x28] ;  /* 0x0000280001067983 */ /* 0x000ee40000300800 */
[----:B------:R-:W3:Y:S01]  /*5c520*/  LDL.LU R7, [R1+0x2c] ;  /* 0x00002c0001077983 */ /* 0x000ee20000300800 */
[----:B------:R-:W-:Y:S01]  /*5c530*/  MOV R0, R19 ;  /* 0x0000001300007202 */ /* 0x000fe20000000f00 */
[----:B---3--:R-:W-:Y:S01]  /*5c540*/  STL.64 [R1+0x3468], R6 ;  /* 0x0034680601007387 */ /* 0x008fe20000100a00 */
[----:B--2---:R-:W-:Y:S02]  /*5c550*/  STL.64 [R1+0x3460], R4 ;  /* 0x0034600401007387 */ /* 0x004fe40000100a00 */
[----:B0-----:R-:W-:Y:S02]  /*5c560*/  STL.64 [R1+0x33d8], R10 ;  /* 0x0033d80a01007387 */ /* 0x001fe40000100a00 */
[----:B------:R0:W-:Y:S02]  /*5c570*/  STL.64 [R1+0x33d0], R8 ;  /* 0x0033d00801007387 */ /* 0x0001e40000100a00 */
[----:B0-----:R-:W-:-:S02]  /*5c580*/  MOV R8, R28 ;  /* 0x0000001c00087202 */ /* 0x001fc40000000f00 */
[----:B------:R-:W-:Y:S01]  /*5c590*/  MOV R9, R29 ;  /* 0x0000001d00097202 */ /* 0x000fe20000000f00 */
[----:B------:R-:W2:Y:S01]  /*5c5a0*/  LDL.LU R28, [R1+0x34fc] ;  /* 0x0034fc00011c7983 */ /* 0x000ea20000300800 */
[----:B------:R-:W3:Y:S02]  /*5c5b0*/  LDL.LU R29, [R1+0x34f8] ;  /* 0x0034f800011d7983 */ /* 0x000ee40000300800 */
[----:B------:R-:W-:Y:S01]  /*5c5c0*/  IMAD.MOV.U32 R10, RZ, RZ, R3 ;  /* 0x000000ffff0a7224 */ /* 0x000fe200078e0003 */
        /* <DEDUP_REMOVED lines=8> */
[----:B------:R-:W-:Y:S02]  /*5c650*/  STL.64 [R1+0x3490], R4 ;  /* 0x0034900401007387 */ /* 0x000fe40000100a00 */
[----:B------:R-:W-:Y:S02]  /*5c660*/  STL.64 [R1+0x3448], R10 ;  /* 0x0034480a01007387 */ /* 0x000fe40000100a00 */
[----:B------:R0:W-:Y:S02]  /*5c670*/  STL.64 [R1+0x3440], R8 ;  /* 0x0034400801007387 */ /* 0x0001e40000100a00 */
[----:B0-----:R-:W2:Y:S01]  /*5c680*/  LDL.LU R8, [R1+0x2c0] ;  /* 0x0002c00001087983 */ /* 0x001ea20000300800 */
[----:B------:R-:W2:Y:S02]  /*5c690*/  LDL.LU R9, [R1+0x2c4] ;  /* 0x0002c40001097983 */ /* 0x000ea40000300800 */
[----:B------:R-:W2:Y:S02]  /*5c6a0*/  LDL.LU R10, [R1+0x2c8] ;  /* 0x0002c800010a7983 */ /* 0x000ea40000300800 */
[----:B------:R-:W2:Y:S01]  /*5c6b0*/  LDL.LU R11, [R1+0x2cc] ;  /* 0x0002cc00010b7983 */ /* 0x000ea20000300800 */
[----:B------:R-:W2:Y:S01]  /*5c6c0*/  LDL.LU R4, [R1+0x40] ;  /* 0x0000400001047983 */ /* 0x000ea20000300800 */
        /* <DEDUP_REMOVED lines=29> */
[----:B------:R-:W-:Y:S01]  /*5c8a0*/  IMAD.MOV.U32 R21, RZ, RZ, R24 ;  /* 0x000000ffff157224 */ /* 0x000fe200078e0018 */
[----:B------:R-:W-:-:S04]  /*5c8b0*/  MOV R20, R25 ;  /* 0x0000001900147202 */ /* 0x000fc80000000f00 */
[----:B------:R-:W-:Y:S02]  /*5c8c0*/  MOV R16, R21 ;  /* 0x0000001500107202 */ /* 0x000fe40000000f00 */
[----:B------:R-:W-:Y:S02]  /*5c8d0*/  MOV R17, R20 ;  /* 0x0000001400117202 */ /* 0x000fe40000000f00 */
[----:B---3--:R-:W0:Y:S01]  /*5c8e0*/  LDSM.16.MT88.4 R20, [R3+0x34000] ;  /* 0x034000000314783b */ /* 0x008e220000004200 */
[----:B------:R-:W-:Y:S01]  /*5c8f0*/  MOV R19, R26 ;  /* 0x0000001a00137202 */ /* 0x000fe20000000f00 */
[----:B------:R-:W-:Y:S02]  /*5c900*/  IMAD.MOV.U32 R2, RZ, RZ, R27 ;  /* 0x000000ffff027224 */ /* 0x000fe400078e001b */
[----:B------:R-:W1:Y:S04]  /*5c910*/  LDSM.16.MT88.4 R24, [R3+0x34080] ;  /* 0x034080000318783b */ /* 0x000e680000004200 */
[----:B--2---:R-:W-:Y:S01]  /*5c920*/  STL.64 [R1+0x34a8], R10 ;  /* 0x0034a80a01007387 */ /* 0x004fe20000100a00 */
[----:B------:R2:W-:Y:S03]  /*5c930*/  STL.64 [R1+0x34a0], R8 ;  /* 0x0034a00801007387 */ /* 0x0005e60000100a00 */
[----:B--2---:R-:W2:Y:S01]  /*5c940*/  LDL.LU R8, [R1+0x320] ;  /* 0x0003200001087983 */ /* 0x004ea20000300800 */
[----:B------:R-:W2:Y:S02]  /*5c950*/  LDL.LU R9, [R1+0x324] ;  /* 0x0003240001097983 */ /* 0x000ea40000300800 */
[----:B------:R-:W3:Y:S02]  /*5c960*/  LDL.LU R10, [R1+0x328] ;  /* 0x00032800010a7983 */ /* 0x000ee40000300800 */
[----:B------:R-:W3:Y:S02]  /*5c970*/  LDL.LU R11, [R1+0x32c] ;  /* 0x00032c00010b7983 */ /* 0x000ee40000300800 */
[----:B------:R-:W-:Y:S01]  /*5c980*/  IMAD.MOV.U32 R18, RZ, RZ, R19 ;  /* 0x000000ffff127224 */ /* 0x000fe200078e0013 */
[----:B------:R-:W-:-:S07]  /*5c990*/  MOV R19, R2 ;  /* 0x0000000200137202 */ /* 0x000fce0000000f00 */
[----:B------:R-:W-:Y:S01]  /*5c9a0*/  HMMA.16816.F32.BF16 R16, R16, R12, R4 ;  /* 0x0000000c1010723c */ /* 0x000fe20000041804 */
[----:B---3--:R-:W-:Y:S01]  /*5c9b0*/  STL.64 [R1+0x34b8], R10 ;  /* 0x0034b80a01007387 */ /* 0x008fe20000100a00 */
[----:B--2---:R2:W-:Y:S03]  /*5c9c0*/  STL.64 [R1+0x34b0], R8 ;  /* 0x0034b00801007387 */ /* 0x0045e60000100a00 */
[----:B--2---:R-:W2:Y:S01]  /*5c9d0*/  LDL.LU R8, [R1+0x330] ;  /* 0x0003300001087983 */ /* 0x004ea20000300800 */
[----:B------:R-:W2:Y:S02]  /*5c9e0*/  LDL.LU R9, [R1+0x334] ;  /* 0x0003340001097983 */ /* 0x000ea40000300800 */
[----:B------:R-:W2:Y:S02]  /*5c9f0*/  LDL.LU R10, [R1+0x338] ;  /* 0x00033800010a7983 */ /* 0x000ea40000300800 */
[----:B------:R-:W2:Y:S01]  /*5ca00*/  LDL.LU R11, [R1+0x33c] ;  /* 0x00033c00010b7983 */ /* 0x000ea20000300800 */
[----:B0-----:R-:W-:Y:S01]  /*5ca10*/  STL.64 [R1+0x33c8], R22 ;  /* 0x0033c81601007387 */ /* 0x001fe20000100a00 */
[----:B------:R0:W-:Y:S02]  /*5ca20*/  STL.64 [R1+0x33c0], R20 ;  /* 0x0033c01401007387 */ /* 0x0001e40000100a00 */
[----:B0-----:R-:W-:Y:S01]  /*5ca30*/  MOV R20, R29 ;  /* 0x0000001d00147202 */ /* 0x001fe20000000f00 */
[----:B------:R-:W-:Y:S01]  /*5ca40*/  IMAD.MOV.U32 R21, RZ, RZ, R28 ;  /* 0x000000ffff157224 */ /* 0x000fe200078e001c */
[----:B------:R-:W3:Y:S01]  /*5ca50*/  LDL.LU R29, [R1+0x34e4] ;  /* 0x0034e400011d7983 */ /* 0x000ee20000300800 */
[----:B------:R-:W2:Y:S02]  /*5ca60*/  LDL.LU R28, [R1+0x34e0] ;  /* 0x0034e000011c7983 */ /* 0x000ea40000300800 */
[----:B------:R-:W2:Y:S02]  /*5ca70*/  LDL.LU R22, [R1+0x18] ;  /* 0x0000180001167983 */ /* 0x000ea40000300800 */
[----:B------:R-:W2:Y:S01]  /*5ca80*/  LDL.LU R23, [R1+0x1c] ;  /* 0x00001c0001177983 */ /* 0x000ea20000300800 */
[----:B-1----:R-:W-:Y:S01]  /*5ca90*/  STL.64 [R1+0x33a8], R26 ;  /* 0x0033a81a01007387 */ /* 0x002fe20000100a00 */
[----:B------:R0:W-:Y:S03]  /*5caa0*/  STL.64 [R1+0x33a0], R24 ;  /* 0x0033a01801007387 */ /* 0x0001e60000100a00 */
[----:B0-----:R-:W2:Y:S01]  /*5cab0*/  LDL.LU R24, [R1+0x270] ;  /* 0x0002700001187983 */ /* 0x001ea20000300800 */
[----:B------:R-:W2:Y:S02]  /*5cac0*/  LDL.LU.64 R6, [R1+0x34d8] ;  /* 0x0034d80001067983 */ /* 0x000ea40000300a00 */
[----:B------:R-:W2:Y:S02]  /*5cad0*/  LDL.LU.64 R4, [R1+0x34d0] ;  /* 0x0034d00001047983 */ /* 0x000ea40000300a00 */
[----:B------:R-:W-:Y:S01]  /*5cae0*/  STL.64 [R1+0x130], R16 ;  /* 0x0001301001007387 */ /* 0x000fe20000100a00 */
[----:B------:R-:W-:Y:S02]  /*5caf0*/  STL.64 [R1+0x138], R18 ;  /* 0x0001381201007387 */ /* 0x000fe40000100a00 */
[----:B------:R-:W0:Y:S02]  /*5cb00*/  LDSM.16.MT88.4 R16, [R3+0x34100] ;  /* 0x034100000310783b */ /* 0x000e240000004200 */
[----:B0-----:R-:W-:Y:S02]  /*5cb10*/  STL.64 [R1+0x60], R16 ;  /* 0x0000601001007387 */ /* 0x001fe40000100a00 */
[----:B------:R0:W-:Y:S02]  /*5cb20*/  STL.64 [R1+0x68], R18 ;  /* 0x0000681201007387 */ /* 0x0001e40000100a00 */
[----:B0-----:R-:W2:Y:S01]  /*5cb30*/  LDL.LU R18, [R1+0x34c8] ;  /* 0x0034c80001127983 */ /* 0x001ea20000300800 */
        /* <DEDUP_REMOVED lines=16> */
[----:B----4-:R-:W-:Y:S01]  /*5cc40*/  IMAD.MOV.U32 R27, RZ, RZ, R0 ;  /* 0x000000ffff1b7224 */ /* 0x010fe200078e0000 */
        /* <DEDUP_REMOVED lines=30> */
[----:B0-----:R-:W4:Y:S01]  /*5ce30*/  LDL.LU.64 R6, [R1+0x3438] ;  /* 0x0034380001067983 */ /* 0x001f220000300a00 */
[----:B------:R-:W4:Y:S02]  /*5ce40*/  LDL.LU.64 R4, [R1+0x3430] ;  /* 0x0034300001047983 */ /* 0x000f240000300a00 */
[----:B----4-:R-:W-:Y:S11]  /*5ce50*/  HMMA.16816.F32.BF16 R4, R20, R16, R4 ;  /* 0x000000101404723c */ /* 0x010ff60000041804 */
[----:B------:R-:W-:Y:S11]  /*5ce60*/  @!UPT UIADD3 URZ, URZ, URZ, URZ ;  /* 0x0000003f3f3ff290 */ /* 0x000ff6000fffe03f */
[----:B------:R-:W-:Y:S01]  /*5ce70*/  @!UPT UIADD3 URZ, URZ, URZ, URZ ;  /* 0x0000003f3f3ff290 */ /* 0x000fe2000fffe03f */
[----:B------:R-:W-:Y:S01]  /*5ce80*/  STL.64 [R1+0x1e0], R4 ;  /* 0x0001e00401007387 */ /* 0x000fe20000100a00 */
[----:B------:R0:W-:Y:S03]  /*5ce90*/  STL.64 [R1+0x1e8], R6 ;  /* 0x0001e80601007387 */ /* 0x0001e60000100a00 */
[----:B0-----:R-:W2:Y:S01]  /*5cea0*/  LDL.LU.64 R6, [R1+0x3428] ;  /* 0x0034280001067983 */ /* 0x001ea20000300a00 */
[----:B------:R-:W2:Y:S01]  /*5ceb0*/  LDL.LU.64 R4, [R1+0x3420] ;  /* 0x0034200001047983 */ /* 0x000ea20000300a00 */
[----:B---3--:R-:W-:Y:S02]  /*5cec0*/  MOV R25, R29 ;  /* 0x0000001d00197202 */ /* 0x008fe40000000f00 */
[----:B------:R-:W-:-:S07]  /*5ced0*/  MOV R26, R28 ;  /* 0x0000001c001a7202 */ /* 0x000fce0000000f00 */
[----:B------:R-:W-:Y:S01]  /*5cee0*/  HMMA.16816.F32.BF16 R20, R20, R12, R24 ;  /* 0x0000000c1414723c */ /* 0x000fe20000041818 */
[----:B------:R-:W0:Y:S11]  /*5cef0*/  LDSM.16.MT88.4 R24, [R3+0x34180] ;  /* 0x034180000318783b */ /* 0x000e360000004200 */
[----:B------:R-:W-:Y:S11]  /*5cf00*/  @!UPT UIADD3 URZ, URZ, URZ, URZ ;  /* 0x0000003f3f3ff290 */ /* 0x000ff6000fffe03f */
[----:B------:R1:W-:Y:S01]  /*5cf10*/  STL.64 [R1+0x230], R20 ;  /* 0x0002301401007387 */ /* 0x0003e20000100a00 */
[----:B------:R3:W-:Y:S01]  /*5cf20*/  STL.64 [R1+0x238], R22 ;  /* 0x0002381601007387 */ /* 0x0007e20000100a00 */
[----:B--2---:R-:W-:Y:S11]  /*5cf30*/  HMMA.16816.F32.BF16 R4, R8, R16, R4 ;  /* 0x000000100804723c */ /* 0x004ff60000041804 */
[----:B------:R-:W-:Y:S11]  /*5cf40*/  @!UPT UIADD3 URZ, URZ, URZ, URZ ;  /* 0x0000003f3f3ff290 */ /* 0x000ff6000fffe03f */
[----:B------:R-:W-:Y:S01]  /*5cf50*/  @!UPT UIADD3 URZ, URZ, URZ, URZ ;  /* 0x0000003f3f3ff290 */ /* 0x000fe2000fffe03f */
[----:B------:R-:W-:Y:S01]  /*5cf60*/  STL.64 [R1+0x270], R4 ;  /* 0x0002700401007387 */ /* 0x000fe20000100a00 */
[----:B------:R-:W-:Y:S01]  /*5cf70*/  MOV R29, R6 ;  /* 0x00000006001d7202 */ /* 0x000fe20000000f00 */
[----:B------:R-:W-:Y:S02]  /*5cf80*/  IMAD.MOV.U32 R28, RZ, RZ, R7 ;  /* 0x000000ffff1c7224 */ /* 0x000fe400078e0007 */
[----:B-1----:R-:W2:Y:S01]  /*5cf90*/  LDL.LU R20, [R1+0x290] ;  /* 0x0002900001147983 */ /* 0x002ea20000300800 */
[----:B------:R-:W1:Y:S04]  /*5cfa0*/  LDSM.16.MT88.4 R4, [R18+0x36000] ;  /* 0x036000001204783b */ /* 0x000e680000004200 */
[----:B------:R-:W2:Y:S01]  /*5cfb0*/  LDL.LU R21, [R1+0x294] ;  /* 0x0002940001157983 */ /* 0x000ea20000300800 */
[----:B---3--:R-:W2:Y:S02]  /*5cfc0*/  LDL.LU R22, [R1+0x298] ;  /* 0x0002980001167983 */ /* 0x008ea40000300800 */
[----:B------:R-:W2:Y:S02]  /*5cfd0*/  LDL.LU R23, [R1+0x29c] ;  /* 0x00029c0001177983 */ /* 0x000ea40000300800 */
[----:B------:R-:W-:Y:S01]  /*5cfe0*/  STL [R1+0x31e0], R28 ;  /* 0x0031e01c01007387 */ /* 0x000fe20000100800 */
[----:B------:R-:W-:Y:S01]  /*5cff0*/  STL [R1+0x31dc], R29 ;  /* 0x0031dc1d01007387 */ /* 0x000fe20000100800 */
[----:B------:R-:W-:Y:S02]  /*5d000*/  STL [R1+0x335c], R3 ;  /* 0x00335c0301007387 */ /* 0x000fe40000100800 */
[----:B0-----:R-:W-:Y:S02]  /*5d010*/  STL.64 [R1+0x10], R24 ;  /* 0x0000101801007387 */ /* 0x001fe40000100a00 */
[----:B------:R0:W-:Y:S01]  /*5d020*/  STL.64 [R1+0x18], R26 ;  /* 0x0000181a01007387 */ /* 0x0001e20000100a00 */
[----:B-1----:R-:W-:Y:S01]  /*5d030*/  MOV R18, R5 ;  /* 0x0000000500127202 */ /* 0x002fe20000000f00 */
[----:B------:R1:W-:Y:S01]  /*5d040*/  STL [R1+0x30], R4 ;  /* 0x0000300401007387 */ /* 0x0003e20000100800 */
[----:B------:R-:W-:Y:S01]  /*5d050*/  MOV R19, R6 ;  /* 0x0000000600137202 */ /* 0x000fe20000000f00 */
[----:B------:R-:W3:Y:S02]  /*5d060*/  LDL.LU R5, [R1+0x4] ;  /* 0x0000040001057983 */ /* 0x000ee40000300800 */
[----:B------:R-:W4:Y:S01]  /*5d070*/  LDL.LU R6, [R1+0x8] ;  /* 0x0000080001067983 */ /* 0x000f220000300800 */
[----:B0-----:R-:W0:Y:S01]  /*5d080*/  S2R R27, SR_TID.X ;  /* 0x00000000001b7919 */ /* 0x001e220000002100 */
[----:B-1----:R-:W-:-:S03]  /*5d090*/  MOV R4, R15 ;  /* 0x0000000f00047202 */ /* 0x002fc60000000f00 */
[----:B------:R-:W1:Y:S01]  /*5d0a0*/  S2R R15, SR_TID.X ;  /* 0x00000000000f7919 */ /* 0x000e620000002100 */
[----:B------:R-:W-:Y:S01]  /*5d0b0*/  IMAD.MOV.U32 R2, RZ, RZ, R7 ;  /* 0x000000ffff027224 */ /* 0x000fe200078e0007 */
[----:B------:R-:W-:Y:S02]  /*5d0c0*/  MOV R7, R14 ;  /* 0x0000000e00077202 */ /* 0x000fe40000000f00 */
[----:B0-----:R-:W-:Y:S02]  /*5d0d0*/  LOP3.LUT R14, R27, 0x10, RZ, 0xc0, !PT ;  /* 0x000000101b0e7812 */ /* 0x001fe400078ec0ff */
[----:B-1----:R-:W-:-:S03]  /*5d0e0*/  LOP3.LUT R15, R15, 0x7, RZ, 0xc0, !PT ;  /* 0x000000070f0f7812 */ /* 0x002fc600078ec0ff */
[----:B------:R-:W-:Y:S02]  /*5d0f0*/  IMAD.SHL.U32 R14, R14, 0x100, RZ ;  /* 0x000001000e0e7824 */ /* 0x000fe400078e00ff */
[----:B------:R-:W-:Y:S01]  /*5d100*/  IMAD R15, R15, 0x210, RZ ;  /* 0x000002100f0f7824 */ /* 0x000fe200078e02ff */
[----:B--2---:R-:W-:Y:S01]  /*5d110*/  HMMA.16816.F32.BF16 R8, R8, R12, R20 ;  /* 0x0000000c0808723c */ /* 0x004fe20000041814 */
[----:B----4-:R0:W-:Y:S02]  /*5d120*/  STL.64 [R1+0x3418], R6 ;  /* 0x0034180601007387 */ /* 0x0101e40000100a00 */
[----:B0-----:R-:W-:-:S04]  /*5d130*/  SHF.L.U32 R7, R27, 0x1, RZ ;  /* 0x000000011b077819 */ /* 0x001fc800000006ff */
[----:B------:R-:W-:-:S04]  /*5d140*/  LOP3.LUT R7, R15, 0x10, R7, 0x78, !PT ;  /* 0x000000100f077812 */ /* 0x000fc800078e7807 */
[----:B------:R-:W-:-:S05]  /*5d150*/  LOP3.LUT R7, R7, R14, RZ, 0xfc, !PT ;  /* 0x0000000e07077212 */ /* 0x000fca00078efcff */
[----:B------:R-:W0:Y:S04]  /*5d160*/  LDSM.16.MT88.4 R24, [R7+0x36080] ;  /* 0x036080000718783b */ /* 0x000e280000004200 */
[----:B---3--:R-:W-:Y:S01]  /*5d170*/  STL.64 [R1+0x3410], R4 ;  /* 0x0034100401007387 */ /* 0x008fe20000100a00 */
[----:B------:R-:W-:Y:S02]  /*5d180*/  STL [R1+0x3374], R2 ;  /* 0x0033740201007387 */ /* 0x000fe40000100800 */
[----:B------:R-:W-:Y:S02]  /*5d190*/  STL [R1+0x3370], R19 ;  /* 0x0033701301007387 */ /* 0x000fe40000100800 */
[----:B------:R-:W-:Y:S02]  /*5d1a0*/  STL [R1+0x336c], R18 ;  /* 0x00336c1201007387 */ /* 0x000fe40000100800 */
[----:B------:R-:W-:Y:S01]  /*5d1b0*/  IMAD.MOV.U32 R28, RZ, RZ, R8 ;  /* 0x000000ffff1c7224 */ /* 0x000fe200078e0008 */
[----:B------:R-:W-:Y:S01]  /*5d1c0*/  MOV R29, R9 ;  /* 0x00000009001d7202 */ /* 0x000fe20000000f00 */
[----:B------:R-:W1:Y:S01]  /*5d1d0*/  LDSM.16.MT88.4 R4, [R7+0x36100] ;  /* 0x036100000704783b */ /* 0x000e620000004200 */
[----:B0-----:R-:W-:Y:S01]  /*5d1e0*/  MOV R3, R24 ;  /* 0x0000001800037202 */ /* 0x001fe20000000f00 */
[----:B------:R-:W-:-:S02]  /*5d1f0*/  IMAD.MOV.U32 R0, RZ, RZ, R25 ;  /* 0x000000ffff007224 */ /* 0x000fc400078e0019 */
[----:B------:R-:W2:Y:S01]  /*5d200*/  LDL.LU R24, [R1+0x280] ;  /* 0x0002800001187983 */ /* 0x000ea20000300800 */
[----:B------:R-:W-:Y:S01]  /*5d210*/  MOV R14, R26 ;  /* 0x0000001a000e7202 */ /* 0x000fe20000000f00 */
[----:B------:R-:W2:Y:S01]  /*5d220*/  LDL.LU R25, [R1+0x284] ;  /* 0x0002840001197983 */ /* 0x000ea20000300800 */
[----:B------:R-:W-:Y:S01]  /*5d230*/  MOV R15, R27 ;  /* 0x0000001b000f7202 */ /* 0x000fe20000000f00 */
[----:B------:R-:W2:Y:S01]  /*5d240*/  LDL.LU R26, [R1+0x288] ;  /* 0x00028800011a7983 */ /* 0x000ea20000300800 */
[----:B------:R-:W2:Y:S02]  /*5d250*/  LDL.LU R27, [R1+0x28c] ;  /* 0x00028c00011b7983 */ /* 0x000ea40000300800 */
[----:B------:R-:W-:Y:S02]  /*5d260*/  STL [R1+0x3378], R3 ;  /* 0x0033780301007387 */ /* 0x000fe40000100800 */
[----:B------:R0:W-:Y:S01]  /*5d270*/  STL.64 [R1+0x328], R10 ;  /* 0x0003280a01007387 */ /* 0x0001e20000100a00 */
[----:B------:R-:W3:Y:S01]  /*5d280*/  LDL.LU R8, [R1+0x210] ;  /* 0x0002100001087983 */ /* 0x000ee20000300800 */
[----:B------:R-:W3:Y:S03]  /*5d290*/  LDL.LU R9, [R1+0x214] ;  /* 0x0002140001097983 */ /* 0x000ee60000300800 */
[----:B0-----:R-:W4:Y:S01]  /*5d2a0*/  LDL.LU R10, [R1+0x218] ;  /* 0x00021800010a7983 */ /* 0x001f220000300800 */
[----:B------:R-:W4:Y:S03]  /*5d2b0*/  LDL.LU R11, [R1+0x21c] ;  /* 0x00021c00010b7983 */ /* 0x000f260000300800 */
[----:B----4-:R-:W-:Y:S01]  /*5d2c0*/  STL.64 [R1+0x33e8], R10 ;  /* 0x0033e80a01007387 */ /* 0x010fe20000100a00 */
[----:B---3--:R0:W-:Y:S03]  /*5d2d0*/  STL.64 [R1+0x33e0], R8 ;  /* 0x0033e00801007387 */ /* 0x0081e60000100a00 */
[----:B0-----:R-:W3:Y:S01]  /*5d2e0*/  LDL.LU R8, [R1+0x240] ;  /* 0x0002400001087983 */ /* 0x001ee20000300800 */
[----:B------:R-:W3:Y:S02]  /*5d2f0*/  LDL.LU R9, [R1+0x244] ;  /* 0x0002440001097983 */ /* 0x000ee40000300800 */
[----:B------:R-:W4:Y:S02]  /*5d300*/  LDL.LU R10, [R1+0x248] ;  /* 0x00024800010a7983 */ /* 0x000f240000300800 */
[----:B------:R-:W4:Y:S01]  /*5d310*/  LDL.LU R11, [R1+0x24c] ;  /* 0x00024c00010b7983 */ /* 0x000f220000300800 */
[----:B-1----:R-:W-:-:S02]  /*5d320*/  MOV R19, R6 ;  /* 0x0000000600137202 */ /* 0x002fc40000000f00 */
[----:B------:R-:W-:Y:S02]  /*5d330*/  MOV R18, R7 ;  /* 0x0000000700127202 */ /* 0x000fe40000000f00 */
[----:B------:R-:W-:Y:S01]  /*5d340*/  MOV R3, R4 ;  /* 0x0000000400037202 */ /* 0x000fe20000000f00 */
[----:B------:R-:W-:Y:S01]  /*5d350*/  IMAD.MOV.U32 R2, RZ, RZ, R5 ;  /* 0x000000ffff027224 */ /* 0x000fe200078e0005 */
        /* <DEDUP_REMOVED lines=8> */
[----:B------:R-:W4:Y:S02]  /*5d3e0*/  LDL.LU R22, [R1+0x208] ;  /* 0x0002080001167983 */ /* 0x000f240000300800 */
[----:B------:R-:W4:Y:S01]  /*5d3f0*/  LDL.LU R23, [R1+0x20c] ;  /* 0x00020c0001177983 */ /* 0x000f220000300800 */
[----:B------:R-:W-:Y:S01]  /*5d400*/  STL [R1+0x31e8], R28 ;  /* 0x0031e81c01007387 */ /* 0x000fe20000100800 */
[----:B------:R0:W-:Y:S02]  /*5d410*/  STL [R1+0x31e4], R29 ;  /* 0x0031e41d01007387 */ /* 0x0001e40000100800 */
[----:B------:R-:W2:Y:S02]  /*5d420*/  LDL.LU.64 R6, [R1+0x3418] ;  /* 0x0034180001067983 */ /* 0x000ea40000300a00 */
[----:B------:R-:W2:Y:S02]  /*5d430*/  LDL.LU.64 R4, [R1+0x3410] ;  /* 0x0034100001047983 */ /* 0x000ea40000300a00 */
[C---:B--2---:R-:W-:Y:S11]  /*5d440*/  HMMA.16816.F32.BF16 R24, R4.reuse, R16, R24 ;  /* 0x000000100418723c */ /* 0x044ff60000041818 */
[----:B------:R-:W-:Y:S11]  /*5d450*/  @!UPT UIADD3 URZ, URZ, URZ, URZ ;  /* 0x0000003f3f3ff290 */ /* 0x000ff6000fffe03f */
[----:B------:R-:W-:Y:S01]  /*5d460*/  @!UPT UIADD3 URZ, URZ, URZ, URZ ;  /* 0x0000003f3f3ff290 */ /* 0x000fe2000fffe03f */
[----:B------:R1:W-:Y:S01]  /*5d470*/  STL [R1+0x314], R25 ;  /* 0x0003141901007387 */ /* 0x0003e20000100800 */
[----:B------:R2:W-:Y:S02]  /*5d480*/  STL.64 [R1+0x318], R26 ;  /* 0x0003181a01007387 */ /* 0x0005e40000100a00 */
[----:B0-----:R-:W-:Y:S02]  /*5d490*/  IMAD.MOV.U32 R29, RZ, RZ, R24 ;  /* 0x000000ffff1d7224 */ /* 0x001fe400078e0018 */
[----:B------:R-:W4:Y:S04]  /*5d4a0*/  LDL.LU R24, [R1+0x120] ;  /* 0x0001200001187983 */ /* 0x000f280000300800 */
[----:B-1----:R-:W4:Y:S01]  /*5d4b0*/  LDL.LU R25, [R1+0x124] ;  /* 0x0001240001197983 */ /* 0x002f220000300800 */
[----:B--2---:R-:W2:Y:S02]  /*5d4c0*/  LDL.LU R26, [R1+0x128] ;  /* 0x00012800011a7983 */ /* 0x004ea40000300800 */
[----:B------:R-:W2:Y:S01]  /*5d4d0*/  LDL.LU R27, [R1+0x12c] ;  /* 0x00012c00011b7983 */ /* 0x000ea20000300800 */
[----:B---3--:R-:W-:Y:S11]  /*5d4e0*/  HMMA.16816.F32.BF16 R4, R4, R12, R8 ;  /* 0x0000000c0404723c */ /* 0x008ff60000041808 */
[----:B------:R-:W-:Y:S11]  /*5d4f0*/  @!UPT UIADD3 URZ, URZ, URZ, URZ ;  /* 0x0000003f3f3ff290 */ /* 0x000ff6000fffe03f */
[----:B------:R-:W-:Y:S02]  /*5d500*/  @!UPT UIADD3 URZ, URZ, URZ, URZ ;  /* 0x0000003f3f3ff290 */ /* 0x000fe4000fffe03f */
[----:B------:R-:W-:Y:S01]  /*5d510*/  MOV R28, R7 ;  /* 0x00000007001c7202 */ /* 0x000fe20000000f00 */
[----:B--2---:R-:W-:Y:S01]  /*5d520*/  STL.64 [R1+0x33b8], R26 ;  /* 0x0033b81a01007387 */ /* 0x004fe20000100a00 */
[----:B----4-:R0:W-:Y:S03]  /*5d530*/  STL.64 [R1+0x33b0], R24 ;  /* 0x0033b01801007387 */ /* 0x0101e60000100a00 */
[----:B0-----:R-:W2:Y:S01]  /*5d540*/  LDL.LU R24, [R1+0x180] ;  /* 0x0001800001187983 */ /* 0x001ea20000300800 */
[----:B------:R-:W2:Y:S02]  /*5d550*/  LDL.LU R25, [R1+0x184] ;  /* 0x0001840001197983 */ /* 0x000ea40000300800 */
[----:B------:R-:W2:Y:S02]  /*5d560*/  LDL.LU R26, [R1+0x188] ;  /* 0x00018800011a7983 */ /* 0x000ea40000300800 */
[----:B------:R-:W2:Y:S01]  /*5d570*/  LDL.LU R27, [R1+0x18c] ;  /* 0x00018c00011b7983 */ /* 0x000ea20000300800 */
[----:B------:R-:W-:Y:S01]  /*5d580*/  STL [R1+0x31ec], R29 ;  /* 0x0031ec1d01007387 */ /* 0x000fe20000100800 */
[----:B------:R-:W3:Y:S02]  /*5d590*/  LDL.LU.64 R10, [R1+0x3408] ;  /* 0x00340800010a7983 */ /* 0x000ee40000300a00 */
[----:B------:R-:W3:Y:S02]  /*5d5a0*/  LDL.LU.64 R8, [R1+0x3400] ;  /* 0x0034000001087983 */ /* 0x000ee40000300a00 */
[----:B------:R-:W-:Y:S01]  /*5d5b0*/  STL.64 [R1+0x300], R4 ;  /* 0x0003000401007387 */ /* 0x000fe20000100a00 */
[----:B------:R0:W-:Y:S04]  /*5d5c0*/  STL [R1+0x308], R6 ;  /* 0x0003080601007387 */ /* 0x0001e80000100800 */
[----:B0-----:R-:W3:Y:S01]  /*5d5d0*/  LDL.LU.64 R6, [R1+0x33f8] ;  /* 0x0033f80001067983 */ /* 0x001ee20000300a00 */
[----:B------:R-:W3:Y:S02]  /*5d5e0*/  LDL.LU.64 R4, [R1+0x33f0] ;  /* 0x0033f00001047983 */ /* 0x000ee40000300a00 */
[----:B------:R-:W-:Y:S01]  /*5d5f0*/  STL [R1+0x31f0], R28 ;  /* 0x0031f01c01007387 */ /* 0x000fe20000100800 */
[C---:B---3--:R-:W-:Y:S11]  /*5d600*/  HMMA.16816.F32.BF16 R8, R4.reuse, R16, R8 ;  /* 0x000000100408723c */ /* 0x048ff60000041808 */
[----:B------:R-:W-:Y:S11]  /*5d610*/  @!UPT UIADD3 URZ, URZ, URZ, URZ ;  /* 0x0000003f3f3ff290 */ /* 0x000ff6000fffe03f */
[----:B------:R-:W-:Y:S01]  /*5d620*/  @!UPT UIADD3 URZ, URZ, URZ, URZ ;  /* 0x0000003f3f3ff290 */ /* 0x000fe2000fffe03f */
[----:B------:R-:W-:Y:S01]  /*5d630*/  STL.64 [R1+0x1f0], R8 ;  /* 0x0001f00801007387 */ /* 0x000fe20000100a00 */
[----:B------:R0:W-:Y:S01]  /*5d640*/  STL [R1+0x1f8], R10 ;  /* 0x0001f80a01007387 */ /* 0x0001e20000100800 */
[----:B------:R-:W-:Y:S02]  /*5d650*/  MOV R29, R11 ;  /* 0x0000000b001d7202 */ /* 0x000fe40000000f00 */
[----:B0-----:R-:W3:Y:S01]  /*5d660*/  LDL.LU.64 R10, [R1+0x33e8] ;  /* 0x0033e800010a7983 */ /* 0x001ee20000300a00 */
[----:B------:R-:W3:Y:S02]  /*5d670*/  LDL.LU.64 R8, [R1+0x33e0] ;  /* 0x0033e00001087983 */ /* 0x000ee40000300a00 */
[----:B------:R-:W-:Y:S01]  /*5d680*/  STL [R1+0x31f4], R29 ;  /* 0x0031f41d01007387 */ /* 0x000fe20000100800 */
[----:B---3--:R-:W-:Y:S01]  /*5d690*/  HMMA.16816.F32.BF16 R4, R4, R12, R8 ;  /* 0x0000000c0404723c */ /* 0x008fe20000041808 */
[----:B------:R-:W3:Y:S01]  /*5d6a0*/  LDL.LU.64 R10, [R1+0x33d8] ;  /* 0x0033d800010a7983 */ /* 0x000ee20000300a00 */
[----:B------:R-:W3:Y:S11]  /*5d6b0*/  LDL.LU.64 R8, [R1+0x33d0] ;  /* 0x0033d00001087983 */ /* 0x000ef60000300a00 */
[----:B------:R-:W-:Y:S10]  /*5d6c0*/  @!UPT UIADD3 URZ, URZ, URZ, URZ ;  /* 0x0000003f3f3ff290 */ /* 0x000ff4000fffe03f */
[----:B------:R0:W-:Y:S01]  /*5d6d0*/  STL.64 [R1+0x2d0], R4 ;  /* 0x0002d00401007387 */ /* 0x0001e20000100a00 */
[----:B------:R1:W-:Y:S02]  /*5d6e0*/  STL [R1+0x2d8], R6 ;  /* 0x0002d80601007387 */ /* 0x0003e40000100800 */
[----:B------:R-:W-:Y:S01]  /*5d6f0*/  IMAD.MOV.U32 R28, RZ, RZ, R7 ;  /* 0x000000ffff1c7224 */ /* 0x000fe200078e0007 */
[----:B0-----:R-:W4:Y:S01]  /*5d700*/  LDL.LU R4, [R1+0x1d0] ;  /* 0x0001d00001047983 */ /* 0x001f220000300800 */
[----:B------:R-:W4:Y:S02]  /*5d710*/  LDL.LU R5, [R1+0x1d4] ;  /* 0x0001d40001057983 */ /* 0x000f240000300800 */
[----:B-1----:R-:W4:Y:S02]  /*5d720*/  LDL.LU R6, [R1+0x1d8] ;  /* 0x0001d80001067983 */ /* 0x002f240000300800 */
[----:B------:R-:W4:Y:S01]  /*5d730*/  LDL.LU R7, [R1+0x1dc] ;  /* 0x0001dc0001077983 */ /* 0x000f220000300800 */
[----:B------:R-:W-:Y:S01]  /*5d740*/  STL [R1+0x31f8], R28 ;  /* 0x0031f81c01007387 */ /* 0x000fe20000100800 */
[C---:B---3--:R-:W-:Y:S11]  /*5d750*/  HMMA.16816.F32.BF16 R20, R8.reuse, R16, R20 ;  /* 0x000000100814723c */ /* 0x048ff60000041814 */
[----:B------:R-:W-:Y:S11]  /*5d760*/  @!UPT UIADD3 URZ, URZ, URZ, URZ ;  /* 0x0000003f3f3ff290 */ /* 0x000ff6000fffe03f */
[----:B------:R-:W-:Y:S01]  /*5d770*/  @!UPT UIADD3 URZ, URZ, URZ, URZ ;  /* 0x0000003f3f3ff290 */ /* 0x000fe2000fffe03f */
[----:B------:R-:W-:Y:S01]  /*5d780*/  STL.64 [R1+0x2c0], R20 ;  /* 0x0002c01401007387 */ /* 0x000fe20000100a00 */
[----:B------:R-:W-:Y:S01]  /*5d790*/  MOV R29, R23 ;  /* 0x00000017001d7202 */ /* 0x000fe20000000f00 */
[----:B------:R0:W-:Y:S02]  /*5d7a0*/  STL [R1+0x2c8], R22 ;  /* 0x0002c81601007387 */ /* 0x0001e40000100800 */
[----:B0-----:R-:W2:Y:S01]  /*5d7b0*/  LDL.LU.64 R22, [R1+0x33c8] ;  /* 0x0033c80001167983 */ /* 0x001ea20000300a00 */
[----:B------:R-:W2:Y:S02]  /*5d7c0*/  LDL.LU.64 R20, [R1+0x33c0] ;  /* 0x0033c00001147983 */ /* 0x000ea40000300a00 */
[----:B------:R-:W-:Y:S01]  /*5d7d0*/  STL [R1+0x31fc], R29 ;  /* 0x0031fc1d01007387 */ /* 0x000fe20000100800 */
[----:B----4-:R-:W-:Y:S01]  /*5d7e0*/  HMMA.16816.F32.BF16 R4, R8, R12, R4 ;  /* 0x0000000c0804723c */ /* 0x010fe20000041804 */
[----:B------:R-:W3:Y:S01]  /*5d7f0*/  LDL.LU.64 R8, [R1+0x60] ;  /* 0x0000600001087983 */ /* 0x000ee20000300a00 */
[----:B------:R-:W4:Y:S11]  /*5d800*/  LDL.LU.64 R10, [R1+0x68] ;  /* 0x00006800010a7983 */ /* 0x000f360000300a00 */
[----:B------:R-:W-:Y:S10]  /*5d810*/  @!UPT UIADD3 URZ, URZ, URZ, URZ ;  /* 0x0000003f3f3ff290 */ /* 0x000ff4000fffe03f */
[----:B------:R-:W-:Y:S01]  /*5d820*/  STL.64 [R1+0x2b0], R4 ;  /* 0x0002b00401007387 */ /* 0x000fe20000100a00 */
[----:B------:R-:W-:Y:S03]  /*5d830*/  STL.64 [R1+0x2b8], R6 ;  /* 0x0002b80601007387 */ /* 0x000fe60000100a00 */
        /* <DEDUP_REMOVED lines=43> */
[----:B------:R-:W-:-:S06]  /*5daf0*/  LOP3.LUT R7, R7, R6, RZ, 0xfc, !PT ;  /* 0x0000000607077212 */ /* 0x000fcc00078efcff */
[----:B------:R-:W0:Y:S01]  /*5db00*/  LDSM.16.MT88.4 R4, [R7+0x36180] ;  /* 0x036180000704783b */ /* 0x000e220000004200 */
[----:B--2---:R-:W-:Y:S03]  /*5db10*/  HMMA.16816.F32.BF16 R24, R24, R12, R8 ;  /* 0x0000000c1818723c */ /* 0x004fe60000041808 */
[----:B------:R-:W3:Y:S01]  /*5db20*/  LDL.LU.64 R10, [R1+0x3388] ;  /* 0x00338800010a7983 */ /* 0x000ee20000300a00 */
[----:B------:R-:W3:Y:S02]  /*5db30*/  LDL.LU.64 R8, [R1+0x3380] ;  /* 0x0033800001087983 */ /* 0x000ee40000300a00 */
[----:B0-----:R0:W-:Y:S02]  /*5db40*/  STL.64 [R1+0x3290], R6 ;  /* 0x0032900601007387 */ /* 0x0011e40000100a00 */
[----:B0-----:R-:W-:Y:S01]  /*5db50*/  IMAD.MOV.U32 R6, RZ, RZ, R19 ;  /* 0x000000ffff067224 */ /* 0x001fe200078e0013 */
[----:B------:R-:W-:Y:S11]  /*5db60*/  MOV R7, R18 ;  /* 0x0000001200077202 */ /* 0x000ff60000000f00 */
[----:B------:R-:W-:Y:S03]  /*5db70*/  @!UPT UIADD3 URZ, URZ, URZ, URZ ;  /* 0x0000003f3f3ff290 */ /* 0x000fe6000fffe03f */
[----:B------:R-:W-:Y:S01]  /*5db80*/  STL.64 [R1+0x290], R24 ;  /* 0x0002901801007387 */ /* 0x000fe20000100a00 */
[----:B------:R-:W-:Y:S02]  /*5db90*/  STL.64 [R1+0x298], R26 ;  /* 0x0002981a01007387 */ /* 0x000fe40000100a00 */
[----:B------:R0:W-:Y:S02]  /*5dba0*/  STL.64 [R1+0x3288], R4 ;  /* 0x0032880401007387 */ /* 0x0001e40000100a00 */
[----:B0-----:R-:W-:Y:S02]  /*5dbb0*/  MOV R4, R3 ;  /* 0x0000000300047202 */ /* 0x001fe40000000f00 */
[----:B------:R-:W-:Y:S01]  /*5dbc0*/  MOV R5, R2 ;  /* 0x0000000200057202 */ /* 0x000fe20000000f00 */
[----:B------:R-:W2:Y:S01]  /*5dbd0*/  LDL.LU R3, [R1+0x3378] ;  /* 0x0033780001037983 */ /* 0x000ea20000300800 */
[----:B------:R-:W4:Y:S02]  /*5dbe0*/  LDL.LU R2, [R1+0x3374] ;  /* 0x0033740001027983 */ /* 0x000f240000300800 */
        /* <DEDUP_REMOVED lines=11> */
[----:B------:R-:W-:-:S02]  /*5dca0*/  MOV R5, R18 ;  /* 0x0000001200057202 */ /* 0x000fc40000000f00 */
[----:B------:R-:W3:Y:S02]  /*5dcb0*/  LDL.LU R18, [R1+0x3368] ;  /* 0x0033680001127983 */ /* 0x000ee40000300800 */
[----:B------:R-:W-:Y:S02]  /*5dcc0*/  IMAD.MOV.U32 R6, RZ, RZ, R19 ;  /* 0x000000ffff067224 */ /* 0x000fe400078e0013 */
[----:B------:R-:W3:Y:S01]  /*5dcd0*/  LDL.LU R19, [R1+0x3364] ;  /* 0x0033640001137983 */ /* 0x000ee20000300800 */
[----:B----4-:R-:W-:Y:S02]  /*5dce0*/  MOV R7, R2 ;  /* 0x0000000200077202 */ /* 0x010fe40000000f00 */
[----:B------:R-:W4:Y:S03]  /*5dcf0*/  LDL.LU R2, [R1+0x3360] ;  /* 0x0033600001027983 */ /* 0x000f260000300800 */
[----:B------:R-:W-:Y:S04]  /*5dd00*/  STL.64 [R1+0x3308], R6 ;  /* 0x0033080601007387 */ /* 0x000fe80000100a00 */
[----:B--2---:R3:W-:Y:S04]  /*5dd10*/  STL.64 [R1+0x3300], R4 ;  /* 0x0033000401007387 */ /* 0x0047e80000100a00 */
[----:B----4-:R-:W-:Y:S01]  /*5dd20*/  LDSM.16.MT88.4 R24, [R2+0x36100] ;  /* 0x036100000218783b */ /* 0x010fe20000004200 */
[----:B---3--:R-:W-:Y:S11]  /*5dd30*/  HMMA.16816.F32.BF16 R4, R8, R16, R20 ;  /* 0x000000100804723c */ /* 0x008ff60000041814 */
[----:B------:R-:W-:Y:S11]  /*5dd40*/  @!UPT UIADD3 URZ, URZ, URZ, URZ ;  /* 0x0000003f3f3ff290 */ /* 0x000ff6000fffe03f */
[----:B------:R-:W-:Y:S01]  /*5dd50*/  @!UPT UIADD3 URZ, URZ, URZ, URZ ;  /* 0x0000003f3f3ff290 */ /* 0x000fe2000fffe03f */
[----:B------:R0:W-:Y:S01]  /*5dd60*/  STL.64 [R1+0x280], R4 ;  /* 0x0002800401007387 */ /* 0x0001e20000100a00 */
[----:B------:R1:W-:Y:S02]  /*5dd70*/  STL.64 [R1+0x288], R6 ;  /* 0x0002880601007387 */ /* 0x0003e40000100a00 */
[----:B------:R-:W-:Y:S02]  /*5dd80*/  STL.64 [R1+0x3338], R18 ;  /* 0x0033381201007387 */ /* 0x000fe40000100a00 */
[----:B------:R-:W-:Y:S01]  /*5dd90*/  STL.64 [R1+0x3330], R16 ;  /* 0x0033301001007387 */ /* 0x000fe20000100a00 */
[----:B0-----:R-:W2:Y:S01]  /*5dda0*/  LDL.LU R4, [R1+0x10] ;  /* 0x0000100001047983 */ /* 0x001ea20000300800 */
[----:B------:R-:W2:Y:S02]  /*5ddb0*/  LDL.LU R5, [R1+0x14] ;  /* 0x0000140001057983 */ /* 0x000ea40000300800 */
[----:B-1----:R-:W3:Y:S02]  /*5ddc0*/  LDL.LU R6, [R1+0x18] ;  /* 0x0000180001067983 */ /* 0x002ee40000300800 */
[----:B------:R-:W3:Y:S01]  /*5ddd0*/  LDL.LU R7, [R1+0x1c] ;  /* 0x00001c0001077983 */ /* 0x000ee20000300800 */
[----:B------:R-:W-:Y:S01]  /*5dde0*/  MOV R23, R8 ;  /* 0x0000000800177202 */ /* 0x000fe20000000f00 */
[----:B------:R-:W-:Y:S01]  /*5ddf0*/  IMAD.MOV.U32 R22, RZ, RZ, R9 ;  /* 0x000000ffff167224 */ /* 0x000fe200078e0009 */
[----:B------:R-:W-:-:S02]  /*5de00*/  MOV R21, R10 ;  /* 0x0000000a00157202 */ /* 0x000fc40000000f00 */
[----:B------:R-:W-:Y:S02]  /*5de10*/  MOV R20, R11 ;  /* 0x0000000b00147202 */ /* 0x000fe40000000f00 */
[----:B------:R-:W0:Y:S04]  /*5de20*/  LDSM.16.MT88.4 R8, [R2+0x36000] ;  /* 0x036000000208783b */ /* 0x000e280000004200 */
[----:B---3--:R-:W-:Y:S01]  /*5de30*/  STL.64 [R1+0x3348], R6 ;  /* 0x0033480601007387 */ /* 0x008fe20000100a00 */
[----:B--2---:R-:W-:Y:S02]  /*5de40*/  STL.64 [R1+0x3340], R4 ;  /* 0x0033400401007387 */ /* 0x004fe40000100a00 */
[----:B0-----:R-:W-:Y:S02]  /*5de50*/  STL.64 [R1+0x3270], R10 ;  /* 0x0032700a01007387 */ /* 0x001fe40000100a00 */
        /* <DEDUP_REMOVED lines=48> */
[----:B------:R-:W-:Y:S01]  /*5e160*/  MOV R25, R0 ;  /* 0x0000000000197202 */ /* 0x000fe20000000f00 */
[----:B------:R-:W4:Y:S01]  /*5e170*/  LDL.LU R3, [R1+0x335c] ;  /* 0x00335c0001037983 */ /* 0x000f220000300800 */
[----:B------:R-:W2:Y:S02]  /*5e180*/  LDL.LU R0, [R1+0x3358] ;  /* 0x0033580001007983 */ /* 0x000ea40000300800 */
[----:B------:R-:W-:Y:S01]  /*5e190*/  IMAD.MOV.U32 R26, RZ, RZ, R14 ;  /* 0x000000ffff1a7224 */ /* 0x000fe200078e000e */
[----:B------:R-:W-:Y:S01]  /*5e1a0*/  MOV R27, R15 ;  /* 0x0000000f001b7202 */ /* 0x000fe20000000f00 */
[----:B------:R-:W2:Y:S01]  /*5e1b0*/  LDL.LU R14, [R1+0x3354] ;  /* 0x00335400010e7983 */ /* 0x000ea20000300800 */
[----:B------:R-:W2:Y:S02]  /*5e1c0*/  LDL.LU R15, [R1+0x3350] ;  /* 0x00335000010f7983 */ /* 0x000ea40000300800 */
[----:B------:R-:W2:Y:S02]  /*5e1d0*/  LDL.LU.64 R6, [R1+0x3348] ;  /* 0x0033480001067983 */ /* 0x000ea40000300a00 */
[----:B------:R-:W2:Y:S01]  /*5e1e0*/  LDL.LU.64 R4, [R1+0x3340] ;  /* 0x0033400001047983 */ /* 0x000ea20000300a00 */
        /* <DEDUP_REMOVED lines=37> */
[----:B------:R-:W3:Y:S01]  /*5e440*/  LDL.LU.64 R4, [R1+0x32d0] ;  /* 0x0032d00001047983 */ /* 0x000ee20000300a00 */
[C---:B--2---:R-:W-:Y:S11]  /*5e450*/  HMMA.16816.F32.BF16 R8, R24.reuse, R18, R8 ;  /* 0x000000121808723c */ /* 0x044ff60000041808 */
[----:B------:R-:W-:Y:S11]  /*5e460*/  @!UPT UIADD3 URZ, URZ, URZ, URZ ;  /* 0x0000003f3f3ff290 */ /* 0x000ff6000fffe03f */
[----:B------:R-:W-:Y:S01]  /*5e470*/  @!UPT UIADD3 URZ, URZ, URZ, URZ ;  /* 0x0000003f3f3ff290 */ /* 0x000fe2000fffe03f */
[----:B------:R-:W-:Y:S01]  /*5e480*/  STL.64 [R1+0xa0], R8 ;  /* 0x0000a00801007387 */ /* 0x000fe20000100a00 */
[----:B------:R0:W-:Y:S01]  /*5e490*/  STL.64 [R1+0xa8], R10 ;  /* 0x0000a80a01007387 */ /* 0x0001e20000100a00 */
[----:B---3--:R-:W-:Y:S02]  /*5e4a0*/  HMMA.16816.F32.BF16 R24, R24, R14, R4 ;  /* 0x0000000e1818723c */ /* 0x008fe40000041804 */
[----:B------:R-:W2:Y:S01]  /*5e4b0*/  LDL.LU.64 R6, [R1+0x32c8] ;  /* 0x0032c80001067983 */ /* 0x000ea20000300a00 */
[----:B------:R-:W2:Y:S03]  /*5e4c0*/  LDL.LU.64 R4, [R1+0x32c0] ;  /* 0x0032c00001047983 */ /* 0x000ea60000300a00 */
[----:B------:R-:W1:Y:S04]  /*5e4d0*/  S2R R28, SR_TID.X ;  /* 0x00000000001c7919 */ /* 0x000e680000002100 */
[----:B0-----:R-:W0:Y:S11]  /*5e4e0*/  S2R R11, SR_TID.X ;  /* 0x00000000000b7919 */ /* 0x001e360000002100 */
[----:B------:R-:W-:Y:S03]  /*5e4f0*/  @!UPT UIADD3 URZ, URZ, URZ, URZ ;  /* 0x0000003f3f3ff290 */ /* 0x000fe6000fffe03f */
[----:B------:R-:W-:Y:S01]  /*5e500*/  MOV R17, R27 ;  /* 0x0000001b00117202 */ /* 0x000fe20000000f00 */
[----:B------:R-:W-:Y:S01]  /*5e510*/  STL.64 [R1+0x120], R24 ;  /* 0x0001201801007387 */ /* 0x000fe20000100a00 */
[----:B------:R-:W-:Y:S01]  /*5e520*/  STL [R1+0x128], R26 ;  /* 0x0001281a01007387 */ /* 0x000fe20000100800 */
[----:B-1----:R-:W-:Y:S02]  /*5e530*/  LOP3.LUT R29, R28, 0x7, RZ, 0xc0, !PT ;  /* 0x000000071c1d7812 */ /* 0x002fe400078ec0ff */
[----:B------:R-:W-:Y:S01]  /*5e540*/  STL [R1+0x3010], R17 ;  /* 0x0030101101007387 */ /* 0x000fe20000100800 */
[----:B0-----:R-:W-:Y:S02]  /*5e550*/  LOP3.LUT R28, R11, 0x10, RZ, 0xc0, !PT ;  /* 0x000000100b1c7812 */ /* 0x001fe400078ec0ff */
[----:B------:R-:W-:-:S03]  /*5e560*/  IMAD R29, R29, 0x210, RZ ;  /* 0x000002101d1d7824 */ /* 0x000fc600078e02ff */
[----:B------:R-:W-:Y:S01]  /*5e570*/  IMAD.SHL.U32 R28, R28, 0x100, RZ ;  /* 0x000001001c1c7824 */ /* 0x000fe200078e00ff */
[----:B--2---:R-:W-:Y:S11]  /*5e580*/  HMMA.16816.F32.BF16 R20, R4, R18, R20 ;  /* 0x000000120414723c */ /* 0x004ff60000041814 */
[----:B------:R-:W-:Y:S11]  /*5e590*/  @!UPT UIADD3 URZ, URZ, URZ, URZ ;  /* 0x0000003f3f3ff290 */ /* 0x000ff6000fffe03f */
[----:B------:R-:W-:Y:S01]  /*5e5a0*/  @!UPT UIADD3 URZ, URZ, URZ, URZ ;  /* 0x0000003f3f3ff290 */ /* 0x000fe2000fffe03f */
[----:B------:R-:W-:Y:S01]  /*5e5b0*/  STL.64 [R1+0x260], R20 ;  /* 0x0002601401007387 */ /* 0x000fe20000100a00 */
[----:B------:R-:W-:Y:S02]  /*5e5c0*/  STL.64 [R1+0x268], R22 ;  /* 0x0002681601007387 */ /* 0x000fe40000100a00 */
[----:B------:R0:W-:Y:S02]  /*5e5d0*/  STL.64 [R1+0x32a8], R6 ;  /* 0x0032a80601007387 */ /* 0x0001e40000100a00 */
[----:B0-----:R-:W-:-:S04]  /*5e5e0*/  SHF.L.U32 R7, R11, 0x1, RZ ;  /* 0x000000010b077819 */ /* 0x001fc800000006ff */
[----:B------:R-:W-:-:S04]  /*5e5f0*/  LOP3.LUT R7, R29, 0x10, R7, 0x78, !PT ;  /* 0x000000101d077812 */ /* 0x000fc800078e7807 */
[----:B------:R-:W-:-:S04]  /*5e600*/  LOP3.LUT R7, R7, R28, RZ, 0xfc, !PT ;  /* 0x0000001c07077212 */ /* 0x000fc800078efcff */
[----:B------:R-:W-:-:S05]  /*5e610*/  LOP3.LUT R7, R7, 0x40, RZ, 0x3c, !PT ;  /* 0x0000004007077812 */ /* 0x000fca00078e3cff */
[----:B------:R-:W0:Y:S04]  /*5e620*/  LDSM.16.MT88.4 R8, [R7+0x36000] ;  /* 0x036000000708783b */ /* 0x000e280000004200 */
[----:B------:R-:W-:Y:S01]  /*5e630*/  STL.64 [R1+0x32a0], R4 ;  /* 0x0032a00401007387 */ /* 0x000fe20000100a00 */
[----:B------:R-:W-:Y:S01]  /*5e640*/  STL.64 [R1+0x3298], R18 ;  /* 0x0032981201007387 */ /* 0x000fe20000100a00 */
[----:B0-----:R-:W-:Y:S01]  /*5e650*/  MOV R2, R9 ;  /* 0x0000000900027202 */ /* 0x001fe20000000f00 */
[----:B------:R-:W-:Y:S01]  /*5e660*/  IMAD.MOV.U32 R29, RZ, RZ, R10 ;  /* 0x000000ffff1d7224 */ /* 0x000fe200078e000a */
[----:B------:R-:W-:Y:S01]  /*5e670*/  STL [R1+0x40], R8 ;  /* 0x0000400801007387 */ /* 0x000fe20000100800 */
[----:B------:R-:W-:Y:S02]  /*5e680*/  MOV R28, R11 ;  /* 0x0000000b001c7202 */ /* 0x000fe40000000f00 */
[----:B------:R-:W0:Y:S03]  /*5e690*/  LDSM.16.MT88.4 R8, [R7+0x36080] ;  /* 0x036080000708783b */ /* 0x000e260000004200 */
[----:B------:R-:W-:Y:S01]  /*5e6a0*/  STL [R1+0x3210], R28 ;  /* 0x0032101c01007387 */ /* 0x000fe20000100800 */
[----:B------:R-:W-:Y:S02]  /*5e6b0*/  STL [R1+0x320c], R29 ;  /* 0x00320c1d01007387 */ /* 0x000fe40000100800 */
[----:B------:R-:W-:Y:S02]  /*5e6c0*/  STL [R1+0x3208], R2 ;  /* 0x0032080201007387 */ /* 0x000fe40000100800 */
[----:B------:R-:W2:Y:S01]  /*5e6d0*/  LDL.LU R24, [R1+0x190] ;  /* 0x0001900001187983 */ /* 0x000ea20000300800 */
[----:B0-----:R0:W-:Y:S01]  /*5e6e0*/  STL.64 [R1+0x30], R8 ;  /* 0x0000300801007387 */ /* 0x0011e20000100a00 */
[----:B------:R1:W-:Y:S02]  /*5e6f0*/  STL.64 [R1+0x38], R10 ;  /* 0x0000380a01007387 */ /* 0x0003e40000100a00 */
[----:B------:R-:W2:Y:S02]  /*5e700*/  LDL.LU R25, [R1+0x194] ;  /* 0x0001940001197983 */ /* 0x000ea40000300800 */
[----:B------:R-:W3:Y:S01]  /*5e710*/  LDL.LU R26, [R1+0x198] ;  /* 0x00019800011a7983 */ /* 0x000ee20000300800 */
[----:B------:R-:W3:Y:S04]  /*5e720*/  LDL.LU R27, [R1+0x19c] ;  /* 0x00019c00011b7983 */ /* 0x000ee80000300800 */
[----:B0-----:R-:W2:Y:S01]  /*5e730*/  LDL.LU R8, [R1+0x130] ;  /* 0x0001300001087983 */ /* 0x001ea20000300800 */
[----:B------:R-:W2:Y:S02]  /*5e740*/  LDL.LU R9, [R1+0x134] ;  /* 0x0001340001097983 */ /* 0x000ea40000300800 */
[----:B-1----:R-:W2:Y:S02]  /*5e750*/  LDL.LU R10, [R1+0x138] ;  /* 0x00013800010a7983 */ /* 0x002ea40000300800 */
        /* <DEDUP_REMOVED lines=8> */
[----:B------:R0:W-:Y:S01]  /*5e7e0*/  STL.64 [R1+0x3278], R8 ;  /* 0x0032780801007387 */ /* 0x0001e20000100a00 */
[----:B------:R-:W1:Y:S02]  /*5e7f0*/  LDSM.16.MT88.4 R16, [R7+0x36100] ;  /* 0x036100000710783b */ /* 0x000e640000004200 */
[----:B------:R-:W2:Y:S02]  /*5e800*/  LDSM.16.MT88.4 R4, [R7+0x36180] ;  /* 0x036180000704783b */ /* 0x000ea40000004200 */
[----:B0-----:R-:W3:Y:S02]  /*5e810*/  LDL.LU R8, [R1+0x150] ;  /* 0x0001500001087983 */ /* 0x001ee40000300800 */
[----:B------:R-:W3:Y:S02]  /*5e820*/  LDL.LU R9, [R1+0x154] ;  /* 0x0001540001097983 */ /* 0x000ee40000300800 */
[----:B------:R-:W3:Y:S02]  /*5e830*/  LDL.LU R10, [R1+0x158] ;  /* 0x00015800010a7983 */ /* 0x000ee40000300800 */
[----:B------:R-:W3:Y:S01]  /*5e840*/  LDL.LU R11, [R1+0x15c] ;  /* 0x00015c00010b7983 */ /* 0x000ee20000300800 */
[----:B------:R-:W3:Y:S01]  /*5e850*/  LDL.LU R20, [R1+0x160] ;  /* 0x0001600001147983 */ /* 0x000ee20000300800 */
[----:B------:R-:W3:Y:S02]  /*5e860*/  LDL.LU R21, [R1+0x164] ;  /* 0x0001640001157983 */ /* 0x000ee40000300800 */
[----:B------:R-:W3:Y:S02]  /*5e870*/  LDL.LU R22, [R1+0x168] ;  /* 0x0001680001167983 */ /* 0x000ee40000300800 */
[----:B------:R-:W3:Y:S01]  /*5e880*/  LDL.LU R23, [R1+0x16c] ;  /* 0x00016c0001177983 */ /* 0x000ee20000300800 */
[----:B-1----:R-:W-:Y:S01]  /*5e890*/  MOV R13, R18 ;  /* 0x00000012000d7202 */ /* 0x002fe20000000f00 */
[----:B------:R-:W-:-:S02]  /*5e8a0*/  IMAD.MOV.U32 R12, RZ, RZ, R19 ;  /* 0x000000ffff0c7224 */ /* 0x000fc400078e0013 */
[----:B------:R-:W-:Y:S01]  /*5e8b0*/  IMAD.MOV.U32 R2, RZ, RZ, R16 ;  /* 0x000000ffff027224 */ /* 0x000fe200078e0010 */
[----:B--2---:R-:W-:Y:S02]  /*5e8c0*/  MOV R28, R6 ;  /* 0x00000006001c7202 */ /* 0x004fe40000000f00 */
[----:B------:R-:W-:Y:S01]  /*5e8d0*/  MOV R29, R7 ;  /* 0x00000007001d7202 */ /* 0x000fe20000000f00 */
[----:B---3--:R-:W-:Y:S01]  /*5e8e0*/  STL.64 [R1+0x3260], R22 ;  /* 0x0032601601007387 */ /* 0x008fe20000100a00 */
[----:B------:R0:W-:Y:S03]  /*5e8f0*/  STL.64 [R1+0x3258], R20 ;  /* 0x0032581401007387 */ /* 0x0001e60000100a00 */
        /* <DEDUP_REMOVED lines=8> */
[----:B------:R-:W3:Y:S01]  /*5e980*/  LDL.LU R26, [R1+0x1a8] ;  /* 0x0001a800011a7983 */ /* 0x000ee20000300800 */
[----:B------:R-:W-:Y:S01]  /*5e990*/  MOV R27, R0 ;  /* 0x00000000001b7202 */ /* 0x000fe20000000f00 */
[----:B------:R-:W-:Y:S01]  /*5e9a0*/  MOV R0, R17 ;  /* 0x0000001100007202 */ /* 0x000fe20000000f00 */
[----:B------:R-:W2:Y:S01]  /*5e9b0*/  LDL.LU.64 R18, [R1+0x32b8] ;  /* 0x0032b80001127983 */ /* 0x000ea20000300a00 */
[----:B------:R-:W2:Y:S02]  /*5e9c0*/  LDL.LU.64 R16, [R1+0x32b0] ;  /* 0x0032b00001107983 */ /* 0x000ea40000300a00 */
[----:B------:R0:W-:Y:S02]  /*5e9d0*/  STL.64 [R1+0x10], R4 ;  /* 0x0000100401007387 */ /* 0x0001e40000100a00 */
[----:B------:R-:W2:Y:S01]  /*5e9e0*/  LDL.LU.64 R6, [R1+0x32a8] ;  /* 0x0032a80001067983 */ /* 0x000ea20000300a00 */
[----:B0-----:R-:W2:Y:S02]  /*5e9f0*/  LDL.LU.64 R4, [R1+0x32a0] ;  /* 0x0032a00001047983 */ /* 0x001ea40000300a00 */
[----:B--2---:R-:W-:Y:S02]  /*5ea00*/  HMMA.16816.F32.BF16 R4, R4, R14, R16 ;  /* 0x0000000e0404723c */ /* 0x004fe40000041810 */
[----:B------:R-:W2:Y:S11]  /*5ea10*/  LDL.LU.64 R18, [R1+0x3298] ;  /* 0x0032980001127983 */ /* 0x000eb60000300a00 */
[----:B------:R-:W-:Y:S10]  /*5ea20*/  @!UPT UIADD3 URZ, URZ, URZ, URZ ;  /* 0x0000003f3f3ff290 */ /* 0x000ff4000fffe03f */
[----:B------:R-:W-:Y:S01]  /*5ea30*/  STL.64 [R1+0xe0], R4 ;  /* 0x0000e00401007387 */ /* 0x000fe20000100a00 */
[----:B------:R-:W-:Y:S02]  /*5ea40*/  STL [R1+0xe8], R6 ;  /* 0x0000e80601007387 */ /* 0x000fe40000100800 */
[----:B------:R-:W-:Y:S02]  /*5ea50*/  IMAD.MOV.U32 R17, RZ, RZ, R7 ;  /* 0x000000ffff117224 */ /* 0x000fe400078e0007 */
[----:B----4-:R-:W0:Y:S04]  /*5ea60*/  LDSM.16.MT88.4 R4, [R3+0x36000] ;  /* 0x036000000304783b */ /* 0x010e280000004200 */
        /* <DEDUP_REMOVED lines=24> */
[C---:B--2---:R-:W-:Y:S11]  /*5ebf0*/  HMMA.16816.F32.BF16 R20, R8.reuse, R18, R20 ;  /* 0x000000120814723c */ /* 0x044ff60000041814 */
[----:B------:R-:W-:Y:S11]  /*5ec00*/  @!UPT UIADD3 URZ, URZ, URZ, URZ ;  /* 0x0000003f3f3ff290 */ /* 0x000ff6000fffe03f */
[----:B------:R-:W-:Y:S02]  /*5ec10*/  @!UPT UIADD3 URZ, URZ, URZ, URZ ;  /* 0x0000003f3f3ff290 */ /* 0x000fe4000fffe03f */
[----:B------:R-:W-:Y:S01]  /*5ec20*/  MOV R17, R23 ;  /* 0x0000001700117202 */ /* 0x000fe20000000f00 */
[----:B---3--:R-:W-:Y:S01]  /*5ec30*/  STL.64 [R1+0x3220], R6 ;  /* 0x0032200601007387 */ /* 0x008fe20000100a00 */
[----:B----4-:R0:W-:Y:S03]  /*5ec40*/  STL.64 [R1+0x3218], R4 ;  /* 0x0032180401007387 */ /* 0x0101e60000100a00 */
[----:B0-----:R-:W2:Y:S01]  /*5ec50*/  LDL.LU R4, [R1+0x1c0] ;  /* 0x0001c00001047983 */ /* 0x001ea20000300800 */
[----:B------:R-:W2:Y:S02]  /*5ec60*/  LDL.LU R5, [R1+0x1c4] ;  /* 0x0001c40001057983 */ /* 0x000ea40000300800 */
[----:B------:R-:W2:Y:S02]  /*5ec70*/  LDL.LU R6, [R1+0x1c8] ;  /* 0x0001c80001067983 */ /* 0x000ea40000300800 */
[----:B------:R-:W2:Y:S01]  /*5ec80*/  LDL.LU R7, [R1+0x1cc] ;  /* 0x0001cc0001077983 */ /* 0x000ea20000300800 */
[----:B------:R-:W-:Y:S01]  /*5ec90*/  STL.64 [R1+0x130], R20 ;  /* 0x0001301401007387 */ /* 0x000fe20000100a00 */
[----:B------:R0:W-:Y:S03]  /*5eca0*/  STL [R1+0x138], R22 ;  /* 0x0001381601007387 */ /* 0x0001e60000100800 */
        /* <DEDUP_REMOVED lines=8> */
[----:B------:R1:W-:Y:S03]  /*5ed30*/  STL.64 [R1+0x108], R10 ;  /* 0x0001080a01007387 */ /* 0x0003e60000100a00 */
[----:B0-----:R-:W4:Y:S01]  /*5ed40*/  LDL.LU.64 R8, [R1+0x70] ;  /* 0x0000700001087983 */ /* 0x001f220000300a00 */
[----:B-1----:R-:W4:Y:S01]  /*5ed50*/  LDL.LU.64 R10, [R1+0x78] ;  /* 0x00007800010a7983 */ /* 0x002f220000300a00 */
        /* <DEDUP_REMOVED lines=22> */
[----:B0-----:R-:W4:Y:S01]  /*5eec0*/  LDL.LU.64 R6, [R1+0x3220] ;  /* 0x0032200001067983 */ /* 0x001f220000300a00 */
[----:B------:R-:W4:Y:S01]  /*5eed0*/  LDL.LU.64 R4, [R1+0x3218] ;  /* 0x0032180001047983 */ /* 0x000f220000300a00 */
[----:B---3--:R-:W-:Y:S01]  /*5eee0*/  HMMA.16816.F32.BF16 R24, R24, R14, R20 ;  /* 0x0000000e1818723c */ /* 0x008fe20000041814 */
[----:B------:R-:W0:Y:S02]  /*5eef0*/  LDSM.16.MT88.4 R20, [R3+0x36080] ;  /* 0x036080000314783b */ /* 0x000e240000004200 */
[----:B0-----:R-:W-:Y:S11]  /*5ef00*/  STL.64 [R1], R20 ;  /* 0x0000001401007387 */ /* 0x001ff60000100a00 */
[----:B------:R-:W-:Y:S09]  /*5ef10*/  @!UPT UIADD3 URZ, URZ, URZ, URZ ;  /* 0x0000003f3f3ff290 */ /* 0x000ff2000fffe03f */
[----:B------:R-:W-:Y:S02]  /*5ef20*/  STL.64 [R1+0x1d0], R24 ;  /* 0x0001d01801007387 */ /* 0x000fe40000100a00 */
[----:B------:R-:W-:Y:S02]  /*5ef30*/  STL.64 [R1+0x1d8], R26 ;  /* 0x0001d81a01007387 */ /* 0x000fe40000100a00 */
[----:B------:R4:W-:Y:S02]  /*5ef40*/  STL [R1+0x8], R22 ;  /* 0x0000081601007387 */ /* 0x0009e40000100800 */
[----:B------:R-:W-:Y:S01]  /*5ef50*/  IMAD.MOV.U32 R16, RZ, RZ, R23 ;  /* 0x000000ffff107224 */ /* 0x000fe200078e0017 */
[----:B------:R-:W-:Y:S01]  /*5ef60*/  LDSM.16.MT88.4 R24, [R3+0x36180] ;  /* 0x036180000318783b */ /* 0x000fe20000004200 */
[----:B----4-:R-:W-:Y:S11]  /*5ef70*/  HMMA.16816.F32.BF16 R20, R8, R18, R4 ;  /* 0x000000120814723c */ /* 0x010ff60000041804 */
[----:B------:R-:W-:Y:S11]  /*5ef80*/  @!UPT UIADD3 URZ, URZ, URZ, URZ ;  /* 0x0000003f3f3ff290 */ /* 0x000ff6000fffe03f */
[----:B------:R-:W-:Y:S01]  /*5ef90*/  @!UPT UIADD3 URZ, URZ, URZ, URZ ;  /* 0x0000003f3f3ff290 */ /* 0x000fe2000fffe03f */
[----:B------:R-:W-:Y:S01]  /*5efa0*/  STL.64 [R1+0x220], R20 ;  /* 0x0002201401007387 */ /* 0x000fe20000100a00 */
[----:B------:R-:W-:Y:S02]  /*5efb0*/  STL.64 [R1+0x228], R22 ;  /* 0x0002281601007387 */ /* 0x000fe40000100a00 */
[----:B------:R-:W0:Y:S04]  /*5efc0*/  LDSM.16.MT88.4 R20, [R3+0x36100] ;  /* 0x036100000314783b */ /* 0x000e280000004200 */
[----:B------:R-:W-:Y:S01]  /*5efd0*/  STL.64 [R1+0x31d0], R18 ;  /* 0x0031d01201007387 */ /* 0x000fe20000100a00 */
[----:B------:R-:W-:Y:S04]  /*5efe0*/  STL [R1+0x31c8], R16 ;  /* 0x0031c81001007387 */ /* 0x000fe80000100800 */
[----:B0-----:R-:W-:Y:S01]  /*5eff0*/  STL.64 [R1+0x30b8], R22 ;  /* 0x0030b81601007387 */ /* 0x001fe20000100a00 */
[----:B------:R-:W-:Y:S02]  /*5f000*/  STL.64 [R1+0x30b0], R20 ;  /* 0x0030b01401007387 */ /* 0x000fe40000100a00 */
[----:B------:R-:W-:Y:S02]  /*5f010*/  STL.64 [R1+0x3098], R26 ;  /* 0x0030981a01007387 */ /* 0x000fe40000100a00 */
[----:B------:R0:W-:Y:S02]  /*5f020*/  STL.64 [R1+0x3090], R24 ;  /* 0x0030901801007387 */ /* 0x0001e40000100a00 */
[----:B0-----:R-:W2:Y:S01]  /*5f030*/  LDL.LU.64 R24, [R1+0x60] ;  /* 0x0000600001187983 */ /* 0x001ea20000300a00 */
[----:B------:R-:W3:Y:S03]  /*5f040*/  LDL.LU.64 R26, [R1+0x68] ;  /* 0x00006800011a7983 */ /* 0x000ee60000300a00 */
[----:B------:R-:W0:Y:S01]  /*5f050*/  S2R R17, SR_TID.X ;  /* 0x0000000000117919 */ /* 0x000e220000002100 */
[----:B------:R-:W-:-:S02]  /*5f060*/  IMAD.MOV.U32 R5, RZ, RZ, R10 ;  /* 0x000000ffff057224 */ /* 0x000fc400078e000a */
[----:B------:R-:W1:Y:S01]  /*5f070*/  S2R R10, SR_TID.X ;  /* 0x00000000000a7919 */ /* 0x000e620000002100 */
[----:B------:R-:W-:Y:S01]  /*5f080*/  MOV R4, R11 ;  /* 0x0000000b00047202 */ /* 0x000fe20000000f00 */
[----:B---3--:R-:W-:Y:S01]  /*5f090*/  STL.64 [R1+0x3118], R26 ;  /* 0x0031181a01007387 */ /* 0x008fe20000100a00 */
[----:B--2---:R2:W-:Y:S03]  /*5f0a0*/  STL.64 [R1+0x3110], R24 ;  /* 0x0031101801007387 */ /* 0x0045e60000100a00 */
[----:B--2---:R-:W2:Y:S01]  /*5f0b0*/  LDL.LU R24, [R1+0x10] ;  /* 0x0000100001187983 */ /* 0x004ea20000300800 */
[----:B------:R-:W2:Y:S01]  /*5f0c0*/  LDL.LU R25, [R1+0x14] ;  /* 0x0000140001197983 */ /* 0x000ea20000300800 */
[----:B0-----:R-:W-:Y:S01]  /*5f0d0*/  LOP3.LUT R11, R17, 0x7, RZ, 0xc0, !PT ;  /* 0x00000007110b7812 */ /* 0x001fe200078ec0ff */
[C---:B-1----:R-:W-:Y:S01]  /*5f0e0*/  IMAD.SHL.U32 R23, R10.reuse, 0x2, RZ ;  /* 0x000000020a177824 */ /* 0x042fe200078e00ff */
[----:B------:R-:W-:-:S03]  /*5f0f0*/  LOP3.LUT R17, R10, 0x10, RZ, 0xc0, !PT ;  /* 0x000000100a117812 */ /* 0x000fc600078ec0ff */
[----:B------:R-:W-:Y:S01]  /*5f100*/  IMAD R11, R11, 0x210, RZ ;  /* 0x000002100b0b7824 */ /* 0x000fe200078e02ff */
[----:B------:R-:W-:-:S04]  /*5f110*/  SHF.L.U32 R17, R17, 0x8, RZ ;  /* 0x0000000811117819 */ /* 0x000fc800000006ff */
[----:B------:R-:W-:Y:S02]  /*5f120*/  LOP3.LUT R23, R11, 0x10, R23, 0x78, !PT ;  /* 0x000000100b177812 */ /* 0x000fe400078e7817 */
[----:B------:R-:W-:Y:S02]  /*5f130*/  MOV R26, R28 ;  /* 0x0000001c001a7202 */ /* 0x000fe40000000f00 */
[----:B------:R-:W-:Y:S02]  /*5f140*/  MOV R27, R29 ;  /* 0x0000001d001b7202 */ /* 0x000fe40000000f00 */
[----:B------:R-:W-:Y:S02]  /*5f150*/  MOV R7, R8 ;  /* 0x0000000800077202 */ /* 0x000fe40000000f00 */
[----:B------:R-:W-:Y:S02]  /*5f160*/  LOP3.LUT R23, R23, R17, RZ, 0xfc, !PT ;  /* 0x0000001117177212 */ /* 0x000fe400078efcff */
[----:B------:R-:W-:Y:S01]  /*5f170*/  MOV R6, R9 ;  /* 0x0000000900067202 */ /* 0x000fe20000000f00 */
[----:B------:R-:W3:Y:S04]  /*5f180*/  LDL.LU R28, [R1+0x3210] ;  /* 0x00321000011c7983 */ /* 0x000ee80000300800 */
[----:B------:R-:W0:Y:S01]  /*5f190*/  LDSM.16.MT88.4 R8, [R23+0x38000] ;  /* 0x038000001708783b */ /* 0x000e220000004200 */
[----:B------:R-:W4:Y:S02]  /*5f1a0*/  LDL.LU R29, [R1+0x320c] ;  /* 0x00320c00011d7983 */ /* 0x000f240000300800 */
[----:B------:R1:W-:Y:S02]  /*5f1b0*/  STL.64 [R1+0x3140], R26 ;  /* 0x0031401a01007387 */ /* 0x0003e40000100a00 */
[----:B-1----:R-:W-:Y:S01]  /*5f1c0*/  MOV R26, R13 ;  /* 0x0000000d001a7202 */ /* 0x002fe20000000f00 */
[----:B------:R-:W-:Y:S01]  /*5f1d0*/  IMAD.MOV.U32 R27, RZ, RZ, R12 ;  /* 0x000000ffff1b7224 */ /* 0x000fe200078e000c */
[----:B--2---:R1:W-:Y:S02]  /*5f1e0*/  STL.64 [R1+0x3138], R24 ;  /* 0x0031381801007387 */ /* 0x0043e40000100a00 */
[----:B-1----:R-:W-:Y:S01]  /*5f1f0*/  IMAD.MOV.U32 R24, RZ, RZ, R2 ;  /* 0x000000ffff187224 */ /* 0x002fe200078e0002 */
[----:B------:R-:W-:Y:S01]  /*5f200*/  MOV R25, R0 ;  /* 0x0000000000197202 */ /* 0x000fe20000000f00 */
[----:B------:R-:W2:Y:S01]  /*5f210*/  LDL.LU R2, [R1+0x3208] ;  /* 0x0032080001027983 */ /* 0x000ea20000300800 */
[----:B------:R-:W2:Y:S02]  /*5f220*/  LDL.LU R0, [R1+0x3204] ;  /* 0x0032040001007983 */ /* 0x000ea40000300800 */
[----:B------:R-:W-:Y:S01]  /*5f230*/  STL.64 [R1+0x3170], R26 ;  /* 0x0031701a01007387 */ /* 0x000fe20000100a00 */
[----:B------:R1:W-:Y:S01]  /*5f240*/  STL.64 [R1+0x3168], R24 ;  /* 0x0031681801007387 */ /* 0x0003e20000100a00 */
[----:B------:R-:W-:Y:S02]  /*5f250*/  STL [R1+0x3020], R3 ;  /* 0x0030200301007387 */ /* 0x000fe40000100800 */
[----:B0-----:R-:W-:Y:S02]  /*5f260*/  STL.64 [R1+0x58], R10 ;  /* 0x0000580a01007387 */ /* 0x001fe40000100a00 */
[----:B------:R-:W-:Y:S01]  /*5f270*/  STL [R1+0x31d8], R23 ;  /* 0x0031d81701007387 */ /* 0x000fe20000100800 */
[----:B-1----:R-:W3:Y:S01]  /*5f280*/  LDL.LU R24, [R1+0x30] ;  /* 0x0000300001187983 */ /* 0x002ee20000300800 */
[----:B------:R-:W3:Y:S02]  /*5f290*/  LDL.LU R25, [R1+0x34] ;  /* 0x0000340001197983 */ /* 0x000ee40000300800 */
[----:B------:R-:W3:Y:S02]  /*5f2a0*/  LDL.LU R26, [R1+0x38] ;  /* 0x00003800011a7983 */ /* 0x000ee40000300800 */
[----:B------:R-:W3:Y:S01]  /*5f2b0*/  LDL.LU R27, [R1+0x3c] ;  /* 0x00003c00011b7983 */ /* 0x000ee20000300800 */
[----:B------:R-:W-:-:S02]  /*5f2c0*/  MOV R12, R8 ;  /* 0x00000008000c7202 */ /* 0x000fc40000000f00 */
[----:B------:R-:W-:Y:S02]  /*5f2d0*/  MOV R13, R9 ;  /* 0x00000009000d7202 */ /* 0x000fe40000000f00 */
[----:B--2---:R-:W0:Y:S04]  /*5f2e0*/  LDSM.16.M88.4 R8, [R0+0x40380] ;  /* 0x040380000008783b */ /* 0x004e280000000200 */
[----:B---3--:R-:W-:Y:S01]  /*5f2f0*/  STL.64 [R1+0x31a0], R26 ;  /* 0x0031a01a01007387 */ /* 0x008fe20000100a00 */
[----:B------:R-:W-:Y:S03]  /*5f300*/  STL.64 [R1+0x3198], R24 ;  /* 0x0031981801007387 */ /* 0x000fe60000100a00 */
[----:B0-----:R-:W-:Y:S01]  /*5f310*/  STL [R1+0x2de4], R10 ;  /* 0x002de40a01007387 */ /* 0x001fe20000100800 */
[----:B------:R-:W-:Y:S02]  /*5f320*/  STL [R1+0x2de0], R11 ;  /* 0x002de00b01007387 */ /* 0x000fe40000100800 */
[----:B------:R0:W-:Y:S02]  /*5f330*/  STL.64 [R1+0x3120], R8 ;  /* 0x0031200801007387 */ /* 0x0001e40000100a00 */
[----:B0-----:R-:W2:Y:S01]  /*5f340*/  LDL.LU R8, [R1+0x2b0] ;  /* 0x0002b00001087983 */ /* 0x001ea20000300800 */
[----:B------:R-:W2:Y:S02]  /*5f350*/  LDL.LU R9, [R1+0x2b4] ;  /* 0x0002b40001097983 */ /* 0x000ea40000300800 */
[----:B------:R-:W3:Y:S02]  /*5f360*/  LDL.LU R10, [R1+0x2b8] ;  /* 0x0002b800010a7983 */ /* 0x000ee40000300800 */
[----:B------:R-:W3:Y:S01]  /*5f370*/  LDL.LU R11, [R1+0x2bc] ;  /* 0x0002bc00010b7983 */ /* 0x000ee20000300800 */
[----:B------:R-:W2:Y:S01]  /*5f380*/  LDL.LU R24, [R1+0x40] ;  /* 0x0000400001187983 */ /* 0x000ea20000300800 */
[----:B------:R-:W-:-:S02]  /*5f390*/  IMAD.MOV.U32 R25, RZ, RZ, R2 ;  /* 0x000000ffff197224 */ /* 0x000fc400078e0002 */
[----:B------:R-:W2:Y:S01]  /*5f3a0*/  LDL.LU R2, [R1+0x3200] ;  /* 0x0032000001027983 */ /* 0x000ea20000300800 */
[----:B----4-:R-:W-:Y:S02]  /*5f3b0*/  MOV R26, R29 ;  /* 0x0000001d001a7202 */ /* 0x010fe40000000f00 */
[----:B------:R-:W-:Y:S01]  /*5f3c0*/  MOV R27, R28 ;  /* 0x0000001c001b7202 */ /* 0x000fe20000000f00 */
[----:B------:R-:W4:Y:S01]  /*5f3d0*/  LDL.LU R29, [R1+0x31fc] ;  /* 0x0031fc00011d7983 */ /* 0x000f220000300800 */
[----:B------:R-:W4:Y:S03]  /*5f3e0*/  LDL.LU R28, [R1+0x31f8] ;  /* 0x0031f800011c7983 */ /* 0x000f260000300800 */
[----:B---3--:R-:W-:Y:S01]  /*5f3f0*/  STL.64 [R1+0x3130], R10 ;  /* 0x0031300a01007387 */ /* 0x008fe20000100a00 */
[----:B--2---:R0:W-:Y:S03]  /*5f400*/  STL.64 [R1+0x3128], R8 ;  /* 0x0031280801007387 */ /* 0x0041e60000100a00 */
[----:B0-----:R-:W2:Y:S01]  /*5f410*/  LDL.LU R8, [R1+0x2c0] ;  /* 0x0002c00001087983 */ /* 0x001ea20000300800 */
[----:B------:R-:W2:Y:S02]  /*5f420*/  LDL.LU R9, [R1+0x2c4] ;  /* 0x0002c40001097983 */ /* 0x000ea40000300800 */
[----:B------:R-:W3:Y:S02]  /*5f430*/  LDL.LU R10, [R1+0x2c8] ;  /* 0x0002c800010a7983 */ /* 0x000ee40000300800 */
[----:B----4-:R-:W-:-:S02]  /*5f440*/  IMAD.MOV.U32 R11, RZ, RZ, R29 ;  /* 0x000000ffff0b7224 */ /* 0x010fc400078e001d */
[----:B------:R-:W4:Y:S04]  /*5f450*/  LDL.LU R29, [R1+0x31f4] ;  /* 0x0031f400011d7983 */ /* 0x000f280000300800 */
[----:B---3--:R-:W-:Y:S01]  /*5f460*/  STL.64 [R1+0x3150], R10 ;  /* 0x0031500a01007387 */ /* 0x008fe20000100a00 */
[----:B--2---:R0:W-:Y:S03]  /*5f470*/  STL.64 [R1+0x3148], R8 ;  /* 0x0031480801007387 */ /* 0x0041e60000100a00 */
[----:B0-----:R-:W2:Y:S01]  /*5f480*/  LDL.LU R8, [R1+0x2d0] ;  /* 0x0002d00001087983 */ /* 0x001ea20000300800 */
[----:B------:R-:W2:Y:S02]  /*5f490*/  LDL.LU R9, [R1+0x2d4] ;  /* 0x0002d40001097983 */ /* 0x000ea40000300800 */
[----:B------:R-:W3:Y:S01]  /*5f4a0*/  LDL.LU R10, [R1+0x2d8] ;  /* 0x0002d800010a7983 */ /* 0x000ee20000300800 */
[----:B------:R-:W-:-:S02]  /*5f4b0*/  MOV R11, R28 ;  /* 0x0000001c000b7202 */ /* 0x000fc40000000f00 */
[----:B------:R-:W4:Y:S01]  /*5f4c0*/  LDL.LU R28, [R1+0x31f0] ;  /* 0x0031f000011c7983 */ /* 0x000f220000300800 */
[----:B------:R-:W4:Y:S02]  /*5f4d0*/  LDL.LU R20, [R1+0x230] ;  /* 0x0002300001147983 */ /* 0x000f240000300800 */
[----:B------:R-:W4:Y:S02]  /*5f4e0*/  LDL.LU R21, [R1+0x234] ;  /* 0x0002340001157983 */ /* 0x000f240000300800 */
[----:B------:R-:W4:Y:S01]  /*5f4f0*/  LDL.LU R22, [R1+0x238] ;  /* 0x0002380001167983 */ /* 0x000f220000300800 */
[----:B------:R-:W4:Y:S04]  /*5f500*/  LDL.LU R23, [R1+0x23c] ;  /* 0x00023c0001177983 */ /* 0x000f280000300800 */
        /* <DEDUP_REMOVED lines=13> */
[----:B------:R-:W4:Y:S04]  /*5f5e0*/  LDL.LU R28, [R1+0x31e8] ;  /* 0x0031e800011c7983 */ /* 0x000f280000300800 */
[----:B---3--:R-:W-:Y:S01]  /*5f5f0*/  STL.64 [R1+0x3190], R10 ;  /* 0x0031900a01007387 */ /* 0x008fe20000100a00 */
[----:B--2---:R4:W-:Y:S02]  /*5f600*/  STL.64 [R1+0x3188], R8 ;  /* 0x0031880801007387 */ /* 0x0049e40000100a00 */
[----:B----4-:R-:W-:Y:S02]  /*5f610*/  MOV R8, R29 ;  /* 0x0000001d00087202 */ /* 0x010fe40000000f00 */
[----:B------:R-:W2:Y:S01]  /*5f620*/  LDL.LU R29, [R1+0x31e4] ;  /* 0x0031e400011d7983 */ /* 0x000ea20000300800 */
[----:B------:R-:W3:Y:S02]  /*5f630*/  LDL.LU R9, [R1+0x314] ;  /* 0x0003140001097983 */ /* 0x000ee40000300800 */
[----:B------:R-:W4:Y:S02]  /*5f640*/  LDL.LU R10, [R1+0x318] ;  /* 0x00031800010a7983 */ /* 0x000f240000300800 */
[----:B------:R-:W4:Y:S01]  /*5f650*/  LDL.LU R11, [R1+0x31c] ;  /* 0x00031c00010b7983 */ /* 0x000f220000300800 */
[----:B------:R-:W-:Y:S01]  /*5f660*/  MOV R16, R7 ;  /* 0x0000000700107202 */ /* 0x000fe20000000f00 */
[----:B------:R-:W-:Y:S01]  /*5f670*/  IMAD.MOV.U32 R17, RZ, RZ, R6 ;  /* 0x000000ffff117224 */ /* 0x000fe200078e0006 */
[----:B------:R-:W-:-:S02]  /*5f680*/  MOV R18, R5 ;  /* 0x0000000500127202 */ /* 0x000fc40000000f00 */
[----:B------:R-:W-:Y:S02]  /*5f690*/  MOV R19, R4 ;  /* 0x0000000400137202 */ /* 0x000fe40000000f00 */
[----:B------:R-:W0:Y:S04]  /*5f6a0*/  LDSM.16.M88.4 R4, [R0+0x50380] ;  /* 0x050380000004783b */ /* 0x000e280000000200 */
[----:B----4-:R-:W-:Y:S01]  /*5f6b0*/  STL.64 [R1+0x31b0], R10 ;  /* 0x0031b00a01007387 */ /* 0x010fe20000100a00 */
[----:B---3--:R1:W-:Y:S02]  /*5f6c0*/  STL.64 [R1+0x31a8], R8 ;  /* 0x0031a80801007387 */ /* 0x0083e40000100a00 */
[----:B-1----:R-:W-:Y:S01]  /*5f6d0*/  IMAD.MOV.U32 R8, RZ, RZ, R28 ;  /* 0x000000ffff087224 */ /* 0x002fe200078e001c */
[----:B--2---:R-:W-:Y:S01]  /*5f6e0*/  MOV R9, R29 ;  /* 0x0000001d00097202 */ /* 0x004fe20000000f00 */
[----:B------:R-:W2:Y:S01]  /*5f6f0*/  LDL.LU R28, [R1+0x31e0] ;  /* 0x0031e000011c7983 */ /* 0x000ea20000300800 */
[----:B------:R-:W3:Y:S02]  /*5f700*/  LDL.LU R29, [R1+0x31dc] ;  /* 0x0031dc00011d7983 */ /* 0x000ee40000300800 */
[----:B------:R-:W4:Y:S02]  /*5f710*/  LDL.LU R10, [R1+0x328] ;  /* 0x00032800010a7983 */ /* 0x000f240000300800 */
[----:B------:R-:W4:Y:S01]  /*5f720*/  LDL.LU R11, [R1+0x32c] ;  /* 0x00032c00010b7983 */ /* 0x000f220000300800 */
[----:B------:R-:W-:Y:S01]  /*5f730*/  HMMA.16816.F32.BF16 R16, R16, R14, R20 ;  /* 0x0000000e1010723c */ /* 0x000fe20000041814 */
[----:B----4-:R-:W-:Y:S01]  /*5f740*/  STL.64 [R1+0x31c0], R10 ;  /* 0x0031c00a01007387 */ /* 0x010fe20000100a00 */
[----:B------:R1:W-:Y:S03]  /*5f750*/  STL.64 [R1+0x31b8], R8 ;  /* 0x0031b80801007387 */ /* 0x0003e60000100a00 */
[----:B-1----:R-:W4:Y:S01]  /*5f760*/  LDL.LU R8, [R1+0x270] ;  /* 0x0002700001087983 */ /* 0x002f220000300800 */
[----:B------:R-:W4:Y:S02]  /*5f770*/  LDL.LU R9, [R1+0x274] ;  /* 0x0002740001097983 */ /* 0x000f240000300800 */
[----:B0-----:R-:W-:Y:S02]  /*5f780*/  STL [R1+0x2ddc], R6 ;  /* 0x002ddc0601007387 */ /* 0x001fe40000100800 */
[----:B------:R-:W-:Y:S01]  /*5f790*/  STL [R1+0x2dd8], R7 ;  /* 0x002dd80701007387 */ /* 0x000fe20000100800 */
[----:B------:R-:W2:Y:S11]  /*5f7a0*/  LDL.LU R23, [R1+0x31d8] ;  /* 0x0031d80001177983 */ /* 0x000eb60000300800 */
[----:B------:R-:W-:Y:S01]  /*5f7b0*/  @!UPT UIADD3 URZ, URZ, URZ, URZ ;  /* 0x0000003f3f3ff290 */ /* 0x000fe2000fffe03f */
[----:B------:R-:W-:Y:S02]  /*5f7c0*/  STL.64 [R1+0x210], R16 ;  /* 0x0002101001007387 */ /* 0x000fe40000100a00 */
[----:B------:R-:W-:Y:S02]  /*5f7d0*/  STL.64 [R1+0x218], R18 ;  /* 0x0002181201007387 */ /* 0x000fe40000100a00 */
[----:B--2---:R-:W0:Y:S04]  /*5f7e0*/  LDSM.16.MT88.4 R16, [R23+0x38080] ;  /* 0x038080001710783b */ /* 0x004e280000004200 */
[----:B0-----:R-:W-:Y:S01]  /*5f7f0*/  STL.64 [R1+0x80], R16 ;  /* 0x0000801001007387 */ /* 0x001fe20000100a00 */
[----:B------:R0:W-:Y:S03]  /*5f800*/  STL.64 [R1+0x88], R18 ;  /* 0x0000881201007387 */ /* 0x0001e60000100a00 */
[----:B0-----:R-:W4:Y:S01]  /*5f810*/  LDL.LU.64 R18, [R1+0x31d0] ;  /* 0x0031d00001127983 */ /* 0x001f220000300a00 */
[----:B---3--:R-:W-:Y:S01]  /*5f820*/  MOV R10, R29 ;  /* 0x0000001d000a7202 */ /* 0x008fe20000000f00 */
[----:B------:R-:W-:-:S02]  /*5f830*/  IMAD.MOV.U32 R11, RZ, RZ, R28 ;  /* 0x000000ffff0b7224 */ /* 0x000fc400078e001c */
[----:B------:R-:W2:Y:S05]  /*5f840*/  LDL.LU R16, [R1+0x31c8] ;  /* 0x0031c80001107983 */ /* 0x000eaa0000300800 */
[C---:B----4-:R-:W-:Y:S11]  /*5f850*/  HMMA.16816.F32.BF16 R8, R24.reuse, R18, R8 ;  /* 0x000000121808723c */ /* 0x050ff60000041808 */
        /* <DEDUP_REMOVED lines=50> */
[----:B------:R-:W-:Y:S01]  /*5fb80*/  MOV R29, R10 ;  /* 0x0000000a001d7202 */ /* 0x000fe20000000f00 */
[----:B------:R-:W-:Y:S02]  /*5fb90*/  IMAD.MOV.U32 R0, RZ, RZ, R11 ;  /* 0x000000ffff007224 */ /* 0x000fe400078e000b */
[----:B------:R-:W3:Y:S04]  /*5fba0*/  LDL.LU.64 R10, [R1+0x3130] ;  /* 0x00313000010a7983 */ /* 0x000ee80000300a00 */
[----:B0-----:R-:W3:Y:S01]  /*5fbb0*/  LDL.LU.64 R8, [R1+0x3128] ;  /* 0x0031280001087983 */ /* 0x001ee20000300a00 */
[----:B------:R-:W-:Y:S02]  /*5fbc0*/  STL [R1+0x302c], R0 ;  /* 0x00302c0001007387 */ /* 0x000fe40000100800 */
[----:B------:R-:W-:Y:S01]  /*5fbd0*/  STL [R1+0x3028], R29 ;  /* 0x0030281d01007387 */ /* 0x000fe20000100800 */
[----:B---3--:R-:W-:Y:S01]  /*5fbe0*/  HMMA.16816.F32.BF16 R24, R24, R14, R8 ;  /* 0x0000000e1818723c */ /* 0x008fe20000041808 */
[----:B------:R-:W3:Y:S11]  /*5fbf0*/  LDL.LU.64 R8, [R1+0x3120] ;  /* 0x0031200001087983 */ /* 0x000ef60000300a00 */
[----:B------:R-:W-:Y:S11]  /*5fc00*/  @!UPT UIADD3 URZ, URZ, URZ, URZ ;  /* 0x0000003f3f3ff290 */ /* 0x000ff6000fffe03f */
[----:B------:R-:W-:Y:S01]  /*5fc10*/  STL.64 [R1+0x2d0], R24 ;  /* 0x0002d01801007387 */ /* 0x000fe20000100a00 */
[----:B------:R0:W-:Y:S03]  /*5fc20*/  STL.64 [R1+0x2d8], R26 ;  /* 0x0002d81a01007387 */ /* 0x0001e60000100a00 */
[----:B0-----:R-:W4:Y:S01]  /*5fc30*/  LDL.LU.64 R26, [R1+0x3118] ;  /* 0x00311800011a7983 */ /* 0x001f220000300a00 */
[----:B------:R-:W4:Y:S02]  /*5fc40*/  LDL.LU.64 R24, [R1+0x3110] ;  /* 0x0031100001187983 */ /* 0x000f240000300a00 */
[----:B------:R-:W-:Y:S02]  /*5fc50*/  STL.64 [R1+0x3108], R14 ;  /* 0x0031080e01007387 */ /* 0x000fe40000100a00 */
[----:B------:R0:W-:Y:S02]  /*5fc60*/  STL.64 [R1+0x3100], R12 ;  /* 0x0031000c01007387 */ /* 0x0001e40000100a00 */
[----:B0-----:R-:W4:Y:S01]  /*5fc70*/  LDL.LU R12, [R1+0x2a0] ;  /* 0x0002a000010c7983 */ /* 0x001f220000300800 */
[----:B------:R-:W4:Y:S02]  /*5fc80*/  LDL.LU R13, [R1+0x2a4] ;  /* 0x0002a400010d7983 */ /* 0x000f240000300800 */
[----:B------:R-:W4:Y:S02]  /*5fc90*/  LDL.LU R14, [R1+0x2a8] ;  /* 0x0002a800010e7983 */ /* 0x000f240000300800 */
[----:B------:R-:W4:Y:S02]  /*5fca0*/  LDL.LU R15, [R1+0x2ac] ;  /* 0x0002ac00010f7983 */ /* 0x000f240000300800 */
[----:B----4-:R-:W-:Y:S11]  /*5fcb0*/  HMMA.16816.F32.BF16 R12, R24, R18, R12 ;  /* 0x00000012180c723c */ /* 0x010ff6000004180c */
        /* <DEDUP_REMOVED lines=13> */
[----:B------:R-:W-:Y:S01]  /*5fd90*/  STL [R1+0x3030], R29 ;  /* 0x0030301d01007387 */ /* 0x000fe20000100800 */
[----:B------:R-:W-:-:S02]  /*5fda0*/  MOV R11, R24 ;  /* 0x00000018000b7202 */ /* 0x000fc40000000f00 */
[----:B------:R-:W-:Y:S01]  /*5fdb0*/  MOV R10, R25 ;  /* 0x00000019000a7202 */ /* 0x000fe20000000f00 */
[----:B------:R-:W-:Y:S01]  /*5fdc0*/  IMAD.MOV.U32 R7, RZ, RZ, R26 ;  /* 0x000000ffff077224 */ /* 0x000fe200078e001a */
[----:B------:R-:W-:Y:S01]  /*5fdd0*/  MOV R6, R27 ;  /* 0x0000001b00067202 */ /* 0x000fe20000000f00 */
[----:B0-----:R-:W-:Y:S01]  /*5fde0*/  IMAD.MOV.U32 R0, RZ, RZ, R15 ;  /* 0x000000ffff007224 */ /* 0x001fe200078e000f */
[----:B------:R-:W-:Y:S01]  /*5fdf0*/  STL.64 [R1+0x30], R12 ;  /* 0x0000300c01007387 */ /* 0x000fe20000100a00 */
[----:B------:R-:W-:Y:S01]  /*5fe00*/  STL [R1+0x38], R14 ;  /* 0x0000380e01007387 */ /* 0x000fe20000100800 */
[----:B--2---:R-:W-:Y:S01]  /*5fe10*/  MOV R23, R16 ;  /* 0x0000001000177202 */ /* 0x004fe20000000f00 */
[----:B------:R-:W0:Y:S01]  /*5fe20*/  LDSM.16.MT88.4 R12, [R2+0x38000] ;  /* 0x03800000020c783b */ /* 0x000e220000004200 */
[----:B------:R-:W-:Y:S03]  /*5fe30*/  STL [R1+0x3040], R0 ;  /* 0x0030400001007387 */ /* 0x000fe60000100800 */
[----:B------:R-:W2:Y:S02]  /*5fe40*/  LDL.LU R24, [R1+0x250] ;  /* 0x0002500001187983 */ /* 0x000ea40000300800 */
[----:B------:R-:W2:Y:S02]  /*5fe50*/  LDL.LU R25, [R1+0x254] ;  /* 0x0002540001197983 */ /* 0x000ea40000300800 */
[----:B------:R-:W4:Y:S01]  /*5fe60*/  LDL.LU R26, [R1+0x258] ;  /* 0x00025800011a7983 */ /* 0x000f220000300800 */
[----:B------:R-:W4:Y:S04]  /*5fe70*/  LDL.LU R27, [R1+0x25c] ;  /* 0x00025c00011b7983 */ /* 0x000f280000300800 */
[----:B----4-:R-:W-:Y:S01]  /*5fe80*/  STL.64 [R1+0x30a8], R26 ;  /* 0x0030a81a01007387 */ /* 0x010fe20000100a00 */
[----:B--2---:R1:W-:Y:S03]  /*5fe90*/  STL.64 [R1+0x30a0], R24 ;  /* 0x0030a01801007387 */ /* 0x0043e60000100a00 */
[----:B-1----:R-:W2:Y:S01]  /*5fea0*/  LDL.LU R24, [R1+0x280] ;  /* 0x0002800001187983 */ /* 0x002ea20000300800 */
[----:B------:R-:W2:Y:S02]  /*5feb0*/  LDL.LU R25, [R1+0x284] ;  /* 0x0002840001197983 */ /* 0x000ea40000300800 */
[----:B------:R-:W4:Y:S02]  /*5fec0*/  LDL.LU R26, [R1+0x288] ;  /* 0x00028800011a7983 */ /* 0x000f240000300800 */
[----:B------:R-:W4:Y:S02]  /*5fed0*/  LDL.LU R27, [R1+0x28c] ;  /* 0x00028c00011b7983 */ /* 0x000f240000300800 */
[----:B----4-:R-:W-:Y:S01]  /*5fee0*/  STL.64 [R1+0x30c8], R26 ;  /* 0x0030c81a01007387 */ /* 0x010fe20000100a00 */
[----:B--2---:R1:W-:Y:S02]  /*5fef0*/  STL.64 [R1+0x30c0], R24 ;  /* 0x0030c01801007387 */ /* 0x0043e40000100a00 */
[----:B------:R-:W2:Y:S02]  /*5ff00*/  LDL.LU R20, [R1] ;  /* 0x0000000001147983 */ /* 0x000ea40000300800 */
[----:B------:R-:W2:Y:S01]  /*5ff10*/  LDL.LU R21, [R1+0x4] ;  /* 0x0000040001157983 */ /* 0x000ea20000300800 */
[----:B------:R-:W4:Y:S04]  /*5ff20*/  LDL.LU R22, [R1+0x8] ;  /* 0x0000080001167983 */ /* 0x000f280000300800 */
[----:B----4-:R-:W-:Y:S01]  /*5ff30*/  STL.64 [R1+0x30e8], R22 ;  /* 0x0030e81601007387 */ /* 0x010fe20000100a00 */
[----:B--2---:R-:W-:Y:S02]  /*5ff40*/  STL.64 [R1+0x30e0], R20 ;  /* 0x0030e01401007387 */ /* 0x004fe40000100a00 */
[----:B-1----:R-:W2:Y:S02]  /*5ff50*/  LDL.LU R24, [R1+0x290] ;  /* 0x0002900001187983 */ /* 0x002ea40000300800 */
[----:B------:R-:W2:Y:S01]  /*5ff60*/  LDL.LU R25, [R1+0x294] ;  /* 0x0002940001197983 */ /* 0x000ea20000300800 */
[----:B------:R-:W4:Y:S01]  /*5ff70*/  LDL.LU R26, [R1+0x298] ;  /* 0x00029800011a7983 */ /* 0x000f220000300800 */
[----:B------:R-:W4:Y:S01]  /*5ff80*/  LDL.LU R27, [R1+0x29c] ;  /* 0x00029c00011b7983 */ /* 0x000f220000300800 */
[----:B0-----:R-:W-:-:S02]  /*5ff90*/  MOV R17, R12 ;  /* 0x0000000c00117202 */ /* 0x001fc40000000f00 */
[----:B------:R-:W-:Y:S01]  /*5ffa0*/  MOV R3, R13 ;  /* 0x0000000d00037202 */ /* 0x000fe20000000f00 */
[----:B------:R-:W-:Y:S01]  /*5ffb0*/  IMAD.MOV.U32 R28, RZ, RZ, R14 ;  /* 0x000000ffff1c7224 */ /* 0x000fe200078e000e */
[----:B------:R-:W-:Y:S02]  /*5ffc0*/  MOV R29, R15 ;  /* 0x0000000f001d7202 */ /* 0x000fe40000000f00 */
[----:B------:R-:W0:Y:S04]  /*5ffd0*/  LDSM.16.MT88.4 R12, [R2+0x38080] ;  /* 0x03808000020c783b */ /* 0x000e280000004200 */
[----:B----4-:R-:W-:Y:S01]  /*5ffe0*/  STL.64 [R1+0x30d8], R26 ;  /* 0x0030d81a01007387 */ /* 0x010fe20000100a00 */
[----:B--2---:R1:W-:Y:S03]  /*5fff0*/  STL.64 [R1+0x30d0], R24 ;  /* 0x0030d01801007387 */ /* 0x0043e60000100a00 */
[----:B-1----:R-:W2:Y:S01]  /*60000*/  LDL.LU R24, [R1+0x2e0] ;  /* 0x0002e00001187983 */ /* 0x002ea20000300800 */
[----:B------:R-:W2:Y:S02]  /*60010*/  LDL.LU R25, [R1+0x2e4] ;  /* 0x0002e40001197983 */ /* 0x000ea40000300800 */
[----:B------:R-:W4:Y:S02]  /*60020*/  LDL.LU R26, [R1+0x2e8] ;  /* 0x0002e800011a7983 */ /* 0x000f240000300800 */
[----:B------:R-:W4:Y:S01]  /*60030*/  LDL.LU R27, [R1+0x2ec] ;  /* 0x0002ec00011b7983 */ /* 0x000f220000300800 */
[----:B------:R-:W-:Y:S01]  /*60040*/  MOV R22, R7 ;  /* 0x0000000700167202 */ /* 0x000fe20000000f00 */
[----:B------:R-:W-:-:S02]  /*60050*/  IMAD.MOV.U32 R23, RZ, RZ, R6 ;  /* 0x000000ffff177224 */ /* 0x000fc400078e0006 */
[----:B0-----:R-:W-:Y:S01]  /*60060*/  IMAD.MOV.U32 R7, RZ, RZ, R14 ;  /* 0x000000ffff077224 */ /* 0x001fe200078e000e */
[----:B------:R-:W-:Y:S01]  /*60070*/  MOV R6, R15 ;  /* 0x0000000f00067202 */ /* 0x000fe20000000f00 */
[----:B------:R-:W-:Y:S01]  /*60080*/  IMAD.MOV.U32 R20, RZ, RZ, R11 ;  /* 0x000000ffff147224 */ /* 0x000fe200078e000b */
[----:B------:R-:W-:Y:S02]  /*60090*/  MOV R16, R12 ;  /* 0x0000000c00107202 */ /* 0x000fe40000000f00 */
[----:B------:R-:W-:Y:S01]  /*600a0*/  MOV R11, R13 ;  /* 0x0000000d000b7202 */ /* 0x000fe20000000f00 */
[----:B----4-:R-:W-:Y:S01]  /*600b0*/  STL.64 [R1+0x30f8], R26 ;  /* 0x0030f81a01007387 */ /* 0x010fe20000100a00 */
[----:B--2---:R0:W-:Y:S03]  /*600c0*/  STL.64 [R1+0x30f0], R24 ;  /* 0x0030f01801007387 */ /* 0x0041e60000100a00 */
[----:B0-----:R-:W2:Y:S01]  /*600d0*/  LDL.LU R24, [R1+0x2f0] ;  /* 0x0002f00001187983 */ /* 0x001ea20000300800 */
[----:B------:R-:W2:Y:S02]  /*600e0*/  LDL.LU R25, [R1+0x2f4] ;  /* 0x0002f40001197983 */ /* 0x000ea40000300800 */
[----:B------:R-:W2:Y:S02]  /*600f0*/  LDL.LU R26, [R1+0x2f8] ;  /* 0x0002f800011a7983 */ /* 0x000ea40000300800 */
[----:B------:R-:W2:Y:S01]  /*60100*/  LDL.LU R27, [R1+0x2fc] ;  /* 0x0002fc00011b7983 */ /* 0x000ea20000300800 */
[----:B------:R-:W-:Y:S01]  /*60110*/  STL [R1+0x3048], R3 ;  /* 0x0030480301007387 */ /* 0x000fe20000100800 */
[----:B------:R-:W-:Y:S02]  /*60120*/  STL [R1+0x3044], R17 ;  /* 0x0030441101007387 */ /* 0x000fe40000100800 */
[----:B------:R-:W2:Y:S02]  /*60130*/  LDL.LU.64 R14, [R1+0x3108] ;  /* 0x00310800010e7983 */ /* 0x000ea40000300a00 */
[----:B------:R-:W3:Y:S01]  /*60140*/  LDL.LU.64 R12, [R1+0x3100] ;  /* 0x00310000010c7983 */ /* 0x000ee20000300a00 */
[----:B------:R-:W-:Y:S01]  /*60150*/  STL.64 [R1+0x3068], R6 ;  /* 0x0030680601007387 */ /* 0x000fe20000100a00 */
[----:B------:R0:W-:Y:S03]  /*60160*/  STL.64 [R1+0x3060], R4 ;  /* 0x0030600401007387 */ /* 0x0001e60000100a00 */
[----:B0-----:R-:W4:Y:S01]  /*60170*/  LDL.LU R4, [R1+0xb0] ;  /* 0x0000b00001047983 */ /* 0x001f220000300800 */
[----:B------:R-:W4:Y:S02]  /*60180*/  LDL.LU R5, [R1+0xb4] ;  /* 0x0000b40001057983 */ /* 0x000f240000300800 */
[----:B------:R-:W2:Y:S02]  /*60190*/  LDL.LU R6, [R1+0xb8] ;  /* 0x0000b80001067983 */ /* 0x000ea40000300800 */
[----:B------:R-:W2:Y:S01]  /*601a0*/  LDL.LU R7, [R1+0xbc] ;  /* 0x0000bc0001077983 */ /* 0x000ea20000300800 */
[----:B------:R-:W-:Y:S01]  /*601b0*/  MOV R21, R10 ;  /* 0x0000000a00157202 */ /* 0x000fe20000000f00 */
        /* <DEDUP_REMOVED lines=13> */
[----:B------:R-:W4:Y:S01]  /*60290*/  LDL.LU.64 R26, [R1+0x30f8] ;  /* 0x0030f800011a7983 */ /* 0x000f220000300a00 */
[----:B------:R-:W4:Y:S11]  /*602a0*/  LDL.LU.64 R24, [R1+0x30f0] ;  /* 0x0030f00001187983 */ /* 0x000f360000300a00 */
[----:B------:R-:W-:Y:S02]  /*602b0*/  STL.64 [R1+0x2f0], R20 ;  /* 0x0002f01401007387 */ /* 0x000fe40000100a00 */
[----:B------:R-:W-:Y:S02]  /*602c0*/  STL.64 [R1+0x2f8], R22 ;  /* 0x0002f81601007387 */ /* 0x000fe40000100a00 */
[----:B------:R-:W0:Y:S02]  /*602d0*/  LDSM.16.MT88.4 R20, [R2+0x38100] ;  /* 0x038100000214783b */ /* 0x000e240000004200 */
[----:B0-----:R-:W-:-:S02]  /*602e0*/  MOV R17, R22 ;  /* 0x0000001600117202 */ /* 0x001fc40000000f00 */
        /* <DEDUP_REMOVED lines=54> */
[----:B------:R1:W-:Y:S02]  /*60650*/  STL.64 [R1+0x1a8], R26 ;  /* 0x0001a81a01007387 */ /* 0x0003e40000100a00 */
[----:B------:R-:W3:Y:S02]  /*60660*/  LDL.LU R14, [R1+0x58] ;  /* 0x00005800010e7983 */ /* 0x000ee40000300800 */
[----:B------:R-:W3:Y:S01]  /*60670*/  LDL.LU R15, [R1+0x5c] ;  /* 0x00005c00010f7983 */ /* 0x000ee20000300800 */
[----:B0-----:R-:W4:Y:S01]  /*60680*/  LDL.LU.64 R24, [R1+0x80] ;  /* 0x0000800001187983 */ /* 0x001f220000300a00 */
[----:B-1----:R-:W2:Y:S01]  /*60690*/  LDL.LU.64 R26, [R1+0x88] ;  /* 0x00008800011a7983 */ /* 0x002ea20000300a00 */
[C---:B---3--:R-:W-:Y:S11]  /*606a0*/  HMMA.16816.F32.BF16 R4, R12.reuse, R8, R4 ;  /* 0x000000080c04723c */ /* 0x048ff60000041804 */
[----:B------:R-:W-:Y:S11]  /*606b0*/  @!UPT UIADD3 URZ, URZ, URZ, URZ ;  /* 0x0000003f3f3ff290 */ /* 0x000ff6000fffe03f */
[----:B------:R-:W-:Y:S01]  /*606c0*/  @!UPT UIADD3 URZ, URZ, URZ, URZ ;  /* 0x0000003f3f3ff290 */ /* 0x000fe2000fffe03f */
[----:B------:R-:W-:Y:S01]  /*606d0*/  STL.64 [R1+0x190], R4 ;  /* 0x0001900401007387 */ /* 0x000fe20000100a00 */
[----:B------:R0:W-:Y:S03]  /*606e0*/  STL.64 [R1+0x198], R6 ;  /* 0x0001980601007387 */ /* 0x0001e60000100a00 */
[----:B0-----:R-:W3:Y:S01]  /*606f0*/  LDL.LU.64 R6, [R1+0x3068] ;  /* 0x0030680001067983 */ /* 0x001ee20000300a00 */
[----:B------:R-:W2:Y:S03]  /*60700*/  LDL.LU.64 R4, [R1+0x3060] ;  /* 0x0030600001047983 */ /* 0x000ea60000300a00 */
[----:B------:R-:W0:Y:S01]  /*60710*/  S2R R19, SR_TID.X ;  /* 0x0000000000137919 */ /* 0x000e220000002100 */
[----:B--2---:R-:W-:Y:S03]  /*60720*/  HMMA.16816.F32.BF16 R12, R12, R4, R20 ;  /* 0x000000040c0c723c */ /* 0x004fe60000041814 */
[----:B------:R-:W2:Y:S01]  /*60730*/  LDL.LU.64 R22, [R1+0x3058] ;  /* 0x0030580001167983 */ /* 0x000ea20000300a00 */
[----:B------:R-:W2:Y:S11]  /*60740*/  LDL.LU.64 R20, [R1+0x3050] ;  /* 0x0030500001147983 */ /* 0x000eb60000300a00 */
[----:B------:R-:W-:Y:S08]  /*60750*/  @!UPT UIADD3 URZ, URZ, URZ, URZ ;  /* 0x0000003f3f3ff290 */ /* 0x000ff0000fffe03f */
[----:B------:R-:W-:Y:S01]  /*60760*/  STL.64 [R1+0x160], R12 ;  /* 0x0001600c01007387 */ /* 0x000fe20000100a00 */
[----:B------:R-:W-:Y:S02]  /*60770*/  STL.64 [R1+0x168], R14 ;  /* 0x0001680e01007387 */ /* 0x000fe40000100a00 */
[----:B------:R-:W1:Y:S01]  /*60780*/  LDSM.16.MT88.4 R12, [R2+0x38180] ;  /* 0x03818000020c783b */ /* 0x000e620000004200 */
[----:B0-----:R-:W-:-:S05]  /*60790*/  LOP3.LUT R18, R19, 0x7, RZ, 0xc0, !PT ;  /* 0x0000000713127812 */ /* 0x001fca00078ec0ff */
[----:B------:R-:W-:Y:S01]  /*607a0*/  IMAD R18, R18, 0x210, RZ ;  /* 0x0000021012127824 */ /* 0x000fe200078e02ff */
[----:B-1----:R-:W-:Y:S01]  /*607b0*/  STL.64 [R1+0x2f20], R14 ;  /* 0x002f200e01007387 */ /* 0x002fe20000100a00 */
[----:B------:R0:W-:Y:S02]  /*607c0*/  STL.64 [R1+0x2f18], R12 ;  /* 0x002f180c01007387 */ /* 0x0001e40000100a00 */
[----:B0-----:R-:W-:Y:S02]  /*607d0*/  MOV R13, R10 ;  /* 0x0000000a000d7202 */ /* 0x001fe40000000f00 */
[----:B------:R-:W0:Y:S01]  /*607e0*/  S2R R10, SR_TID.X ;  /* 0x00000000000a7919 */ /* 0x000e220000002100 */
[----:B------:R-:W-:Y:S01]  /*607f0*/  MOV R14, R17 ;  /* 0x00000011000e7202 */ /* 0x000fe20000000f00 */
[----:B------:R-:W-:Y:S02]  /*60800*/  IMAD.MOV.U32 R15, RZ, RZ, R0 ;  /* 0x000000ffff0f7224 */ /* 0x000fe400078e0000 */
[----:B------:R-:W-:-:S02]  /*60810*/  IMAD.MOV.U32 R12, RZ, RZ, R3 ;  /* 0x000000ffff0c7224 */ /* 0x000fc400078e0003 */
[----:B------:R-:W3:Y:S01]  /*60820*/  LDL.LU R3, [R1+0x3048] ;  /* 0x0030480001037983 */ /* 0x000ee20000300800 */
[----:B------:R-:W3:Y:S02]  /*60830*/  LDL.LU R17, [R1+0x3044] ;  /* 0x0030440001117983 */ /* 0x000ee40000300800 */
[----:B------:R-:W3:Y:S02]  /*60840*/  LDL.LU R0, [R1+0x3040] ;  /* 0x0030400001007983 */ /* 0x000ee40000300800 */
[----:B------:R-:W-:Y:S01]  /*60850*/  STL.64 [R1+0x2f50], R14 ;  /* 0x002f500e01007387 */ /* 0x000fe20000100a00 */
[----:B------:R-:W-:Y:S01]  /*60860*/  STL.64 [R1+0x2f48], R12 ;  /* 0x002f480c01007387 */ /* 0x000fe20000100a00 */
[C---:B0-----:R-:W-:Y:S01]  /*60870*/  LOP3.LUT R19, R10.reuse, 0x10, RZ, 0xc0, !PT ;  /* 0x000000100a137812 */ /* 0x041fe200078ec0ff */
[----:B------:R-:W-:-:S03]  /*60880*/  SHF.L.U32 R10, R10, 0x1, RZ ;  /* 0x000000010a0a7819 */ /* 0x000fc600000006ff */
[----:B------:R-:W-:Y:S02]  /*60890*/  SHF.L.U32 R19, R19, 0x8, RZ ;  /* 0x0000000813137819 */ /* 0x000fe400000006ff */
[----:B------:R-:W-:-:S04]  /*608a0*/  LOP3.LUT R10, R18, 0x10, R10, 0x78, !PT ;  /* 0x00000010120a7812 */ /* 0x000fc800078e780a */
[----:B------:R-:W-:Y:S01]  /*608b0*/  LOP3.LUT R10, R10, R19, RZ, 0xfc, !PT ;  /* 0x000000130a0a7212 */ /* 0x000fe200078efcff */
[----:B------:R0:W-:Y:S03]  /*608c0*/  STL [R1+0x2e98], R2 ;  /* 0x002e980201007387 */ /* 0x0001e60000100800 */
[----:B------:R-:W-:Y:S02]  /*608d0*/  LOP3.LUT R10, R10, 0x40, RZ, 0x3c, !PT ;  /* 0x000000400a0a7812 */ /* 0x000fe400078e3cff */
[----:B----4-:R-:W-:Y:S02]  /*608e0*/  MOV R19, R25 ;  /* 0x0000001900137202 */ /* 0x010fe40000000f00 */
[----:B------:R-:W-:Y:S01]  /*608f0*/  MOV R18, R26 ;  /* 0x0000001a00127202 */ /* 0x000fe20000000f00 */
[----:B0-----:R-:W-:Y:S01]  /*60900*/  IMAD.MOV.U32 R2, RZ, RZ, R27 ;  /* 0x000000ffff027224 */ /* 0x001fe200078e001b */
[----:B--2---:R-:W-:Y:S07]  /*60910*/  HMMA.16816.F32.BF16 R12, R24, R8, R20 ;  /* 0x00000008180c723c */ /* 0x004fee0000041814 */
[----:B------:R-:W-:-:S02]  /*60920*/  IMAD.MOV.U32 R20, RZ, RZ, R24 ;  /* 0x000000ffff147224 */ /* 0x000fc400078e0018 */
[----:B------:R-:W0:Y:S11]  /*60930*/  LDSM.16.MT88.4 R24, [R10+0x38000] ;  /* 0x038000000a18783b */ /* 0x000e360000004200 */
[----:B------:R-:W-:Y:S03]  /*60940*/  @!UPT UIADD3 URZ, URZ, URZ, URZ ;  /* 0x0000003f3f3ff290 */ /* 0x000fe6000fffe03f */
[----:B------:R-:W-:Y:S01]  /*60950*/  STL.64 [R1+0x150], R12 ;  /* 0x0001500c01007387 */ /* 0x000fe20000100a00 */
[----:B------:R-:W-:Y:S02]  /*60960*/  STL.64 [R1+0x158], R14 ;  /* 0x0001580e01007387 */ /* 0x000fe40000100a00 */
[----:B------:R-:W-:Y:S01]  /*60970*/  STL.64 [R1+0x2fe8], R8 ;  /* 0x002fe80801007387 */ /* 0x000fe20000100a00 */
[----:B0-----:R-:W-:Y:S01]  /*60980*/  STL.64 [R1+0x2f00], R26 ;  /* 0x002f001a01007387 */ /* 0x001fe20000100a00 */
[----:B------:R0:W-:Y:S03]  /*60990*/  STL.64 [R1+0x2ef8], R24 ;  /* 0x002ef81801007387 */ /* 0x0001e60000100a00 */
[----:B0-----:R-:W2:Y:S01]  /*609a0*/  LDL.LU R24, [R1+0x180] ;  /* 0x0001800001187983 */ /* 0x001ea20000300800 */
[----:B------:R-:W2:Y:S02]  /*609b0*/  LDL.LU R25, [R1+0x184] ;  /* 0x0001840001197983 */ /* 0x000ea40000300800 */
[----:B------:R-:W4:Y:S02]  /*609c0*/  LDL.LU R26, [R1+0x188] ;  /* 0x00018800011a7983 */ /* 0x000f240000300800 */
[----:B------:R-:W4:Y:S02]  /*609d0*/  LDL.LU R27, [R1+0x18c] ;  /* 0x00018c00011b7983 */ /* 0x000f240000300800 */
[----:B----4-:R0:W-:Y:S01]  /*609e0*/  STL.64 [R1+0x2f60], R26 ;  /* 0x002f601a01007387 */ /* 0x0101e20000100a00 */
[----:B--2---:R3:W-:Y:S02]  /*609f0*/  STL.64 [R1+0x2f58], R24 ;  /* 0x002f581801007387 */ /* 0x0047e40000100a00 */
[----:B0-----:R-:W-:Y:S01]  /*60a00*/  IMAD.MOV.U32 R26, RZ, RZ, R28 ;  /* 0x000000ffff1a7224 */ /* 0x001fe200078e001c */
[----:B---3--:R-:W-:-:S02]  /*60a10*/  MOV R24, R17 ;  /* 0x0000001100187202 */ /* 0x008fc40000000f00 */
[----:B------:R-:W-:Y:S01]  /*60a20*/  MOV R27, R29 ;  /* 0x0000001d001b7202 */ /* 0x000fe20000000f00 */
[----:B------:R-:W2:Y:S01]  /*60a30*/  LDL.LU R17, [R1+0x303c] ;  /* 0x00303c0001117983 */ /* 0x000ea20000300800 */
[----:B------:R-:W-:Y:S02]  /*60a40*/  MOV R25, R3 ;  /* 0x0000000300197202 */ /* 0x000fe40000000f00 */
[----:B------:R-:W3:Y:S02]  /*60a50*/  LDL.LU R3, [R1+0x3038] ;  /* 0x0030380001037983 */ /* 0x000ee40000300800 */
[----:B------:R-:W4:Y:S01]  /*60a60*/  LDL.LU R28, [R1+0x3034] ;  /* 0x00303400011c7983 */ /* 0x000f220000300800 */
[----:B------:R-:W2:Y:S01]  /*60a70*/  LDL.LU R29, [R1+0x3030] ;  /* 0x00303000011d7983 */ /* 0x000ea20000300800 */
[----:B------:R-:W-:Y:S02]  /*60a80*/  STL.64 [R1+0x2f90], R26 ;  /* 0x002f901a01007387 */ /* 0x000fe40000100a00 */
[----:B------:R0:W-:Y:S02]  /*60a90*/  STL.64 [R1+0x2f88], R24 ;  /* 0x002f881801007387 */ /* 0x0001e40000100a00 */
[----:B------:R-:W2:Y:S01]  /*60aa0*/  LDL.LU R12, [R1+0x170] ;  /* 0x00017000010c7983 */ /* 0x000ea20000300800 */
[----:B------:R-:W2:Y:S01]  /*60ab0*/  LDL.LU R13, [R1+0x174] ;  /* 0x00017400010d7983 */ /* 0x000ea20000300800 */
[----:B------:R-:W2:Y:S02]  /*60ac0*/  LDL.LU R14, [R1+0x178] ;  /* 0x00017800010e7983 */ /* 0x000ea40000300800 */
[----:B------:R-:W2:Y:S01]  /*60ad0*/  LDL.LU R15, [R1+0x17c] ;  /* 0x00017c00010f7983 */ /* 0x000ea20000300800 */
[----:B0-----:R-:W2:Y:S01]  /*60ae0*/  LDL.LU R24, [R1+0x30] ;  /* 0x0000300001187983 */ /* 0x001ea20000300800 */
[----:B------:R-:W2:Y:S02]  /*60af0*/  LDL.LU R25, [R1+0x34] ;  /* 0x0000340001197983 */ /* 0x000ea40000300800 */
[----:B------:R-:W2:Y:S01]  /*60b00*/  LDL.LU R26, [R1+0x38] ;  /* 0x00003800011a7983 */ /* 0x000ea20000300800 */
[----:B------:R-:W-:-:S02]  /*60b10*/  MOV R27, R0 ;  /* 0x00000000001b7202 */ /* 0x000fc40000000f00 */
[----:B------:R-:W3:Y:S04]  /*60b20*/  LDL.LU R0, [R1+0x302c] ;  /* 0x00302c0001007983 */ /* 0x000ee80000300800 */
        /* <DEDUP_REMOVED lines=22> */
[----:B------:R-:W2:Y:S01]  /*60c90*/  LDL.LU R14, [R1+0x138] ;  /* 0x00013800010e7983 */ /* 0x000ea20000300800 */
[----:B---3--:R-:W-:-:S02]  /*60ca0*/  MOV R15, R17 ;  /* 0x00000011000f7202 */ /* 0x008fc40000000f00 */
[----:B------:R-:W3:Y:S04]  /*60cb0*/  LDL.LU R17, [R1+0x3018] ;  /* 0x0030180001117983 */ /* 0x000ee80000300800 */
        /* <DEDUP_REMOVED lines=8> */
[----:B---3--:R-:W-:Y:S01]  /*60d40*/  IMAD.MOV.U32 R14, RZ, RZ, R17 ;  /* 0x000000ffff0e7224 */ /* 0x008fe200078e0011 */
[----:B0-----:R-:W2:Y:S01]  /*60d50*/  LDL.LU R12, [R1+0xc0] ;  /* 0x0000c000010c7983 */ /* 0x001ea20000300800 */
        /* <DEDUP_REMOVED lines=15> */
[----:B------:R-:W2:Y:S01]  /*60e50*/  LDL.LU R15, [R1+0x26c] ;  /* 0x00026c00010f7983 */ /* 0x000ea20000300800 */
[----:B------:R-:W-:-:S02]  /*60e60*/  MOV R24, R20 ;  /* 0x0000001400187202 */ /* 0x000fc40000000f00 */
[----:B------:R-:W0:Y:S01]  /*60e70*/  LDSM.16.MT88.4 R20, [R10+0x38080] ;  /* 0x038080000a14783b */ /* 0x000e220000004200 */
[----:B------:R-:W-:Y:S01]  /*60e80*/  IMAD.MOV.U32 R25, RZ, RZ, R19 ;  /* 0x000000ffff197224 */ /* 0x000fe200078e0013 */
[----:B------:R-:W-:Y:S02]  /*60e90*/  MOV R26, R18 ;  /* 0x00000012001a7202 */ /* 0x000fe40000000f00 */
[----:B--2---:R-:W-:Y:S01]  /*60ea0*/  STL.64 [R1+0x3008], R14 ;  /* 0x0030080e01007387 */ /* 0x004fe20000100a00 */
[----:B------:R1:W-:Y:S03]  /*60eb0*/  STL.64 [R1+0x3000], R12 ;  /* 0x0030000c01007387 */ /* 0x0003e60000100a00 */
[----:B-1----:R-:W2:Y:S01]  /*60ec0*/  LDL.LU R12, [R1+0x120] ;  /* 0x00012000010c7983 */ /* 0x002ea20000300800 */
[----:B------:R-:W2:Y:S02]  /*60ed0*/  LDL.LU R13, [R1+0x124] ;  /* 0x00012400010d7983 */ /* 0x000ea40000300800 */
[----:B------:R-:W2:Y:S02]  /*60ee0*/  LDL.LU R14, [R1+0x128] ;  /* 0x00012800010e7983 */ /* 0x000ea40000300800 */
[----:B0-----:R-:W-:Y:S01]  /*60ef0*/  STL.64 [R1+0x2ee0], R22 ;  /* 0x002ee01601007387 */ /* 0x001fe20000100a00 */
[----:B------:R0:W-:Y:S01]  /*60f00*/  STL.64 [R1+0x2ed8], R20 ;  /* 0x002ed81401007387 */ /* 0x0001e20000100a00 */
[----:B---3--:R-:W-:Y:S01]  /*60f10*/  MOV R15, R17 ;  /* 0x00000011000f7202 */ /* 0x008fe20000000f00 */
[----:B0-----:R-:W-:-:S02]  /*60f20*/  IMAD.MOV.U32 R20, RZ, RZ, R16 ;  /* 0x000000ffff147224 */ /* 0x001fc400078e0010 */
[----:B------:R-:W0:Y:S01]  /*60f30*/  LDSM.16.MT88.4 R16, [R10+0x38100] ;  /* 0x038100000a10783b */ /* 0x000e220000004200 */
[----:B------:R-:W-:Y:S02]  /*60f40*/  MOV R21, R11 ;  /* 0x0000000b00157202 */ /* 0x000fe40000000f00 */
[----:B------:R-:W1:Y:S01]  /*60f50*/  LDSM.16.MT88.4 R8, [R10+0x38180] ;  /* 0x038180000a08783b */ /* 0x000e620000004200 */
[----:B------:R-:W-:Y:S01]  /*60f60*/  MOV R27, R2 ;  /* 0x00000002001b7202 */ /* 0x000fe20000000f00 */
[----:B0-----:R-:W-:Y:S02]  /*60f70*/  STL.64 [R1+0x2ec0], R18 ;  /* 0x002ec01201007387 */ /* 0x001fe40000100a00 */
        /* <DEDUP_REMOVED lines=13> */
[----:B-1----:R0:W-:Y:S02]  /*61050*/  STL.64 [R1+0x60], R8 ;  /* 0x0000600801007387 */ /* 0x0021e40000100a00 */
[----:B------:R-:W-:Y:S01]  /*61060*/  STL.64 [R1+0x68], R10 ;  /* 0x0000680a01007387 */ /* 0x000fe20000100a00 */
[----:B0-----:R-:W2:Y:S02]  /*61070*/  LDL.LU.64 R8, [R1+0x2fe8] ;  /* 0x002fe80001087983 */ /* 0x001ea40000300a00 */
        /* <DEDUP_REMOVED lines=9> */
[----:B------:R-:W2:Y:S01]  /*61110*/  LDL.LU.64 R14, [R1+0x2fd0] ;  /* 0x002fd000010e7983 */ /* 0x000ea20000300a00 */
[----:B------:R-:W2:Y:S11]  /*61120*/  LDL.LU.64 R12, [R1+0x2fc8] ;  /* 0x002fc800010c7983 */ /* 0x000eb60000300a00 */
[----:B------:R-:W-:Y:S10]  /*61130*/  @!UPT UIADD3 URZ, URZ, URZ, URZ ;  /* 0x0000003f3f3ff290 */ /* 0x000ff4000fffe03f */
[----:B------:R-:W-:Y:S01]  /*61140*/  STL [R1+0xe4], R25 ;  /* 0x0000e41901007387 */ /* 0x000fe20000100800 */
[----:B------:R0:W-:Y:S01]  /*61150*/  STL.64 [R1+0xe8], R26 ;  /* 0x0000e81a01007387 */ /* 0x0001e20000100a00 */
[----:B------:R-:W-:Y:S02]  /*61160*/  MOV R7, R24 ;  /* 0x0000001800077202 */ /* 0x000fe40000000f00 */
[----:B0-----:R-:W2:Y:S01]  /*61170*/  LDL.LU.64 R26, [R1+0x2fc0] ;  /* 0x002fc000011a7983 */ /* 0x001ea20000300a00 */
[----:B------:R-:W2:Y:S02]  /*61180*/  LDL.LU.64 R24, [R1+0x2fb8] ;  /* 0x002fb80001187983 */ /* 0x000ea40000300a00 */
[----:B------:R-:W-:Y:S02]  /*61190*/  IMAD.MOV.U32 R23, RZ, RZ, R6 ;  /* 0x000000ffff177224 */ /* 0x000fe400078e0006 */
        /* <DEDUP_REMOVED lines=40> */
[----:B------:R0:W-:Y:S03]  /*61420*/  STL.64 [R1+0x88], R14 ;  /* 0x0000880e01007387 */ /* 0x0001e60000100a00 */
[----:B0-----:R-:W2:Y:S01]  /*61430*/  LDL.LU.64 R14, [R1+0x2f50] ;  /* 0x002f5000010e7983 */ /* 0x001ea20000300a00 */
[----:B------:R-:W2:Y:S01]  /*61440*/  LDL.LU.64 R12, [R1+0x2f48] ;  /* 0x002f4800010c7983 */ /* 0x000ea20000300a00 */
[----:B---3--:R-:W-:Y:S08]  /*61450*/  HMMA.16816.F32.BF16 R20, R20, R4, R16 ;  /* 0x000000041414723c */ /* 0x008ff00000041810 */
[----:B--2---:R-:W-:Y:S01]  /*61460*/  HMMA.16816.F32.BF16 R16, R12, R8, R24 ;  /* 0x000000080c10723c */ /* 0x004fe20000041818 */
[----:B------:R-:W-:Y:S11]  /*61470*/  STL.64 [R1+0x2f40], R14 ;  /* 0x002f400e01007387 */ /* 0x000ff60000100a00 */
[----:B------:R-:W-:Y:S03]  /*61480*/  @!UPT UIADD3 URZ, URZ, URZ, URZ ;  /* 0x0000003f3f3ff290 */ /* 0x000fe6000fffe03f */
[----:B------:R-:W-:Y:S02]  /*61490*/  STL.64 [R1+0xf0], R20 ;  /* 0x0000f01401007387 */ /* 0x000fe40000100a00 */
[----:B------:R-:W-:Y:S02]  /*614a0*/  STL.64 [R1+0xf8], R22 ;  /* 0x0000f81601007387 */ /* 0x000fe40000100a00 */
[----:B------:R-:W-:Y:S02]  /*614b0*/  STL.64 [R1+0x2f38], R12 ;  /* 0x002f380c01007387 */ /* 0x000fe40000100a00 */
[----:B------:R-:W-:Y:S04]  /*614c0*/  LDSM.16.MT88.4 R12, [R3+0x38080] ;  /* 0x03808000030c783b */ /* 0x000fe80000004200 */
[----:B------:R-:W-:Y:S01]  /*614d0*/  STL.64 [R1+0x100], R16 ;  /* 0x0001001001007387 */ /* 0x000fe20000100a00 */
[----:B------:R-:W-:Y:S02]  /*614e0*/  STL.64 [R1+0x108], R18 ;  /* 0x0001081201007387 */ /* 0x000fe40000100a00 */
[----:B------:R-:W0:Y:S02]  /*614f0*/  LDSM.16.MT88.4 R16, [R3+0x38000] ;  /* 0x038000000310783b */ /* 0x000e240000004200 */
[----:B0-----:R-:W-:Y:S02]  /*61500*/  STL [R1+0x40], R16 ;  /* 0x0000401001007387 */ /* 0x001fe40000100800 */
[----:B------:R-:W-:Y:S02]  /*61510*/  STL.64 [R1+0x30], R12 ;  /* 0x0000300c01007387 */ /* 0x000fe40000100a00 */
[----:B------:R-:W2:Y:S02]  /*61520*/  LDL.LU R24, [R1+0x210] ;  /* 0x0002100001187983 */ /* 0x000ea40000300800 */
        /* <DEDUP_REMOVED lines=19> */
[----:B------:R-:W-:Y:S01]  /*61660*/  MOV R6, R17 ;  /* 0x0000001100067202 */ /* 0x000fe20000000f00 */
[----:B------:R-:W-:Y:S01]  /*61670*/  IMAD.MOV.U32 R7, RZ, RZ, R18 ;  /* 0x000000ffff077224 */ /* 0x000fe200078e0012 */
[----:B------:R-:W-:-:S02]  /*61680*/  MOV R2, R19 ;  /* 0x0000001300027202 */ /* 0x000fc40000000f00 */
[----:B------:R-:W-:Y:S01]  /*61690*/  MOV R11, R14 ;  /* 0x0000000e000b7202 */ /* 0x000fe20000000f00 */
[----:B------:R-:W-:Y:S02]  /*616a0*/  IMAD.MOV.U32 R10, RZ, RZ, R15 ;  /* 0x000000ffff0a7224 */ /* 0x000fe400078e000f */
[----:B------:R-:W0:Y:S04]  /*616b0*/  LDSM.16.MT88.4 R12, [R3+0x38100] ;  /* 0x03810000030c783b */ /* 0x000e280000004200 */
[----:B--2---:R-:W-:Y:S01]  /*616c0*/  STL.64 [R1+0x2ef0], R22 ;  /* 0x002ef01601007387 */ /* 0x004fe20000100a00 */
[----:B---3--:R1:W-:Y:S03]  /*616d0*/  STL.64 [R1+0x2ee8], R20 ;  /* 0x002ee81401007387 */ /* 0x0083e60000100a00 */
[----:B-1----:R-:W2:Y:S01]  /*616e0*/  LDL.LU R20, [R1+0x270] ;  /* 0x0002700001147983 */ /* 0x002ea20000300800 */
[----:B------:R-:W2:Y:S02]  /*616f0*/  LDL.LU R21, [R1+0x274] ;  /* 0x0002740001157983 */ /* 0x000ea40000300800 */
[----:B------:R-:W2:Y:S02]  /*61700*/  LDL.LU R22, [R1+0x278] ;  /* 0x0002780001167983 */ /* 0x000ea40000300800 */
[----:B------:R-:W2:Y:S01]  /*61710*/  LDL.LU R23, [R1+0x27c] ;  /* 0x00027c0001177983 */ /* 0x000ea20000300800 */
[----:B------:R-:W3:Y:S01]  /*61720*/  LDL.LU R16, [R1+0x200] ;  /* 0x0002000001107983 */ /* 0x000ee20000300800 */
[----:B------:R-:W3:Y:S02]  /*61730*/  LDL.LU R17, [R1+0x204] ;  /* 0x0002040001117983 */ /* 0x000ee40000300800 */
[----:B------:R-:W2:Y:S02]  /*61740*/  LDL.LU R18, [R1+0x208] ;  /* 0x0002080001127983 */ /* 0x000ea40000300800 */
[----:B------:R-:W2:Y:S02]  /*61750*/  LDL.LU R19, [R1+0x20c] ;  /* 0x00020c0001137983 */ /* 0x000ea40000300800 */
[----:B--2---:R-:W-:Y:S01]  /*61760*/  STL.64 [R1+0x2ed0], R18 ;  /* 0x002ed01201007387 */ /* 0x004fe20000100a00 */
[----:B---3--:R1:W-:Y:S03]  /*61770*/  STL.64 [R1+0x2ec8], R16 ;  /* 0x002ec81001007387 */ /* 0x0083e60000100a00 */
[----:B-1----:R-:W2:Y:S01]  /*61780*/  LDL.LU R16, [R1+0x230] ;  /* 0x0002300001107983 */ /* 0x002ea20000300800 */
[----:B------:R-:W2:Y:S02]  /*61790*/  LDL.LU R17, [R1+0x234] ;  /* 0x0002340001117983 */ /* 0x000ea40000300800 */
[----:B------:R-:W2:Y:S02]  /*617a0*/  LDL.LU R18, [R1+0x238] ;  /* 0x0002380001127983 */ /* 0x000ea40000300800 */
[----:B------:R-:W-:Y:S01]  /*617b0*/  STL [R1+0x2e6c], R10 ;  /* 0x002e6c0a01007387 */ /* 0x000fe20000100800 */
[----:B------:R-:W-:Y:S01]  /*617c0*/  STL [R1+0x2e68], R11 ;  /* 0x002e680b01007387 */ /* 0x000fe20000100800 */
[----:B0-----:R-:W-:Y:S02]  /*617d0*/  STL.64 [R1+0x20], R12 ;  /* 0x0000200c01007387 */ /* 0x001fe40000100a00 */
[----:B------:R0:W-:Y:S02]  /*617e0*/  STL.64 [R1+0x28], R14 ;  /* 0x0000280e01007387 */ /* 0x0001e40000100a00 */
        /* <DEDUP_REMOVED lines=12> */
[----:B------:R-:W3:Y:S01]  /*618b0*/  LDL.LU.64 R12, [R1+0x2f18] ;  /* 0x002f1800010c7983 */ /* 0x000ee20000300a00 */
[----:B----4-:R-:W-:Y:S01]  /*618c0*/  MOV R19, R28 ;  /* 0x0000001c00137202 */ /* 0x010fe20000000f00 */
        /* <DEDUP_REMOVED lines=17> */
[----:B-1----:R-:W2:Y:S01]  /*619e0*/  LDL.LU.64 R14, [R1+0x68] ;  /* 0x00006800010e7983 */ /* 0x002ea20000300a00 */
[C---:B---3--:R-:W-:Y:S02]  /*619f0*/  HMMA.16816.F32.BF16 R20, R24.reuse, R8, R20 ;  /* 0x000000081814723c */ /* 0x048fe40000041814 */
[----:B--2---:R-:W-:Y:S01]  /*61a00*/  STL.64 [R1+0x2eb0], R14 ;  /* 0x002eb00e01007387 */ /* 0x004fe20000100a00 */
[----:B----4-:R0:W-:Y:S03]  /*61a10*/  STL.64 [R1+0x2ea8], R12 ;  /* 0x002ea80c01007387 */ /* 0x0101e60000100a00 */
[----:B0-----:R-:W2:Y:S01]  /*61a20*/  LDL.LU R12, [R1+0x1c0] ;  /* 0x0001c000010c7983 */ /* 0x001ea20000300800 */
[----:B------:R-:W2:Y:S02]  /*61a30*/  LDL.LU R13, [R1+0x1c4] ;  /* 0x0001c400010d7983 */ /* 0x000ea40000300800 */
[----:B------:R-:W2:Y:S02]  /*61a40*/  LDL.LU R14, [R1+0x1c8] ;  /* 0x0001c800010e7983 */ /* 0x000ea40000300800 */
[----:B------:R-:W2:Y:S11]  /*61a50*/  LDL.LU R15, [R1+0x1cc] ;  /* 0x0001cc00010f7983 */ /* 0x000eb60000300800 */
        /* <DEDUP_REMOVED lines=21> */
[----:B------:R-:W3:Y:S03]  /*61bb0*/  LDL.LU.64 R16, [R1+0x2ec8] ;  /* 0x002ec80001107983 */ /* 0x000ee60000300a00 */
[----:B------:R-:W0:Y:S04]  /*61bc0*/  S2R R10, SR_TID.X ;  /* 0x00000000000a7919 */ /* 0x000e280000002100 */
[----:B------:R-:W1:Y:S01]  /*61bd0*/  S2R R3, SR_TID.X ;  /* 0x0000000000037919 */ /* 0x000e620000002100 */
[----:B---3--:R-:W-:Y:S03]  /*61be0*/  HMMA.16816.F32.BF16 R20, R20, R4, R16 ;  /* 0x000000041414723c */ /* 0x008fe60000041810 */
[----:B------:R-:W4:Y:S01]  /*61bf0*/  LDL.LU.64 R18, [R1+0x2ec0] ;  /* 0x002ec00001127983 */ /* 0x000f220000300a00 */
[----:B------:R-:W4:Y:S01]  /*61c00*/  LDL.LU.64 R16, [R1+0x2eb8] ;  /* 0x002eb80001107983 */ /* 0x000f220000300a00 */
[----:B0-----:R-:W-:Y:S01]  /*61c10*/  LOP3.LUT R11, R10, 0x7, RZ, 0xc0, !PT ;  /* 0x000000070a0b7812 */ /* 0x001fe200078ec0ff */
[----:B-1----:R-:W-:-:S04]  /*61c20*/  LOP3.LUT R10, R3, 0x10, RZ, 0xc0, !PT ;  /* 0x00000010030a7812 */ /* 0x002fc800078ec0ff */
[----:B------:R-:W-:Y:S01]  /*61c30*/  IMAD R11, R11, 0x210, RZ ;  /* 0x000002100b0b7824 */ /* 0x000fe200078e02ff */
[----:B------:R-:W-:Y:S11]  /*61c40*/  SHF.L.U32 R10, R10, 0x8, RZ ;  /* 0x000000080a0a7819 */ /* 0x000ff600000006ff */
[----:B------:R-:W-:Y:S01]  /*61c50*/  @!UPT UIADD3 URZ, URZ, URZ, URZ ;  /* 0x0000003f3f3ff290 */ /* 0x000fe2000fffe03f */
[----:B------:R-:W-:Y:S01]  /*61c60*/  STL.64 [R1+0x290], R20 ;  /* 0x0002901401007387 */ /* 0x000fe20000100a00 */
[----:B------:R0:W-:Y:S02]  /*61c70*/  STL.64 [R1+0x298], R22 ;  /* 0x0002981601007387 */ /* 0x0001e40000100a00 */
[----:B0-----:R-:W-:-:S04]  /*61c80*/  SHF.L.U32 R23, R3, 0x1, RZ ;  /* 0x0000000103177819 */ /* 0x001fc800000006ff */
[----:B------:R-:W-:-:S04]  /*61c90*/  LOP3.LUT R23, R11, 0x10, R23, 0x78, !PT ;  /* 0x000000100b177812 */ /* 0x000fc800078e7817 */
[----:B------:R-:W-:Y:S01]  /*61ca0*/  LOP3.LUT R23, R23, R10, RZ, 0xfc, !PT ;  /* 0x0000000a17177212 */ /* 0x000fe200078efcff */
[C---:B----4-:R-:W-:Y:S08]  /*61cb0*/  HMMA.16816.F32.BF16 R24, R16.reuse, R8, R24 ;  /* 0x000000081018723c */ /* 0x050ff00000041818 */
[----:B--2---:R-:W-:Y:S01]  /*61cc0*/  HMMA.16816.F32.BF16 R12, R16, R4, R12 ;  /* 0x00000004100c723c */ /* 0x004fe2000004180c */
[----:B------:R-:W2:Y:S11]  /*61cd0*/  LDL.LU R16, [R1+0x1e0] ;  /* 0x0001e00001107983 */ /* 0x000eb60000300800 */
[----:B------:R-:W-:Y:S03]  /*61ce0*/  @!UPT UIADD3 URZ, URZ, URZ, URZ ;  /* 0x0000003f3f3ff290 */ /* 0x000fe6000fffe03f */
[----:B------:R-:W-:Y:S01]  /*61cf0*/  STL.64 [R1+0x280], R24 ;  /* 0x0002801801007387 */ /* 0x000fe20000100a00 */
[----:B------:R-:W-:Y:S07]  /*61d00*/  STL.64 [R1+0x288], R26 ;  /* 0x0002881a01007387 */ /* 0x000fee0000100a00 */
[----:B------:R-:W-:Y:S02]  /*61d10*/  STL.64 [R1+0x270], R12 ;  /* 0x0002700c01007387 */ /* 0x000fe40000100a00 */
[----:B------:R-:W-:Y:S02]  /*61d20*/  STL.64 [R1+0x278], R14 ;  /* 0x0002780e01007387 */ /* 0x000fe40000100a00 */
[----:B------:R-:W0:Y:S04]  /*61d30*/  LDSM.16.MT88.4 R12, [R23+0x3a000] ;  /* 0x03a00000170c783b */ /* 0x000e280000004200 */
[----:B------:R-:W2:Y:S01]  /*61d40*/  LDL.LU R17, [R1+0x1e4] ;  /* 0x0001e40001117983 */ /* 0x000ea20000300800 */
[----:B0-----:R-:W-:-:S02]  /*61d50*/  MOV R25, R14 ;  /* 0x0000000e00197202 */ /* 0x001fc40000000f00 */
[----:B------:R-:W-:Y:S02]  /*61d60*/  MOV R24, R15 ;  /* 0x0000000f00187202 */ /* 0x000fe40000000f00 */
[----:B------:R-:W-:Y:S01]  /*61d70*/  MOV R27, R12 ;  /* 0x0000000c001b7202 */ /* 0x000fe20000000f00 */
[----:B------:R-:W-:Y:S01]  /*61d80*/  IMAD.MOV.U32 R26, RZ, RZ, R13 ;  /* 0x000000ffff1a7224 */ /* 0x000fe200078e000d */
[----:B------:R-:W3:Y:S01]  /*61d90*/  LDL.LU.64 R14, [R1+0x2eb0] ;  /* 0x002eb000010e7983 */ /* 0x000ee20000300a00 */
[----:B------:R-:W2:Y:S02]  /*61da0*/  LDL.LU.64 R12, [R1+0x2ea8] ;  /* 0x002ea800010c7983 */ /* 0x000ea40000300a00 */
[----:B------:R-:W-:Y:S01]  /*61db0*/  IMAD.MOV.U32 R18, RZ, RZ, R29 ;  /* 0x000000ffff127224 */ /* 0x000fe200078e001d */
[----:B------:R-:W-:Y:S01]  /*61dc0*/  MOV R19, R0 ;  /* 0x0000000000137202 */ /* 0x000fe20000000f00 */
[----:B------:R-:W-:Y:S01]  /*61dd0*/  STL [R1+0x2e74], R26 ;  /* 0x002e741a01007387 */ /* 0x000fe20000100800 */
[----:B------:R-:W-:Y:S01]  /*61de0*/  STL [R1+0x2e70], R27 ;  /* 0x002e701b01007387 */ /* 0x000fe20000100800 */
[----:B---3--:R-:W-:-:S04]  /*61df0*/  MOV R3, R14 ;  /* 0x0000000e00037202 */ /* 0x008fc80000000f00 */
[----:B--2---:R-:W-:Y:S01]  /*61e00*/  HMMA.16816.F32.BF16 R16, R12, R8, R16 ;  /* 0x000000080c10723c */ /* 0x004fe20000041810 */
[----:B------:R-:W-:Y:S01]  /*61e10*/  IMAD.MOV.U32 R29, RZ, RZ, R12 ;  /* 0x000000ffff1d7224 */ /* 0x000fe200078e000c */
[----:B------:R-:W-:Y:S01]  /*61e20*/  MOV R28, R13 ;  /* 0x0000000d001c7202 */ /* 0x000fe20000000f00 */
[----:B------:R-:W-:Y:S02]  /*61e30*/  IMAD.MOV.U32 R0, RZ, RZ, R15 ;  /* 0x000000ffff007224 */ /* 0x000fe400078e000f */
[----:B------:R-:W0:Y:S02]  /*61e40*/  LDSM.16.MT88.4 R12, [R23+0x3a080] ;  /* 0x03a08000170c783b */ /* 0x000e240000004200 */
[----:B0-----:R-:W-:Y:S02]  /*61e50*/  MOV R26, R12 ;  /* 0x0000000c001a7202 */ /* 0x001fe40000000f00 */
[----:B------:R-:W-:Y:S01]  /*61e60*/  MOV R27, R13 ;  /* 0x0000000d001b7202 */ /* 0x000fe20000000f00 */
[----:B------:R-:W-:Y:S01]  /*61e70*/  IMAD.MOV.U32 R10, RZ, RZ, R14 ;  /* 0x000000ffff0a7224 */ /* 0x000fe200078e000e */
[----:B------:R-:W-:-:S02]  /*61e80*/  MOV R11, R15 ;  /* 0x0000000f000b7202 */ /* 0x000fc40000000f00 */
[----:B------:R-:W0:Y:S10]  /*61e90*/  LDSM.16.MT88.4 R12, [R23+0x3a100] ;  /* 0x03a10000170c783b */ /* 0x000e340000004200 */
[----:B------:R-:W-:Y:S01]  /*61ea0*/  STL.64 [R1+0x260], R16 ;  /* 0x0002601001007387 */ /* 0x000fe20000100a00 */
[----:B------:R-:W-:Y:S02]  /*61eb0*/  STL.64 [R1+0x268], R18 ;  /* 0x0002681201007387 */ /* 0x000fe40000100a00 */
[----:B------:R-:W-:Y:S02]  /*61ec0*/  STL.64 [R1+0x2e90], R10 ;  /* 0x002e900a01007387 */ /* 0x000fe40000100a00 */
[----:B------:R1:W-:Y:S01]  /*61ed0*/  STL.64 [R1+0x2e88], R8 ;  /* 0x002e880801007387 */ /* 0x0003e20000100a00 */
[----:B------:R-:W2:Y:S04]  /*61ee0*/  LDSM.16.MT88.4 R16, [R23+0x3a180] ;  /* 0x03a180001710783b */ /* 0x000ea80000004200 */
[----:B-1----:R-:W3:Y:S01]  /*61ef0*/  LDL.LU R8, [R1+0x2d0] ;  /* 0x0002d00001087983 */ /* 0x002ee20000300800 */
[----:B------:R-:W3:Y:S02]  /*61f00*/  LDL.LU R9, [R1+0x2d4] ;  /* 0x0002d40001097983 */ /* 0x000ee40000300800 */
[----:B------:R-:W3:Y:S02]  /*61f10*/  LDL.LU R10, [R1+0x2d8] ;  /* 0x0002d800010a7983 */ /* 0x000ee40000300800 */
[----:B------:R-:W3:Y:S01]  /*61f20*/  LDL.LU R11, [R1+0x2dc] ;  /* 0x0002dc00010b7983 */ /* 0x000ee20000300800 */
[----:B------:R-:W-:Y:S01]  /*61f30*/  STL.64 [R1+0x2e80], R26 ;  /* 0x002e801a01007387 */ /* 0x000fe20000100a00 */
[----:B------:R-:W-:Y:S03]  /*61f40*/  STL.64 [R1+0x2e78], R24 ;  /* 0x002e781801007387 */ /* 0x000fe60000100a00 */
[----:B0-----:R0:W-:Y:S01]  /*61f50*/  STL.64 [R1+0x2d80], R14 ;  /* 0x002d800e01007387 */ /* 0x0011e20000100a00 */
[----:B------:R1:W-:Y:S02]  /*61f60*/  STL.64 [R1+0x2d78], R12 ;  /* 0x002d780c01007387 */ /* 0x0003e40000100a00 */
[----:B0-----:R-:W-:Y:S01]  /*61f70*/  IMAD.MOV.U32 R14, RZ, RZ, R7 ;  /* 0x000000ffff0e7224 */ /* 0x001fe200078e0007 */
[----:B-1----:R-:W4:Y:S01]  /*61f80*/  LDL.LU R12, [R1+0x40] ;  /* 0x00004000010c7983 */ /* 0x002f220000300800 */
[----:B------:R-:W-:-:S02]  /*61f90*/  MOV R13, R6 ;  /* 0x00000006000d7202 */ /* 0x000fc40000000f00 */
[----:B------:R-:W3:Y:S02]  /*61fa0*/  LDL.LU R6, [R1+0x2ea0] ;  /* 0x002ea00001067983 */ /* 0x000ee40000300800 */
[----:B------:R-:W3:Y:S01]  /*61fb0*/  LDL.LU R7, [R1+0x2e9c] ;  /* 0x002e9c0001077983 */ /* 0x000ee20000300800 */
[----:B------:R-:W-:Y:S02]  /*61fc0*/  MOV R15, R2 ;  /* 0x00000002000f7202 */ /* 0x000fe40000000f00 */
[----:B------:R-:W3:Y:S01]  /*61fd0*/  LDL.LU R2, [R1+0x2e98] ;  /* 0x002e980001027983 */ /* 0x000ee20000300800 */
[----:B--2---:R-:W-:Y:S02]  /*61fe0*/  STL.64 [R1+0x2d70], R18 ;  /* 0x002d701201007387 */ /* 0x004fe40000100a00 */
[----:B------:R0:W-:Y:S02]  /*61ff0*/  STL.64 [R1+0x2d68], R16 ;  /* 0x002d681001007387 */ /* 0x0001e40000100a00 */
[----:B0-----:R-:W2:Y:S01]  /*62000*/  LDL.LU R16, [R1+0x2f0] ;  /* 0x0002f00001107983 */ /* 0x001ea20000300800 */
[----:B------:R-:W2:Y:S02]  /*62010*/  LDL.LU R17, [R1+0x2f4] ;  /* 0x0002f40001117983 */ /* 0x000ea40000300800 */
[----:B------:R-:W2:Y:S02]  /*62020*/  LDL.LU R18, [R1+0x2f8] ;  /* 0x0002f80001127983 */ /* 0x000ea40000300800 */
[----:B------:R-:W2:Y:S01]  /*62030*/  LDL.LU R19, [R1+0x2fc] ;  /* 0x0002fc0001137983 */ /* 0x000ea20000300800 */
[----:B------:R-:W0:Y:S04]  /*62040*/  S2R R27, SR_TID.X ;  /* 0x00000000001b7919 */ /* 0x000e280000002100 */
[----:B---3--:R1:W3:Y:S04]  /*62050*/  LDSM.16.MT88.4 R20, [R2+0x3a000] ;  /* 0x03a000000214783b */ /* 0x0082e80000004200 */
[----:B-1----:R-:W1:Y:S04]  /*62060*/  S2R R2, SR_TID.X ;  /* 0x0000000000027919 */ /* 0x002e680000002100 */
[----:B---3--:R3:W-:Y:S01]  /*62070*/  STL.64 [R1+0x2d60], R22 ;  /* 0x002d601601007387 */ /* 0x0087e20000100a00 */
[----:B------:R0:W-:Y:S01]  /*62080*/  STL.64 [R1+0x2d58], R20 ;  /* 0x002d581401007387 */ /* 0x0001e20000100a00 */
[----:B---3--:R-:W-:-:S02]  /*62090*/  MOV R22, R3 ;  /* 0x0000000300167202 */ /* 0x008fc40000000f00 */
[----:B0-----:R-:W-:Y:S01]  /*620a0*/  MOV R20, R29 ;  /* 0x0000001d00147202 */ /* 0x001fe20000000f00 */
[----:B------:R-:W-:Y:S01]  /*620b0*/  IMAD.MOV.U32 R21, RZ, RZ, R28 ;  /* 0x000000ffff157224 */ /* 0x000fe200078e001c */
[----:B------:R-:W-:-:S07]  /*620c0*/  MOV R23, R0 ;  /* 0x0000000000177202 */ /* 0x000fce0000000f00 */
[----:B------:R-:W-:Y:S01]  /*620d0*/  HMMA.16816.F32.BF16 R20, R20, R4, R8 ;  /* 0x000000041414723c */ /* 0x000fe20000041808 */
[----:B-1----:R-:W-:Y:S02]  /*620e0*/  LOP3.LUT R2, R2, 0x7, RZ, 0xc0, !PT ;  /* 0x0000000702027812 */ /* 0x002fe400078ec0ff */
[----:B------:R-:W-:Y:S01]  /*620f0*/  LOP3.LUT R3, R27, 0x10, RZ, 0xc0, !PT ;  /* 0x000000101b037812 */ /* 0x000fe200078ec0ff */
[----:B------:R-:W3:Y:S01]  /*62100*/  LDL.LU.64 R10, [R1+0x2e90] ;  /* 0x002e9000010a7983 */ /* 0x000ee20000300a00 */
[----:B------:R-:W4:Y:S02]  /*62110*/  LDL.LU.64 R8, [R1+0x2e88] ;  /* 0x002e880001087983 */ /* 0x000f240000300a00 */
[----:B------:R-:W-:Y:S02]  /*62120*/  IMAD R28, R2, 0x210, RZ ;  /* 0x00000210021c7824 */ /* 0x000fe400078e02ff */
[----:B------:R-:W-:Y:S11]  /*62130*/  IMAD.SHL.U32 R3, R3, 0x100, RZ ;  /* 0x0000010003037824 */ /* 0x000ff600078e00ff */
[----:B------:R-:W-:Y:S04]  /*62140*/  @!UPT UIADD3 URZ, URZ, URZ, URZ ;  /* 0x0000003f3f3ff290 */ /* 0x000fe8000fffe03f */
[----:B------:R-:W-:Y:S01]  /*62150*/  IMAD.MOV.U32 R0, RZ, RZ, R23 ;  /* 0x000000ffff007224 */ /* 0x000fe200078e0017 */
[----:B------:R-:W-:-:S04]  /*62160*/  SHF.L.U32 R23, R27, 0x1, RZ ;  /* 0x000000011b177819 */ /* 0x000fc800000006ff */
[----:B------:R-:W-:-:S04]  /*62170*/  LOP3.LUT R23, R28, 0x10, R23, 0x78, !PT ;  /* 0x000000101c177812 */ /* 0x000fc800078e7817 */
[----:B------:R-:W-:-:S04]  /*62180*/  LOP3.LUT R23, R23, R3, RZ, 0xfc, !PT ;  /* 0x0000000317177212 */ /* 0x000fc800078efcff */
[----:B------:R-:W-:-:S05]  /*62190*/  LOP3.LUT R23, R23, 0x20, RZ, 0x3c, !PT ;  /* 0x0000002017177812 */ /* 0x000fca00078e3cff */
[----:B------:R-:W0:Y:S01]  /*621a0*/  LDSM.16.MT88.4 R24, [R23+0x3a080] ;  /* 0x03a080001718783b */ /* 0x000e220000004200 */
[----:B------:R-:W-:Y:S02]  /*621b0*/  MOV R2, R22 ;  /* 0x0000001600027202 */ /* 0x000fe40000000f00 */
[----:B------:R-:W-:Y:S01]  /*621c0*/  MOV R29, R21 ;  /* 0x00000015001d7202 */ /* 0x000fe20000000f00 */
[----:B------:R-:W-:Y:S02]  /*621d0*/  STL [R1+0x250], R20 ;  /* 0x0002501401007387 */ /* 0x000fe40000100800 */
[----:B------:R-:W-:Y:S02]  /*621e0*/  STL [R1+0x2c90], R2 ;  /* 0x002c900201007387 */ /* 0x000fe40000100800 */
[----:B------:R-:W-:Y:S01]  /*621f0*/  STL [R1+0x2c8c], R29 ;  /* 0x002c8c1d01007387 */ /* 0x000fe20000100800 */
[----:B------:R-:W-:Y:S01]  /*62200*/  STL [R1+0x2c88], R0 ;  /* 0x002c880001007387 */ /* 0x000fe20000100800 */
[----:B0-----:R-:W-:-:S02]  /*62210*/  MOV R3, R26 ;  /* 0x0000001a00037202 */ /* 0x001fc40000000f00 */
[----:B------:R0:W-:Y:S01]  /*62220*/  STL.64 [R1+0x60], R24 ;  /* 0x0000601801007387 */ /* 0x0001e20000100a00 */
[----:B------:R-:W-:Y:S02]  /*62230*/  IMAD.MOV.U32 R28, RZ, RZ, R27 ;  /* 0x000000ffff1c7224 */ /* 0x000fe400078e001b */
[----:B------:R-:W2:Y:S01]  /*62240*/  LDL.LU.64 R26, [R1+0x2e80] ;  /* 0x002e8000011a7983 */ /* 0x000ea20000300a00 */
[----:B0-----:R-:W2:Y:S01]  /*62250*/  LDL.LU.64 R24, [R1+0x2e78] ;  /* 0x002e780001187983 */ /* 0x001ea20000300a00 */
[----:B------:R0:W-:Y:S02]  /*62260*/  STL [R1+0x2df8], R23 ;  /* 0x002df81701007387 */ /* 0x0001e40000100800 */
[----:B------:R-:W4:Y:S02]  /*62270*/  LDL.LU R20, [R1+0x300] ;  /* 0x0003000001147983 */ /* 0x000f240000300800 */
[----:B------:R-:W4:Y:S01]  /*62280*/  LDL.LU R21, [R1+0x304] ;  /* 0x0003040001157983 */ /* 0x000f220000300800 */
[----:B------:R-:W4:Y:S04]  /*62290*/  LDL.LU R22, [R1+0x308] ;  /* 0x0003080001167983 */ /* 0x000f280000300800 */
[----:B0-----:R-:W4:Y:S02]  /*622a0*/  LDL.LU R23, [R1+0x30c] ;  /* 0x00030c0001177983 */ /* 0x001f240000300800 */
[C---:B----4-:R-:W-:Y:S08]  /*622b0*/  HMMA.16816.F32.BF16 R20, R12.reuse, R8, R20 ;  /* 0x000000080c14723c */ /* 0x050ff00000041814 */
[----:B--2---:R-:W-:Y:S11]  /*622c0*/  HMMA.16816.F32.BF16 R12, R12, R4, R16 ;  /* 0x000000040c0c723c */ /* 0x004ff60000041810 */
[----:B------:R-:W-:Y:S05]  /*622d0*/  @!UPT UIADD3 URZ, URZ, URZ, URZ ;  /* 0x0000003f3f3ff290 */ /* 0x000fea000fffe03f */
[----:B------:R-:W-:Y:S02]  /*622e0*/  MOV R0, R21 ;  /* 0x0000001500007202 */ /* 0x000fe40000000f00 */
[----:B------:R-:W-:Y:S01]  /*622f0*/  MOV R29, R20 ;  /* 0x00000014001d7202 */ /* 0x000fe20000000f00 */
[----:B------:R-:W-:Y:S02]  /*62300*/  STL.64 [R1+0x308], R22 ;  /* 0x0003081601007387 */ /* 0x000fe40000100a00 */
[----:B------:R-:W-:Y:S02]  /*62310*/  STL [R1+0x2c98], R0 ;  /* 0x002c980001007387 */ /* 0x000fe40000100800 */
[----:B------:R-:W-:Y:S01]  /*62320*/  STL [R1+0x2c94], R29 ;  /* 0x002c941d01007387 */ /* 0x000fe20000100800 */
[----:B------:R-:W-:Y:S02]  /*62330*/  STL.64 [R1+0x2f0], R12 ;  /* 0x0002f00c01007387 */ /* 0x000fe40000100a00 */
[----:B------:R0:W-:Y:S02]  /*62340*/  STL [R1+0x2f8], R14 ;  /* 0x0002f80e01007387 */ /* 0x0001e40000100800 */
[----:B------:R-:W-:Y:S01]  /*62350*/  STL.64 [R1+0x2e58], R6 ;  /* 0x002e580601007387 */ /* 0x000fe20000100a00 */
[----:B------:R-:W-:Y:S01]  /*62360*/  STL.64 [R1+0x2e50], R4 ;  /* 0x002e500401007387 */ /* 0x000fe20000100a00 */
[----:B------:R-:W2:Y:S02]  /*62370*/  LDL.LU R16, [R1+0x110] ;  /* 0x0001100001107983 */ /* 0x000ea40000300800 */
[----:B------:R-:W2:Y:S02]  /*62380*/  LDL.LU R17, [R1+0x114] ;  /* 0x0001140001117983 */ /* 0x000ea40000300800 */
[----:B------:R-:W4:Y:S01]  /*62390*/  LDL.LU R18, [R1+0x118] ;  /* 0x0001180001127983 */ /* 0x000f220000300800 */
[----:B------:R-:W4:Y:S01]  /*623a0*/  LDL.LU R19, [R1+0x11c] ;  /* 0x00011c0001137983 */ /* 0x000f220000300800 */
[----:B------:R-:W-:Y:S01]  /*623b0*/  IMAD.MOV.U32 R2, RZ, RZ, R15 ;  /* 0x000000ffff027224 */ /* 0x000fe200078e000f */
[----:B---3--:R-:W-:Y:S01]  /*623c0*/  MOV R15, R11 ;  /* 0x0000000b000f7202 */ /* 0x008fe20000000f00 */
[----:B0-----:R-:W-:Y:S01]  /*623d0*/  IMAD.MOV.U32 R14, RZ, RZ, R10 ;  /* 0x000000ffff0e7224 */ /* 0x001fe200078e000a */
[----:B------:R-:W-:-:S02]  /*623e0*/  MOV R12, R26 ;  /* 0x0000001a000c7202 */ /* 0x000fc40000000f00 */
[----:B------:R-:W-:Y:S01]  /*623f0*/  MOV R13, R27 ;  /* 0x0000001b000d7202 */ /* 0x000fe20000000f00 */
        /* <DEDUP_REMOVED lines=23> */
[----:B------:R-:W-:Y:S02]  /*62570*/  MOV R15, R24 ;  /* 0x00000018000f7202 */ /* 0x000fe40000000f00 */
[----:B---3--:R-:W-:Y:S01]  /*62580*/  MOV R12, R27 ;  /* 0x0000001b000c7202 */ /* 0x008fe20000000f00 */
[----:B------:R-:W-:Y:S01]  /*62590*/  IMAD.MOV.U32 R13, RZ, RZ, R26 ;  /* 0x000000ffff0d7224 */ /* 0x000fe200078e001a */
[----:B--2---:R-:W-:Y:S01]  /*625a0*/  STL.64 [R1+0x2e38], R22 ;  /* 0x002e381601007387 */ /* 0x004fe20000100a00 */
[----:B------:R-:W-:Y:S02]  /*625b0*/  STL.64 [R1+0x2e30], R20 ;  /* 0x002e301401007387 */ /* 0x000fe40000100a00 */
[----:B------:R-:W2:Y:S02]  /*625c0*/  LDL.LU.64 R24, [R1+0x50] ;  /* 0x0000500001187983 */ /* 0x000ea40000300a00 */
[----:B------:R-:W3:Y:S02]  /*625d0*/  LDL.LU.64 R26, [R1+0x58] ;  /* 0x00005800011a7983 */ /* 0x000ee40000300a00 */
        /* <DEDUP_REMOVED lines=8> */
[----:B------:R-:W-:Y:S01]  /*62660*/  IMAD.MOV.U32 R22, RZ, RZ, R11 ;  /* 0x000000ffff167224 */ /* 0x000fe200078e000b */
[----:B----4-:R-:W-:Y:S01]  /*62670*/  MOV R23, R10 ;  /* 0x0000000a00177202 */ /* 0x010fe20000000f00 */
[----:B------:R-:W4:Y:S01]  /*62680*/  LDL.LU R11, [R1+0x2e64] ;  /* 0x002e6400010b7983 */ /* 0x000f220000300800 */
[----:B------:R-:W4:Y:S03]  /*62690*/  LDL.LU R10, [R1+0x2e60] ;  /* 0x002e6000010a7983 */ /* 0x000f260000300800 */
        /* <DEDUP_REMOVED lines=33> */
[----:B------:R-:W4:Y:S02]  /*628b0*/  LDL.LU R18, [R1+0x168] ;  /* 0x0001680001127983 */ /* 0x000f240000300800 */
[----:B------:R-:W4:Y:S11]  /*628c0*/  LDL.LU R19, [R1+0x16c] ;  /* 0x00016c0001137983 */ /* 0x000f360000300800 */
[----:B------:R-:W-:Y:S03]  /*628d0*/  @!UPT UIADD3 URZ, URZ, URZ, URZ ;  /* 0x0000003f3f3ff290 */ /* 0x000fe6000fffe03f */
[----:B------:R-:W-:Y:S01]  /*628e0*/  MOV R0, R6 ;  /* 0x0000000600007202 */ /* 0x000fe20000000f00 */
[----:B------:R-:W-:Y:S01]  /*628f0*/  IMAD.MOV.U32 R29, RZ, RZ, R7 ;  /* 0x000000ffff1d7224 */ /* 0x000fe200078e0007 */
[----:B----4-:R-:W-:Y:S01]  /*62900*/  STL.64 [R1+0x2dd0], R18 ;  /* 0x002dd01201007387 */ /* 0x010fe20000100a00 */
[----:B--2---:R0:W-:Y:S03]  /*62910*/  STL.64 [R1+0x2dc8], R16 ;  /* 0x002dc81001007387 */ /* 0x0041e60000100a00 */
[----:B0-----:R-:W2:Y:S01]  /*62920*/  LDL.LU R16, [R1+0x190] ;  /* 0x0001900001107983 */ /* 0x001ea20000300800 */
[----:B------:R-:W2:Y:S02]  /*62930*/  LDL.LU R17, [R1+0x194] ;  /* 0x0001940001117983 */ /* 0x000ea40000300800 */
[----:B------:R-:W2:Y:S02]  /*62940*/  LDL.LU R18, [R1+0x198] ;  /* 0x0001980001127983 */ /* 0x000ea40000300800 */
[----:B------:R-:W2:Y:S01]  /*62950*/  LDL.LU R19, [R1+0x19c] ;  /* 0x00019c0001137983 */ /* 0x000ea20000300800 */
[----:B------:R-:W-:Y:S01]  /*62960*/  STL [R1+0x2c9c], R2 ;  /* 0x002c9c0201007387 */ /* 0x000fe20000100800 */
[----:B------:R0:W-:Y:S02]  /*62970*/  STL.64 [R1+0x320], R4 ;  /* 0x0003200401007387 */ /* 0x0001e40000100a00 */
[----:B------:R-:W4:Y:S01]  /*62980*/  LDL.LU.64 R6, [R1+0x2e58] ;  /* 0x002e580001067983 */ /* 0x000f220000300a00 */
        /* <DEDUP_REMOVED lines=30> */
[----:B------:R0:W-:Y:S03]  /*62b70*/  STL.64 [R1+0x2a8], R22 ;  /* 0x0002a81601007387 */ /* 0x0001e60000100a00 */
[----:B0-----:R-:W2:Y:S01]  /*62b80*/  LDL.LU R23, [R1+0x2df8] ;  /* 0x002df80001177983 */ /* 0x001ea20000300800 */
[----:B------:R-:W-:Y:S02]  /*62b90*/  MOV R9, R24 ;  /* 0x0000001800097202 */ /* 0x000fe40000000f00 */
[----:B------:R-:W-:Y:S01]  /*62ba0*/  MOV R8, R25 ;  /* 0x0000001900087202 */ /* 0x000fe20000000f00 */
[----:B------:R-:W-:Y:S01]  /*62bb0*/  IMAD.MOV.U32 R2, RZ, RZ, R26 ;  /* 0x000000ffff027224 */ /* 0x000fe200078e001a */
[----:B------:R-:W-:Y:S02]  /*62bc0*/  MOV R0, R27 ;  /* 0x0000001b00007202 */ /* 0x000fe40000000f00 */
[----:B--2---:R-:W0:Y:S02]  /*62bd0*/  LDSM.16.MT88.4 R24, [R23+0x3a100] ;  /* 0x03a100001718783b */ /* 0x004e240000004200 */
[----:B------:R-:W1:Y:S02]  /*62be0*/  LDSM.16.MT88.4 R20, [R23+0x3a180] ;  /* 0x03a180001714783b */ /* 0x000e640000004200 */
[----:B0-----:R0:W-:Y:S02]  /*62bf0*/  STL.64 [R1+0x2d20], R26 ;  /* 0x002d201a01007387 */ /* 0x0011e40000100a00 */
[----:B------:R2:W-:Y:S01]  /*62c00*/  STL.64 [R1+0x2d18], R24 ;  /* 0x002d181801007387 */ /* 0x0005e20000100a00 */
[----:B0-----:R-:W-:-:S02]  /*62c10*/  MOV R26, R2 ;  /* 0x00000002001a7202 */ /* 0x001fc40000000f00 */
[----:B--2---:R-:W-:Y:S01]  /*62c20*/  MOV R24, R9 ;  /* 0x0000000900187202 */ /* 0x004fe20000000f00 */
[----:B------:R-:W-:Y:S01]  /*62c30*/  IMAD.MOV.U32 R25, RZ, RZ, R8 ;  /* 0x000000ffff197224 */ /* 0x000fe200078e0008 */
[----:B------:R-:W-:-:S07]  /*62c40*/  MOV R27, R0 ;  /* 0x00000000001b7202 */ /* 0x000fce0000000f00 */
[----:B---3--:R-:W-:Y:S01]  /*62c50*/  HMMA.16816.F32.BF16 R24, R24, R4, R12 ;  /* 0x000000041818723c */ /* 0x008fe2000004180c */
[----:B------:R-:W2:Y:S01]  /*62c60*/  LDL.LU.64 R14, [R1+0x2df0] ;  /* 0x002df000010e7983 */ /* 0x000ea20000300a00 */
[----:B------:R-:W2:Y:S01]  /*62c70*/  LDL.LU.64 R12, [R1+0x2de8] ;  /* 0x002de800010c7983 */ /* 0x000ea20000300a00 */
[----:B-1----:R-:W-:Y:S01]  /*62c80*/  MOV R8, R22 ;  /* 0x0000001600087202 */ /* 0x002fe20000000f00 */
[----:B------:R-:W-:Y:S11]  /*62c90*/  MOV R22, R11 ;  /* 0x0000000b00167202 */ /* 0x000ff60000000f00 */
[----:B------:R-:W-:Y:S08]  /*62ca0*/  @!UPT UIADD3 URZ, URZ, URZ, URZ ;  /* 0x0000003f3f3ff290 */ /* 0x000ff0000fffe03f */
[----:B------:R0:W-:Y:S01]  /*62cb0*/  STL.64 [R1+0x240], R24 ;  /* 0x0002401801007387 */ /* 0x0001e20000100a00 */
[----:B------:R-:W-:Y:S02]  /*62cc0*/  STL.64 [R1+0x248], R26 ;  /* 0x0002481a01007387 */ /* 0x000fe40000100a00 */
[----:B0-----:R-:W-:Y:S01]  /*62cd0*/  IMAD.MOV.U32 R25, RZ, RZ, R20 ;  /* 0x000000ffff197224 */ /* 0x001fe200078e0014 */
[----:B------:R-:W-:Y:S01]  /*62ce0*/  MOV R24, R21 ;  /* 0x0000001500187202 */ /* 0x000fe20000000f00 */
[----:B------:R-:W3:Y:S01]  /*62cf0*/  LDL.LU R20, [R1+0xc0] ;  /* 0x0000c00001147983 */ /* 0x000ee20000300800 */
[----:B------:R-:W-:Y:S02]  /*62d00*/  MOV R21, R10 ;  /* 0x0000000a00157202 */ /* 0x000fe40000000f00 */
[----:B------:R-:W2:Y:S02]  /*62d10*/  LDL.LU R10, [R1+0x2de4] ;  /* 0x002de400010a7983 */ /* 0x000ea40000300800 */
[----:B------:R-:W2:Y:S02]  /*62d20*/  LDL.LU R11, [R1+0x2de0] ;  /* 0x002de000010b7983 */ /* 0x000ea40000300800 */
[----:B------:R-:W-:-:S02]  /*62d30*/  IMAD.MOV.U32 R0, RZ, RZ, R23 ;  /* 0x000000ffff007224 */ /* 0x000fc400078e0017 */
[----:B----4-:R-:W-:Y:S02]  /*62d40*/  IMAD.MOV.U32 R23, RZ, RZ, R6 ;  /* 0x000000ffff177224 */ /* 0x010fe400078e0006 */
[----:B------:R-:W4:Y:S01]  /*62d50*/  LDL.LU R6, [R1+0x2ddc] ;  /* 0x002ddc0001067983 */ /* 0x000f220000300800 */
[----:B------:R0:W-:Y:S02]  /*62d60*/  STL.64 [R1+0x2d28], R24 ;  /* 0x002d281801007387 */ /* 0x0001e40000100a00 */
[----:B0-----:R-:W-:Y:S02]  /*62d70*/  MOV R24, R7 ;  /* 0x0000000700187202 */ /* 0x001fe40000000f00 */
[----:B------:R-:W4:Y:S01]  /*62d80*/  LDL.LU R7, [R1+0x2dd8] ;  /* 0x002dd80001077983 */ /* 0x000f220000300800 */
        /* <DEDUP_REMOVED lines=34> */
[----:B---3--:R-:W-:Y:S11]  /*62fb0*/  HMMA.16816.F32.BF16 R24, R12, R6, R24 ;  /* 0x000000060c18723c */ /* 0x008ff60000041818 */
[----:B------:R-:W-:Y:S04]  /*62fc0*/  @!UPT UIADD3 URZ, URZ, URZ, URZ ;  /* 0x0000003f3f3ff290 */ /* 0x000fe8000fffe03f */
[----:B------:R-:W-:Y:S01]  /*62fd0*/  STL.64 [R1+0x1d0], R16 ;  /* 0x0001d01001007387 */ /* 0x000fe20000100a00 */
[----:B------:R0:W-:Y:S08]  /*62fe0*/  STL.64 [R1+0x1d8], R18 ;  /* 0x0001d81201007387 */ /* 0x0001f00000100a00 */
[----:B------:R-:W-:Y:S01]  /*62ff0*/  MOV R5, R26 ;  /* 0x0000001a00057202 */ /* 0x000fe20000000f00 */
[----:B------:R-:W-:Y:S01]  /*63000*/  IMAD.MOV.U32 R4, RZ, RZ, R27 ;  /* 0x000000ffff047224 */ /* 0x000fe200078e001b */
[----:B0-----:R-:W2:Y:S01]  /*63010*/  LDL.LU.64 R18, [R1+0x2d70] ;  /* 0x002d700001127983 */ /* 0x001ea20000300a00 */
[----:B------:R-:W2:Y:S02]  /*63020*/  LDL.LU.64 R16, [R1+0x2d68] ;  /* 0x002d680001107983 */ /* 0x000ea40000300a00 */
[----:B------:R0:W-:Y:S02]  /*63030*/  STL.64 [R1+0x220], R24 ;  /* 0x0002201801007387 */ /* 0x0001e40000100a00 */
[----:B------:R-:W3:Y:S01]  /*63040*/  LDL.LU R12, [R1+0xa0] ;  /* 0x0000a000010c7983 */ /* 0x000ee20000300800 */
[----:B------:R-:W3:Y:S01]  /*63050*/  LDL.LU R13, [R1+0xa4] ;  /* 0x0000a400010d7983 */ /* 0x000ee20000300800 */
[----:B------:R-:W3:Y:S02]  /*63060*/  LDL.LU R14, [R1+0xa8] ;  /* 0x0000a800010e7983 */ /* 0x000ee40000300800 */
[----:B------:R-:W3:Y:S01]  /*63070*/  LDL.LU R15, [R1+0xac] ;  /* 0x0000ac00010f7983 */ /* 0x000ee20000300800 */
        /* <DEDUP_REMOVED lines=10> */
[C---:B------:R-:W-:Y:S08]  /*63120*/  HMMA.16816.F32.BF16 R20, R16.reuse, R10, R20 ;  /* 0x0000000a1014723c */ /* 0x040ff00000041814 */
[----:B---3--:R-:W-:Y:S01]  /*63130*/  HMMA.16816.F32.BF16 R12, R16, R6, R12 ;  /* 0x00000006100c723c */ /* 0x008fe2000004180c */
[----:B----4-:R-:W-:Y:S01]  /*63140*/  STL.64 [R1+0x2d50], R26 ;  /* 0x002d501a01007387 */ /* 0x010fe20000100a00 */
[----:B--2---:R0:W-:Y:S03]  /*63150*/  STL.64 [R1+0x2d48], R24 ;  /* 0x002d481801007387 */ /* 0x0041e60000100a00 */
[----:B0-----:R-:W2:Y:S01]  /*63160*/  LDL.LU R24, [R1+0xb0] ;  /* 0x0000b00001187983 */ /* 0x001ea20000300800 */
[----:B------:R-:W2:Y:S02]  /*63170*/  LDL.LU R25, [R1+0xb4] ;  /* 0x0000b40001197983 */ /* 0x000ea40000300800 */
[----:B------:R-:W2:Y:S02]  /*63180*/  LDL.LU R26, [R1+0xb8] ;  /* 0x0000b800011a7983 */ /* 0x000ea40000300800 */
[----:B------:R-:W2:Y:S01]  /*63190*/  LDL.LU R27, [R1+0xbc] ;  /* 0x0000bc00011b7983 */ /* 0x000ea20000300800 */
[----:B------:R-:W-:Y:S01]  /*631a0*/  STL [R1+0x2bd0], R4 ;  /* 0x002bd00401007387 */ /* 0x000fe20000100800 */
[----:B------:R-:W-:Y:S03]  /*631b0*/  STL [R1+0x2bcc], R5 ;  /* 0x002bcc0501007387 */ /* 0x000fe60000100800 */
[----:B------:R-:W-:Y:S02]  /*631c0*/  STL.64 [R1+0x210], R20 ;  /* 0x0002101401007387 */ /* 0x000fe40000100a00 */
[----:B------:R0:W-:Y:S02]  /*631d0*/  STL.64 [R1+0x218], R22 ;  /* 0x0002181601007387 */ /* 0x0001e40000100a00 */
[----:B0-----:R-:W2:Y:S01]  /*631e0*/  LDL.LU.64 R22, [R1+0x2d60] ;  /* 0x002d600001167983 */ /* 0x001ea20000300a00 */
[----:B------:R-:W2:Y:S02]  /*631f0*/  LDL.LU.64 R20, [R1+0x2d58] ;  /* 0x002d580001147983 */ /* 0x000ea40000300a00 */
[----:B------:R-:W3:Y:S02]  /*63200*/  LDL.LU R16, [R1+0x90] ;  /* 0x0000900001107983 */ /* 0x000ee40000300800 */
[----:B------:R0:W-:Y:S01]  /*63210*/  STL.64 [R1+0x1c0], R12 ;  /* 0x0001c00c01007387 */ /* 0x0001e20000100a00 */
[----:B------:R1:W-:Y:S01]  /*63220*/  STL.64 [R1+0x1c8], R14 ;  /* 0x0001c80e01007387 */ /* 0x0003e20000100a00 */
[----:B------:R-:W3:Y:S02]  /*63230*/  LDL.LU R17, [R1+0x94] ;  /* 0x0000940001117983 */ /* 0x000ee40000300800 */
[----:B------:R-:W3:Y:S02]  /*63240*/  LDL.LU R18, [R1+0x98] ;  /* 0x0000980001127983 */ /* 0x000ee40000300800 */
[----:B------:R-:W3:Y:S01]  /*63250*/  LDL.LU R19, [R1+0x9c] ;  /* 0x00009c0001137983 */ /* 0x000ee20000300800 */
[----:B0-----:R-:W4:Y:S01]  /*63260*/  LDL.LU R12, [R1+0xd0] ;  /* 0x0000d000010c7983 */ /* 0x001f220000300800 */
[----:B------:R-:W4:Y:S02]  /*63270*/  LDL.LU R13, [R1+0xd4] ;  /* 0x0000d400010d7983 */ /* 0x000f240000300800 */
[----:B-1----:R-:W4:Y:S02]  /*63280*/  LDL.LU R14, [R1+0xd8] ;  /* 0x0000d800010e7983 */ /* 0x002f240000300800 */
[----:B------:R-:W4:Y:S01]  /*63290*/  LDL.LU R15, [R1+0xdc] ;  /* 0x0000dc00010f7983 */ /* 0x000f220000300800 */
[C---:B--2---:R-:W-:Y:S08]  /*632a0*/  HMMA.16816.F32.BF16 R24, R20.reuse, R10, R24 ;  /* 0x0000000a1418723c */ /* 0x044ff00000041818 */
[----:B---3--:R-:W-:Y:S01]  /*632b0*/  HMMA.16816.F32.BF16 R16, R20, R6, R16 ;  /* 0x000000061410723c */ /* 0x008fe20000041810 */
[----:B----4-:R-:W-:Y:S01]  /*632c0*/  STL.64 [R1+0x2d10], R14 ;  /* 0x002d100e01007387 */ /* 0x010fe20000100a00 */
[----:B------:R0:W-:Y:S03]  /*632d0*/  STL.64 [R1+0x2d08], R12 ;  /* 0x002d080c01007387 */ /* 0x0001e60000100a00 */
[----:B0-----:R-:W2:Y:S01]  /*632e0*/  LDL.LU R12, [R1+0x100] ;  /* 0x00010000010c7983 */ /* 0x001ea20000300800 */
[----:B------:R-:W2:Y:S02]  /*632f0*/  LDL.LU R13, [R1+0x104] ;  /* 0x00010400010d7983 */ /* 0x000ea40000300800 */
[----:B------:R-:W2:Y:S02]  /*63300*/  LDL.LU R14, [R1+0x108] ;  /* 0x00010800010e7983 */ /* 0x000ea40000300800 */
[----:B------:R-:W2:Y:S05]  /*63310*/  LDL.LU R15, [R1+0x10c] ;  /* 0x00010c00010f7983 */ /* 0x000eaa0000300800 */
[----:B------:R-:W-:Y:S01]  /*63320*/  STL.64 [R1+0x1f0], R24 ;  /* 0x0001f01801007387 */ /* 0x000fe20000100a00 */
[----:B------:R0:W-:Y:S03]  /*63330*/  STL.64 [R1+0x1f8], R26 ;  /* 0x0001f81a01007387 */ /* 0x0001e60000100a00 */
[----:B0-----:R-:W3:Y:S01]  /*63340*/  LDL.LU.64 R26, [R1+0x2d50] ;  /* 0x002d5000011a7983 */ /* 0x001ee20000300a00 */
[----:B------:R-:W3:Y:S02]  /*63350*/  LDL.LU.64 R24, [R1+0x2d48] ;  /* 0x002d480001187983 */ /* 0x000ee40000300a00 */
[----:B------:R-:W3:Y:S02]  /*63360*/  LDL.LU R20, [R1+0x60] ;  /* 0x0000600001147983 */ /* 0x000ee40000300800 */
[----:B------:R-:W-:Y:S01]  /*63370*/  STL.64 [R1+0x1a0], R16 ;  /* 0x0001a01001007387 */ /* 0x000fe20000100a00 */
[----:B------:R-:W-:Y:S01]  /*63380*/  STL.64 [R1+0x1a8], R18 ;  /* 0x0001a81201007387 */ /* 0x000fe20000100a00 */
[----:B------:R-:W3:Y:S03]  /*63390*/  LDL.LU R21, [R1+0x64] ;  /* 0x0000640001157983 */ /* 0x000ee60000300800 */
[----:B------:R-:W0:Y:S04]  /*633a0*/  S2R R29, SR_TID.X ;  /* 0x00000000001d7919 */ /* 0x000e280000002100 */
[----:B------:R-:W1:Y:S01]  /*633b0*/  S2R R2, SR_TID.X ;  /* 0x0000000000027919 */ /* 0x000e620000002100 */
[----:B------:R-:W-:Y:S01]  /*633c0*/  IMAD.MOV.U32 R22, RZ, RZ, R3 ;  /* 0x000000ffff167224 */ /* 0x000fe200078e0003 */
[----:B------:R-:W-:Y:S01]  /*633d0*/  MOV R23, R28 ;  /* 0x0000001c00177202 */ /* 0x000fe20000000f00 */
[----:B------:R-:W4:Y:S01]  /*633e0*/  LDL.LU R3, [R1+0x2d44] ;  /* 0x002d440001037983 */ /* 0x000f220000300800 */
[----:B------:R-:W2:Y:S01]  /*633f0*/  LDL.LU R28, [R1+0x2d40] ;  /* 0x002d4000011c7983 */ /* 0x000ea20000300800 */
[----:B0-----:R-:W-:Y:S01]  /*63400*/  LOP3.LUT R9, R29, 0x7, RZ, 0xc0, !PT ;  /* 0x000000071d097812 */ /* 0x001fe200078ec0ff */
[C---:B-1----:R-:W-:Y:S01]  /*63410*/  LOP3.LUT R29, R2.reuse, 0x10, RZ, 0xc0, !PT ;  /* 0x00000010021d7812 */ /* 0x042fe200078ec0ff */
[----:B------:R-:W-:-:S03]  /*63420*/  SHF.L.U32 R2, R2, 0x1, RZ ;  /* 0x0000000102027819 */ /* 0x000fc600000006ff */
[----:B------:R-:W-:Y:S01]  /*63430*/  IMAD R9, R9, 0x210, RZ ;  /* 0x0000021009097824 */ /* 0x000fe200078e02ff */
[----:B------:R-:W-:-:S04]  /*63440*/  SHF.L.U32 R29, R29, 0x8, RZ ;  /* 0x000000081d1d7819 */ /* 0x000fc800000006ff */
[----:B------:R-:W-:-:S04]  /*63450*/  LOP3.LUT R2, R9, 0x10, R2, 0x78, !PT ;  /* 0x0000001009027812 */ /* 0x000fc800078e7802 */
[----:B------:R-:W-:-:S04]  /*63460*/  LOP3.LUT R2, R2, R29, RZ, 0xfc, !PT ;  /* 0x0000001d02027212 */ /* 0x000fc800078efcff */
[----:B------:R-:W-:-:S05]  /*63470*/  LOP3.LUT R2, R2, 0x40, RZ, 0x3c, !PT ;  /* 0x0000004002027812 */ /* 0x000fca00078e3cff */
[----:B------:R-:W0:Y:S01]  /*63480*/  LDSM.16.MT88.4 R16, [R2+0x3a000] ;  /* 0x03a000000210783b */ /* 0x000e220000004200 */
[----:B---3--:R-:W-:Y:S11]  /*63490*/  HMMA.16816.F32.BF16 R24, R20, R10, R24 ;  /* 0x0000000a1418723c */ /* 0x008ff60000041818 */
[----:B------:R-:W-:Y:S11]  /*634a0*/  @!UPT UIADD3 URZ, URZ, URZ, URZ ;  /* 0x0000003f3f3ff290 */ /* 0x000ff6000fffe03f */
[----:B------:R-:W-:Y:S01]  /*634b0*/  @!UPT UIADD3 URZ, URZ, URZ, URZ ;  /* 0x0000003f3f3ff290 */ /* 0x000fe2000fffe03f */
[----:B------:R-:W-:Y:S01]  /*634c0*/  STL.64 [R1+0x190], R24 ;  /* 0x0001901801007387 */ /* 0x000fe20000100a00 */
[----:B------:R-:W-:Y:S02]  /*634d0*/  STL.64 [R1+0x198], R26 ;  /* 0x0001981a01007387 */ /* 0x000fe40000100a00 */
[----:B------:R-:W1:Y:S04]  /*634e0*/  LDSM.16.MT88.4 R24, [R2+0x3a080] ;  /* 0x03a080000218783b */ /* 0x000e680000004200 */
[----:B0-----:R1:W-:Y:S01]  /*634f0*/  STL.64 [R1+0x50], R16 ;  /* 0x0000501001007387 */ /* 0x0013e20000100a00 */
[----:B------:R-:W-:Y:S01]  /*63500*/  STL.64 [R1+0x58], R18 ;  /* 0x0000581201007387 */ /* 0x000fe20000100a00 */
[----:B-1----:R-:W-:-:S03]  /*63510*/  MOV R16, R26 ;  /* 0x0000001a00107202 */ /* 0x002fc60000000f00 */
[----:B------:R-:W-:Y:S01]  /*63520*/  STL.64 [R1+0x40], R24 ;  /* 0x0000401801007387 */ /* 0x000fe20000100a00 */
[----:B------:R-:W-:Y:S02]  /*63530*/  IMAD.MOV.U32 R9, RZ, RZ, R27 ;  /* 0x000000ffff097224 */ /* 0x000fe400078e001b */
[----:B------:R-:W0:Y:S02]  /*63540*/  LDSM.16.MT88.4 R24, [R2+0x3a100] ;  /* 0x03a100000218783b */ /* 0x000e240000004200 */
[----:B0-----:R-:W-:Y:S01]  /*63550*/  MOV R5, R26 ;  /* 0x0000001a00057202 */ /* 0x001fe20000000f00 */
[----:B------:R0:W-:Y:S01]  /*63560*/  STL.64 [R1+0x30], R24 ;  /* 0x0000301801007387 */ /* 0x0001e20000100a00 */
[----:B------:R-:W-:Y:S02]  /*63570*/  MOV R4, R27 ;  /* 0x0000001b00047202 */ /* 0x000fe40000000f00 */
[----:B------:R-:W3:Y:S01]  /*63580*/  LDL.LU.64 R26, [R1+0x2d38] ;  /* 0x002d3800011a7983 */ /* 0x000ee20000300a00 */
[----:B0-----:R-:W3:Y:S02]  /*63590*/  LDL.LU.64 R24, [R1+0x2d30] ;  /* 0x002d300001187983 */ /* 0x001ee40000300a00 */
[----:B---3--:R-:W-:Y:S02]  /*635a0*/  HMMA.16816.F32.BF16 R20, R20, R6, R24 ;  /* 0x000000061414723c */ /* 0x008fe40000041818 */
[----:B------:R-:W3:Y:S11]  /*635b0*/  LDL.LU.64 R24, [R1+0x2d28] ;  /* 0x002d280001187983 */ /* 0x000ef60000300a00 */
[----:B------:R-:W-:Y:S10]  /*635c0*/  @!UPT UIADD3 URZ, URZ, URZ, URZ ;  /* 0x0000003f3f3ff290 */ /* 0x000ff4000fffe03f */
[----:B------:R-:W-:Y:S01]  /*635d0*/  STL.64 [R1+0x180], R20 ;  /* 0x0001801401007387 */ /* 0x000fe20000100a00 */
[----:B------:R0:W-:Y:S02]  /*635e0*/  STL.64 [R1+0x188], R22 ;  /* 0x0001881601007387 */ /* 0x0001e40000100a00 */
[----:B0-----:R-:W-:Y:S02]  /*635f0*/  IMAD.MOV.U32 R23, RZ, RZ, R0 ;  /* 0x000000ffff177224 */ /* 0x001fe400078e0000 */
[----:B---3--:R-:W-:Y:S01]  /*63600*/  IMAD.MOV.U32 R20, RZ, RZ, R25 ;  /* 0x000000ffff147224 */ /* 0x008fe200078e0019 */
[----:B------:R-:W-:Y:S02]  /*63610*/  MOV R21, R24 ;  /* 0x0000001800157202 */ /* 0x000fe40000000f00 */
[----:B------:R-:W0:Y:S02]  /*63620*/  LDSM.16.MT88.4 R24, [R2+0x3a180] ;  /* 0x03a180000218783b */ /* 0x000e240000004200 */
[----:B0-----:R-:W-:-:S02]  /*63630*/  MOV R29, R26 ;  /* 0x0000001a001d7202 */ /* 0x001fc40000000f00 */
        /* <DEDUP_REMOVED lines=8> */
[----:B--2---:R-:W-:Y:S11]  /*636c0*/  HMMA.16816.F32.BF16 R12, R24, R10, R12 ;  /* 0x0000000a180c723c */ /* 0x004ff6000004180c */
[----:B------:R-:W-:Y:S11]  /*636d0*/  @!UPT UIADD3 URZ, URZ, URZ, URZ ;  /* 0x0000003f3f3ff290 */ /* 0x000ff6000fffe03f */
[----:B------:R-:W-:Y:S01]  /*636e0*/  @!UPT UIADD3 URZ, URZ, URZ, URZ ;  /* 0x0000003f3f3ff290 */ /* 0x000fe2000fffe03f */
[----:B------:R-:W-:Y:S01]  /*636f0*/  STL.64 [R1+0x170], R12 ;  /* 0x0001700c01007387 */ /* 0x000fe20000100a00 */
[----:B------:R0:W-:Y:S03]  /*63700*/  STL.64 [R1+0x178], R14 ;  /* 0x0001780e01007387 */ /* 0x0001e60000100a00 */
[----:B0-----:R-:W2:Y:S01]  /*63710*/  LDL.LU.64 R14, [R1+0x2d10] ;  /* 0x002d1000010e7983 */ /* 0x001ea20000300a00 */
[----:B------:R-:W2:Y:S03]  /*63720*/  LDL.LU.64 R12, [R1+0x2d08] ;  /* 0x002d0800010c7983 */ /* 0x000ea60000300a00 */
[----:B------:R-:W0:Y:S01]  /*63730*/  S2R R19, SR_TID.X ;  /* 0x0000000000137919 */ /* 0x000e220000002100 */
[----:B------:R-:W-:Y:S02]  /*63740*/  MOV R22, R8 ;  /* 0x0000000800167202 */ /* 0x000fe40000000f00 */
[----:B------:R-:W1:Y:S01]  /*63750*/  S2R R8, SR_TID.X ;  /* 0x0000000000087919 */ /* 0x000e620000002100 */
[----:B0-----:R-:W-:-:S02]  /*63760*/  LOP3.LUT R19, R19, 0x7, RZ, 0xc0, !PT ;  /* 0x0000000713137812 */ /* 0x001fc400078ec0ff */
[----:B-1----:R-:W-:-:S03]  /*63770*/  LOP3.LUT R18, R8, 0x10, RZ, 0xc0, !PT ;  /* 0x0000001008127812 */ /* 0x002fc600078ec0ff */
[----:B------:R-:W-:Y:S01]  /*63780*/  IMAD R17, R19, 0x210, RZ ;  /* 0x0000021013117824 */ /* 0x000fe200078e02ff */
[----:B------:R-:W-:Y:S02]  /*63790*/  SHF.L.U32 R19, R8, 0x1, RZ ;  /* 0x0000000108137819 */ /* 0x000fe400000006ff */
[----:B------:R-:W-:Y:S02]  /*637a0*/  SHF.L.U32 R18, R18, 0x8, RZ ;  /* 0x0000000812127819 */ /* 0x000fe400000006ff */
[----:B------:R-:W-:-:S04]  /*637b0*/  LOP3.LUT R19, R17, 0x10, R19, 0x78, !PT ;  /* 0x0000001011137812 */ /* 0x000fc800078e7813 */
[----:B------:R-:W-:-:S04]  /*637c0*/  LOP3.LUT R19, R19, R18, RZ, 0xfc, !PT ;  /* 0x0000001213137212 */ /* 0x000fc800078efcff */
[----:B------:R-:W-:Y:S01]  /*637d0*/  LOP3.LUT R19, R19, 0x60, RZ, 0x3c, !PT ;  /* 0x0000006013137812 */ /* 0x000fe200078e3cff */
[----:B--2---:R-:W-:Y:S01]  /*637e0*/  HMMA.16816.F32.BF16 R12, R24, R6, R12 ;  /* 0x00000006180c723c */ /* 0x004fe2000004180c */
[----:B------:R-:W2:Y:S11]  /*637f0*/  LDL.LU R24, [R1+0x140] ;  /* 0x0001400001187983 */ /* 0x000eb60000300800 */
[----:B------:R-:W-:Y:S11]  /*63800*/  @!UPT UIADD3 URZ, URZ, URZ, URZ ;  /* 0x0000003f3f3ff290 */ /* 0x000ff6000fffe03f */
[----:B------:R-:W-:Y:S01]  /*63810*/  STL.64 [R1+0x160], R12 ;  /* 0x0001600c01007387 */ /* 0x000fe20000100a00 */
[----:B------:R-:W-:Y:S02]  /*63820*/  STL.64 [R1+0x168], R14 ;  /* 0x0001680e01007387 */ /* 0x000fe40000100a00 */
[----:B------:R-:W0:Y:S04]  /*63830*/  LDSM.16.MT88.4 R12, [R19+0x3a000] ;  /* 0x03a00000130c783b */ /* 0x000e280000004200 */
[----:B------:R-:W2:Y:S01]  /*63840*/  LDL.LU R25, [R1+0x144] ;  /* 0x0001440001197983 */ /* 0x000ea20000300800 */
[----:B0-----:R-:W-:Y:S01]  /*63850*/  MOV R2, R13 ;  /* 0x0000000d00027202 */ /* 0x001fe20000000f00 */
[----:B------:R-:W-:Y:S01]  /*63860*/  IMAD.MOV.U32 R29, RZ, RZ, R14 ;  /* 0x000000ffff1d7224 */ /* 0x000fe200078e000e */
[----:B------:R-:W-:Y:S01]  /*63870*/  STL [R1+0x10], R12 ;  /* 0x0000100c01007387 */ /* 0x000fe20000100800 */
[----:B------:R-:W-:-:S02]  /*63880*/  MOV R0, R15 ;  /* 0x0000000f00007202 */ /* 0x000fc40000000f00 */
[----:B------:R-:W0:Y:S04]  /*63890*/  LDSM.16.MT88.4 R12, [R19+0x3a080] ;  /* 0x03a08000130c783b */ /* 0x000e280000004200 */
[----:B------:R-:W-:Y:S01]  /*638a0*/  IMAD.MOV.U32 R26, RZ, RZ, R28 ;  /* 0x000000ffff1a7224 */ /* 0x000fe200078e001c */
[----:B----4-:R-:W-:Y:S02]  /*638b0*/  MOV R27, R3 ;  /* 0x00000003001b7202 */ /* 0x010fe40000000f00 */
[----:B0-----:R-:W-:Y:S01]  /*638c0*/  MOV R28, R14 ;  /* 0x0000000e001c7202 */ /* 0x001fe20000000f00 */
[----:B------:R-:W-:Y:S01]  /*638d0*/  STL.64 [R1], R12 ;  /* 0x0000000c01007387 */ /* 0x000fe20000100a00 */
[----:B------:R-:W-:Y:S02]  /*638e0*/  IMAD.MOV.U32 R3, RZ, RZ, R15 ;  /* 0x000000ffff037224 */ /* 0x000fe400078e000f */
[----:B------:R-:W0:Y:S02]  /*638f0*/  LDSM.16.MT88.4 R12, [R19+0x3a100] ;  /* 0x03a10000130c783b */ /* 0x000e240000004200 */
[----:B0-----:R-:W-:Y:S02]  /*63900*/  STL.64 [R1+0x2c00], R14 ;  /* 0x002c000e01007387 */ /* 0x001fe40000100a00 */
[----:B------:R0:W-:Y:S02]  /*63910*/  STL.64 [R1+0x2bf8], R12 ;  /* 0x002bf80c01007387 */ /* 0x0001e40000100a00 */
[----:B0-----:R-:W3:Y:S01]  /*63920*/  LDL.LU R12, [R1+0x40] ;  /* 0x00004000010c7983 */ /* 0x001ee20000300800 */
[----:B------:R-:W3:Y:S01]  /*63930*/  LDL.LU R13, [R1+0x44] ;  /* 0x00004400010d7983 */ /* 0x000ee20000300800 */
[----:B------:R-:W-:-:S02]  /*63940*/  MOV R14, R16 ;  /* 0x00000010000e7202 */ /* 0x000fc40000000f00 */
[----:B------:R-:W-:-:S05]  /*63950*/  MOV R15, R9 ;  /* 0x00000009000f7202 */ /* 0x000fca0000000f00 */
[----:B------:R-:W-:Y:S01]  /*63960*/  STL.64 [R1+0x2cd0], R14 ;  /* 0x002cd00e01007387 */ /* 0x000fe20000100a00 */
[----:B------:R-:W-:-:S03]  /*63970*/  IMAD.SHL.U32 R9, R8, 0x2, RZ ;  /* 0x0000000208097824 */ /* 0x000fc600078e00ff */
[----:B---3--:R2:W-:Y:S02]  /*63980*/  STL.64 [R1+0x2cc8], R12 ;  /* 0x002cc80c01007387 */ /* 0x0085e40000100a00 */
[----:B--2---:R-:W-:Y:S02]  /*63990*/  HMMA.16816.F32.BF16 R12, R20, R10, R24 ;  /* 0x0000000a140c723c */ /* 0x004fe40000041818 */
[----:B------:R-:W-:Y:S01]  /*639a0*/  STL [R1+0x2bc8], R8 ;  /* 0x002bc80801007387 */ /* 0x000fe20000100800 */
[----:B------:R-:W2:Y:S11]  /*639b0*/  LDL R27, [R1+0x1a48] ;  /* 0x001a4800011b7983 */ /* 0x000eb60000100800 */
[----:B------:R-:W-:Y:S09]  /*639c0*/  @!UPT UIADD3 URZ, URZ, URZ, URZ ;  /* 0x0000003f3f3ff290 */ /* 0x000ff2000fffe03f */
[----:B------:R0:W-:Y:S01]  /*639d0*/  STL.64 [R1+0x150], R12 ;  /* 0x0001500c01007387 */ /* 0x0001e20000100a00 */
[----:B------:R1:W-:Y:S03]  /*639e0*/  STL.64 [R1+0x158], R14 ;  /* 0x0001580e01007387 */ /* 0x0003e60000100a00 */
[----:B0-----:R-:W3:Y:S01]  /*639f0*/  LDL.LU R12, [R1+0x50] ;  /* 0x00005000010c7983 */ /* 0x001ee20000300800 */
[----:B------:R-:W3:Y:S02]  /*63a00*/  LDL.LU R13, [R1+0x54] ;  /* 0x00005400010d7983 */ /* 0x000ee40000300800 */
[----:B-1----:R-:W4:Y:S02]  /*63a10*/  LDL.LU R14, [R1+0x58] ;  /* 0x00005800010e7983 */ /* 0x002f240000300800 */
[----:B------:R-:W4:Y:S01]  /*63a20*/  LDL.LU R15, [R1+0x5c] ;  /* 0x00005c00010f7983 */ /* 0x000f220000300800 */
[----:B------:R-:W-:-:S04]  /*63a30*/  LOP3.LUT R9, R17, 0x10, R9, 0x78, !PT ;  /* 0x0000001011097812 */ /* 0x000fc800078e7809 */
[----:B------:R-:W-:Y:S02]  /*63a40*/  LOP3.LUT R9, R9, R18, RZ, 0xfc, !PT ;  /* 0x0000001209097212 */ /* 0x000fe400078efcff */
[----:B------:R-:W0:Y:S04]  /*63a50*/  LDSM.16.MT88.4 R16, [R19+0x3a180] ;  /* 0x03a180001310783b */ /* 0x000e280000004200 */
        /* <DEDUP_REMOVED lines=18> */
[----:B---3--:R-:W-:Y:S01]  /*63b80*/  HMMA.16816.F32.BF16 R20, R20, R6, R12 ;  /* 0x000000061414723c */ /* 0x008fe2000004180c */
[----:B------:R-:W0:Y:S04]  /*63b90*/  LDSM.16.MT88.4 R12, [R9+0x3c000] ;  /* 0x03c00000090c783b */ /* 0x000e280000004200 */
[----:B----4-:R-:W-:Y:S01]  /*63ba0*/  STL.64 [R1+0x2ce0], R18 ;  /* 0x002ce01201007387 */ /* 0x010fe20000100a00 */
[----:B--2---:R1:W-:Y:S03]  /*63bb0*/  STL.64 [R1+0x2cd8], R16 ;  /* 0x002cd81001007387 */ /* 0x0043e60000100a00 */
[----:B-1----:R-:W2:Y:S01]  /*63bc0*/  LDL.LU R16, [R1+0x310] ;  /* 0x0003100001107983 */ /* 0x002ea20000300800 */
[----:B------:R-:W2:Y:S02]  /*63bd0*/  LDL.LU R17, [R1+0x314] ;  /* 0x0003140001117983 */ /* 0x000ea40000300800 */
[----:B------:R-:W3:Y:S02]  /*63be0*/  LDL.LU R18, [R1+0x318] ;  /* 0x0003180001127983 */ /* 0x000ee40000300800 */
[----:B------:R-:W3:Y:S01]  /*63bf0*/  LDL.LU R19, [R1+0x31c] ;  /* 0x00031c0001137983 */ /* 0x000ee20000300800 */
[----:B0-----:R-:W-:Y:S01]  /*63c00*/  MOV R8, R15 ;  /* 0x0000000f00087202 */ /* 0x001fe20000000f00 */
[----:B---3--:R-:W-:Y:S01]  /*63c10*/  STL.64 [R1+0x2cf0], R18 ;  /* 0x002cf01201007387 */ /* 0x008fe20000100a00 */
[----:B--2---:R0:W-:Y:S03]  /*63c20*/  STL.64 [R1+0x2ce8], R16 ;  /* 0x002ce81001007387 */ /* 0x0041e60000100a00 */
[----:B0-----:R-:W2:Y:S01]  /*63c30*/  LDL.LU R16, [R1+0x330] ;  /* 0x0003300001107983 */ /* 0x001ea20000300800 */
[----:B------:R-:W2:Y:S02]  /*63c40*/  LDL.LU R17, [R1+0x334] ;  /* 0x0003340001117983 */ /* 0x000ea40000300800 */
[----:B------:R-:W2:Y:S02]  /*63c50*/  LDL.LU R18, [R1+0x338] ;  /* 0x0003380001127983 */ /* 0x000ea40000300800 */
[----:B------:R-:W2:Y:S01]  /*63c60*/  LDL.LU R19, [R1+0x33c] ;  /* 0x00033c0001137983 */ /* 0x000ea20000300800 */
[----:B------:R-:W-:Y:S01]  /*63c70*/  STL.64 [R1+0x60], R12 ;  /* 0x0000600c01007387 */ /* 0x000fe20000100a00 */
[----:B------:R-:W-:Y:S02]  /*63c80*/  STL.64 [R1+0x100], R20 ;  /* 0x0001001401007387 */ /* 0x000fe40000100a00 */
[----:B------:R-:W-:Y:S02]  /*63c90*/  STL.64 [R1+0x108], R22 ;  /* 0x0001081601007387 */ /* 0x000fe40000100a00 */
[----:B------:R-:W0:Y:S04]  /*63ca0*/  LDSM.16.M88.4 R20, [R27+0x40380] ;  /* 0x040380001b14783b */ /* 0x000e280000000200 */
[----:B------:R-:W1:Y:S04]  /*63cb0*/  LDSM.16.M88.4 R24, [R27+0x50380] ;  /* 0x050380001b18783b */ /* 0x000e680000000200 */
[----:B------:R-:W-:Y:S02]  /*63cc0*/  STL [R1+0x68], R14 ;  /* 0x0000680e01007387 */ /* 0x000fe40000100800 */
[----:B------:R-:W3:Y:S02]  /*63cd0*/  LDSM.16.MT88.4 R12, [R9+0x3c080] ;  /* 0x03c08000090c783b */ /* 0x000ee40000004200 */
[----:B0-----:R-:W-:Y:S02]  /*63ce0*/  STL [R1+0x29e8], R22 ;  /* 0x0029e81601007387 */ /* 0x001fe40000100800 */
[----:B------:R-:W-:Y:S02]  /*63cf0*/  STL [R1+0x29e4], R23 ;  /* 0x0029e41701007387 */ /* 0x000fe40000100800 */
[----:B------:R0:W-:Y:S02]  /*63d00*/  STL.64 [R1+0x2c08], R20 ;  /* 0x002c081401007387 */ /* 0x0001e40000100a00 */
[----:B0-----:R-:W4:Y:S01]  /*63d10*/  LDL.LU R20, [R1+0x290] ;  /* 0x0002900001147983 */ /* 0x001f220000300800 */
[----:B------:R-:W4:Y:S02]  /*63d20*/  LDL.LU R21, [R1+0x294] ;  /* 0x0002940001157983 */ /* 0x000f240000300800 */
[----:B------:R-:W4:Y:S02]  /*63d30*/  LDL.LU R22, [R1+0x298] ;  /* 0x0002980001167983 */ /* 0x000f240000300800 */
[----:B------:R-:W4:Y:S01]  /*63d40*/  LDL.LU R23, [R1+0x29c] ;  /* 0x00029c0001177983 */ /* 0x000f220000300800 */
[----:B-1----:R0:W-:Y:S01]  /*63d50*/  STL [R1+0x2a00], R26 ;  /* 0x002a001a01007387 */ /* 0x0021e20000100800 */
[----:B------:R1:W-:Y:S02]  /*63d60*/  STL [R1+0x2940], R27 ;  /* 0x0029401b01007387 */ /* 0x0003e40000100800 */
[----:B------:R3:W-:Y:S01]  /*63d70*/  STL.64 [R1+0x2c70], R24 ;  /* 0x002c701801007387 */ /* 0x0007e20000100a00 */
[----:B0-----:R-:W-:Y:S01]  /*63d80*/  MOV R26, R5 ;  /* 0x00000005001a7202 */ /* 0x001fe20000000f00 */
[----:B-1----:R-:W-:Y:S01]  /*63d90*/  IMAD.MOV.U32 R27, RZ, RZ, R4 ;  /* 0x000000ffff1b7224 */ /* 0x002fe200078e0004 */
[----:B---3--:R-:W-:Y:S01]  /*63da0*/  MOV R4, R14 ;  /* 0x0000000e00047202 */ /* 0x008fe20000000f00 */
[----:B------:R-:W3:Y:S01]  /*63db0*/  LDL.LU R24, [R1+0x30] ;  /* 0x0000300001187983 */ /* 0x000ee20000300800 */
[----:B------:R-:W3:Y:S02]  /*63dc0*/  LDL.LU R25, [R1+0x34] ;  /* 0x0000340001197983 */ /* 0x000ee40000300800 */
[----:B------:R0:W-:Y:S01]  /*63dd0*/  STL.64 [R1+0x70], R12 ;  /* 0x0000700c01007387 */ /* 0x0001e20000100a00 */
[----:B------:R-:W-:-:S02]  /*63de0*/  MOV R5, R15 ;  /* 0x0000000f00057202 */ /* 0x000fc40000000f00 */
[----:B------:R-:W2:Y:S04]  /*63df0*/  LDL.LU.64 R14, [R1+0x2d00] ;  /* 0x002d0000010e7983 */ /* 0x000ea80000300a00 */
        /* <DEDUP_REMOVED lines=17> */
[----:B----4-:R-:W-:Y:S11]  /*63f10*/  HMMA.16816.F32.BF16 R20, R12, R6, R20 ;  /* 0x000000060c14723c */ /* 0x010ff60000041814 */
[----:B------:R-:W-:Y:S04]  /*63f20*/  @!UPT UIADD3 URZ, URZ, URZ, URZ ;  /* 0x0000003f3f3ff290 */ /* 0x000fe8000fffe03f */
[----:B------:R-:W-:Y:S01]  /*63f30*/  STL.64 [R1+0x120], R16 ;  /* 0x0001201001007387 */ /* 0x000fe20000100a00 */
[----:B------:R0:W-:Y:S03]  /*63f40*/  STL.64 [R1+0x128], R18 ;  /* 0x0001281201007387 */ /* 0x0001e60000100a00 */
[----:B0-----:R-:W3:Y:S01]  /*63f50*/  LDL.LU.64 R18, [R1+0x2cc0] ;  /* 0x002cc00001127983 */ /* 0x001ee20000300a00 */
[----:B------:R-:W3:Y:S02]  /*63f60*/  LDL.LU.64 R16, [R1+0x2cb8] ;  /* 0x002cb80001107983 */ /* 0x000ee40000300a00 */
[----:B------:R-:W2:Y:S02]  /*63f70*/  LDL.LU R12, [R1] ;  /* 0x00000000010c7983 */ /* 0x000ea40000300800 */
[----:B------:R-:W-:Y:S01]  /*63f80*/  STL.64 [R1+0xf0], R20 ;  /* 0x0000f01401007387 */ /* 0x000fe20000100a00 */
[----:B------:R-:W-:Y:S01]  /*63f90*/  STL.64 [R1+0xf8], R22 ;  /* 0x0000f81601007387 */ /* 0x000fe20000100a00 */
[----:B------:R-:W2:Y:S02]  /*63fa0*/  LDL.LU R13, [R1+0x4] ;  /* 0x00000400010d7983 */ /* 0x000ea40000300800 */
[----:B------:R-:W-:Y:S01]  /*63fb0*/  IMAD.MOV.U32 R14, RZ, RZ, R28 ;  /* 0x000000ffff0e7224 */ /* 0x000fe200078e001c */
[----:B------:R-:W-:-:S05]  /*63fc0*/  MOV R15, R3 ;  /* 0x00000003000f7202 */ /* 0x000fca0000000f00 */
[----:B------:R0:W-:Y:S02]  /*63fd0*/  STL.64 [R1+0x2c28], R14 ;  /* 0x002c280e01007387 */ /* 0x0001e40000100a00 */
[----:B0-----:R-:W-:Y:S01]  /*63fe0*/  MOV R14, R29 ;  /* 0x0000001d000e7202 */ /* 0x001fe20000000f00 */
[----:B------:R-:W-:Y:S01]  /*63ff0*/  IMAD.MOV.U32 R15, RZ, RZ, R0 ;  /* 0x000000ffff0f7224 */ /* 0x000fe200078e0000 */
[----:B---3--:R-:W-:Y:S01]  /*64000*/  HMMA.16816.F32.BF16 R16, R24, R10, R16 ;  /* 0x0000000a1810723c */ /* 0x008fe20000041810 */
[----:B--2---:R0:W-:Y:S02]  /*64010*/  STL.64 [R1+0x2c20], R12 ;  /* 0x002c200c01007387 */ /* 0x0041e40000100a00 */
[----:B0-----:R-:W-:Y:S11]  /*64020*/  MOV R13, R2 ;  /* 0x00000002000d7202 */ /* 0x001ff60000000f00 */
[----:B------:R-:W-:Y:S09]  /*64030*/  @!UPT UIADD3 URZ, URZ, URZ, URZ ;  /* 0x0000003f3f3ff290 */ /* 0x000ff2000fffe03f */
[----:B------:R0:W-:Y:S01]  /*64040*/  STL.64 [R1+0xe0], R16 ;  /* 0x0000e01001007387 */ /* 0x0001e20000100a00 */
[----:B------:R-:W-:Y:S02]  /*64050*/  STL.64 [R1+0x2c80], R10 ;  /* 0x002c800a01007387 */ /* 0x000fe40000100a00 */
[----:B------:R1:W-:Y:S02]  /*64060*/  STL.64 [R1+0x2c78], R8 ;  /* 0x002c780801007387 */ /* 0x0003e40000100a00 */
[----:B------:R-:W2:Y:S01]  /*64070*/  LDL.LU R20, [R1+0x2d0] ;  /* 0x0002d00001147983 */ /* 0x000ea20000300800 */
[----:B------:R-:W2:Y:S01]  /*64080*/  LDL.LU R21, [R1+0x2d4] ;  /* 0x0002d40001157983 */ /* 0x000ea20000300800 */
[----:B------:R-:W3:Y:S02]  /*64090*/  LDL.LU R22, [R1+0x2d8] ;  /* 0x0002d80001167983 */ /* 0x000ee40000300800 */
[----:B------:R-:W3:Y:S02]  /*640a0*/  LDL.LU R23, [R1+0x2dc] ;  /* 0x0002dc0001177983 */ /* 0x000ee40000300800 */
[----:B------:R-:W4:Y:S01]  /*640b0*/  LDL.LU R12, [R1+0x10] ;  /* 0x00001000010c7983 */ /* 0x000f220000300800 */
[----:B------:R-:W2:Y:S01]  /*640c0*/  LDL.LU R2, [R1+0x2cb0] ;  /* 0x002cb00001027983 */ /* 0x000ea20000300800 */
[----:B------:R-:W2:Y:S02]  /*640d0*/  LDL.LU R29, [R1+0x2cac] ;  /* 0x002cac00011d7983 */ /* 0x000ea40000300800 */
[----:B------:R-:W3:Y:S01]  /*640e0*/  LDL.LU R0, [R1+0x2ca8] ;  /* 0x002ca80001007983 */ /* 0x000ee20000300800 */
[----:B------:R-:W-:Y:S01]  /*640f0*/  MOV R28, R18 ;  /* 0x00000012001c7202 */ /* 0x000fe20000000f00 */
[----:B0-----:R-:W3:Y:S01]  /*64100*/  LDL.LU R16, [R1+0x260] ;  /* 0x0002600001107983 */ /* 0x001ee20000300800 */
[----:B------:R-:W3:Y:S02]  /*64110*/  LDL.LU R17, [R1+0x264] ;  /* 0x0002640001117983 */ /* 0x000ee40000300800 */
[----:B------:R-:W-:-:S02]  /*64120*/  IMAD.MOV.U32 R3, RZ, RZ, R19 ;  /* 0x000000ffff037224 */ /* 0x000fc400078e0013 */
[----:B------:R-:W3:Y:S01]  /*64130*/  LDL.LU R18, [R1+0x268] ;  /* 0x0002680001127983 */ /* 0x000ee20000300800 */
[----:B------:R-:W3:Y:S01]  /*64140*/  LDL.LU R19, [R1+0x26c] ;  /* 0x00026c0001137983 */ /* 0x000ee20000300800 */
[----:B-1----:R-:W3:Y:S02]  /*64150*/  LDL.LU R8, [R1+0x270] ;  /* 0x0002700001087983 */ /* 0x002ee40000300800 */
[----:B------:R-:W3:Y:S02]  /*64160*/  LDL.LU R9, [R1+0x274] ;  /* 0x0002740001097983 */ /* 0x000ee40000300800 */
[----:B------:R-:W3:Y:S01]  /*64170*/  LDL.LU R10, [R1+0x278] ;  /* 0x00027800010a7983 */ /* 0x000ee20000300800 */
[----:B------:R-:W3:Y:S01]  /*64180*/  LDL.LU R11, [R1+0x27c] ;  /* 0x00027c00010b7983 */ /* 0x000ee20000300800 */
[----:B------:R2:W-:Y:S03]  /*64190*/  STL.64 [R1+0x2c58], R14 ;  /* 0x002c580e01007387 */ /* 0x0005e60000100a00 */
[----:B----4-:R0:W-:Y:S01]  /*641a0*/  STL.64 [R1+0x2c50], R12 ;  /* 0x002c500c01007387 */ /* 0x0101e20000100a00 */
[----:B--2---:R-:W-:Y:S01]  /*641b0*/  MOV R14, R29 ;  /* 0x0000001d000e7202 */ /* 0x004fe20000000f00 */
[----:B------:R-:W-:-:S02]  /*641c0*/  IMAD.MOV.U32 R15, RZ, RZ, R2 ;  /* 0x000000ffff0f7224 */ /* 0x000fc400078e0002 */
[----:B0-----:R-:W2:Y:S01]  /*641d0*/  LDL.LU R12, [R1+0x20] ;  /* 0x00002000010c7983 */ /* 0x001ea20000300800 */
[----:B---3--:R-:W-:Y:S02]  /*641e0*/  MOV R13, R0 ;  /* 0x00000000000d7202 */ /* 0x008fe40000000f00 */
[----:B------:R-:W3:Y:S02]  /*641f0*/  LDL.LU R0, [R1+0x2ca4] ;  /* 0x002ca40001007983 */ /* 0x000ee40000300800 */
[----:B------:R-:W4:Y:S01]  /*64200*/  LDL.LU R29, [R1+0x2ca0] ;  /* 0x002ca000011d7983 */ /* 0x000f220000300800 */
[----:B------:R-:W2:Y:S01]  /*64210*/  LDL.LU R2, [R1+0x2c9c] ;  /* 0x002c9c0001027983 */ /* 0x000ea20000300800 */
[----:B------:R-:W-:Y:S02]  /*64220*/  STL.64 [R1+0x2c18], R22 ;  /* 0x002c181601007387 */ /* 0x000fe40000100a00 */
[----:B------:R0:W-:Y:S02]  /*64230*/  STL.64 [R1+0x2c10], R20 ;  /* 0x002c101401007387 */ /* 0x0001e40000100a00 */
[----:B0-----:R-:W2:Y:S01]  /*64240*/  LDL.LU R20, [R1+0x320] ;  /* 0x0003200001147983 */ /* 0x001ea20000300800 */
[----:B------:R-:W2:Y:S01]  /*64250*/  LDL.LU R21, [R1+0x324] ;  /* 0x0003240001157983 */ /* 0x000ea20000300800 */
[----:B---3--:R-:W-:-:S02]  /*64260*/  MOV R22, R0 ;  /* 0x0000000000167202 */ /* 0x008fc40000000f00 */
[----:B----4-:R-:W-:Y:S01]  /*64270*/  MOV R23, R29 ;  /* 0x0000001d00177202 */ /* 0x010fe20000000f00 */
[----:B------:R-:W3:Y:S01]  /*64280*/  LDL.LU R0, [R1+0x2c98] ;  /* 0x002c980001007983 */ /* 0x000ee20000300800 */
[----:B------:R-:W4:Y:S03]  /*64290*/  LDL.LU R29, [R1+0x2c94] ;  /* 0x002c9400011d7983 */ /* 0x000f260000300800 */
[----:B------:R-:W-:Y:S04]  /*642a0*/  STL.64 [R1+0x2c38], R22 ;  /* 0x002c381601007387 */ /* 0x000fe80000100a00 */
[----:B--2---:R0:W-:Y:S04]  /*642b0*/  STL.64 [R1+0x2c30], R20 ;  /* 0x002c301401007387 */ /* 0x0041e80000100a00 */
[----:B0-----:R-:W2:Y:S01]  /*642c0*/  LDL.LU R20, [R1+0x2f0] ;  /* 0x0002f00001147983 */ /* 0x001ea20000300800 */
[----:B------:R-:W2:Y:S02]  /*642d0*/  LDL.LU R21, [R1+0x2f4] ;  /* 0x0002f40001157983 */ /* 0x000ea40000300800 */
[----:B------:R-:W2:Y:S02]  /*642e0*/  LDL.LU R22, [R1+0x2f8] ;  /* 0x0002f80001167983 */ /* 0x000ea40000300800 */
[----:B------:R-:W-:-:S02]  /*642f0*/  IMAD.MOV.U32 R23, RZ, RZ, R2 ;  /* 0x000000ffff177224 */ /* 0x000fc400078e0002 */
[----:B------:R-:W3:Y:S04]  /*64300*/  LDL.LU R2, [R1+0x2c90] ;  /* 0x002c900001027983 */ /* 0x000ee80000300800 */
[----:B--2---:R-:W-:Y:S01]  /*64310*/  STL.64 [R1+0x2c48], R22 ;  /* 0x002c481601007387 */ /* 0x004fe20000100a00 */
[----:B------:R4:W-:Y:S02]  /*64320*/  STL.64 [R1+0x2c40], R20 ;  /* 0x002c401401007387 */ /* 0x0009e40000100a00 */
[----:B----4-:R-:W-:Y:S02]  /*64330*/  MOV R20, R29 ;  /* 0x0000001d00147202 */ /* 0x010fe40000000f00 */
[----:B---3--:R-:W-:Y:S01]  /*64340*/  MOV R21, R0 ;  /* 0x0000000000157202 */ /* 0x008fe20000000f00 */
[----:B------:R-:W2:Y:S01]  /*64350*/  LDL.LU R29, [R1+0x2c8c] ;  /* 0x002c8c00011d7983 */ /* 0x000ea20000300800 */
[----:B------:R-:W3:Y:S02]  /*64360*/  LDL.LU R0, [R1+0x2c88] ;  /* 0x002c880001007983 */ /* 0x000ee40000300800 */
[----:B------:R-:W4:Y:S02]  /*64370*/  LDL.LU R22, [R1+0x308] ;  /* 0x0003080001167983 */ /* 0x000f240000300800 */
[----:B------:R-:W4:Y:S01]  /*64380*/  LDL.LU R23, [R1+0x30c] ;  /* 0x00030c0001177983 */ /* 0x000f220000300800 */
[----:B------:R-:W-:Y:S01]  /*64390*/  HMMA.16816.F32.BF16 R24, R24, R6, R8 ;  /* 0x000000061818723c */ /* 0x000fe20000041808 */
[----:B----4-:R-:W-:Y:S01]  /*643a0*/  STL.64 [R1+0x2c68], R22 ;  /* 0x002c681601007387 */ /* 0x010fe20000100a00 */
[----:B------:R0:W-:Y:S03]  /*643b0*/  STL.64 [R1+0x2c60], R20 ;  /* 0x002c601401007387 */ /* 0x0001e60000100a00 */
[----:B0-----:R-:W4:Y:S01]  /*643c0*/  LDL.LU R20, [R1+0x250] ;  /* 0x0002500001147983 */ /* 0x001f220000300800 */
[----:B------:R-:W-:Y:S02]  /*643d0*/  STL [R1+0x2b34], R3 ;  /* 0x002b340301007387 */ /* 0x000fe40000100800 */
[----:B------:R-:W-:Y:S02]  /*643e0*/  STL [R1+0x2b30], R28 ;  /* 0x002b301c01007387 */ /* 0x000fe40000100800 */
[----:B------:R-:W4:Y:S01]  /*643f0*/  LDL.LU.64 R10, [R1+0x2c80] ;  /* 0x002c8000010a7983 */ /* 0x000f220000300a00 */
[----:B------:R-:W4:Y:S11]  /*64400*/  LDL.LU.64 R8, [R1+0x2c78] ;  /* 0x002c780001087983 */ /* 0x000f360000300a00 */
[----:B------:R-:W-:Y:S01]  /*64410*/  @!UPT UIADD3 URZ, URZ, URZ, URZ ;  /* 0x0000003f3f3ff290 */ /* 0x000fe2000fffe03f */
[----:B------:R0:W-:Y:S02]  /*64420*/  STL.64 [R1+0xd0], R24 ;  /* 0x0000d01801007387 */ /* 0x0001e40000100a00 */
[----:B--2---:R-:W-:Y:S02]  /*64430*/  IMAD.MOV.U32 R21, RZ, RZ, R29 ;  /* 0x000000ffff157224 */ /* 0x004fe400078e001d */
[----:B------:R1:W-:Y:S01]  /*64440*/  STL.64 [R1+0xd8], R26 ;  /* 0x0000d81a01007387 */ /* 0x0003e20000100a00 */
[----:B------:R-:W-:Y:S02]  /*64450*/  MOV R22, R2 ;  /* 0x0000000200167202 */ /* 0x000fe40000000f00 */
[----:B---3--:R-:W-:Y:S01]  /*64460*/  MOV R23, R0 ;  /* 0x0000000000177202 */ /* 0x008fe20000000f00 */
[----:B0-----:R-:W2:Y:S01]  /*64470*/  LDL.LU.64 R24, [R1+0x2c70] ;  /* 0x002c700001187983 */ /* 0x001ea20000300a00 */
[C---:B----4-:R-:W-:Y:S11]  /*64480*/  HMMA.16816.F32.BF16 R16, R12.reuse, R10, R16 ;  /* 0x0000000a0c10723c */ /* 0x050ff60000041810 */
[----:B------:R-:W-:Y:S11]  /*64490*/  @!UPT UIADD3 URZ, URZ, URZ, URZ ;  /* 0x0000003f3f3ff290 */ /* 0x000ff6000fffe03f */
[----:B------:R-:W-:Y:S02]  /*644a0*/  @!UPT UIADD3 URZ, URZ, URZ, URZ ;  /* 0x0000003f3f3ff290 */ /* 0x000fe4000fffe03f */
[----:B------:R-:W-:Y:S01]  /*644b0*/  IMAD.MOV.U32 R29, RZ, RZ, R16 ;  /* 0x000000ffff1d7224 */ /* 0x000fe200078e0010 */
[----:B-1----:R-:W-:Y:S01]  /*644c0*/  MOV R27, R17 ;  /* 0x00000011001b7202 */ /* 0x002fe20000000f00 */
[----:B------:R-:W3:Y:S01]  /*644d0*/  LDL.LU R16, [R1+0x2b0] ;  /* 0x0002b00001107983 */ /* 0x000ee20000300800 */
[----:B------:R-:W-:Y:S01]  /*644e0*/  MOV R2, R18 ;  /* 0x0000001200027202 */ /* 0x000fe20000000f00 */
[----:B------:R-:W3:Y:S02]  /*644f0*/  LDL.LU R17, [R1+0x2b4] ;  /* 0x0002b40001117983 */ /* 0x000ee40000300800 */
[----:B------:R-:W-:Y:S01]  /*64500*/  IMAD.MOV.U32 R0, RZ, RZ, R19 ;  /* 0x000000ffff007224 */ /* 0x000fe200078e0013 */
[----:B------:R-:W4:Y:S01]  /*64510*/  LDL.LU R18, [R1+0x2b8] ;  /* 0x0002b80001127983 */ /* 0x000f220000300800 */
[----:B------:R-:W4:Y:S01]  /*64520*/  LDL.LU R19, [R1+0x2bc] ;  /* 0x0002bc0001137983 */ /* 0x000f220000300800 */
[----:B------:R-:W-:Y:S02]  /*64530*/  HMMA.16816.F32.BF16 R12, R12, R6, R20 ;  /* 0x000000060c0c723c */ /* 0x000fe40000041814 */
[----:B----4-:R-:W-:Y:S01]  /*64540*/  STL.64 [R1+0x2bf0], R18 ;  /* 0x002bf01201007387 */ /* 0x010fe20000100a00 */
[----:B---3--:R0:W-:Y:S03]  /*64550*/  STL.64 [R1+0x2be8], R16 ;  /* 0x002be81001007387 */ /* 0x0081e60000100a00 */
[----:B0-----:R-:W3:Y:S01]  /*64560*/  LDL.LU R16, [R1+0x2c0] ;  /* 0x0002c00001107983 */ /* 0x001ee20000300800 */
[----:B------:R-:W3:Y:S02]  /*64570*/  LDL.LU R17, [R1+0x2c4] ;  /* 0x0002c40001117983 */ /* 0x000ee40000300800 */
[----:B------:R-:W3:Y:S02]  /*64580*/  LDL.LU R18, [R1+0x2c8] ;  /* 0x0002c80001127983 */ /* 0x000ee40000300800 */
[----:B------:R-:W3:Y:S01]  /*64590*/  LDL.LU R19, [R1+0x2cc] ;  /* 0x0002cc0001137983 */ /* 0x000ee20000300800 */
[----:B------:R-:W-:Y:S01]  /*645a0*/  STL [R1+0x2b40], R0 ;  /* 0x002b400001007387 */ /* 0x000fe20000100800 */
[----:B------:R-:W-:Y:S02]  /*645b0*/  STL [R1+0x2b3c], R2 ;  /* 0x002b3c0201007387 */ /* 0x000fe40000100800 */
[----:B------:R-:W-:Y:S02]  /*645c0*/  STL [R1+0x2b38], R29 ;  /* 0x002b381d01007387 */ /* 0x000fe40000100800 */
[----:B------:R-:W4:Y:S01]  /*645d0*/  LDL.LU.64 R22, [R1+0x2c68] ;  /* 0x002c680001167983 */ /* 0x000f220000300a00 */
[----:B------:R-:W4:Y:S05]  /*645e0*/  LDL.LU.64 R20, [R1+0x2c60] ;  /* 0x002c600001147983 */ /* 0x000f2a0000300a00 */
[----:B------:R-:W-:Y:S02]  /*645f0*/  STL.64 [R1+0xa0], R12 ;  /* 0x0000a00c01007387 */ /* 0x000fe40000100a00 */
[----:B------:R-:W-:Y:S02]  /*64600*/  STL.64 [R1+0xa8], R14 ;  /* 0x0000a80e01007387 */ /* 0x000fe40000100a00 */
[----:B------:R-:W0:Y:S02]  /*64610*/  LDSM.16.MT88.4 R12, [R9+0x3c100] ;  /* 0x03c10000090c783b */ /* 0x000e240000004200 */
[----:B0-----:R-:W-:Y:S01]  /*64620*/  IMAD.MOV.U32 R2, RZ, RZ, R14 ;  /* 0x000000ffff027224 */ /* 0x001fe200078e000e */
[----:B------:R-:W-:-:S02]  /*64630*/  MOV R0, R15 ;  /* 0x0000000f00007202 */ /* 0x000fc40000000f00 */
[----:B------:R-:W-:Y:S02]  /*64640*/  MOV R3, R12 ;  /* 0x0000000c00037202 */ /* 0x000fe40000000f00 */
        /* <DEDUP_REMOVED lines=26> */
[----:B------:R-:W4:Y:S11]  /*647f0*/  LDL.LU.64 R20, [R1+0x2c08] ;  /* 0x002c080001147983 */ /* 0x000f360000300a00 */
[----:B------:R-:W-:Y:S11]  /*64800*/  @!UPT UIADD3 URZ, URZ, URZ, URZ ;  /* 0x0000003f3f3ff290 */ /* 0x000ff6000fffe03f */
[----:B------:R-:W-:Y:S01]  /*64810*/  STL.64 [R1+0x250], R12 ;  /* 0x0002500c01007387 */ /* 0x000fe20000100a00 */
[----:B------:R0:W-:Y:S01]  /*64820*/  STL [R1+0x258], R14 ;  /* 0x0002580e01007387 */ /* 0x0001e20000100800 */
[----:B------:R-:W-:Y:S02]  /*64830*/  MOV R26, R15 ;  /* 0x0000000f001a7202 */ /* 0x000fe40000000f00 */
[----:B0-----:R-:W3:Y:S01]  /*64840*/  LDL.LU.64 R14, [R1+0x2c00] ;  /* 0x002c0000010e7983 */ /* 0x001ee20000300a00 */
[----:B------:R-:W3:Y:S02]  /*64850*/  LDL.LU.64 R12, [R1+0x2bf8] ;  /* 0x002bf800010c7983 */ /* 0x000ee40000300a00 */
[----:B------:R-:W-:Y:S02]  /*64860*/  STL [R1+0x2a28], R26 ;  /* 0x002a281a01007387 */ /* 0x000fe40000100800 */
[----:B------:R-:W-:Y:S01]  /*64870*/  STL [R1+0x2bb8], R27 ;  /* 0x002bb81b01007387 */ /* 0x000fe20000100800 */
[----:B--2---:R0:W-:Y:S04]  /*64880*/  STL.64 [R1+0x2bb0], R24 ;  /* 0x002bb01801007387 */ /* 0x0041e80000100a00 */
[----:B0-----:R-:W2:Y:S01]  /*64890*/  LDL.LU R24, [R1+0x240] ;  /* 0x0002400001187983 */ /* 0x001ea20000300800 */
[----:B------:R-:W2:Y:S02]  /*648a0*/  LDL.LU R25, [R1+0x244] ;  /* 0x0002440001197983 */ /* 0x000ea40000300800 */
[----:B------:R-:W2:Y:S02]  /*648b0*/  LDL.LU R26, [R1+0x248] ;  /* 0x00024800011a7983 */ /* 0x000ea40000300800 */
[----:B------:R-:W2:Y:S01]  /*648c0*/  LDL.LU R27, [R1+0x24c] ;  /* 0x00024c00011b7983 */ /* 0x000ea20000300800 */
[C---:B---3--:R-:W-:Y:S11]  /*648d0*/  HMMA.16816.F32.BF16 R16, R12.reuse, R10, R16 ;  /* 0x0000000a0c10723c */ /* 0x048ff60000041810 */
[----:B------:R-:W-:Y:S11]  /*648e0*/  @!UPT UIADD3 URZ, URZ, URZ, URZ ;  /* 0x0000003f3f3ff290 */ /* 0x000ff6000fffe03f */
[----:B------:R-:W-:Y:S01]  /*648f0*/  @!UPT UIADD3 URZ, URZ, URZ, URZ ;  /* 0x0000003f3f3ff290 */ /* 0x000fe2000fffe03f */
[----:B------:R0:W-:Y:S01]  /*64900*/  STL.64 [R1+0x270], R16 ;  /* 0x0002701001007387 */ /* 0x0001e20000100a00 */
[----:B------:R-:W-:Y:S01]  /*64910*/  IMAD.MOV.U32 R22, RZ, RZ, R18 ;  /* 0x000000ffff167224 */ /* 0x000fe200078e0012 */
[----:B------:R-:W-:Y:S02]  /*64920*/  MOV R23, R19 ;  /* 0x0000001300177202 */ /* 0x000fe40000000f00 */
[----:B------:R-:W3:Y:S04]  /*64930*/  LDL.LU.64 R18, [R1+0x2bf0] ;  /* 0x002bf00001127983 */ /* 0x000ee80000300a00 */
[----:B0-----:R-:W3:Y:S01]  /*64940*/  LDL.LU.64 R16, [R1+0x2be8] ;  /* 0x002be80001107983 */ /* 0x001ee20000300a00 */
[----:B------:R-:W-:Y:S02]  /*64950*/  STL [R1+0x2a30], R23 ;  /* 0x002a301701007387 */ /* 0x000fe40000100800 */
[----:B------:R-:W-:Y:S02]  /*64960*/  STL [R1+0x2a2c], R22 ;  /* 0x002a2c1601007387 */ /* 0x000fe40000100800 */
[----:B----4-:R0:W-:Y:S02]  /*64970*/  STL.64 [R1+0x2bc0], R20 ;  /* 0x002bc01401007387 */ /* 0x0101e40000100a00 */
[----:B0-----:R-:W4:Y:S01]  /*64980*/  LDL.LU R20, [R1+0x2a0] ;  /* 0x0002a00001147983 */ /* 0x001f220000300800 */
[----:B------:R-:W4:Y:S02]  /*64990*/  LDL.LU R21, [R1+0x2a4] ;  /* 0x0002a40001157983 */ /* 0x000f240000300800 */
[----:B------:R-:W4:Y:S02]  /*649a0*/  LDL.LU R22, [R1+0x2a8] ;  /* 0x0002a80001167983 */ /* 0x000f240000300800 */
[----:B------:R-:W4:Y:S01]  /*649b0*/  LDL.LU R23, [R1+0x2ac] ;  /* 0x0002ac0001177983 */ /* 0x000f220000300800 */
[----:B---3--:R-:W-:Y:S01]  /*649c0*/  HMMA.16816.F32.BF16 R12, R12, R6, R16 ;  /* 0x000000060c0c723c */ /* 0x008fe20000041810 */
[----:B------:R-:W4:Y:S01]  /*649d0*/  LDL.LU.64 R18, [R1+0x2be0] ;  /* 0x002be00001127983 */ /* 0x000f220000300a00 */
[----:B------:R-:W4:Y:S11]  /*649e0*/  LDL.LU.64 R16, [R1+0x2bd8] ;  /* 0x002bd80001107983 */ /* 0x000f360000300a00 */
[----:B------:R-:W-:Y:S10]  /*649f0*/  @!UPT UIADD3 URZ, URZ, URZ, URZ ;  /* 0x0000003f3f3ff290 */ /* 0x000ff4000fffe03f */
[----:B------:R0:W-:Y:S01]  /*64a00*/  STL.64 [R1+0x400], R12 ;  /* 0x0004000c01007387 */ /* 0x0001e20000100a00 */
[----:B------:R1:W-:Y:S03]  /*64a10*/  STL.64 [R1+0x408], R14 ;  /* 0x0004080e01007387 */ /* 0x0003e60000100a00 */
[----:B0-----:R-:W3:Y:S01]  /*64a20*/  LDL.LU R12, [R1+0x70] ;  /* 0x00007000010c7983 */ /* 0x001ee20000300800 */
[----:B------:R-:W3:Y:S01]  /*64a30*/  LDL.LU R13, [R1+0x74] ;  /* 0x00007400010d7983 */ /* 0x000ee20000300800 */
[----:B-1----:R-:W-:Y:S01]  /*64a40*/  MOV R14, R4 ;  /* 0x00000004000e7202 */ /* 0x002fe20000000f00 */
[----:B------:R-:W-:Y:S01]  /*64a50*/  IMAD.MOV.U32 R15, RZ, RZ, R5 ;  /* 0x000000ffff0f7224 */ /* 0x000fe200078e0005 */
[----:B------:R-:W3:Y:S01]  /*64a60*/  LDL.LU R4, [R1+0x2bd0] ;  /* 0x002bd00001047983 */ /* 0x000ee20000300800 */
[----:B------:R-:W3:Y:S03]  /*64a70*/  LDL.LU R5, [R1+0x2bcc] ;  /* 0x002bcc0001057983 */ /* 0x000ee60000300800 */
[----:B------:R0:W-:Y:S02]  /*64a80*/  STL.64 [R1+0x2b98], R14 ;  /* 0x002b980e01007387 */ /* 0x0001e40000100a00 */
[----:B0-----:R-:W-:Y:S01]  /*64a90*/  MOV R15, R8 ;  /* 0x00000008000f7202 */ /* 0x001fe20000000f00 */
[C---:B----4-:R-:W-:Y:S08]  /*64aa0*/  HMMA.16816.F32.BF16 R20, R16.reuse, R10, R20 ;  /* 0x0000000a1014723c */ /* 0x050ff00000041814 */
[----:B--2---:R-:W-:Y:S01]  /*64ab0*/  HMMA.16816.F32.BF16 R16, R16, R6, R24 ;  /* 0x000000061010723c */ /* 0x004fe20000041818 */
[----:B---3--:R0:W-:Y:S04]  /*64ac0*/  STL.64 [R1+0x2b90], R12 ;  /* 0x002b900c01007387 */ /* 0x0081e80000100a00 */
[----:B0-----:R-:W2:Y:S10]  /*64ad0*/  LDL.LU R12, [R1+0x60] ;  /* 0x00006000010c7983 */ /* 0x001eb40000300800 */
[----:B------:R-:W-:Y:S02]  /*64ae0*/  STL.64 [R1+0x280], R20 ;  /* 0x0002801401007387 */ /* 0x000fe40000100a00 */
[----:B------:R-:W-:Y:S06]  /*64af0*/  STL.64 [R1+0x288], R22 ;  /* 0x0002881601007387 */ /* 0x000fec0000100a00 */
[----:B------:R-:W-:Y:S01]  /*64b00*/  STL.64 [R1+0x3f0], R16 ;  /* 0x0003f01001007387 */ /* 0x000fe20000100a00 */
[----:B------:R-:W-:Y:S01]  /*64b10*/  STL.64 [R1+0x3f8], R18 ;  /* 0x0003f81201007387 */ /* 0x000fe20000100a00 */
[----:B------:R-:W2:Y:S02]  /*64b20*/  LDL.LU R13, [R1+0x64] ;  /* 0x00006400010d7983 */ /* 0x000ea40000300800 */
[----:B------:R-:W2:Y:S02]  /*64b30*/  LDL.LU R14, [R1+0x68] ;  /* 0x00006800010e7983 */ /* 0x000ea40000300800 */
[----:B------:R-:W3:Y:S01]  /*64b40*/  LDL.LU R8, [R1+0x2bc8] ;  /* 0x002bc80001087983 */ /* 0x000ee20000300800 */
[----:B------:R0:W-:Y:S04]  /*64b50*/  STL.64 [R1+0x2b68], R4 ;  /* 0x002b680401007387 */ /* 0x0001e80000100a00 */
[----:B------:R-:W1:Y:S04]  /*64b60*/  LDSM.16.MT88.4 R20, [R9+0x3c180] ;  /* 0x03c180000914783b */ /* 0x000e680000004200 */
[----:B0-----:R-:W4:Y:S01]  /*64b70*/  LDL.LU R4, [R1+0x1d0] ;  /* 0x0001d00001047983 */ /* 0x001f220000300800 */
[----:B------:R-:W4:Y:S02]  /*64b80*/  LDL.LU R5, [R1+0x1d4] ;  /* 0x0001d40001057983 */ /* 0x000f240000300800 */
[----:B------:R-:W2:Y:S02]  /*64b90*/  LDL.LU R6, [R1+0x1d8] ;  /* 0x0001d80001067983 */ /* 0x000ea40000300800 */
[----:B------:R-:W2:Y:S01]  /*64ba0*/  LDL.LU R7, [R1+0x1dc] ;  /* 0x0001dc0001077983 */ /* 0x000ea20000300800 */
[----:B------:R-:W3:Y:S01]  /*64bb0*/  LDL.LU R24, [R1+0x230] ;  /* 0x0002300001187983 */ /* 0x000ee20000300800 */
[----:B------:R-:W3:Y:S02]  /*64bc0*/  LDL.LU R25, [R1+0x234] ;  /* 0x0002340001197983 */ /* 0x000ee40000300800 */
[----:B------:R-:W3:Y:S02]  /*64bd0*/  LDL.LU R26, [R1+0x238] ;  /* 0x00023800011a7983 */ /* 0x000ee40000300800 */
[----:B------:R-:W3:Y:S01]  /*64be0*/  LDL.LU R27, [R1+0x23c] ;  /* 0x00023c00011b7983 */ /* 0x000ee20000300800 */
        /* <DEDUP_REMOVED lines=12> */
[----:B-1----:R-:W-:-:S02]  /*64cb0*/  MOV R11, R20 ;  /* 0x00000014000b7202 */ /* 0x002fc40000000f00 */
[----:B------:R-:W-:Y:S01]  /*64cc0*/  MOV R10, R21 ;  /* 0x00000015000a7202 */ /* 0x000fe20000000f00 */
[----:B----4-:R-:W-:Y:S01]  /*64cd0*/  STL.64 [R1+0x2ba8], R6 ;  /* 0x002ba80601007387 */ /* 0x010fe20000100a00 */
[----:B--2---:R0:W-:Y:S03]  /*64ce0*/  STL.64 [R1+0x2ba0], R4 ;  /* 0x002ba00401007387 */ /* 0x0041e60000100a00 */
[----:B0-----:R-:W2:Y:S01]  /*64cf0*/  LDL.LU R4, [R1+0x200] ;  /* 0x0002000001047983 */ /* 0x001ea20000300800 */
[----:B------:R-:W2:Y:S02]  /*64d00*/  LDL.LU R5, [R1+0x204] ;  /* 0x0002040001057983 */ /* 0x000ea40000300800 */
[----:B------:R-:W2:Y:S02]  /*64d10*/  LDL.LU R6, [R1+0x208] ;  /* 0x0002080001067983 */ /* 0x000ea40000300800 */
[----:B------:R-:W2:Y:S01]  /*64d20*/  LDL.LU R7, [R1+0x20c] ;  /* 0x00020c0001077983 */ /* 0x000ea20000300800 */
[----:B------:R-:W3:Y:S02]  /*64d30*/  LDL.LU.64 R20, [R1+0x2bc0] ;  /* 0x002bc00001147983 */ /* 0x000ee40000300a00 */
[C---:B---3--:R-:W-:Y:S11]  /*64d40*/  HMMA.16816.F32.BF16 R24, R12.reuse, R20, R24 ;  /* 0x000000140c18723c */ /* 0x048ff60000041818 */
[----:B------:R-:W-:Y:S11]  /*64d50*/  @!UPT UIADD3 URZ, URZ, URZ, URZ ;  /* 0x0000003f3f3ff290 */ /* 0x000ff6000fffe03f */
[----:B------:R-:W-:Y:S01]  /*64d60*/  @!UPT UIADD3 URZ, URZ, URZ, URZ ;  /* 0x0000003f3f3ff290 */ /* 0x000fe2000fffe03f */
[----:B------:R-:W-:Y:S01]  /*64d70*/  STL.64 [R1+0x3e0], R24 ;  /* 0x0003e01801007387 */ /* 0x000fe20000100a00 */
[----:B------:R0:W-:Y:S03]  /*64d80*/  STL.64 [R1+0x3e8], R26 ;  /* 0x0003e81a01007387 */ /* 0x0001e60000100a00 */
[----:B0-----:R-:W3:Y:S01]  /*64d90*/  LDL.LU R27, [R1+0x2bb8] ;  /* 0x002bb800011b7983 */ /* 0x001ee20000300800 */
        /* <DEDUP_REMOVED lines=8> */
[----:B------:R-:W2:Y:S01]  /*64e20*/  LDL.LU.64 R12, [R1+0x2b90] ;  /* 0x002b9000010c7983 */ /* 0x000ea20000300a00 */
[----:B------:R-:W-:Y:S02]  /*64e30*/  MOV R16, R3 ;  /* 0x0000000300107202 */ /* 0x000fe40000000f00 */
[----:B------:R-:W0:Y:S01]  /*64e40*/  S2R R3, SR_TID.X ;  /* 0x0000000000037919 */ /* 0x000e220000002100 */
[----:B------:R-:W-:Y:S01]  /*64e50*/  LOP3.LUT R8, R8, 0x7, RZ, 0xc0, !PT ;  /* 0x0000000708087812 */ /* 0x000fe200078ec0ff */
[----:B------:R-:W-:Y:S01]  /*64e60*/  IMAD.MOV.U32 R17, RZ, RZ, R28 ;  /* 0x000000ffff117224 */ /* 0x000fe200078e001c */
[----:B------:R-:W-:-:S03]  /*64e70*/  MOV R19, R0 ;  /* 0x0000000000137202 */ /* 0x000fc60000000f00 */
[----:B------:R-:W-:Y:S01]  /*64e80*/  IMAD R0, R8, 0x210, RZ ;  /* 0x0000021008007824 */ /* 0x000fe200078e02ff */
[C---:B0-----:R-:W-:Y:S01]  /*64e90*/  LOP3.LUT R28, R3.reuse, 0x10, RZ, 0xc0, !PT ;  /* 0x00000010031c7812 */ /* 0x041fe200078ec0ff */
[----:B------:R-:W-:-:S04]  /*64ea0*/  SHF.L.U32 R3, R3, 0x1, RZ ;  /* 0x0000000103037819 */ /* 0x000fc800000006ff */
[----:B------:R-:W-:Y:S01]  /*64eb0*/  IMAD.SHL.U32 R28, R28, 0x100, RZ ;  /* 0x000001001c1c7824 */ /* 0x000fe200078e00ff */
[----:B------:R-:W-:-:S04]  /*64ec0*/  LOP3.LUT R3, R0, 0x10, R3, 0x78, !PT ;  /* 0x0000001000037812 */ /* 0x000fc800078e7803 */
[----:B------:R-:W-:-:S04]  /*64ed0*/  LOP3.LUT R3, R3, R28, RZ, 0xfc, !PT ;  /* 0x0000001c03037212 */ /* 0x000fc800078efcff */
[----:B------:R-:W-:Y:S01]  /*64ee0*/  LOP3.LUT R3, R3, 0x20, RZ, 0x3c, !PT ;  /* 0x0000002003037812 */ /* 0x000fe200078e3cff */
[C---:B--2---:R-:W-:Y:S11]  /*64ef0*/  HMMA.16816.F32.BF16 R4, R12.reuse, R20, R4 ;  /* 0x000000140c04723c */ /* 0x044ff60000041804 */
        /* <DEDUP_REMOVED lines=13> */
[----:B0-----:R-:W2:Y:S01]  /*64fd0*/  LDL.LU.64 R6, [R1+0x2b88] ;  /* 0x002b880001067983 */ /* 0x001ea20000300a00 */
[----:B------:R-:W2:Y:S01]  /*64fe0*/  LDL.LU.64 R4, [R1+0x2b80] ;  /* 0x002b800001047983 */ /* 0x000ea20000300a00 */
[----:B------:R-:W-:Y:S01]  /*64ff0*/  MOV R18, R2 ;  /* 0x0000000200127202 */ /* 0x000fe20000000f00 */
        /* <DEDUP_REMOVED lines=8> */
[----:B------:R-:W-:Y:S01]  /*65080*/  MOV R29, R13 ;  /* 0x0000000d001d7202 */ /* 0x000fe20000000f00 */
[----:B------:R-:W-:Y:S02]  /*65090*/  IMAD.MOV.U32 R2, RZ, RZ, R12 ;  /* 0x000000ffff027224 */ /* 0x000fe400078e000c */
[----:B------:R-:W-:Y:S02]  /*650a0*/  STL [R1+0x2b4c], R3 ;  /* 0x002b4c0301007387 */ /* 0x000fe40000100800 */
[----:B------:R-:W-:Y:S02]  /*650b0*/  STL [R1+0x2b48], R29 ;  /* 0x002b481d01007387 */ /* 0x000fe40000100800 */
[----:B------:R-:W-:Y:S01]  /*650c0*/  STL [R1+0x2b44], R2 ;  /* 0x002b440201007387 */ /* 0x000fe20000100800 */
[----:B--2---:R-:W-:Y:S11]  /*650d0*/  HMMA.16816.F32.BF16 R4, R16, R20, R4 ;  /* 0x000000141004723c */ /* 0x004ff60000041804 */
[----:B------:R-:W-:Y:S11]  /*650e0*/  @!UPT UIADD3 URZ, URZ, URZ, URZ ;  /* 0x0000003f3f3ff290 */ /* 0x000ff6000fffe03f */
[----:B------:R-:W-:Y:S01]  /*650f0*/  @!UPT UIADD3 URZ, URZ, URZ, URZ ;  /* 0x0000003f3f3ff290 */ /* 0x000fe2000fffe03f */
[----:B------:R0:W-:Y:S01]  /*65100*/  STL.64 [R1+0x3b0], R4 ;  /* 0x0003b00401007387 */ /* 0x0001e20000100a00 */
[----:B------:R-:W-:Y:S03]  /*65110*/  STL.64 [R1+0x3b8], R6 ;  /* 0x0003b80601007387 */ /* 0x000fe60000100a00 */
[----:B0-----:R-:W2:Y:S01]  /*65120*/  LDL.LU.64 R4, [R1+0x2b68] ;  /* 0x002b680001047983 */ /* 0x001ea20000300a00 */
[----:B------:R0:W-:Y:S03]  /*65130*/  STL.64 [R1+0x2b60], R20 ;  /* 0x002b601401007387 */ /* 0x0001e60000100a00 */
[----:B0-----:R-:W4:Y:S01]  /*65140*/  LDL.LU R20, [R1+0x220] ;  /* 0x0002200001147983 */ /* 0x001f220000300800 */
[----:B------:R-:W4:Y:S03]  /*65150*/  LDL.LU R21, [R1+0x224] ;  /* 0x0002240001157983 */ /* 0x000f260000300800 */
[----:B------:R-:W0:Y:S04]  /*65160*/  S2R R0, SR_TID.X ;  /* 0x0000000000007919 */ /* 0x000e280000002100 */
[----:B------:R-:W1:Y:S01]  /*65170*/  S2R R13, SR_TID.X ;  /* 0x00000000000d7919 */ /* 0x000e620000002100 */
[----:B------:R-:W-:-:S02]  /*65180*/  IMAD.MOV.U32 R28, RZ, RZ, R15 ;  /* 0x000000ffff1c7224 */ /* 0x000fc400078e000f */
[----:B------:R-:W-:Y:S01]  /*65190*/  IMAD.MOV.U32 R9, RZ, RZ, R22 ;  /* 0x000000ffff097224 */ /* 0x000fe200078e0016 */
[----:B0-----:R-:W-:Y:S02]  /*651a0*/  LOP3.LUT R0, R0, 0x7, RZ, 0xc0, !PT ;  /* 0x0000000700007812 */ /* 0x001fe400078ec0ff */
[C---:B-1----:R-:W-:Y:S02]  /*651b0*/  LOP3.LUT R15, R13.reuse, 0x10, RZ, 0xc0, !PT ;  /* 0x000000100d0f7812 */ /* 0x042fe400078ec0ff */
[----:B------:R-:W-:Y:S01]  /*651c0*/  SHF.L.U32 R26, R13, 0x1, RZ ;  /* 0x000000010d1a7819 */ /* 0x000fe200000006ff */
[----:B------:R-:W-:Y:S01]  /*651d0*/  IMAD R14, R0, 0x210, RZ ;  /* 0x00000210000e7824 */ /* 0x000fe200078e02ff */
[----:B------:R-:W-:-:S04]  /*651e0*/  SHF.L.U32 R15, R15, 0x8, RZ ;  /* 0x000000080f0f7819 */ /* 0x000fc800000006ff */
[----:B------:R-:W-:-:S04]  /*651f0*/  LOP3.LUT R26, R14, 0x10, R26, 0x78, !PT ;  /* 0x000000100e1a7812 */ /* 0x000fc800078e781a */
[----:B------:R-:W-:Y:S02]  /*65200*/  LOP3.LUT R26, R26, R15, RZ, 0xfc, !PT ;  /* 0x0000000f1a1a7212 */ /* 0x000fe400078efcff */
[----:B------:R-:W-:Y:S02]  /*65210*/  MOV R8, R23 ;  /* 0x0000001700087202 */ /* 0x000fe40000000f00 */
[----:B------:R-:W-:Y:S01]  /*65220*/  LOP3.LUT R26, R26, 0x40, RZ, 0x3c, !PT ;  /* 0x000000401a1a7812 */ /* 0x000fe200078e3cff */
[----:B--2---:R-:W-:Y:S01]  /*65230*/  IMAD.MOV.U32 R22, RZ, RZ, R5 ;  /* 0x000000ffff167224 */ /* 0x004fe200078e0005 */
[----:B------:R-:W-:-:S03]  /*65240*/  MOV R23, R4 ;  /* 0x0000000400177202 */ /* 0x000fc60000000f00 */
[----:B------:R-:W0:Y:S02]  /*65250*/  LDSM.16.MT88.4 R4, [R26+0x3c000] ;  /* 0x03c000001a04783b */ /* 0x000e240000004200 */
[----:B0-----:R-:W-:Y:S01]  /*65260*/  MOV R3, R4 ;  /* 0x0000000400037202 */ /* 0x001fe20000000f00 */
[----:B------:R-:W-:Y:S01]  /*65270*/  IMAD.MOV.U32 R29, RZ, RZ, R5 ;  /* 0x000000ffff1d7224 */ /* 0x000fe200078e0005 */
[----:B------:R-:W-:Y:S02]  /*65280*/  MOV R2, R6 ;  /* 0x0000000600027202 */ /* 0x000fe40000000f00 */
[----:B------:R-:W-:Y:S02]  /*65290*/  MOV R0, R7 ;  /* 0x0000000700007202 */ /* 0x000fe40000000f00 */
[----:B------:R-:W0:Y:S04]  /*652a0*/  LDSM.16.MT88.4 R4, [R26+0x3c080] ;  /* 0x03c080001a04783b */ /* 0x000e280000004200 */
[----:B0-----:R0:W-:Y:S01]  /*652b0*/  STL.64 [R1+0x2a80], R6 ;  /* 0x002a800601007387 */ /* 0x0011e20000100a00 */
[----:B------:R1:W-:Y:S01]  /*652c0*/  STL.64 [R1+0x2a78], R4 ;  /* 0x002a780401007387 */ /* 0x0003e20000100a00 */
[----:B0-----:R-:W-:Y:S01]  /*652d0*/  MOV R6, R9 ;  /* 0x0000000900067202 */ /* 0x001fe20000000f00 */
[----:B-1----:R-:W-:Y:S01]  /*652e0*/  IMAD.MOV.U32 R4, RZ, RZ, R11 ;  /* 0x000000ffff047224 */ /* 0x002fe200078e000b */
[----:B------:R-:W-:Y:S01]  /*652f0*/  MOV R5, R10 ;  /* 0x0000000a00057202 */ /* 0x000fe20000000f00 */
[----:B------:R-:W-:-:S02]  /*65300*/  IMAD.MOV.U32 R7, RZ, RZ, R8 ;  /* 0x000000ffff077224 */ /* 0x000fc400078e0008 */
[----:B------:R-:W0:Y:S01]  /*65310*/  LDSM.16.MT88.4 R8, [R26+0x3c100] ;  /* 0x03c100001a08783b */ /* 0x000e220000004200 */
[----:B----4-:R-:W-:Y:S03]  /*65320*/  HMMA.16816.F32.BF16 R16, R16, R24, R20 ;  /* 0x000000181010723c */ /* 0x010fe60000041814 */
[----:B0-----:R0:W-:Y:S02]  /*65330*/  STL.64 [R1+0x2a60], R10 ;  /* 0x002a600a01007387 */ /* 0x0011e40000100a00 */
[----:B0-----:R-:W-:-:S04]  /*65340*/  SHF.L.U32 R11, R13, 0x1, RZ ;  /* 0x000000010d0b7819 */ /* 0x001fc800000006ff */
[----:B------:R-:W-:-:S04]  /*65350*/  LOP3.LUT R11, R14, 0x10, R11, 0x78, !PT ;  /* 0x000000100e0b7812 */ /* 0x000fc800078e780b */
[----:B------:R-:W-:Y:S02]  /*65360*/  LOP3.LUT R11, R11, R15, RZ, 0xfc, !PT ;  /* 0x0000000f0b0b7212 */ /* 0x000fe400078efcff */
[----:B------:R-:W0:Y:S04]  /*65370*/  LDSM.16.MT88.4 R12, [R26+0x3c180] ;  /* 0x03c180001a0c783b */ /* 0x000e280000004200 */
[----:B------:R-:W-:Y:S01]  /*65380*/  STL.64 [R1+0x2a58], R8 ;  /* 0x002a580801007387 */ /* 0x000fe20000100a00 */
[----:B------:R-:W-:-:S03]  /*65390*/  LOP3.LUT R11, R11, 0x60, RZ, 0x3c, !PT ;  /* 0x000000600b0b7812 */ /* 0x000fc600078e3cff */
[----:B0-----:R-:W-:Y:S01]  /*653a0*/  STL [R1+0x2a34], R15 ;  /* 0x002a340f01007387 */ /* 0x001fe20000100800 */
[----:B------:R-:W-:Y:S02]  /*653b0*/  STL [R1+0x2b58], R14 ;  /* 0x002b580e01007387 */ /* 0x000fe40000100800 */
[----:B------:R0:W-:Y:S02]  /*653c0*/  STL.64 [R1+0x2b50], R12 ;  /* 0x002b500c01007387 */ /* 0x0001e40000100a00 */
        /* <DEDUP_REMOVED lines=14> */
[C---:B--2---:R-:W-:Y:S08]  /*654b0*/  HMMA.16816.F32.BF16 R12, R4.reuse, R20, R12 ;  /* 0x00000014040c723c */ /* 0x044ff0000004180c */
[----:B----4-:R-:W-:Y:S01]  /*654c0*/  HMMA.16816.F32.BF16 R16, R4, R24, R16 ;  /* 0x000000180410723c */ /* 0x010fe20000041810 */
[----:B------:R-:W0:Y:S11]  /*654d0*/  LDSM.16.MT88.4 R4, [R11+0x3c080] ;  /* 0x03c080000b04783b */ /* 0x000e360000004200 */
[----:B------:R-:W-:Y:S03]  /*654e0*/  @!UPT UIADD3 URZ, URZ, URZ, URZ ;  /* 0x0000003f3f3ff290 */ /* 0x000fe6000fffe03f */
[----:B------:R-:W-:Y:S01]  /*654f0*/  STL.64 [R1+0x390], R12 ;  /* 0x0003900c01007387 */ /* 0x000fe20000100a00 */
[----:B------:R1:W-:Y:S03]  /*65500*/  STL.64 [R1+0x398], R14 ;  /* 0x0003980e01007387 */ /* 0x0003e60000100a00 */
[----:B-1----:R-:W2:Y:S01]  /*65510*/  LDL.LU R14, [R1+0x2b58] ;  /* 0x002b5800010e7983 */ /* 0x002ea20000300800 */
[----:B------:R-:W4:Y:S03]  /*65520*/  LDL.LU.64 R12, [R1+0x2b50] ;  /* 0x002b5000010c7983 */ /* 0x000f260000300a00 */
[----:B------:R-:W-:Y:S01]  /*65530*/  STL.64 [R1+0x370], R16 ;  /* 0x0003701001007387 */ /* 0x000fe20000100a00 */
[----:B------:R-:W-:Y:S01]  /*65540*/  STL.64 [R1+0x378], R18 ;  /* 0x0003781201007387 */ /* 0x000fe20000100a00 */
[----:B0-----:R-:W-:-:S05]  /*65550*/  MOV R26, R7 ;  /* 0x00000007001a7202 */ /* 0x001fca0000000f00 */
[----:B---3--:R-:W-:Y:S01]  /*65560*/  STL.64 [R1+0x2b28], R26 ;  /* 0x002b281a01007387 */ /* 0x008fe20000100a00 */
[----:B------:R-:W-:Y:S02]  /*65570*/  STL.64 [R1+0x2b20], R24 ;  /* 0x002b201801007387 */ /* 0x000fe40000100a00 */
[----:B------:R0:W-:Y:S02]  /*65580*/  STL [R1+0x2a98], R11 ;  /* 0x002a980b01007387 */ /* 0x0001e40000100800 */
[----:B------:R-:W3:Y:S01]  /*65590*/  LDL.LU R8, [R1+0x100] ;  /* 0x0001000001087983 */ /* 0x000ee20000300800 */
[----:B------:R-:W3:Y:S01]  /*655a0*/  LDL.LU R9, [R1+0x104] ;  /* 0x0001040001097983 */ /* 0x000ee20000300800 */
[----:B------:R-:W2:Y:S03]  /*655b0*/  LDL.LU R10, [R1+0x108] ;  /* 0x00010800010a7983 */ /* 0x000ea60000300800 */
[----:B0-----:R-:W2:Y:S01]  /*655c0*/  LDL.LU R11, [R1+0x10c] ;  /* 0x00010c00010b7983 */ /* 0x001ea20000300800 */
        /* <DEDUP_REMOVED lines=9> */
[----:B------:R-:W2:Y:S02]  /*65660*/  LDL.LU R19, [R1+0x3c] ;  /* 0x00003c0001137983 */ /* 0x000ea40000300800 */
[----:B--2---:R-:W-:Y:S01]  /*65670*/  STL.64 [R1+0x2b08], R18 ;  /* 0x002b081201007387 */ /* 0x004fe20000100a00 */
[----:B------:R-:W-:Y:S02]  /*65680*/  STL.64 [R1+0x2b00], R16 ;  /* 0x002b001001007387 */ /* 0x000fe40000100a00 */
[----:B------:R-:W-:Y:S02]  /*65690*/  STL.64 [R1+0x2aa8], R10 ;  /* 0x002aa80a01007387 */ /* 0x000fe40000100a00 */
[----:B---3--:R0:W-:Y:S02]  /*656a0*/  STL.64 [R1+0x2aa0], R8 ;  /* 0x002aa00801007387 */ /* 0x0081e40000100a00 */
        /* <DEDUP_REMOVED lines=33> */
[----:B------:R-:W-:Y:S02]  /*658c0*/  MOV R22, R6 ;  /* 0x0000000600167202 */ /* 0x000fe40000000f00 */
[----:B------:R-:W-:Y:S01]  /*658d0*/  MOV R5, R29 ;  /* 0x0000001d00057202 */ /* 0x000fe20000000f00 */
[----:B------:R-:W-:Y:S01]  /*658e0*/  MOV R6, R2 ;  /* 0x0000000200067202 */ /* 0x000fe20000000f00 */
[----:B----4-:R-:W-:Y:S01]  /*658f0*/  HMMA.16816.F32.BF16 R24, R16, R20, R24 ;  /* 0x000000141018723c */ /* 0x010fe20000041818 */
[----:B---3--:R-:W-:Y:S01]  /*65900*/  STL.64 [R1+0x2b18], R10 ;  /* 0x002b180a01007387 */ /* 0x008fe20000100a00 */
[----:B--2---:R0:W-:Y:S03]  /*65910*/  STL.64 [R1+0x2b10], R8 ;  /* 0x002b100801007387 */ /* 0x0041e60000100a00 */
[----:B0-----:R-:W2:Y:S01]  /*65920*/  LDL.LU R8, [R1+0x1a0] ;  /* 0x0001a00001087983 */ /* 0x001ea20000300800 */
[----:B------:R-:W2:Y:S02]  /*65930*/  LDL.LU R9, [R1+0x1a4] ;  /* 0x0001a40001097983 */ /* 0x000ea40000300800 */
[----:B------:R-:W2:Y:S02]  /*65940*/  LDL.LU R10, [R1+0x1a8] ;  /* 0x0001a800010a7983 */ /* 0x000ea40000300800 */
[----:B------:R-:W2:Y:S01]  /*65950*/  LDL.LU R11, [R1+0x1ac] ;  /* 0x0001ac00010b7983 */ /* 0x000ea20000300800 */
[----:B------:R-:W3:Y:S01]  /*65960*/  LDL.LU R3, [R1+0x2b4c] ;  /* 0x002b4c0001037983 */ /* 0x000ee20000300800 */
[----:B------:R-:W4:Y:S02]  /*65970*/  LDL.LU R29, [R1+0x2b48] ;  /* 0x002b4800011d7983 */ /* 0x000f240000300800 */
[----:B------:R-:W2:Y:S02]  /*65980*/  LDL.LU R2, [R1+0x2b44] ;  /* 0x002b440001027983 */ /* 0x000ea40000300800 */
[----:B------:R-:W-:-:S02]  /*65990*/  IMAD.MOV.U32 R7, RZ, RZ, R0 ;  /* 0x000000ffff077224 */ /* 0x000fc400078e0000 */
[----:B------:R-:W2:Y:S03]  /*659a0*/  LDL.LU R0, [R1+0x2b40] ;  /* 0x002b400001007983 */ /* 0x000ea60000300800 */
[----:B------:R-:W-:Y:S02]  /*659b0*/  STL.64 [R1+0x2ac8], R6 ;  /* 0x002ac80601007387 */ /* 0x000fe40000100a00 */
[----:B------:R0:W-:Y:S02]  /*659c0*/  STL.64 [R1+0x2ac0], R4 ;  /* 0x002ac00401007387 */ /* 0x0001e40000100a00 */
[----:B0-----:R-:W2:Y:S01]  /*659d0*/  LDL.LU R4, [R1+0x160] ;  /* 0x0001600001047983 */ /* 0x001ea20000300800 */
[----:B------:R-:W2:Y:S02]  /*659e0*/  LDL.LU R5, [R1+0x164] ;  /* 0x0001640001057983 */ /* 0x000ea40000300800 */
[----:B------:R-:W2:Y:S02]  /*659f0*/  LDL.LU R6, [R1+0x168] ;  /* 0x0001680001067983 */ /* 0x000ea40000300800 */
[----:B------:R-:W2:Y:S01]  /*65a00*/  LDL.LU R7, [R1+0x16c] ;  /* 0x00016c0001077983 */ /* 0x000ea20000300800 */
[----:B------:R0:W-:Y:S01]  /*65a10*/  STL.64 [R1+0x2a40], R14 ;  /* 0x002a400e01007387 */ /* 0x0001e20000100a00 */
[----:B------:R4:W-:Y:S01]  /*65a20*/  STL.64 [R1+0x2a38], R12 ;  /* 0x002a380c01007387 */ /* 0x0009e20000100a00 */
[----:B0-----:R-:W-:Y:S01]  /*65a30*/  MOV R15, R28 ;  /* 0x0000001c000f7202 */ /* 0x001fe20000000f00 */
[----:B---3--:R-:W-:Y:S01]  /*65a40*/  IMAD.MOV.U32 R14, RZ, RZ, R3 ;  /* 0x000000ffff0e7224 */ /* 0x008fe200078e0003 */
[----:B----4-:R-:W-:-:S02]  /*65a50*/  MOV R13, R29 ;  /* 0x0000001d000d7202 */ /* 0x010fc40000000f00 */
[----:B--2---:R-:W-:Y:S02]  /*65a60*/  MOV R12, R2 ;  /* 0x00000002000c7202 */ /* 0x004fe40000000f00 */
[----:B------:R-:W2:Y:S01]  /*65a70*/  LDL.LU R2, [R1+0x2b3c] ;  /* 0x002b3c0001027983 */ /* 0x000ea20000300800 */
[----:B------:R-:W3:Y:S02]  /*65a80*/  LDL.LU R29, [R1+0x2b38] ;  /* 0x002b3800011d7983 */ /* 0x000ee40000300800 */
[----:B------:R-:W4:Y:S02]  /*65a90*/  LDL.LU R3, [R1+0x2b34] ;  /* 0x002b340001037983 */ /* 0x000f240000300800 */
[----:B------:R-:W2:Y:S01]  /*65aa0*/  LDL.LU R28, [R1+0x2b30] ;  /* 0x002b3000011c7983 */ /* 0x000ea20000300800 */
        /* <DEDUP_REMOVED lines=30> */
[----:B------:R0:W-:Y:S01]  /*65c90*/  STL.64 [R1+0x330], R16 ;  /* 0x0003301001007387 */ /* 0x0001e20000100a00 */
[----:B------:R1:W-:Y:S03]  /*65ca0*/  STL.64 [R1+0x338], R18 ;  /* 0x0003381201007387 */ /* 0x0003e60000100a00 */
[----:B0-----:R-:W2:Y:S01]  /*65cb0*/  LDL.LU R16, [R1+0x140] ;  /* 0x0001400001107983 */ /* 0x001ea20000300800 */
[----:B------:R-:W2:Y:S02]  /*65cc0*/  LDL.LU R17, [R1+0x144] ;  /* 0x0001440001117983 */ /* 0x000ea40000300800 */
[----:B-1----:R-:W2:Y:S02]  /*65cd0*/  LDL.LU R18, [R1+0x148] ;  /* 0x0001480001127983 */ /* 0x002ea40000300800 */
[----:B------:R-:W2:Y:S01]  /*65ce0*/  LDL.LU R19, [R1+0x14c] ;  /* 0x00014c0001137983 */ /* 0x000ea20000300800 */
[----:B------:R-:W2:Y:S01]  /*65cf0*/  LDL.LU.64 R6, [R1+0x2ac8] ;  /* 0x002ac80001067983 */ /* 0x000ea20000300a00 */
[----:B------:R-:W2:Y:S02]  /*65d00*/  LDL.LU.64 R4, [R1+0x2ac0] ;  /* 0x002ac00001047983 */ /* 0x000ea40000300a00 */
[----:B------:R-:W-:Y:S02]  /*65d10*/  STL.64 [R1+0x320], R8 ;  /* 0x0003200801007387 */ /* 0x000fe40000100a00 */
        /* <DEDUP_REMOVED lines=13> */
[----:B------:R0:W-:Y:S01]  /*65df0*/  STL.64 [R1+0x2f0], R12 ;  /* 0x0002f00c01007387 */ /* 0x0001e20000100a00 */
[----:B------:R-:W-:Y:S03]  /*65e00*/  STL.64 [R1+0x2f8], R14 ;  /* 0x0002f80e01007387 */ /* 0x000fe60000100a00 */
[----:B0-----:R-:W3:Y:S04]  /*65e10*/  LDL.LU R12, [R1+0xd0] ;  /* 0x0000d000010c7983 */ /* 0x001ee80000300800 */
[----:B--2---:R-:W0:Y:S04]  /*65e20*/  LDSM.16.MT88.4 R8, [R11+0x3c100] ;  /* 0x03c100000b08783b */ /* 0x004e280000004200 */
[----:B0-----:R0:W-:Y:S01]  /*65e30*/  STL.64 [R1+0x80], R8 ;  /* 0x0000800801007387 */ /* 0x0011e20000100a00 */
[----:B------:R1:W-:Y:S02]  /*65e40*/  STL.64 [R1+0x88], R10 ;  /* 0x0000880a01007387 */ /* 0x0003e40000100a00 */
[----:B------:R-:W3:Y:S02]  /*65e50*/  LDL.LU R13, [R1+0xd4] ;  /* 0x0000d400010d7983 */ /* 0x000ee40000300800 */
        /* <DEDUP_REMOVED lines=19> */
[----:B------:R-:W-:Y:S01]  /*65f90*/  STL.64 [R1+0x2a50], R14 ;  /* 0x002a500e01007387 */ /* 0x000fe20000100a00 */
[----:B---3--:R0:W-:Y:S03]  /*65fa0*/  STL.64 [R1+0x2a48], R12 ;  /* 0x002a480c01007387 */ /* 0x0081e60000100a00 */
[----:B0-----:R-:W3:Y:S01]  /*65fb0*/  LDL.LU R12, [R1+0xe0] ;  /* 0x0000e000010c7983 */ /* 0x001ee20000300800 */
[----:B------:R-:W3:Y:S07]  /*65fc0*/  LDL.LU R13, [R1+0xe4] ;  /* 0x0000e400010d7983 */ /* 0x000eee0000300800 */
[----:B------:R0:W-:Y:S01]  /*65fd0*/  STL.64 [R1+0x300], R16 ;  /* 0x0003001001007387 */ /* 0x0001e20000100a00 */
[----:B------:R-:W-:Y:S01]  /*65fe0*/  MOV R14, R28 ;  /* 0x0000001c000e7202 */ /* 0x000fe20000000f00 */
[----:B----4-:R-:W-:Y:S01]  /*65ff0*/  IMAD.MOV.U32 R15, RZ, RZ, R3 ;  /* 0x000000ffff0f7224 */ /* 0x010fe200078e0003 */
[----:B------:R-:W-:-:S02]  /*66000*/  MOV R28, R18 ;  /* 0x00000012001c7202 */ /* 0x000fc40000000f00 */
[----:B------:R-:W-:Y:S01]  /*66010*/  MOV R3, R19 ;  /* 0x0000001300037202 */ /* 0x000fe20000000f00 */
[----:B0-----:R-:W4:Y:S01]  /*66020*/  LDL.LU R16, [R1+0xa0] ;  /* 0x0000a00001107983 */ /* 0x001f220000300800 */
[----:B------:R-:W4:Y:S02]  /*66030*/  LDL.LU R17, [R1+0xa4] ;  /* 0x0000a40001117983 */ /* 0x000f240000300800 */
[----:B------:R-:W3:Y:S02]  /*66040*/  LDL.LU R18, [R1+0xa8] ;  /* 0x0000a80001127983 */ /* 0x000ee40000300800 */
[----:B------:R-:W3:Y:S01]  /*66050*/  LDL.LU R19, [R1+0xac] ;  /* 0x0000ac0001137983 */ /* 0x000ee20000300800 */
[----:B--2---:R-:W-:Y:S01]  /*66060*/  HMMA.16816.F32.BF16 R4, R4, R24, R8 ;  /* 0x000000180404723c */ /* 0x004fe20000041808 */
[----:B---3--:R0:W-:Y:S01]  /*66070*/  STL.64 [R1+0x2a20], R18 ;  /* 0x002a201201007387 */ /* 0x0081e20000100a00 */
[----:B----4-:R1:W-:Y:S02]  /*66080*/  STL.64 [R1+0x2a18], R16 ;  /* 0x002a181001007387 */ /* 0x0103e40000100a00 */
[----:B------:R-:W-:Y:S02]  /*66090*/  STL [R1+0x27c8], R3 ;  /* 0x0027c80301007387 */ /* 0x000fe40000100800 */
[----:B------:R-:W-:Y:S01]  /*660a0*/  STL [R1+0x27c4], R28 ;  /* 0x0027c41c01007387 */ /* 0x000fe20000100800 */
[----:B------:R-:W2:Y:S01]  /*660b0*/  LDL.LU.64 R10, [R1+0x2a90] ;  /* 0x002a9000010a7983 */ /* 0x000ea20000300a00 */
[----:B------:R-:W2:Y:S01]  /*660c0*/  LDL.LU.64 R8, [R1+0x2a88] ;  /* 0x002a880001087983 */ /* 0x000ea20000300a00 */
[----:B0-----:R-:W-:Y:S01]  /*660d0*/  MOV R18, R2 ;  /* 0x0000000200127202 */ /* 0x001fe20000000f00 */
[----:B------:R-:W-:-:S02]  /*660e0*/  IMAD.MOV.U32 R19, RZ, RZ, R0 ;  /* 0x000000ffff137224 */ /* 0x000fc400078e0000 */
[----:B-1----:R-:W-:Y:S01]  /*660f0*/  IMAD.MOV.U32 R16, RZ, RZ, R29 ;  /* 0x000000ffff107224 */ /* 0x002fe200078e001d */
[----:B------:R-:W-:-:S11]  /*66100*/  MOV R17, R27 ;  /* 0x0000001b00117202 */ /* 0x000fd60000000f00 */
[----:B------:R-:W-:Y:S01]  /*66110*/  MOV R2, R6 ;  /* 0x0000000600027202 */ /* 0x000fe20000000f00 */
[----:B------:R-:W-:Y:S01]  /*66120*/  IMAD.MOV.U32 R0, RZ, RZ, R7 ;  /* 0x000000ffff007224 */ /* 0x000fe200078e0007 */
[----:B------:R-:W-:Y:S02]  /*66130*/  MOV R27, R4 ;  /* 0x00000004001b7202 */ /* 0x000fe40000000f00 */
[----:B------:R-:W-:Y:S01]  /*66140*/  MOV R29, R5 ;  /* 0x00000005001d7202 */ /* 0x000fe20000000f00 */
[----:B------:R-:W2:Y:S01]  /*66150*/  LDL.LU.64 R6, [R1+0x2a80] ;  /* 0x002a800001067983 */ /* 0x000ea20000300a00 */
        /* <DEDUP_REMOVED lines=30> */
[----:B------:R-:W4:Y:S11]  /*66340*/  LDL.LU.64 R12, [R1+0x2a38] ;  /* 0x002a3800010c7983 */ /* 0x000f360000300a00 */
[----:B------:R-:W-:Y:S10]  /*66350*/  @!UPT UIADD3 URZ, URZ, URZ, URZ ;  /* 0x0000003f3f3ff290 */ /* 0x000ff4000fffe03f */
[----:B------:R2:W-:Y:S01]  /*66360*/  STL.64 [R1+0x2a0], R8 ;  /* 0x0002a00801007387 */ /* 0x0005e20000100a00 */
[----:B------:R0:W-:Y:S01]  /*66370*/  STL.64 [R1+0x2a8], R10 ;  /* 0x0002a80a01007387 */ /* 0x0001e20000100a00 */
[----:B--2---:R-:W-:Y:S02]  /*66380*/  MOV R8, R15 ;  /* 0x0000000f00087202 */ /* 0x004fe40000000f00 */
[----:B------:R-:W4:Y:S01]  /*66390*/  LDL.LU R15, [R1+0x2a34] ;  /* 0x002a3400010f7983 */ /* 0x000f220000300800 */
[----:B0-----:R-:W-:Y:S01]  /*663a0*/  MOV R10, R22 ;  /* 0x00000016000a7202 */ /* 0x001fe20000000f00 */
[----:B------:R-:W-:Y:S01]  /*663b0*/  IMAD.MOV.U32 R11, RZ, RZ, R26 ;  /* 0x000000ffff0b7224 */ /* 0x000fe200078e001a */
[----:B------:R-:W-:Y:S02]  /*663c0*/  MOV R9, R23 ;  /* 0x0000001700097202 */ /* 0x000fe40000000f00 */
[----:B------:R-:W2:Y:S01]  /*663d0*/  LDL.LU R23, [R1+0x2a30] ;  /* 0x002a300001177983 */ /* 0x000ea20000300800 */
[----:B------:R-:W2:Y:S02]  /*663e0*/  LDL.LU R22, [R1+0x2a2c] ;  /* 0x002a2c0001167983 */ /* 0x000ea40000300800 */
[----:B------:R-:W2:Y:S02]  /*663f0*/  LDL.LU R26, [R1+0x2a28] ;  /* 0x002a2800011a7983 */ /* 0x000ea40000300800 */
[----:B------:R-:W-:Y:S01]  /*66400*/  STL.64 [R1+0x29f8], R10 ;  /* 0x0029f80a01007387 */ /* 0x000fe20000100a00 */
[----:B------:R0:W-:Y:S04]  /*66410*/  STL.64 [R1+0x29f0], R8 ;  /* 0x0029f00801007387 */ /* 0x0001e80000100a00 */
        /* <DEDUP_REMOVED lines=8> */
[----:B------:R0:W-:Y:S03]  /*664a0*/  STL.64 [R1+0x298], R18 ;  /* 0x0002981201007387 */ /* 0x0001e60000100a00 */
[----:B0-----:R-:W4:Y:S01]  /*664b0*/  LDL.LU.64 R18, [R1+0x2a20] ;  /* 0x002a200001127983 */ /* 0x001f220000300a00 */
[----:B------:R-:W4:Y:S03]  /*664c0*/  LDL.LU.64 R16, [R1+0x2a18] ;  /* 0x002a180001107983 */ /* 0x000f260000300a00 */
[----:B------:R-:W0:Y:S04]  /*664d0*/  S2R R28, SR_TID.X ;  /* 0x00000000001c7919 */ /* 0x000e280000002100 */
[----:B------:R-:W1:Y:S01]  /*664e0*/  S2R R3, SR_TID.X ;  /* 0x0000000000037919 */ /* 0x000e620000002100 */
[----:B----4-:R-:W-:Y:S03]  /*664f0*/  HMMA.16816.F32.BF16 R12, R12, R24, R16 ;  /* 0x000000180c0c723c */ /* 0x010fe60000041810 */
[----:B------:R-:W4:Y:S01]  /*66500*/  LDL.LU.64 R18, [R1+0x2a10] ;  /* 0x002a100001127983 */ /* 0x000f220000300a00 */
[----:B------:R-:W4:Y:S01]  /*66510*/  LDL.LU.64 R16, [R1+0x2a08] ;  /* 0x002a080001107983 */ /* 0x000f220000300a00 */
        /* <DEDUP_REMOVED lines=8> */
[----:B------:R-:W-:Y:S01]  /*665a0*/  STL.64 [R1+0x230], R12 ;  /* 0x0002300c01007387 */ /* 0x000fe20000100a00 */
[----:B------:R2:W-:Y:S02]  /*665b0*/  STL.64 [R1+0x238], R14 ;  /* 0x0002380e01007387 */ /* 0x0005e40000100a00 */
[----:B--2---:R-:W-:Y:S01]  /*665c0*/  MOV R15, R26 ;  /* 0x0000001a000f7202 */ /* 0x004fe20000000f00 */
[C---:B----4-:R-:W-:Y:S08]  /*665d0*/  HMMA.16816.F32.BF16 R8, R16.reuse, R20, R8 ;  /* 0x000000141008723c */ /* 0x050ff00000041808 */
[----:B---3--:R-:W-:Y:S01]  /*665e0*/  HMMA.16816.F32.BF16 R4, R16, R24, R4 ;  /* 0x000000181004723c */ /* 0x008fe20000041804 */
[----:B------:R-:W0:Y:S11]  /*665f0*/  S2R R19, SR_TID.X ;  /* 0x0000000000137919 */ /* 0x000e360000002100 */
[----:B------:R-:W-:Y:S03]  /*66600*/  @!UPT UIADD3 URZ, URZ, URZ, URZ ;  /* 0x0000003f3f3ff290 */ /* 0x000fe6000fffe03f */
[----:B------:R-:W-:Y:S01]  /*66610*/  STL.64 [R1+0x260], R8 ;  /* 0x0002600801007387 */ /* 0x000fe20000100a00 */
[----:B0-----:R-:W-:-:S03]  /*66620*/  SHF.L.U32 R3, R19, 0x1, RZ ;  /* 0x0000000113037819 */ /* 0x001fc600000006ff */
[----:B------:R-:W-:Y:S04]  /*66630*/  STL.64 [R1+0x268], R10 ;  /* 0x0002680a01007387 */ /* 0x000fe80000100a00 */
[----:B------:R-:W-:Y:S01]  /*66640*/  STL.64 [R1+0x220], R4 ;  /* 0x0002200401007387 */ /* 0x000fe20000100a00 */
[----:B------:R-:W-:Y:S01]  /*66650*/  LOP3.LUT R3, R2, 0x10, R3, 0x78, !PT ;  /* 0x0000001002037812 */ /* 0x000fe200078e7803 */
[----:B------:R-:W-:Y:S02]  /*66660*/  STL.64 [R1+0x228], R6 ;  /* 0x0002280601007387 */ /* 0x000fe40000100a00 */
[----:B------:R-:W0:Y:S01]  /*66670*/  LDSM.16.MT88.4 R4, [R28+0x3c180] ;  /* 0x03c180001c04783b */ /* 0x000e220000004200 */
[----:B------:R-:W-:-:S05]  /*66680*/  LOP3.LUT R3, R3, R0, RZ, 0xfc, !PT ;  /* 0x0000000003037212 */ /* 0x000fca00078efcff */
[----:B------:R-:W1:Y:S04]  /*66690*/  LDSM.16.MT88.4 R8, [R3+0x3e000] ;  /* 0x03e000000308783b */ /* 0x000e680000004200 */
[----:B0-----:R-:W-:Y:S01]  /*666a0*/  STL.64 [R1+0x2970], R6 ;  /* 0x0029700601007387 */ /* 0x001fe20000100a00 */
[----:B------:R0:W-:Y:S02]  /*666b0*/  STL.64 [R1+0x2968], R4 ;  /* 0x0029680401007387 */ /* 0x0001e40000100a00 */
[----:B-1----:R-:W-:Y:S01]  /*666c0*/  IMAD.MOV.U32 R0, RZ, RZ, R9 ;  /* 0x000000ffff007224 */ /* 0x002fe200078e0009 */
[----:B------:R-:W-:Y:S02]  /*666d0*/  MOV R2, R10 ;  /* 0x0000000a00027202 */ /* 0x000fe40000000f00 */
[----:B------:R-:W-:Y:S01]  /*666e0*/  MOV R29, R11 ;  /* 0x0000000b001d7202 */ /* 0x000fe20000000f00 */
[----:B0-----:R-:W2:Y:S01]  /*666f0*/  LDL.LU R4, [R1+0x110] ;  /* 0x0001100001047983 */ /* 0x001ea20000300800 */
[----:B------:R-:W2:Y:S02]  /*66700*/  LDL.LU R5, [R1+0x114] ;  /* 0x0001140001057983 */ /* 0x000ea40000300800 */
[----:B------:R-:W2:Y:S02]  /*66710*/  LDL.LU R6, [R1+0x118] ;  /* 0x0001180001067983 */ /* 0x000ea40000300800 */
[----:B------:R-:W2:Y:S01]  /*66720*/  LDL.LU R7, [R1+0x11c] ;  /* 0x00011c0001077983 */ /* 0x000ea20000300800 */
[----:B------:R-:W-:Y:S02]  /*66730*/  STL [R1+0x60], R8 ;  /* 0x0000600801007387 */ /* 0x000fe40000100800 */
[----:B------:R-:W0:Y:S04]  /*66740*/  LDSM.16.MT88.4 R8, [R3+0x3e080] ;  /* 0x03e080000308783b */ /* 0x000e280000004200 */
[----:B------:R-:W3:Y:S02]  /*66750*/  LDL.LU R12, [R1+0x250] ;  /* 0x00025000010c7983 */ /* 0x000ee40000300800 */
[----:B------:R-:W3:Y:S01]  /*66760*/  LDL.LU R13, [R1+0x254] ;  /* 0x00025400010d7983 */ /* 0x000ee20000300800 */
[----:B------:R-:W3:Y:S01]  /*66770*/  LDL.LU R14, [R1+0x258] ;  /* 0x00025800010e7983 */ /* 0x000ee20000300800 */
[----:B------:R-:W4:Y:S02]  /*66780*/  LDL.LU R26, [R1+0x2a00] ;  /* 0x002a0000011a7983 */ /* 0x000f240000300800 */
[----:B------:R-:W-:Y:S02]  /*66790*/  STL [R1+0x29bc], R29 ;  /* 0x0029bc1d01007387 */ /* 0x000fe40000100800 */
[----:B------:R-:W-:Y:S01]  /*667a0*/  STL [R1+0x29b8], R2 ;  /* 0x0029b80201007387 */ /* 0x000fe20000100800 */
[----:B------:R-:W-:Y:S04]  /*667b0*/  STL [R1+0x29b4], R0 ;  /* 0x0029b40001007387 */ /* 0x000fe80000100800 */
        /* <DEDUP_REMOVED lines=8> */
[----:B0-----:R-:W2:Y:S04]  /*66840*/  LDL.LU.64 R8, [R1+0x29f0] ;  /* 0x0029f00001087983 */ /* 0x001ea80000300a00 */
[----:B------:R-:W0:Y:S01]  /*66850*/  S2R R28, SR_TID.X ;  /* 0x00000000001c7919 */ /* 0x000e220000002100 */
[----:B------:R-:W-:Y:S02]  /*66860*/  STL [R1+0x29c8], R0 ;  /* 0x0029c80001007387 */ /* 0x000fe40000100800 */
[----:B------:R-:W-:Y:S01]  /*66870*/  STL [R1+0x29c4], R2 ;  /* 0x0029c40201007387 */ /* 0x000fe20000100800 */
[C---:B------:R-:W-:Y:S01]  /*66880*/  LOP3.LUT R18, R19.reuse, 0x7, RZ, 0xc0, !PT ;  /* 0x0000000713127812 */ /* 0x040fe200078ec0ff */
[----:B------:R-:W-:Y:S01]  /*66890*/  STL [R1+0x29c0], R29 ;  /* 0x0029c01d01007387 */ /* 0x000fe20000100800 */
[----:B------:R-:W-:-:S03]  /*668a0*/  LOP3.LUT R19, R19, 0x10, RZ, 0xc0, !PT ;  /* 0x0000001013137812 */ /* 0x000fc600078ec0ff */
[----:B------:R-:W-:Y:S01]  /*668b0*/  IMAD R18, R18, 0x210, RZ ;  /* 0x0000021012127824 */ /* 0x000fe200078e02ff */
[----:B------:R-:W-:Y:S01]  /*668c0*/  SHF.L.U32 R19, R19, 0x8, RZ ;  /* 0x0000000813137819 */ /* 0x000fe200000006ff */
[----:B--2---:R-:W-:Y:S11]  /*668d0*/  HMMA.16816.F32.BF16 R4, R8, R20, R4 ;  /* 0x000000140804723c */ /* 0x004ff60000041804 */
[----:B------:R-:W-:Y:S11]  /*668e0*/  @!UPT UIADD3 URZ, URZ, URZ, URZ ;  /* 0x0000003f3f3ff290 */ /* 0x000ff6000fffe03f */
[----:B------:R-:W-:Y:S01]  /*668f0*/  @!UPT UIADD3 URZ, URZ, URZ, URZ ;  /* 0x0000003f3f3ff290 */ /* 0x000fe2000fffe03f */
[----:B------:R-:W-:Y:S01]  /*66900*/  STL.64 [R1+0x210], R4 ;  /* 0x0002100401007387 */ /* 0x000fe20000100a00 */
[----:B------:R-:W-:Y:S02]  /*66910*/  STL.64 [R1+0x218], R6 ;  /* 0x0002180601007387 */ /* 0x000fe40000100a00 */
[----:B------:R0:W1:Y:S02]  /*66920*/  LDSM.16.MT88.4 R4, [R3+0x3e180] ;  /* 0x03e180000304783b */ /* 0x0000640000004200 */
[----:B0-----:R-:W-:-:S04]  /*66930*/  SHF.L.U32 R3, R28, 0x1, RZ ;  /* 0x000000011c037819 */ /* 0x001fc800000006ff */
[----:B------:R-:W-:-:S04]  /*66940*/  LOP3.LUT R3, R18, 0x10, R3, 0x78, !PT ;  /* 0x0000001012037812 */ /* 0x000fc800078e7803 */
[----:B------:R-:W-:-:S04]  /*66950*/  LOP3.LUT R3, R3, R19, RZ, 0xfc, !PT ;  /* 0x0000001303037212 */ /* 0x000fc800078efcff */
[----:B------:R-:W-:-:S05]  /*66960*/  LOP3.LUT R3, R3, 0x20, RZ, 0x3c, !PT ;  /* 0x0000002003037812 */ /* 0x000fca00078e3cff */
[----:B------:R-:W0:Y:S01]  /*66970*/  LDSM.16.MT88.4 R16, [R3+0x3e000] ;  /* 0x03e000000310783b */ /* 0x000e220000004200 */
[----:B-1----:R-:W-:Y:S01]  /*66980*/  IMAD.MOV.U32 R0, RZ, RZ, R5 ;  /* 0x000000ffff007224 */ /* 0x002fe200078e0005 */
[----:B------:R-:W-:Y:S02]  /*66990*/  MOV R2, R6 ;  /* 0x0000000600027202 */ /* 0x000fe40000000f00 */
[----:B------:R-:W-:Y:S01]  /*669a0*/  STL [R1+0x30], R4 ;  /* 0x0000300401007387 */ /* 0x000fe20000100800 */
[----:B------:R-:W-:Y:S02]  /*669b0*/  MOV R29, R7 ;  /* 0x00000007001d7202 */ /* 0x000fe40000000f00 */
[----:B------:R-:W1:Y:S03]  /*669c0*/  LDSM.16.MT88.4 R4, [R3+0x3e080] ;  /* 0x03e080000304783b */ /* 0x000e660000004200 */
[----:B------:R-:W-:Y:S01]  /*669d0*/  STL [R1+0x29d4], R29 ;  /* 0x0029d41d01007387 */ /* 0x000fe20000100800 */
[----:B------:R-:W-:Y:S02]  /*669e0*/  STL [R1+0x29d0], R2 ;  /* 0x0029d00201007387 */ /* 0x000fe40000100800 */
[----:B------:R1:W-:Y:S01]  /*669f0*/  STL [R1+0x29cc], R0 ;  /* 0x0029cc0001007387 */ /* 0x0003e20000100800 */
[----:B0-----:R-:W-:Y:S01]  /*66a00*/  STL.64 [R1+0x20], R16 ;  /* 0x0000201001007387 */ /* 0x001fe20000100a00 */
[----:B------:R-:W-:Y:S02]  /*66a10*/  STL.64 [R1+0x28], R18 ;  /* 0x0000281201007387 */ /* 0x000fe40000100a00 */
[----:B------:R-:W0:Y:S01]  /*66a20*/  LDSM.16.MT88.4 R16, [R3+0x3e100] ;  /* 0x03e100000310783b */ /* 0x000e220000004200 */
[----:B---3--:R-:W-:Y:S01]  /*66a30*/  HMMA.16816.F32.BF16 R8, R8, R24, R12 ;  /* 0x000000180808723c */ /* 0x008fe2000004180c */
[----:B-1----:R-:W-:-:S02]  /*66a40*/  MOV R0, R7 ;  /* 0x0000000700007202 */ /* 0x002fc40000000f00 */
[----:B------:R-:W1:Y:S04]  /*66a50*/  S2R R7, SR_TID.X ;  /* 0x0000000000077919 */ /* 0x000e680000002100 */
[----:B------:R-:W-:Y:S01]  /*66a60*/  STL [R1+0x10], R4 ;  /* 0x0000100401007387 */ /* 0x000fe20000100800 */
[----:B----4-:R1:W-:Y:S01]  /*66a70*/  STL.64 [R1+0x29a0], R26 ;  /* 0x0029a01a01007387 */ /* 0x0103e20000100a00 */
[----:B------:R-:W-:Y:S02]  /*66a80*/  LOP3.LUT R28, R28, 0x7, RZ, 0xc0, !PT ;  /* 0x000000071c1c7812 */ /* 0x000fe400078ec0ff */
[----:B0-----:R-:W-:Y:S01]  /*66a90*/  STL.64 [R1], R16 ;  /* 0x0000001001007387 */ /* 0x001fe20000100a00 */
[----:B------:R-:W-:Y:S11]  /*66aa0*/  STL.64 [R1+0x8], R18 ;  /* 0x0000081201007387 */ /* 0x000ff60000100a00 */
[----:B------:R-:W-:Y:S02]  /*66ab0*/  STL.64 [R1+0x200], R8 ;  /* 0x0002000801007387 */ /* 0x000fe40000100a00 */
[----:B------:R-:W-:Y:S01]  /*66ac0*/  STL.64 [R1+0x208], R10 ;  /* 0x0002080a01007387 */ /* 0x000fe20000100a00 */
[----:B------:R0:W-:Y:S01]  /*66ad0*/  STL.64 [R1+0x2998], R24 ;  /* 0x0029981801007387 */ /* 0x0001e20000100a00 */
[C---:B-1----:R-:W-:Y:S01]  /*66ae0*/  IMAD.SHL.U32 R27, R7.reuse, 0x2, RZ ;  /* 0x00000002071b7824 */ /* 0x042fe200078e00ff */
[----:B------:R-:W-:-:S02]  /*66af0*/  LOP3.LUT R26, R7, 0x10, RZ, 0xc0, !PT ;  /* 0x00000010071a7812 */ /* 0x000fc400078ec0ff */
[----:B------:R-:W1:Y:S02]  /*66b00*/  LDSM.16.MT88.4 R8, [R3+0x3e180] ;  /* 0x03e180000308783b */ /* 0x000e640000004200 */
[----:B------:R-:W-:Y:S01]  /*66b10*/  SHF.L.U32 R26, R26, 0x8, RZ ;  /* 0x000000081a1a7819 */ /* 0x000fe200000006ff */
[----:B0-----:R-:W-:-:S05]  /*66b20*/  IMAD R25, R28, 0x210, RZ ;  /* 0x000002101c197824 */ /* 0x001fca00078e02ff */
[----:B------:R-:W-:-:S04]  /*66b30*/  LOP3.LUT R27, R25, 0x10, R27, 0x78, !PT ;  /* 0x00000010191b7812 */ /* 0x000fc800078e781b */
[----:B------:R-:W-:-:S04]  /*66b40*/  LOP3.LUT R27, R27, R26, RZ, 0xfc, !PT ;  /* 0x0000001a1b1b7212 */ /* 0x000fc800078efcff */
[----:B------:R-:W-:-:S05]  /*66b50*/  LOP3.LUT R27, R27, 0x40, RZ, 0x3c, !PT ;  /* 0x000000401b1b7812 */ /* 0x000fca00078e3cff */
[----:B------:R-:W0:Y:S04]  /*66b60*/  LDSM.16.MT88.4 R12, [R27+0x3e000] ;  /* 0x03e000001b0c783b */ /* 0x000e280000004200 */
[----:B------:R-:W2:Y:S04]  /*66b70*/  LDSM.16.MT88.4 R16, [R27+0x3e080] ;  /* 0x03e080001b10783b */ /* 0x000ea80000004200 */
[----:B-1----:R1:W-:Y:S01]  /*66b80*/  STL.64 [R1+0x27f8], R10 ;  /* 0x0027f80a01007387 */ /* 0x0023e20000100a00 */
[----:B------:R3:W-:Y:S01]  /*66b90*/  STL.64 [R1+0x27f0], R8 ;  /* 0x0027f00801007387 */ /* 0x0007e20000100a00 */
[----:B-1----:R-:W-:-:S02]  /*66ba0*/  MOV R10, R22 ;  /* 0x00000016000a7202 */ /* 0x002fc40000000f00 */
[----:B---3--:R-:W3:Y:S01]  /*66bb0*/  LDL.LU R8, [R1+0x270] ;  /* 0x0002700001087983 */ /* 0x008ee20000300800 */
[----:B------:R-:W3:Y:S02]  /*66bc0*/  LDL.LU R9, [R1+0x274] ;  /* 0x0002740001097983 */ /* 0x000ee40000300800 */
[----:B------:R-:W4:Y:S01]  /*66bd0*/  LDL.LU R22, [R1+0x29e8] ;  /* 0x0029e80001167983 */ /* 0x000f220000300800 */
[----:B------:R-:W-:Y:S02]  /*66be0*/  MOV R11, R23 ;  /* 0x00000017000b7202 */ /* 0x000fe40000000f00 */
[----:B------:R-:W4:Y:S04]  /*66bf0*/  LDL.LU R23, [R1+0x29e4] ;  /* 0x0029e40001177983 */ /* 0x000f280000300800 */
[----:B0-----:R-:W-:Y:S01]  /*66c00*/  STL [R1+0x27c0], R15 ;  /* 0x0027c00f01007387 */ /* 0x001fe20000100800 */
[----:B------:R-:W-:Y:S02]  /*66c10*/  STL [R1+0x29e0], R14 ;  /* 0x0029e00e01007387 */ /* 0x000fe40000100800 */
[----:B------:R0:W-:Y:S02]  /*66c20*/  STL.64 [R1+0x29d8], R12 ;  /* 0x0029d80c01007387 */ /* 0x0001e40000100a00 */
[----:B0-----:R-:W3:Y:S01]  /*66c30*/  LDL.LU.64 R12, [R1+0x80] ;  /* 0x00008000010c7983 */ /* 0x001ee20000300a00 */
[----:B------:R-:W4:Y:S02]  /*66c40*/  LDL.LU.64 R14, [R1+0x88] ;  /* 0x00008800010e7983 */ /* 0x000f240000300a00 */
[----:B--2---:R-:W-:Y:S02]  /*66c50*/  STL [R1+0x27bc], R16 ;  /* 0x0027bc1001007387 */ /* 0x004fe40000100800 */
[----:B------:R-:W-:Y:S01]  /*66c60*/  STL [R1+0x27b8], R17 ;  /* 0x0027b81101007387 */ /* 0x000fe20000100800 */
[----:B------:R-:W-:Y:S01]  /*66c70*/  STL [R1+0x27b4], R18 ;  /* 0x0027b41201007387 */ /* 0x000fe20000100800 */
[----:B------:R-:W-:Y:S02]  /*66c80*/  STL [R1+0x27b0], R19 ;  /* 0x0027b01301007387 */ /* 0x000fe40000100800 */
[----:B------:R-:W0:Y:S04]  /*66c90*/  LDSM.16.MT88.4 R16, [R27+0x3e100] ;  /* 0x03e100001b10783b */ /* 0x000e280000004200 */
[----:B------:R-:W-:Y:S01]  /*66ca0*/  IMAD.MOV.U32 R29, RZ, RZ, R5 ;  /* 0x000000ffff1d7224 */ /* 0x000fe200078e0005 */
[----:B------:R-:W-:Y:S01]  /*66cb0*/  MOV R2, R6 ;  /* 0x0000000600027202 */ /* 0x000fe20000000f00 */
[----:B0-----:R-:W-:Y:S01]  /*66cc0*/  STL.64 [R1+0x70], R16 ;  /* 0x0000701001007387 */ /* 0x001fe20000100a00 */
[----:B------:R3:W-:Y:S02]  /*66cd0*/  STL.64 [R1+0x78], R18 ;  /* 0x0000781201007387 */ /* 0x0007e40000100a00 */
[----:B---3--:R-:W-:Y:S01]  /*66ce0*/  MOV R19, R12 ;  /* 0x0000000c00137202 */ /* 0x008fe20000000f00 */
[----:B----4-:R-:W-:Y:S01]  /*66cf0*/  HMMA.16816.F32.BF16 R8, R12, R20, R8 ;  /* 0x000000140c08723c */ /* 0x010fe20000041808 */
[----:B------:R-:W-:Y:S01]  /*66d00*/  MOV R5, R14 ;  /* 0x0000000e00057202 */ /* 0x000fe20000000f00 */
[----:B------:R-:W-:Y:S01]  /*66d10*/  IMAD.MOV.U32 R6, RZ, RZ, R13 ;  /* 0x000000ffff067224 */ /* 0x000fe200078e000d */
[----:B------:R-:W2:Y:S01]  /*66d20*/  LDL.LU R14, [R1+0x29e0] ;  /* 0x0029e000010e7983 */ /* 0x000ea20000300800 */
[----:B------:R-:W3:Y:S01]  /*66d30*/  LDL.LU.64 R12, [R1+0x29d8] ;  /* 0x0029d800010c7983 */ /* 0x000ee20000300a00 */
[----:B------:R-:W-:Y:S11]  /*66d40*/  MOV R4, R15 ;  /* 0x0000000f00047202 */ /* 0x000ff60000000f00 */
[----:B------:R-:W-:Y:S07]  /*66d50*/  @!UPT UIADD3 URZ, URZ, URZ, URZ ;  /* 0x0000003f3f3ff290 */ /* 0x000fee000fffe03f */
[----:B------:R-:W-:Y:S01]  /*66d60*/  STL [R1+0x25c], R11 ;  /* 0x00025c0b01007387 */ /* 0x000fe20000100800 */
[----:B------:R-:W-:Y:S01]  /*66d70*/  MOV R3, R8 ;  /* 0x0000000800037202 */ /* 0x000fe20000000f00 */
[----:B------:R-:W-:Y:S01]  /*66d80*/  IMAD.MOV.U32 R28, RZ, RZ, R9 ;  /* 0x000000ffff1c7224 */ /* 0x000fe200078e0009 */
[----:B------:R-:W-:Y:S02]  /*66d90*/  MOV R15, R10 ;  /* 0x0000000a000f7202 */ /* 0x000fe40000000f00 */
[----:B------:R-:W0:Y:S01]  /*66da0*/  LDSM.16.MT88.4 R8, [R27+0x3e180] ;  /* 0x03e180001b08783b */ /* 0x000e220000004200 */
[----:B------:R-:W-:-:S04]  /*66db0*/  SHF.L.U32 R7, R7, 0x1, RZ ;  /* 0x0000000107077819 */ /* 0x000fc800000006ff */
[----:B------:R-:W-:-:S04]  /*66dc0*/  LOP3.LUT R7, R25, 0x10, R7, 0x78, !PT ;  /* 0x0000001019077812 */ /* 0x000fc800078e7807 */
[----:B------:R-:W-:Y:S01]  /*66dd0*/  LOP3.LUT R7, R7, R26, RZ, 0xfc, !PT ;  /* 0x0000001a07077212 */ /* 0x000fe200078efcff */
[----:B------:R-:W-:Y:S03]  /*66de0*/  STL.64 [R1+0x2980], R22 ;  /* 0x0029801601007387 */ /* 0x000fe60000100a00 */
[----:B------:R-:W-:Y:S01]  /*66df0*/  LOP3.LUT R7, R7, 0x60, RZ, 0x3c, !PT ;  /* 0x0000006007077812 */ /* 0x000fe200078e3cff */
[----:B------:R-:W-:Y:S04]  /*66e00*/  STL.64 [R1+0x2978], R20 ;  /* 0x0029781401007387 */ /* 0x000fe80000100a00 */
[----:B------:R-:W1:Y:S04]  /*66e10*/  LDSM.16.MT88.4 R20, [R7+0x3e000] ;  /* 0x03e000000714783b */ /* 0x000e680000004200 */
[----:B------:R-:W-:Y:S01]  /*66e20*/  LDSM.16.MT88.4 R24, [R7+0x3e100] ;  /* 0x03e100000718783b */ /* 0x000fe20000004200 */
[----:B0-----:R-:W-:Y:S01]  /*66e30*/  MOV R16, R9 ;  /* 0x0000000900107202 */ /* 0x001fe20000000f00 */
[----:B------:R-:W-:Y:S01]  /*66e40*/  IMAD.MOV.U32 R17, RZ, RZ, R10 ;  /* 0x000000ffff117224 */ /* 0x000fe200078e000a */
[----:B------:R-:W-:Y:S01]  /*66e50*/  MOV R18, R11 ;  /* 0x0000000b00127202 */ /* 0x000fe20000000f00 */
[----:B--2---:R-:W-:Y:S01]  /*66e60*/  STL.64 [R1+0x27d8], R14 ;  /* 0x0027d80e01007387 */ /* 0x004fe20000100a00 */
[----:B---3--:R0:W-:Y:S02]  /*66e70*/  STL.64 [R1+0x27d0], R12 ;  /* 0x0027d00c01007387 */ /* 0x0081e40000100a00 */
[----:B------:R-:W-:Y:S02]  /*66e80*/  STL [R1+0xe0], R8 ;  /* 0x0000e00801007387 */ /* 0x000fe40000100800 */
[----:B------:R-:W2:Y:S04]  /*66e90*/  LDSM.16.MT88.4 R8, [R7+0x3e080] ;  /* 0x03e080000708783b */ /* 0x000ea80000004200 */
[----:B0-----:R-:W3:Y:S01]  /*66ea0*/  LDL.LU R12, [R1+0x2f0] ;  /* 0x0002f000010c7983 */ /* 0x001ee20000300800 */
[----:B-1----:R-:W-:Y:S02]  /*66eb0*/  STL.64 [R1+0x130], R20 ;  /* 0x0001301401007387 */ /* 0x002fe40000100a00 */
[----:B------:R-:W-:Y:S01]  /*66ec0*/  STL.64 [R1+0x138], R22 ;  /* 0x0001381601007387 */ /* 0x000fe20000100a00 */
[----:B--2---:R0:W-:Y:S01]  /*66ed0*/  STL.64 [R1+0x180], R8 ;  /* 0x0001800801007387 */ /* 0x0041e20000100a00 */
[----:B------:R1:W-:Y:S02]  /*66ee0*/  STL.64 [R1+0x188], R10 ;  /* 0x0001880a01007387 */ /* 0x0003e40000100a00 */
[----:B------:R-:W3:Y:S02]  /*66ef0*/  LDL.LU R13, [R1+0x2f4] ;  /* 0x0002f400010d7983 */ /* 0x000ee40000300800 */
[----:B------:R-:W2:Y:S01]  /*66f00*/  LDL.LU R14, [R1+0x2f8] ;  /* 0x0002f800010e7983 */ /* 0x000ea20000300800 */
[----:B------:R-:W2:Y:S04]  /*66f10*/  LDL.LU R15, [R1+0x2fc] ;  /* 0x0002fc00010f7983 */ /* 0x000ea80000300800 */
[----:B0-----:R-:W4:Y:S01]  /*66f20*/  LDL.LU R8, [R1] ;  /* 0x0000000001087983 */ /* 0x001f220000300800 */
[----:B------:R-:W4:Y:S02]  /*66f30*/  LDL.LU R9, [R1+0x4] ;  /* 0x0000040001097983 */ /* 0x000f240000300800 */
[----:B-1----:R-:W2:Y:S02]  /*66f40*/  LDL.LU R10, [R1+0x8] ;  /* 0x00000800010a7983 */ /* 0x002ea40000300800 */
[----:B------:R-:W2:Y:S02]  /*66f50*/  LDL.LU R11, [R1+0xc] ;  /* 0x00000c00010b7983 */ /* 0x000ea40000300800 */
[----:B--2---:R-:W-:Y:S01]  /*66f60*/  STL.64 [R1+0x2828], R10 ;  /* 0x0028280a01007387 */ /* 0x004fe20000100a00 */
[----:B----4-:R-:W-:Y:S02]  /*66f70*/  STL.64 [R1+0x2820], R8 ;  /* 0x0028200801007387 */ /* 0x010fe40000100a00 */
        /* <DEDUP_REMOVED lines=46> */
[----:B------:R-:W-:-:S02]  /*67260*/  MOV R10, R2 ;  /* 0x00000002000a7202 */ /* 0x000fc40000000f00 */
[----:B------:R-:W-:Y:S02]  /*67270*/  MOV R11, R29 ;  /* 0x0000001d000b7202 */ /* 0x000fe40000000f00 */
[----:B------:R-:W-:Y:S02]  /*67280*/  MOV R9, R0 ;  /* 0x0000000000097202 */ /* 0x000fe40000000f00 */
        /* <DEDUP_REMOVED lines=51> */
[----:B------:R-:W-:Y:S01]  /*675c0*/  IMAD.MOV.U32 R10, RZ, RZ, R2 ;  /* 0x000000ffff0a7224 */ /* 0x000fe200078e0002 */
[----:B------:R-:W-:-:S02]  /*675d0*/  MOV R11, R29 ;  /* 0x0000001d000b7202 */ /* 0x000fc40000000f00 */
[----:B------:R-:W-:Y:S02]  /*675e0*/  MOV R9, R0 ;  /* 0x0000000000097202 */ /* 0x000fe40000000f00 */
[----:B------:R-:W2:Y:S01]  /*675f0*/  LDL.LU R0, [R1+0x29b0] ;  /* 0x0029b00001007983 */ /* 0x000ea20000300800 */
[----:B------:R-:W2:Y:S02]  /*67600*/  LDL.LU R2, [R1+0x29ac] ;  /* 0x0029ac0001027983 */ /* 0x000ea40000300800 */
[----:B------:R-:W2:Y:S02]  /*67610*/  LDL.LU R29, [R1+0x29a8] ;  /* 0x0029a800011d7983 */ /* 0x000ea40000300800 */
[----:B------:R-:W-:Y:S01]  /*67620*/  STL.64 [R1+0x2950], R10 ;  /* 0x0029500a01007387 */ /* 0x000fe20000100a00 */
[----:B----4-:R0:W-:Y:S04]  /*67630*/  STL.64 [R1+0x2948], R8 ;  /* 0x0029480801007387 */ /* 0x0101e80000100a00 */
        /* <DEDUP_REMOVED lines=40> */
[----:B------:R-:W-:Y:S01]  /*678c0*/  MOV R20, R19 ;  /* 0x0000001300147202 */ /* 0x000fe20000000f00 */
[----:B------:R-:W-:Y:S01]  /*678d0*/  MOV R19, R24 ;  /* 0x0000001800137202 */ /* 0x000fe20000000f00 */
[----:B------:R-:W-:Y:S01]  /*678e0*/  MOV R21, R6 ;  /* 0x0000000600157202 */ /* 0x000fe20000000f00 */
[----:B------:R-:W-:Y:S01]  /*678f0*/  IMAD.MOV.U32 R22, RZ, RZ, R5 ;  /* 0x000000ffff167224 */ /* 0x000fe200078e0005 */
[----:B------:R-:W-:-:S02]  /*67900*/  MOV R23, R4 ;  /* 0x0000000400177202 */ /* 0x000fc40000000f00 */
[----:B------:R-:W0:Y:S01]  /*67910*/  LDSM.16.MT88.4 R4, [R7+0x3e180] ;  /* 0x03e180000704783b */ /* 0x000e220000004200 */
[----:B------:R-:W-:Y:S06]  /*67920*/  BAR.SYNC.DEFER_BLOCKING 0x0 ;  /* 0x0000000000007b1d */ /* 0x000fec0000010000 */
[----:B----4-:R-:W-:Y:S01]  /*67930*/  STL.64 [R1+0x2938], R14 ;  /* 0x0029380e01007387 */ /* 0x010fe20000100a00 */
[----:B---3--:R1:W-:Y:S03]  /*67940*/  STL.64 [R1+0x2930], R12 ;  /* 0x0029300c01007387 */ /* 0x0083e60000100a00 */
[----:B-1----:R-:W3:Y:S01]  /*67950*/  LDL.LU R12, [R1+0x3e0] ;  /* 0x0003e000010c7983 */ /* 0x002ee20000300800 */
[----:B------:R-:W3:Y:S02]  /*67960*/  LDL.LU R13, [R1+0x3e4] ;  /* 0x0003e400010d7983 */ /* 0x000ee40000300800 */
[----:B------:R-:W3:Y:S02]  /*67970*/  LDL.LU R14, [R1+0x3e8] ;  /* 0x0003e800010e7983 */ /* 0x000ee40000300800 */
[----:B------:R-:W3:Y:S01]  /*67980*/  LDL.LU R15, [R1+0x3ec] ;  /* 0x0003ec00010f7983 */ /* 0x000ee20000300800 */
[----:B------:R-:W-:Y:S01]  /*67990*/  STL [R1+0x1d4], R25 ;  /* 0x0001d41901007387 */ /* 0x000fe20000100800 */
[----:B------:R1:W-:Y:S03]  /*679a0*/  STL.64 [R1+0x1d8], R26 ;  /* 0x0001d81a01007387 */ /* 0x0003e60000100a00 */
[----:B-1----:R-:W4:Y:S01]  /*679b0*/  LDL.LU.64 R26, [R1+0x29a0] ;  /* 0x0029a000011a7983 */ /* 0x002f220000300a00 */
[----:B------:R-:W2:Y:S02]  /*679c0*/  LDL.LU.64 R24, [R1+0x2998] ;  /* 0x0029980001187983 */ /* 0x000ea40000300a00 */
[----:B--2---:R-:W-:Y:S01]  /*679d0*/  HMMA.16816.F32.BF16 R20, R20, R24, R8 ;  /* 0x000000181414723c */ /* 0x004fe20000041808 */
[----:B------:R-:W2:Y:S01]  /*679e0*/  LDL.LU.64 R10, [R1+0x2990] ;  /* 0x00299000010a7983 */ /* 0x000ea20000300a00 */
[----:B------:R-:W2:Y:S11]  /*679f0*/  LDL.LU.64 R8, [R1+0x2988] ;  /* 0x0029880001087983 */ /* 0x000eb60000300a00 */
[----:B------:R-:W-:Y:S10]  /*67a00*/  @!UPT UIADD3 URZ, URZ, URZ, URZ ;  /* 0x0000003f3f3ff290 */ /* 0x000ff4000fffe03f */
[----:B------:R-:W-:Y:S01]  /*67a10*/  STL.64 [R1+0x240], R20 ;  /* 0x0002401401007387 */ /* 0x000fe20000100a00 */
[----:B------:R1:W-:Y:S03]  /*67a20*/  STL.64 [R1+0x248], R22 ;  /* 0x0002481601007387 */ /* 0x0003e60000100a00 */
[----:B-1----:R-:W3:Y:S01]  /*67a30*/  LDL.LU.64 R22, [R1+0x2980] ;  /* 0x0029800001167983 */ /* 0x002ee20000300a00 */
[----:B------:R-:W2:Y:S02]  /*67a40*/  LDL.LU.64 R20, [R1+0x2978] ;  /* 0x0029780001147983 */ /* 0x000ea40000300a00 */
        /* <DEDUP_REMOVED lines=16> */
[----:B------:R-:W-:Y:S01]  /*67b50*/  MOV R25, R6 ;  /* 0x0000000600197202 */ /* 0x000fe20000000f00 */
[----:B------:R-:W-:Y:S01]  /*67b60*/  IMAD.MOV.U32 R24, RZ, RZ, R7 ;  /* 0x000000ffff187224 */ /* 0x000fe200078e0007 */
[----:B------:R-:W-:Y:S01]  /*67b70*/  MOV R6, R2 ;  /* 0x0000000200067202 */ /* 0x000fe20000000f00 */
[----:B------:R-:W-:Y:S01]  /*67b80*/  IMAD.MOV.U32 R7, RZ, RZ, R0 ;  /* 0x000000ffff077224 */ /* 0x000fe200078e0000 */
[----:B----4-:R-:W-:Y:S02]  /*67b90*/  MOV R4, R27 ;  /* 0x0000001b00047202 */ /* 0x010fe40000000f00 */
[----:B------:R-:W2:Y:S01]  /*67ba0*/  LDL.LU R27, [R1+0x2940] ;  /* 0x00294000011b7983 */ /* 0x000ea20000300800 */
[C---:B---3--:R-:W-:Y:S11]  /*67bb0*/  HMMA.16816.F32.BF16 R12, R8.reuse, R22, R12 ;  /* 0x00000016080c723c */ /* 0x048ff6000004180c */
[----:B------:R-:W-:Y:S11]  /*67bc0*/  @!UPT UIADD3 URZ, URZ, URZ, URZ ;  /* 0x0000003f3f3ff290 */ /* 0x000ff6000fffe03f */
[----:B------:R-:W-:Y:S01]  /*67bd0*/  @!UPT UIADD3 URZ, URZ, URZ, URZ ;  /* 0x0000003f3f3ff290 */ /* 0x000fe2000fffe03f */
[----:B------:R-:W-:Y:S01]  /*67be0*/  STL.64 [R1+0x1e0], R12 ;  /* 0x0001e00c01007387 */ /* 0x000fe20000100a00 */
[----:B------:R0:W-:Y:S01]  /*67bf0*/  STL.64 [R1+0x1e8], R14 ;  /* 0x0001e80e01007387 */ /* 0x0001e20000100a00 */
[----:B------:R-:W-:Y:S02]  /*67c00*/  MOV R2, R12 ;  /* 0x0000000c00027202 */ /* 0x000fe40000000f00 */
[----:B------:R-:W-:Y:S01]  /*67c10*/  MOV R0, R13 ;  /* 0x0000000d00007202 */ /* 0x000fe20000000f00 */
        /* <DEDUP_REMOVED lines=55> */
[----:B------:R-:W-:Y:S01]  /*67f90*/  MOV R5, R29 ;  /* 0x0000001d00057202 */ /* 0x000fe20000000f00 */
[C---:B--2---:R-:W-:Y:S11]  /*67fa0*/  HMMA.16816.F32.BF16 R12, R8.reuse, R22, R12 ;  /* 0x00000016080c723c */ /* 0x044ff6000004180c */
[----:B------:R-:W-:Y:S11]  /*67fb0*/  @!UPT UIADD3 URZ, URZ, URZ, URZ ;  /* 0x0000003f3f3ff290 */ /* 0x000ff6000fffe03f */
[----:B------:R-:W-:Y:S01]  /*67fc0*/  @!UPT UIADD3 URZ, URZ, URZ, URZ ;  /* 0x0000003f3f3ff290 */ /* 0x000fe2000fffe03f */
[----:B------:R-:W-:Y:S01]  /*67fd0*/  STL.64 [R1+0x150], R12 ;  /* 0x0001500c01007387 */ /* 0x000fe20000100a00 */
[----:B------:R0:W-:Y:S01]  /*67fe0*/  STL.64 [R1+0x158], R14 ;  /* 0x0001580e01007387 */ /* 0x0001e20000100a00 */
[----:B------:R-:W-:Y:S02]  /*67ff0*/  MOV R29, R15 ;  /* 0x0000000f001d7202 */ /* 0x000fe40000000f00 */
        /* <DEDUP_REMOVED lines=49> */
[----:B------:R-:W3:Y:S11]  /*68310*/  LDL.LU.64 R12, [R1+0x27d0] ;  /* 0x0027d000010c7983 */ /* 0x000ef60000300a00 */
[----:B------:R-:W-:Y:S10]  /*68320*/  @!UPT UIADD3 URZ, URZ, URZ, URZ ;  /* 0x0000003f3f3ff290 */ /* 0x000ff4000fffe03f */
[----:B------:R0:W-:Y:S01]  /*68330*/  STL.64 [R1+0xa0], R8 ;  /* 0x0000a00801007387 */ /* 0x0001e20000100a00 */
[----:B------:R2:W-:Y:S02]  /*68340*/  STL.64 [R1+0xa8], R10 ;  /* 0x0000a80a01007387 */ /* 0x0005e40000100a00 */
[----:B0-----:R-:W-:Y:S01]  /*68350*/  IMAD.MOV.U32 R8, RZ, RZ, R3 ;  /* 0x000000ffff087224 */ /* 0x001fe200078e0003 */
[----:B------:R-:W-:Y:S01]  /*68360*/  MOV R9, R28 ;  /* 0x0000001c00097202 */ /* 0x000fe20000000f00 */
[----:B------:R-:W4:Y:S01]  /*68370*/  LDL.LU R3, [R1+0x27c8] ;  /* 0x0027c80001037983 */ /* 0x000f220000300800 */
[----:B------:R-:W3:Y:S01]  /*68380*/  LDL.LU R28, [R1+0x27c4] ;  /* 0x0027c400011c7983 */ /* 0x000ee20000300800 */
[----:B--2---:R-:W-:Y:S02]  /*68390*/  MOV R10, R15 ;  /* 0x0000000f000a7202 */ /* 0x004fe40000000f00 */
[----:B------:R-:W2:Y:S01]  /*683a0*/  LDL.LU R15, [R1+0x27c0] ;  /* 0x0027c000010f7983 */ /* 0x000ea20000300800 */
[----:B------:R-:W2:Y:S03]  /*683b0*/  LDL.LU R11, [R1+0x25c] ;  /* 0x00025c00010b7983 */ /* 0x000ea60000300800 */
[----:B--2---:R-:W-:Y:S01]  /*683c0*/  STL.64 [R1+0x2708], R10 ;  /* 0x0027080a01007387 */ /* 0x004fe20000100a00 */
[----:B------:R0:W-:Y:S03]  /*683d0*/  STL.64 [R1+0x2700], R8 ;  /* 0x0027000801007387 */ /* 0x0001e60000100a00 */
[----:B0-----:R-:W2:Y:S01]  /*683e0*/  LDL.LU R8, [R1+0x300] ;  /* 0x0003000001087983 */ /* 0x001ea20000300800 */
[----:B------:R-:W2:Y:S01]  /*683f0*/  LDL.LU R9, [R1+0x304] ;  /* 0x0003040001097983 */ /* 0x000ea20000300800 */
[----:B---3--:R-:W-:Y:S01]  /*68400*/  MOV R10, R28 ;  /* 0x0000001c000a7202 */ /* 0x008fe20000000f00 */
[----:B----4-:R-:W-:Y:S01]  /*68410*/  IMAD.MOV.U32 R11, RZ, RZ, R3 ;  /* 0x000000ffff0b7224 */ /* 0x010fe200078e0003 */
[C---:B------:R-:W-:Y:S08]  /*68420*/  HMMA.16816.F32.BF16 R4, R12.reuse, R26, R4 ;  /* 0x0000001a0c04723c */ /* 0x040ff00000041804 */
[-C--:B--2---:R-:W-:Y:S11]  /*68430*/  HMMA.16816.F32.BF16 R8, R12, R22.reuse, R8 ;  /* 0x000000160c08723c */ /* 0x084ff60000041808 */
[----:B------:R-:W-:Y:S11]  /*68440*/  @!UPT UIADD3 URZ, URZ, URZ, URZ ;  /* 0x0000003f3f3ff290 */ /* 0x000ff6000fffe03f */
[----:B------:R-:W-:Y:S01]  /*68450*/  @!UPT UIADD3 URZ, URZ, URZ, URZ ;  /* 0x0000003f3f3ff290 */ /* 0x000fe2000fffe03f */
[----:B------:R0:W-:Y:S01]  /*68460*/  STL.64 [R1+0xb0], R8 ;  /* 0x0000b00801007387 */ /* 0x0001e20000100a00 */
[----:B------:R1:W-:Y:S02]  /*68470*/  STL.64 [R1+0xb8], R10 ;  /* 0x0000b80a01007387 */ /* 0x0003e40000100a00 */
[----:B------:R-:W-:Y:S02]  /*68480*/  STL.64 [R1+0x27a8], R26 ;  /* 0x0027a81a01007387 */ /* 0x000fe40000100a00 */
[----:B------:R-:W-:Y:S01]  /*68490*/  STL.64 [R1+0x27a0], R24 ;  /* 0x0027a01801007387 */ /* 0x000fe20000100a00 */
[----:B------:R2:W-:Y:S01]  /*684a0*/  STL.64 [R1+0x90], R4 ;  /* 0x0000900401007387 */ /* 0x0005e20000100a00 */
[----:B------:R-:W-:Y:S01]  /*684b0*/  MOV R28, R8 ;  /* 0x00000008001c7202 */ /* 0x000fe20000000f00 */
[----:B------:R3:W-:Y:S01]  /*684c0*/  STL.64 [R1+0x98], R6 ;  /* 0x0000980601007387 */ /* 0x0007e20000100a00 */
[----:B------:R-:W-:Y:S01]  /*684d0*/  MOV R3, R9 ;  /* 0x0000000900037202 */ /* 0x000fe20000000f00 */
[----:B0-----:R-:W4:Y:S01]  /*684e0*/  LDL.LU R8, [R1+0x200] ;  /* 0x0002000001087983 */ /* 0x001f220000300800 */
[----:B------:R-:W4:Y:S02]  /*684f0*/  LDL.LU R9, [R1+0x204] ;  /* 0x0002040001097983 */ /* 0x000f240000300800 */
[----:B-1----:R-:W4:Y:S02]  /*68500*/  LDL.LU R10, [R1+0x208] ;  /* 0x00020800010a7983 */ /* 0x002f240000300800 */
[----:B------:R-:W4:Y:S01]  /*68510*/  LDL.LU R11, [R1+0x20c] ;  /* 0x00020c00010b7983 */ /* 0x000f220000300800 */
[----:B--2---:R-:W2:Y:S01]  /*68520*/  LDL.LU R4, [R1+0xe0] ;  /* 0x0000e00001047983 */ /* 0x004ea20000300800 */
[----:B------:R-:W-:Y:S01]  /*68530*/  MOV R5, R16 ;  /* 0x0000001000057202 */ /* 0x000fe20000000f00 */
[----:B---3--:R-:W-:Y:S01]  /*68540*/  IMAD.MOV.U32 R6, RZ, RZ, R17 ;  /* 0x000000ffff067224 */ /* 0x008fe200078e0011 */
[----:B------:R-:W-:Y:S01]  /*68550*/  MOV R7, R18 ;  /* 0x0000001200077202 */ /* 0x000fe20000000f00 */
[----:B------:R-:W3:Y:S01]  /*68560*/  LDL.LU R16, [R1+0x27bc] ;  /* 0x0027bc0001107983 */ /* 0x000ee20000300800 */
[----:B------:R-:W3:Y:S02]  /*68570*/  LDL.LU R17, [R1+0x27b8] ;  /* 0x0027b80001117983 */ /* 0x000ee40000300800 */
[----:B------:R-:W3:Y:S01]  /*68580*/  LDL.LU R18, [R1+0x27b4] ;  /* 0x0027b40001127983 */ /* 0x000ee20000300800 */
[----:B------:R-:W-:Y:S04]  /*68590*/  STL.64 [R1+0x2768], R6 ;  /* 0x0027680601007387 */ /* 0x000fe80000100a00 */
[----:B--2---:R-:W-:Y:S01]  /*685a0*/  STL.64 [R1+0x2760], R4 ;  /* 0x0027600401007387 */ /* 0x004fe20000100a00 */
[----:B----4-:R-:W-:Y:S02]  /*685b0*/  STL.64 [R1+0x2718], R10 ;  /* 0x0027180a01007387 */ /* 0x010fe40000100a00 */
[----:B------:R0:W-:Y:S02]  /*685c0*/  STL.64 [R1+0x2710], R8 ;  /* 0x0027100801007387 */ /* 0x0001e40000100a00 */
        /* <DEDUP_REMOVED lines=20> */
[----:B------:R-:W3:Y:S01]  /*68710*/  LDL.LU R24, [R1+0x2d0] ;  /* 0x0002d00001187983 */ /* 0x000ee20000300800 */
        /* <DEDUP_REMOVED lines=21> */
[----:B------:R-:W-:Y:S01]  /*68870*/  MOV R12, R19 ;  /* 0x00000013000c7202 */ /* 0x000fe20000000f00 */
[----:B----4-:R-:W-:Y:S01]  /*68880*/  STL.64 [R1+0x2788], R10 ;  /* 0x0027880a01007387 */ /* 0x010fe20000100a00 */
        /* <DEDUP_REMOVED lines=8> */
[----:B------:R-:W2:Y:S01]  /*68910*/  LDL.LU R15, [R1+0x1dc] ;  /* 0x0001dc00010f7983 */ /* 0x000ea20000300800 */
[C---:B---3--:R-:W-:Y:S01]  /*68920*/  HMMA.16816.F32.BF16 R24, R16.reuse, R22, R24 ;  /* 0x000000161018723c */ /* 0x048fe20000041818 */
[----:B--2---:R-:W-:Y:S01]  /*68930*/  STL.64 [R1+0x2728], R14 ;  /* 0x0027280e01007387 */ /* 0x004fe20000100a00 */
[----:B----4-:R0:W-:Y:S03]  /*68940*/  STL.64 [R1+0x2720], R12 ;  /* 0x0027200c01007387 */ /* 0x0101e60000100a00 */
[----:B0-----:R-:W2:Y:S01]  /*68950*/  LDL.LU.64 R12, [R1+0x180] ;  /* 0x00018000010c7983 */ /* 0x001ea20000300a00 */
[----:B------:R-:W3:Y:S11]  /*68960*/  LDL.LU.64 R14, [R1+0x188] ;  /* 0x00018800010e7983 */ /* 0x000ef60000300a00 */
[----:B------:R-:W-:Y:S06]  /*68970*/  @!UPT UIADD3 URZ, URZ, URZ, URZ ;  /* 0x0000003f3f3ff290 */ /* 0x000fec000fffe03f */
[----:B------:R-:W-:Y:S01]  /*68980*/  STL.64 [R1+0x80], R24 ;  /* 0x0000801801007387 */ /* 0x000fe20000100a00 */
[----:B------:R0:W-:Y:S03]  /*68990*/  STL.64 [R1+0x88], R26 ;  /* 0x0000881a01007387 */ /* 0x0001e60000100a00 */
[----:B0-----:R-:W4:Y:S01]  /*689a0*/  LDL.LU.64 R26, [R1+0x27a8] ;  /* 0x0027a800011a7983 */ /* 0x001f220000300a00 */
[----:B------:R-:W2:Y:S01]  /*689b0*/  LDL.LU.64 R24, [R1+0x27a0] ;  /* 0x0027a00001187983 */ /* 0x000ea20000300a00 */
[----:B----4-:R-:W-:Y:S02]  /*689c0*/  HMMA.16816.F32.BF16 R16, R16, R26, R4 ;  /* 0x0000001a1010723c */ /* 0x010fe40000041804 */
[----:B------:R-:W4:Y:S01]  /*689d0*/  LDL.LU.64 R6, [R1+0x2798] ;  /* 0x0027980001067983 */ /* 0x000f220000300a00 */
[----:B------:R-:W4:Y:S11]  /*689e0*/  LDL.LU.64 R4, [R1+0x2790] ;  /* 0x0027900001047983 */ /* 0x000f360000300a00 */
[----:B------:R-:W-:Y:S09]  /*689f0*/  @!UPT UIADD3 URZ, URZ, URZ, URZ ;  /* 0x0000003f3f3ff290 */ /* 0x000ff2000fffe03f */
        /* <DEDUP_REMOVED lines=17> */
[----:B------:R-:W-:Y:S01]  /*68b10*/  STL.64 [R1], R4 ;  /* 0x0000000401007387 */ /* 0x000fe20000100a00 */
[----:B------:R0:W-:Y:S03]  /*68b20*/  STL.64 [R1+0x8], R6 ;  /* 0x0000080601007387 */ /* 0x0001e60000100a00 */
[----:B0-----:R-:W2:Y:S01]  /*68b30*/  LDL.LU.64 R6, [R1+0x2768] ;  /* 0x0027680001067983 */ /* 0x001ea20000300a00 */
[----:B------:R-:W2:Y:S02]  /*68b40*/  LDL.LU.64 R4, [R1+0x2760] ;  /* 0x0027600001047983 */ /* 0x000ea40000300a00 */
[C---:B--2---:R-:W-:Y:S08]  /*68b50*/  HMMA.16816.F32.BF16 R16, R4.reuse, R22, R16 ;  /* 0x000000160410723c */ /* 0x044ff00000041810 */
[----:B----4-:R-:W-:Y:S11]  /*68b60*/  HMMA.16816.F32.BF16 R4, R4, R26, R8 ;  /* 0x0000001a0404723c */ /* 0x010ff60000041808 */
[----:B------:R-:W-:Y:S04]  /*68b70*/  @!UPT UIADD3 URZ, URZ, URZ, URZ ;  /* 0x0000003f3f3ff290 */ /* 0x000fe8000fffe03f */
[----:B------:R0:W-:Y:S01]  /*68b80*/  STL [R1+0x26c8], R16 ;  /* 0x0026c81001007387 */ /* 0x0001e20000100800 */
[----:B------:R1:W-:Y:S02]  /*68b90*/  STL [R1+0x26c4], R17 ;  /* 0x0026c41101007387 */ /* 0x0003e40000100800 */
[----:B------:R2:W-:Y:S02]  /*68ba0*/  STL [R1+0x26c0], R18 ;  /* 0x0026c01201007387 */ /* 0x0005e40000100800 */
[----:B------:R4:W-:Y:S01]  /*68bb0*/  STL [R1+0x26bc], R19 ;  /* 0x0026bc1301007387 */ /* 0x0009e20000100800 */
[----:B0-----:R-:W3:Y:S01]  /*68bc0*/  LDL.LU R16, [R1+0x130] ;  /* 0x0001300001107983 */ /* 0x001ee20000300800 */
[----:B-1----:R-:W3:Y:S02]  /*68bd0*/  LDL.LU R17, [R1+0x134] ;  /* 0x0001340001117983 */ /* 0x002ee40000300800 */
[----:B--2---:R-:W3:Y:S02]  /*68be0*/  LDL.LU R18, [R1+0x138] ;  /* 0x0001380001127983 */ /* 0x004ee40000300800 */
[----:B----4-:R-:W3:Y:S01]  /*68bf0*/  LDL.LU R19, [R1+0x13c] ;  /* 0x00013c0001137983 */ /* 0x010ee20000300800 */
[----:B------:R-:W3:Y:S01]  /*68c00*/  LDL.LU.64 R10, [R1+0x2758] ;  /* 0x00275800010a7983 */ /* 0x000ee20000300a00 */
[----:B------:R-:W3:Y:S02]  /*68c10*/  LDL.LU.64 R8, [R1+0x2750] ;  /* 0x0027500001087983 */ /* 0x000ee40000300a00 */
[----:B------:R-:W-:Y:S02]  /*68c20*/  STL [R1+0x2680], R4 ;  /* 0x0026800401007387 */ /* 0x000fe40000100800 */
[----:B------:R0:W-:Y:S01]  /*68c30*/  STL [R1+0x267c], R6 ;  /* 0x00267c0601007387 */ /* 0x0001e20000100800 */
[----:B------:R-:W-:Y:S01]  /*68c40*/  STL [R1+0x2630], R5 ;  /* 0x0026300501007387 */ /* 0x000fe20000100800 */
[----:B------:R1:W-:Y:S01]  /*68c50*/  STL [R1+0x262c], R7 ;  /* 0x00262c0701007387 */ /* 0x0003e20000100800 */
[C---:B---3--:R-:W-:Y:S11]  /*68c60*/  HMMA.16816.F32.BF16 R8, R16.reuse, R22, R8 ;  /* 0x000000161008723c */ /* 0x048ff60000041808 */
[----:B------:R-:W-:Y:S11]  /*68c70*/  @!UPT UIADD3 URZ, URZ, URZ, URZ ;  /* 0x0000003f3f3ff290 */ /* 0x000ff6000fffe03f */
[----:B------:R-:W-:Y:S01]  /*68c80*/  @!UPT UIADD3 URZ, URZ, URZ, URZ ;  /* 0x0000003f3f3ff290 */ /* 0x000fe2000fffe03f */
[----:B------:R-:W-:Y:S01]  /*68c90*/  STL.64 [R1+0x60], R8 ;  /* 0x0000600801007387 */ /* 0x000fe20000100a00 */
[----:B------:R2:W-:Y:S01]  /*68ca0*/  STL.64 [R1+0x68], R10 ;  /* 0x0000680a01007387 */ /* 0x0005e20000100a00 */
[----:B0-----:R-:W-:Y:S01]  /*68cb0*/  MOV R6, R8 ;  /* 0x0000000800067202 */ /* 0x001fe20000000f00 */
[----:B-1----:R-:W-:Y:S01]  /*68cc0*/  IMAD.MOV.U32 R7, RZ, RZ, R9 ;  /* 0x000000ffff077224 */ /* 0x002fe200078e0009 */
[----:B--2---:R-:W2:Y:S01]  /*68cd0*/  LDL.LU.64 R10, [R1+0x2748] ;  /* 0x00274800010a7983 */ /* 0x004ea20000300a00 */
[----:B------:R-:W2:Y:S02]  /*68ce0*/  LDL.LU.64 R8, [R1+0x2740] ;  /* 0x0027400001087983 */ /* 0x000ea40000300a00 */
[----:B--2---:R-:W-:Y:S01]  /*68cf0*/  HMMA.16816.F32.BF16 R16, R16, R26, R8 ;  /* 0x0000001a1010723c */ /* 0x004fe20000041808 */
[----:B------:R-:W2:Y:S01]  /*68d00*/  LDL.LU.64 R10, [R1+0x2738] ;  /* 0x00273800010a7983 */ /* 0x000ea20000300a00 */
[----:B------:R-:W2:Y:S02]  /*68d10*/  LDL.LU.64 R8, [R1+0x2730] ;  /* 0x0027300001087983 */ /* 0x000ea40000300a00 */
[----:B------:R-:W-:Y:S11]  /*68d20*/  IMAD.MOV.U32 R5, RZ, RZ, R15 ;  /* 0x000000ffff057224 */ /* 0x000ff600078e000f */
[----:B------:R-:W-:Y:S08]  /*68d30*/  @!UPT UIADD3 URZ, URZ, URZ, URZ ;  /* 0x0000003f3f3ff290 */ /* 0x000ff0000fffe03f */
[----:B------:R0:W-:Y:S01]  /*68d40*/  STL.64 [R1+0x50], R16 ;  /* 0x0000501001007387 */ /* 0x0001e20000100a00 */
[----:B------:R1:W-:Y:S01]  /*68d50*/  STL.64 [R1+0x58], R18 ;  /* 0x0000581201007387 */ /* 0x0003e20000100a00 */
[----:B0-----:R-:W-:Y:S02]  /*68d60*/  MOV R16, R12 ;  /* 0x0000000c00107202 */ /* 0x001fe40000000f00 */
[----:B-1----:R-:W-:Y:S02]  /*68d70*/  MOV R18, R14 ;  /* 0x0000000e00127202 */ /* 0x002fe40000000f00 */
[----:B------:R-:W-:Y:S01]  /*68d80*/  MOV R17, R13 ;  /* 0x0000000d00117202 */ /* 0x000fe20000000f00 */
[----:B--2---:R-:W-:Y:S01]  /*68d90*/  HMMA.16816.F32.BF16 R8, R12, R22, R8 ;  /* 0x000000160c08723c */ /* 0x004fe20000041808 */
[----:B------:R-:W2:Y:S01]  /*68da0*/  LDL.LU.64 R14, [R1+0x2728] ;  /* 0x00272800010e7983 */ /* 0x000ea20000300a00 */
[----:B------:R-:W2:Y:S11]  /*68db0*/  LDL.LU.64 R12, [R1+0x2720] ;  /* 0x00272000010c7983 */ /* 0x000eb60000300a00 */
[----:B------:R-:W-:Y:S10]  /*68dc0*/  @!UPT UIADD3 URZ, URZ, URZ, URZ ;  /* 0x0000003f3f3ff290 */ /* 0x000ff4000fffe03f */
[----:B------:R-:W-:Y:S01]  /*68dd0*/  STL.64 [R1+0x30], R8 ;  /* 0x0000300801007387 */ /* 0x000fe20000100a00 */
[----:B------:R-:W-:Y:S01]  /*68de0*/  MOV R19, R10 ;  /* 0x0000000a00137202 */ /* 0x000fe20000000f00 */
[----:B------:R0:W-:Y:S01]  /*68df0*/  STL.64 [R1+0x38], R10 ;  /* 0x0000380a01007387 */ /* 0x0001e20000100a00 */
[----:B------:R-:W-:Y:S02]  /*68e00*/  MOV R4, R11 ;  /* 0x0000000b00047202 */ /* 0x000fe40000000f00 */
[----:B0-----:R-:W3:Y:S01]  /*68e10*/  LDL.LU.64 R10, [R1+0x2718] ;  /* 0x00271800010a7983 */ /* 0x001ee20000300a00 */
[----:B------:R-:W3:Y:S02]  /*68e20*/  LDL.LU.64 R8, [R1+0x2710] ;  /* 0x0027100001087983 */ /* 0x000ee40000300a00 */
[----:B------:R0:W-:Y:S02]  /*68e30*/  STL [R1+0x26d4], R19 ;  /* 0x0026d41301007387 */ /* 0x0001e40000100800 */
[----:B0-----:R-:W-:-:S07]  /*68e40*/  MOV R19, R5 ;  /* 0x0000000500137202 */ /* 0x001fce0000000f00 */
[----:B---3--:R-:W-:Y:S01]  /*68e50*/  HMMA.16816.F32.BF16 R16, R16, R26, R8 ;  /* 0x0000001a1010723c */ /* 0x008fe20000041808 */
[----:B------:R-:W2:Y:S01]  /*68e60*/  LDL.LU.64 R10, [R1+0x2708] ;  /* 0x00270800010a7983 */ /* 0x000ea20000300a00 */
[----:B------:R-:W2:Y:S02]  /*68e70*/  LDL.LU.64 R8, [R1+0x2700] ;  /* 0x0027000001087983 */ /* 0x000ea40000300a00 */
[----:B------:R0:W-:Y:S11]  /*68e80*/  STL.64 [R1+0x26f8], R22 ;  /* 0x0026f81601007387 */ /* 0x0001f60000100a00 */
[----:B------:R-:W-:Y:S08]  /*68e90*/  @!UPT UIADD3 URZ, URZ, URZ, URZ ;  /* 0x0000003f3f3ff290 */ /* 0x000ff0000fffe03f */
[----:B------:R1:W-:Y:S01]  /*68ea0*/  STL.64 [R1+0x20], R16 ;  /* 0x0000201001007387 */ /* 0x0003e20000100a00 */
[----:B------:R-:W-:Y:S02]  /*68eb0*/  STL.64 [R1+0x28], R18 ;  /* 0x0000281201007387 */ /* 0x000fe40000100a00 */
[----:B------:R-:W3:Y:S02]  /*68ec0*/  LDL.LU R20, [R1+0x240] ;  /* 0x0002400001147983 */ /* 0x000ee40000300800 */
[----:B------:R-:W3:Y:S01]  /*68ed0*/  LDL.LU R21, [R1+0x244] ;  /* 0x0002440001157983 */ /* 0x000ee20000300800 */
[C---:B--2---:R-:W-:Y:S01]  /*68ee0*/  HMMA.16816.F32.BF16 R8, R12.reuse, R22, R8 ;  /* 0x000000160c08723c */ /* 0x044fe20000041808 */
[----:B0-----:R-:W3:Y:S01]  /*68ef0*/  LDL.LU R22, [R1+0x248] ;  /* 0x0002480001167983 */ /* 0x001ee20000300800 */
[----:B------:R-:W3:Y:S02]  /*68f00*/  LDL.LU R23, [R1+0x24c] ;  /* 0x00024c0001177983 */ /* 0x000ee40000300800 */
[----:B------:R-:W2:Y:S02]  /*68f10*/  LDL R5, [R1+0x158] ;  /* 0x0001580001057983 */ /* 0x000ea40000100800 */
[----:B-1----:R-:W4:Y:S01]  /*68f20*/  LDL R16, [R1+0x1e8] ;  /* 0x0001e80001107983 */ /* 0x002f220000100800 */
[----:B------:R-:W3:Y:S01]  /*68f30*/  LDL R17, [R1+0x1ec] ;  /* 0x0001ec0001117983 */ /* 0x000ee20000100800 */
[----:B------:R-:W-:Y:S03]  /*68f40*/  STL.64 [R1+0x26e0], R6 ;  /* 0x0026e00601007387 */ /* 0x000fe60000100a00 */
[----:B--2---:R0:W-:Y:S04]  /*68f50*/  STL.64 [R1+0x26d8], R4 ;  /* 0x0026d80401007387 */ /* 0x0041e80000100a00 */
[----:B0-----:R-:W2:Y:S01]  /*68f60*/  LDL.LU R4, [R1+0x270] ;  /* 0x0002700001047983 */ /* 0x001ea20000300800 */
[----:B------:R-:W2:Y:S01]  /*68f70*/  LDL.LU R5, [R1+0x274] ;  /* 0x0002740001057983 */ /* 0x000ea20000300800 */
[----:B---3--:R-:W-:Y:S01]  /*68f80*/  HMMA.16816.F32.BF16 R12, R12, R26, R20 ;  /* 0x0000001a0c0c723c */ /* 0x008fe20000041814 */
[----:B------:R-:W-:Y:S01]  /*68f90*/  IMAD.MOV.U32 R6, RZ, RZ, R25 ;  /* 0x000000ffff067224 */ /* 0x000fe200078e0019 */
[----:B------:R-:W-:-:S05]  /*68fa0*/  MOV R7, R24 ;  /* 0x0000001800077202 */ /* 0x000fca0000000f00 */
[----:B------:R-:W-:Y:S04]  /*68fb0*/  STL.64 [R1+0x26f0], R6 ;  /* 0x0026f00601007387 */ /* 0x000fe80000100a00 */
[----:B--2---:R0:W-:Y:S04]  /*68fc0*/  STL.64 [R1+0x26e8], R4 ;  /* 0x0026e80401007387 */ /* 0x0041e80000100a00 */
[----:B0-----:R-:W2:Y:S01]  /*68fd0*/  LDL.LU R4, [R1+0x280] ;  /* 0x0002800001047983 */ /* 0x001ea20000300800 */
[----:B------:R-:W2:Y:S02]  /*68fe0*/  LDL.LU R5, [R1+0x284] ;  /* 0x0002840001057983 */ /* 0x000ea40000300800 */
[----:B------:R-:W2:Y:S02]  /*68ff0*/  LDL.LU R6, [R1+0x288] ;  /* 0x0002880001067983 */ /* 0x000ea40000300800 */
[----:B------:R-:W2:Y:S01]  /*69000*/  LDL.LU R7, [R1+0x28c] ;  /* 0x00028c0001077983 */ /* 0x000ea20000300800 */
[----:B------:R0:W-:Y:S04]  /*69010*/  STL [R1+0x26d0], R10 ;  /* 0x0026d00a01007387 */ /* 0x0001e80000100800 */
[----:B0-----:R-:W3:Y:S01]  /*69020*/  LDL R10, [R1+0x150] ;  /* 0x00015000010a7983 */ /* 0x001ee20000100800 */
[----:B------:R0:W-:Y:S03]  /*69030*/  STL [R1+0x26cc], R11 ;  /* 0x0026cc0b01007387 */ /* 0x0001e60000100800 */
[----:B0-----:R-:W2:Y:S01]  /*69040*/  LDL R11, [R1+0x154] ;  /* 0x00015400010b7983 */ /* 0x001ea20000100800 */
[----:B------:R-:W2:Y:S02]  /*69050*/  LDL.LU.64 R22, [R1+0x26f8] ;  /* 0x0026f80001167983 */ /* 0x000ea40000300a00 */
[----:B------:R-:W2:Y:S02]  /*69060*/  LDL R18, [R1+0xbc] ;  /* 0x0000bc0001127983 */ /* 0x000ea40000100800 */
[----:B------:R0:W-:Y:S01]  /*69070*/  STL [R1+0x2688], R12 ;  /* 0x0026880c01007387 */ /* 0x0001e20000100800 */
[----:B------:R-:W-:Y:S01]  /*69080*/  STL [R1+0x2684], R14 ;  /* 0x0026840e01007387 */ /* 0x000fe20000100800 */
[----:B------:R1:W-:Y:S02]  /*69090*/  STL [R1+0x2640], R13 ;  /* 0x0026400d01007387 */ /* 0x0003e40000100800 */
[----:B------:R4:W-:Y:S01]  /*690a0*/  STL [R1+0x263c], R15 ;  /* 0x00263c0f01007387 */ /* 0x0009e20000100800 */
[----:B0-----:R-:W2:Y:S01]  /*690b0*/  LDL.LU R12, [R1+0x1f0] ;  /* 0x0001f000010c7983 */ /* 0x001ea20000300800 */
[----:B-1----:R-:W2:Y:S02]  /*690c0*/  LDL.LU R13, [R1+0x1f4] ;  /* 0x0001f400010d7983 */ /* 0x002ea40000300800 */
[----:B------:R-:W2:Y:S02]  /*690d0*/  LDL.LU R14, [R1+0x1f8] ;  /* 0x0001f800010e7983 */ /* 0x000ea40000300800 */
[----:B----4-:R-:W2:Y:S02]  /*690e0*/  LDL.LU R15, [R1+0x1fc] ;  /* 0x0001fc00010f7983 */ /* 0x010ea40000300800 */
[C---:B--2---:R-:W-:Y:S01]  /*690f0*/  HMMA.16816.F32.BF16 R20, R12.reuse, R22, R4 ;  /* 0x000000160c14723c */ /* 0x044fe20000041804 */
[----:B------:R-:W2:Y:S01]  /*69100*/  LDL.LU.64 R6, [R1+0x26f0] ;  /* 0x0026f00001067983 */ /* 0x000ea20000300a00 */
[----:B------:R-:W2:Y:S06]  /*69110*/  LDL.LU.64 R4, [R1+0x26e8] ;  /* 0x0026e80001047983 */ /* 0x000eac0000300a00 */
[----:B--2---:R-:W-:Y:S01]  /*69120*/  HMMA.16816.F32.BF16 R24, R12, R26, R4 ;  /* 0x0000001a0c18723c */ /* 0x004fe20000041804 */
[----:B------:R-:W2:Y:S01]  /*69130*/  LDL.LU.64 R6, [R1+0x26e0] ;  /* 0x0026e00001067983 */ /* 0x000ea20000300a00 */
[----:B------:R-:W4:Y:S02]  /*69140*/  LDL.LU.64 R4, [R1+0x26d8] ;  /* 0x0026d80001047983 */ /* 0x000f240000300a00 */
[----:B------:R-:W2:Y:S02]  /*69150*/  LDL R19, [R1+0x6c] ;  /* 0x00006c0001137983 */ /* 0x000ea40000100800 */
[----:B------:R-:W2:Y:S01]  /*69160*/  LDL R15, [R1+0x1b0] ;  /* 0x0001b000010f7983 */ /* 0x000ea20000100800 */
[----:B------:R-:W2:Y:S04]  /*69170*/  LDL R13, [R1+0x1bc] ;  /* 0x0001bc00010d7983 */ /* 0x000ea80000100800 */
[----:B------:R-:W2:Y:S04]  /*69180*/  LDL R14, [R1+0x110] ;  /* 0x00011000010e7983 */ /* 0x000ea80000100800 */
[----:B------:R-:W2:Y:S08]  /*69190*/  LDL R12, [R1+0x114] ;  /* 0x00011400010c7983 */ /* 0x000eb00000100800 */
[----:B------:R0:W-:Y:S04]  /*691a0*/  STL [R1+0x2678], R24 ;  /* 0x0026781801007387 */ /* 0x0001e80000100800 */
[----:B0-----:R-:W2:Y:S01]  /*691b0*/  LDL R24, [R1+0x1b8] ;  /* 0x0001b80001187983 */ /* 0x001ea20000100800 */
[----:B------:R0:W-:Y:S03]  /*691c0*/  STL [R1+0x2674], R26 ;  /* 0x0026741a01007387 */ /* 0x0001e60000100800 */
[----:B0-----:R-:W2:Y:S01]  /*691d0*/  LDL R26, [R1+0x1b4] ;  /* 0x0001b400011a7983 */ /* 0x001ea20000100800 */
[----:B------:R0:W-:Y:S03]  /*691e0*/  STL [R1+0x2638], R25 ;  /* 0x0026381901007387 */ /* 0x0001e60000100800 */
[----:B0-----:R-:W2:Y:S01]  /*691f0*/  LDL R25, [R1+0x68] ;  /* 0x0000680001197983 */ /* 0x001ea20000100800 */
[----:B------:R0:W-:Y:S03]  /*69200*/  STL [R1+0x2634], R27 ;  /* 0x0026341b01007387 */ /* 0x0001e60000100800 */
[----:B0-----:R-:W2:Y:S01]  /*69210*/  LDL R27, [R1+0xb8] ;  /* 0x0000b800011b7983 */ /* 0x001ea20000100800 */
[----:B------:R-:W-:-:S02]  /*69220*/  FMUL R2, R2, c[0x0][0x188] ;  /* 0x0000620002027a20 */ /* 0x000fc40000400000 */
[----:B------:R-:W-:Y:S02]  /*69230*/  FMUL R0, R0, c[0x0][0x188] ;  /* 0x0000620000007a20 */ /* 0x000fe40000400000 */
[----:B------:R-:W-:Y:S02]  /*69240*/  FMUL R16, R16, c[0x0][0x188] ;  /* 0x0000620010107a20 */ /* 0x000fe40000400000 */
[----:B------:R-:W-:Y:S02]  /*69250*/  FMUL R17, R17, c[0x0][0x188] ;  /* 0x0000620011117a20 */ /* 0x000fe40000400000 */
[----:B---3--:R-:W-:Y:S02]  /*69260*/  FMUL R10, R10, c[0x0][0x188] ;  /* 0x000062000a0a7a20 */ /* 0x008fe40000400000 */
[----:B------:R-:W-:Y:S01]  /*69270*/  FMUL R11, R11, c[0x0][0x188] ;  /* 0x000062000b0b7a20 */ /* 0x000fe20000400000 */
[----:B------:R-:W-:Y:S01]  /*69280*/  FMNMX R0, R2, R0, !PT ;  /* 0x0000000002007209 */ /* 0x000fe20007800000 */
[----:B------:R-:W-:Y:S01]  /*69290*/  FMUL R29, R29, c[0x0][0x188] ;  /* 0x000062001d1d7a20 */ /* 0x000fe20000400000 */
[----:B------:R-:W-:-:S02]  /*692a0*/  FMNMX R16, R16, R17, !PT ;  /* 0x0000001110107209 */ /* 0x000fc40007800000 */
[----:B------:R-:W-:Y:S01]  /*692b0*/  FMNMX R10, R10, R11, !PT ;  /* 0x0000000b0a0a7209 */ /* 0x000fe20007800000 */
[----:B------:R0:W-:Y:S01]  /*692c0*/  STL [R1+0x218], R0 ;  /* 0x0002180001007387 */ /* 0x0001e20000100800 */
[----:B------:R-:W-:Y:S02]  /*692d0*/  FMUL R28, R28, c[0x0][0x188] ;  /* 0x000062001c1c7a20 */ /* 0x000fe40000400000 */
[----:B------:R-:W-:Y:S02]  /*692e0*/  FMUL R3, R3, c[0x0][0x188] ;  /* 0x0000620003037a20 */ /* 0x000fe40000400000 */
[----:B------:R-:W-:Y:S01]  /*692f0*/  STL [R1+0x184], R16 ;  /* 0x0001841001007387 */ /* 0x000fe20000100800 */
[----:B------:R-:W3:Y:S01]  /*69300*/  LDL R11, [R1+0x118] ;  /* 0x00011800010b7983 */ /* 0x000ee20000100800 */
[----:B------:R1:W-:Y:S02]  /*69310*/  STL [R1+0x130], R10 ;  /* 0x0001300a01007387 */ /* 0x0003e40000100800 */
[----:B0-----:R-:W-:Y:S01]  /*69320*/  FMUL R0, R18, c[0x0][0x188] ;  /* 0x0000620012007a20 */ /* 0x001fe20000400000 */
[----:B-1----:R-:W3:Y:S01]  /*69330*/  LDL R10, [R1+0x11c] ;  /* 0x00011c00010a7983 */ /* 0x002ee20000100800 */
[----:B----4-:R-:W-:-:S05]  /*69340*/  FMUL R5, R5, c[0x0][0x188] ;  /* 0x0000620005057a20 */ /* 0x010fca0000400000 */
[----:B------:R-:W-:Y:S01]  /*69350*/  FMNMX R5, R5, R29, !PT ;  /* 0x0000001d05057209 */ /* 0x000fe20007800000 */
[----:B--2---:R-:W-:Y:S02]  /*69360*/  FMUL R6, R6, c[0x0][0x188] ;  /* 0x0000620006067a20 */ /* 0x004fe40000400000 */
[----:B------:R-:W-:Y:S02]  /*69370*/  FMUL R7, R7, c[0x0][0x188] ;  /* 0x0000620007077a20 */ /* 0x000fe40000400000 */
[----:B------:R0:W-:Y:S01]  /*69380*/  STL [R1+0xe8], R5 ;  /* 0x0000e80501007387 */ /* 0x0001e20000100800 */
[----:B------:R-:W-:Y:S02]  /*69390*/  FMUL R19, R19, c[0x0][0x188] ;  /* 0x0000620013137a20 */ /* 0x000fe40000400000 */
[----:B------:R-:W-:Y:S02]  /*693a0*/  FMUL R15, R15, c[0x0][0x188] ;  /* 0x000062000f0f7a20 */ /* 0x000fe40000400000 */
[----:B------:R-:W2:Y:S01]  /*693b0*/  LDL R17, [R1+0x80] ;  /* 0x0000800001117983 */ /* 0x000ea20000100800 */
[----:B------:R-:W4:Y:S04]  /*693c0*/  LDL R16, [R1+0x84] ;  /* 0x0000840001107983 */ /* 0x000f280000100800 */
[----:B------:R-:W4:Y:S01]  /*693d0*/  LDL R18, [R1+0x88] ;  /* 0x0000880001127983 */ /* 0x000f220000100800 */
[----:B0-----:R-:W-:Y:S01]  /*693e0*/  FMNMX R5, R28, R3, !PT ;  /* 0x000000031c057209 */ /* 0x001fe20007800000 */
[----:B------:R-:W-:Y:S01]  /*693f0*/  FMUL R3, R13, c[0x0][0x188] ;  /* 0x000062000d037a20 */ /* 0x000fe20000400000 */
[----:B------:R-:W-:Y:S01]  /*69400*/  FMNMX R7, R6, R7, !PT ;  /* 0x0000000706077209 */ /* 0x000fe20007800000 */
[----:B------:R-:W-:-:S05]  /*69410*/  FMUL R28, R24, c[0x0][0x188] ;  /* 0x00006200181c7a20 */ /* 0x000fca0000400000 */
[----:B------:R-:W-:Y:S01]  /*69420*/  FMNMX R3, R28, R3, !PT ;  /* 0x000000031c037209 */ /* 0x000fe20007800000 */
[----:B------:R-:W-:-:S05]  /*69430*/  FMUL R29, R26, c[0x0][0x188] ;  /* 0x000062001a1d7a20 */ /* 0x000fca0000400000 */
[----:B------:R-:W-:Y:S01]  /*69440*/  FMNMX R15, R15, R29, !PT ;  /* 0x0000001d0f0f7209 */ /* 0x000fe20007800000 */
[----:B------:R-:W-:Y:S02]  /*69450*/  FMUL R2, R27, c[0x0][0x188] ;  /* 0x000062001b027a20 */ /* 0x000fe40000400000 */
[----:B------:R-:W-:-:S03]  /*69460*/  FMUL R27, R25, c[0x0][0x188] ;  /* 0x00006200191b7a20 */ /* 0x000fc60000400000 */
[----:B------:R-:W-:Y:S01]  /*69470*/  FMNMX R0, R2, R0, !PT ;  /* 0x0000000002007209 */ /* 0x000fe20007800000 */
[----:B------:R-:W-:Y:S01]  /*69480*/  FMUL R2, R14, c[0x0][0x188] ;  /* 0x000062000e027a20 */ /* 0x000fe20000400000 */
[----:B------:R-:W-:-:S03]  /*69490*/  FMNMX R27, R27, R19, !PT ;  /* 0x000000131b1b7209 */ /* 0x000fc60007800000 */
[----:B------:R0:W-:Y:S01]  /*694a0*/  STL [R1+0x1fc], R0 ;  /* 0x0001fc0001007387 */ /* 0x0001e20000100800 */
[----:B------:R-:W4:Y:S02]  /*694b0*/  LDL R14, [R1+0x190] ;  /* 0x00019000010e7983 */ /* 0x000f240000100800 */
[----:B------:R-:W4:Y:S02]  /*694c0*/  LDL R24, [R1+0x194] ;  /* 0x0001940001187983 */ /* 0x000f240000100800 */
[----:B------:R-:W4:Y:S01]  /*694d0*/  LDL R13, [R1+0x19c] ;  /* 0x00019c00010d7983 */ /* 0x000f220000100800 */
[----:B------:R-:W4:Y:S04]  /*694e0*/  LDL R6, [R1+0xf0] ;  /* 0x0000f00001067983 */ /* 0x000f280000100800 */
[----:B------:R-:W4:Y:S04]  /*694f0*/  LDL R25, [R1+0x10] ;  /* 0x0000100001197983 */ /* 0x000f280000100800 */
[----:B------:R-:W4:Y:S01]  /*69500*/  LDL R26, [R1+0x14] ;  /* 0x00001400011a7983 */ /* 0x000f220000100800 */
[----:B0-----:R-:W-:-:S03]  /*69510*/  FMUL R0, R12, c[0x0][0x188] ;  /* 0x000062000c007a20 */ /* 0x001fc60000400000 */
[----:B------:R-:W4:Y:S01]  /*69520*/  LDL R12, [R1+0x198] ;  /* 0x00019800010c7983 */ /* 0x000f220000100800 */
[----:B------:R-:W4:Y:S02]  /*69530*/  LDL.LU R19, [R1+0x26d4] ;  /* 0x0026d40001137983 */ /* 0x000f240000300800 */
[----:B------:R-:W4:Y:S02]  /*69540*/  LDL R29, [R1+0x8c] ;  /* 0x00008c00011d7983 */ /* 0x000f240000100800 */
[----:B------:R-:W4:Y:S01]  /*69550*/  LDL R28, [R1+0x30] ;  /* 0x00003000011c7983 */ /* 0x000f220000100800 */
[----:B------:R0:W-:Y:S04]  /*69560*/  STL [R1+0x22c], R3 ;  /* 0x00022c0301007387 */ /* 0x0001e80000100800 */
[----:B0-----:R-:W4:Y:S01]  /*69570*/  LDL R3, [R1+0x34] ;  /* 0x0000340001037983 */ /* 0x001f220000100800 */
[----:B---3--:R-:W-:-:S02]  /*69580*/  FMUL R11, R11, c[0x0][0x188] ;  /* 0x000062000b0b7a20 */ /* 0x008fc40000400000 */
[----:B------:R-:W-:Y:S01]  /*69590*/  FMUL R10, R10, c[0x0][0x188] ;  /* 0x000062000a0a7a20 */ /* 0x000fe20000400000 */
[----:B------:R-:W-:-:S04]  /*695a0*/  FMNMX R0, R2, R0, !PT ;  /* 0x0000000002007209 */ /* 0x000fc80007800000 */
[----:B------:R-:W-:Y:S01]  /*695b0*/  FMNMX R11, R11, R10, !PT ;  /* 0x0000000a0b0b7209 */ /* 0x000fe20007800000 */
[----:B------:R0:W-:Y:S02]  /*695c0*/  STL [R1+0x1d8], R0 ;  /* 0x0001d80001007387 */ /* 0x0001e40000100800 */
[----:B0-----:R-:W-:Y:S02]  /*695d0*/  FMUL R0, R4, c[0x0][0x188] ;  /* 0x0000620004007a20 */ /* 0x001fe40000400000 */
[----:B------:R-:W3:Y:S01]  /*695e0*/  LDL R4, [R1+0x18] ;  /* 0x0000180001047983 */ /* 0x000ee20000100800 */
[----:B--2---:R-:W-:Y:S02]  /*695f0*/  FMUL R17, R17, c[0x0][0x188] ;  /* 0x0000620011117a20 */ /* 0x004fe40000400000 */
[----:B----4-:R-:W-:Y:S02]  /*69600*/  FMUL R16, R16, c[0x0][0x188] ;  /* 0x0000620010107a20 */ /* 0x010fe40000400000 */
[----:B------:R-:W-:-:S03]  /*69610*/  FMUL R18, R18, c[0x0][0x188] ;  /* 0x0000620012127a20 */ /* 0x000fc60000400000 */
[----:B------:R-:W-:Y:S01]  /*69620*/  FMNMX R17, R17, R16, !PT ;  /* 0x0000001011117209 */ /* 0x000fe20007800000 */
[----:B------:R-:W-:Y:S02]  /*69630*/  FMUL R2, R19, c[0x0][0x188] ;  /* 0x0000620013027a20 */ /* 0x000fe40000400000 */
[----:B------:R-:W-:Y:S02]  /*69640*/  FMUL R29, R29, c[0x0][0x188] ;  /* 0x000062001d1d7a20 */ /* 0x000fe40000400000 */
[----:B------:R-:W-:Y:S01]  /*69650*/  FMUL R28, R28, c[0x0][0x188] ;  /* 0x000062001c1c7a20 */ /* 0x000fe20000400000 */
[----:B------:R-:W2:Y:S01]  /*69660*/  LDL R19, [R1+0x1c] ;  /* 0x00001c0001137983 */ /* 0x000ea20000100800 */
[----:B------:R-:W4:Y:S02]  /*69670*/  LDL.LU R10, [R1+0x26d0] ;  /* 0x0026d000010a7983 */ /* 0x000f240000300800 */
[----:B------:R0:W-:Y:S01]  /*69680*/  STL [R1+0x13c], R11 ;  /* 0x00013c0b01007387 */ /* 0x0001e20000100800 */
[----:B------:R-:W-:Y:S01]  /*69690*/  FMNMX R29, R18, R29, !PT ;  /* 0x0000001d121d7209 */ /* 0x000fe20007800000 */
[----:B------:R-:W-:Y:S01]  /*696a0*/  FMUL R3, R3, c[0x0][0x188] ;  /* 0x0000620003037a20 */ /* 0x000fe20000400000 */
[----:B0-----:R-:W2:Y:S01]  /*696b0*/  LDL.LU R11, [R1+0x26cc] ;  /* 0x0026cc00010b7983 */ /* 0x001ea20000300800 */
[----:B------:R-:W2:Y:S02]  /*696c0*/  LDL.LU R16, [R1+0x26c8] ;  /* 0x0026c80001107983 */ /* 0x000ea40000300800 */
[----:B------:R0:W-:Y:S01]  /*696d0*/  STL [R1+0x138], R17 ;  /* 0x0001381101007387 */ /* 0x0001e20000100800 */
[----:B------:R-:W-:Y:S01]  /*696e0*/  FMNMX R3, R28, R3, !PT ;  /* 0x000000031c037209 */ /* 0x000fe20007800000 */
[----:B0-----:R-:W2:Y:S01]  /*696f0*/  LDL.LU R17, [R1+0x26c4] ;  /* 0x0026c40001117983 */ /* 0x001ea20000300800 */
[----:B------:R-:W2:Y:S02]  /*69700*/  LDL.LU R18, [R1+0x26c0] ;  /* 0x0026c00001127983 */ /* 0x000ea40000300800 */
[----:B------:R0:W-:Y:S02]  /*69710*/  STL [R1+0x134], R29 ;  /* 0x0001341d01007387 */ /* 0x0001e40000100800 */
[----:B------:R-:W2:Y:S01]  /*69720*/  LDL R28, [R1+0xf8] ;  /* 0x0000f800011c7983 */ /* 0x000ea20000100800 */
[----:B0-----:R-:W3:Y:S01]  /*69730*/  LDL R29, [R1+0xf4] ;  /* 0x0000f400011d7983 */ /* 0x001ee20000100800 */
[----:B------:R0:W-:Y:S03]  /*69740*/  STL [R1+0x228], R3 ;  /* 0x0002280301007387 */ /* 0x0001e60000100800 */
[----:B0-----:R-:W4:Y:S01]  /*69750*/  LDL R3, [R1+0xfc] ;  /* 0x0000fc0001037983 */ /* 0x001f220000100800 */
[----:B------:R-:W-:-:S02]  /*69760*/  FMUL R14, R14, c[0x0][0x188] ;  /* 0x000062000e0e7a20 */ /* 0x000fc40000400000 */
[----:B------:R-:W-:Y:S01]  /*69770*/  FMUL R24, R24, c[0x0][0x188] ;  /* 0x0000620018187a20 */ /* 0x000fe20000400000 */
[----:B------:R-:W-:Y:S01]  /*69780*/  FMNMX R0, R2, R0, !PT ;  /* 0x0000000002007209 */ /* 0x000fe20007800000 */
[----:B------:R-:W-:Y:S02]  /*69790*/  FMUL R12, R12, c[0x0][0x188] ;  /* 0x000062000c0c7a20 */ /* 0x000fe40000400000 */
[----:B------:R-:W-:Y:S01]  /*697a0*/  FMUL R13, R13, c[0x0][0x188] ;  /* 0x000062000d0d7a20 */ /* 0x000fe20000400000 */
[----:B------:R-:W-:Y:S01]  /*697b0*/  FMNMX R24, R14, R24, !PT ;  /* 0x000000180e187209 */ /* 0x000fe20007800000 */
[----:B------:R0:W-:Y:S01]  /*697c0*/  STL [R1+0x1d4], R0 ;  /* 0x0001d40001007387 */ /* 0x0001e20000100800 */
[----:B------:R-:W-:Y:S02]  /*697d0*/  FMUL R6, R6, c[0x0][0x188] ;  /* 0x0000620006067a20 */ /* 0x000fe40000400000 */
[----:B------:R-:W-:Y:S01]  /*697e0*/  FMNMX R14, R12, R13, !PT ;  /* 0x0000000d0c0e7209 */ /* 0x000fe20007800000 */
[----:B0-----:R-:W-:-:S02]  /*697f0*/  FMUL R0, R26, c[0x0][0x188] ;  /* 0x000062001a007a20 */ /* 0x001fc40000400000 */
[----:B------:R-:W4:Y:S01]  /*69800*/  LDL R26, [R1+0xc0] ;  /* 0x0000c000011a7983 */ /* 0x000f220000100800 */
[----:B------:R0:W-:Y:S02]  /*69810*/  STL [R1+0x1d0], R24 ;  /* 0x0001d01801007387 */ /* 0x0001e40000100800 */
[----:B------:R-:W4:Y:S02]  /*69820*/  LDL R13, [R1+0xc8] ;  /* 0x0000c800010d7983 */ /* 0x000f240000100800 */
[----:B------:R-:W4:Y:S02]  /*69830*/  LDL R12, [R1+0xcc] ;  /* 0x0000cc00010c7983 */ /* 0x000f240000100800 */
[----:B------:R-:W-:Y:S01]  /*69840*/  FMUL R2, R25, c[0x0][0x188] ;  /* 0x0000620019027a20 */ /* 0x000fe20000400000 */
[----:B0-----:R-:W4:Y:S01]  /*69850*/  LDL R24, [R1+0xc4] ;  /* 0x0000c40001187983 */ /* 0x001f220000100800 */
[----:B------:R0:W-:Y:S02]  /*69860*/  STL [R1+0x268c], R14 ;  /* 0x00268c0e01007387 */ /* 0x0001e40000100800 */
[----:B--2---:R-:W-:-:S02]  /*69870*/  FMUL R28, R28, c[0x0][0x188] ;  /* 0x000062001c1c7a20 */ /* 0x004fc40000400000 */
[----:B---3--:R-:W-:-:S05]  /*69880*/  FMUL R29, R29, c[0x0][0x188] ;  /* 0x000062001d1d7a20 */ /* 0x008fca0000400000 */
[----:B0-----:R-:W-:Y:S01]  /*69890*/  FMNMX R14, R6, R29, !PT ;  /* 0x0000001d060e7209 */ /* 0x001fe20007800000 */
[----:B----4-:R-:W-:-:S05]  /*698a0*/  FMUL R3, R3, c[0x0][0x188] ;  /* 0x0000620003037a20 */ /* 0x010fca0000400000 */
[----:B------:R-:W-:Y:S02]  /*698b0*/  FMNMX R6, R28, R3, !PT ;  /* 0x000000031c067209 */ /* 0x000fe40007800000 */
[----:B------:R-:W2:Y:S01]  /*698c0*/  LDL R28, [R1+0x160] ;  /* 0x00016000011c7983 */ /* 0x000ea20000100800 */
[----:B------:R-:W-:Y:S02]  /*698d0*/  STL [R1+0x188], R14 ;  /* 0x0001880e01007387 */ /* 0x000fe40000100800 */
[----:B------:R-:W3:Y:S02]  /*698e0*/  LDL R3, [R1+0x164] ;  /* 0x0001640001037983 */ /* 0x000ee40000100800 */
[----:B------:R0:W-:Y:S02]  /*698f0*/  STL [R1+0x224], R6 ;  /* 0x0002240601007387 */ /* 0x0001e40000100800 */
[----:B0-----:R-:W-:Y:S02]  /*69900*/  FMNMX R6, R2, R0, !PT ;  /* 0x0000000002067209 */ /* 0x001fe40007800000 */
[----:B------:R-:W4:Y:S04]  /*69910*/  LDL R2, [R1+0x168] ;  /* 0x0001680001027983 */ /* 0x000f280000100800 */
[----:B------:R-:W4:Y:S01]  /*69920*/  LDL R0, [R1+0x16c] ;  /* 0x00016c0001007983 */ /* 0x000f220000100800 */
[----:B------:R-:W-:-:S02]  /*69930*/  FMUL R4, R4, c[0x0][0x188] ;  /* 0x0000620004047a20 */ /* 0x000fc40000400000 */
[----:B------:R-:W-:Y:S02]  /*69940*/  FMUL R19, R19, c[0x0][0x188] ;  /* 0x0000620013137a20 */ /* 0x000fe40000400000 */
[----:B------:R0:W-:Y:S01]  /*69950*/  STL [R1+0x1f8], R6 ;  /* 0x0001f80601007387 */ /* 0x0001e20000100800 */
[----:B------:R-:W-:Y:S01]  /*69960*/  STL [R1+0x24f4], R8 ;  /* 0x0024f40801007387 */ /* 0x000fe20000100800 */
[----:B------:R1:W-:Y:S02]  /*69970*/  STL [R1+0x24f8], R9 ;  /* 0x0024f80901007387 */ /* 0x0003e40000100800 */
[----:B------:R-:W-:Y:S02]  /*69980*/  STL [R1+0x24fc], R10 ;  /* 0x0024fc0a01007387 */ /* 0x000fe40000100800 */
[----:B------:R-:W-:Y:S01]  /*69990*/  STL [R1+0x2500], R11 ;  /* 0x0025000b01007387 */ /* 0x000fe20000100800 */
[----:B------:R-:W-:Y:S02]  /*699a0*/  FMNMX R4, R4, R19, !PT ;  /* 0x0000001304047209 */ /* 0x000fe40007800000 */
[----:B------:R-:W4:Y:S01]  /*699b0*/  LDL.LU R19, [R1+0x26bc] ;  /* 0x0026bc0001137983 */ /* 0x000f220000300800 */
[----:B------:R-:W-:-:S02]  /*699c0*/  FMUL R14, R8, c[0x0][0x188] ;  /* 0x00006200080e7a20 */ /* 0x000fc40000400000 */
[----:B------:R-:W-:Y:S02]  /*699d0*/  FMUL R25, R9, c[0x0][0x188] ;  /* 0x0000620009197a20 */ /* 0x000fe40000400000 */
[----:B0-----:R-:W-:Y:S02]  /*699e0*/  FMUL R6, R10, c[0x0][0x188] ;  /* 0x000062000a067a20 */ /* 0x001fe40000400000 */
[----:B------:R-:W-:Y:S01]  /*699f0*/  FMUL R29, R11, c[0x0][0x188] ;  /* 0x000062000b1d7a20 */ /* 0x000fe20000400000 */
[----:B------:R-:W-:-:S04]  /*69a00*/  FMNMX R25, R14, R25, !PT ;  /* 0x000000190e197209 */ /* 0x000fc80007800000 */
[----:B-1----:R-:W-:Y:S01]  /*69a10*/  FMNMX R9, R6, R29, !PT ;  /* 0x0000001d06097209 */ /* 0x002fe20007800000 */
[----:B------:R-:W-:Y:S01]  /*69a20*/  STL [R1+0x2690], R4 ;  /* 0x0026900401007387 */ /* 0x000fe20000100800 */
[----:B------:R0:W-:Y:S03]  /*69a30*/  STL [R1+0x2694], R25 ;  /* 0x0026941901007387 */ /* 0x0001e60000100800 */
[----:B------:R1:W-:Y:S01]  /*69a40*/  STL [R1+0x2698], R9 ;  /* 0x0026980901007387 */ /* 0x0003e20000100800 */
[----:B------:R-:W-:Y:S02]  /*69a50*/  FMUL R8, R16, c[0x0][0x188] ;  /* 0x0000620010087a20 */ /* 0x000fe40000400000 */
[----:B--2---:R-:W-:Y:S02]  /*69a60*/  FMUL R28, R28, c[0x0][0x188] ;  /* 0x000062001c1c7a20 */ /* 0x004fe40000400000 */
[----:B---3--:R-:W-:-:S05]  /*69a70*/  FMUL R3, R3, c[0x0][0x188] ;  /* 0x0000620003037a20 */ /* 0x008fca0000400000 */
[----:B------:R-:W-:Y:S01]  /*69a80*/  FMNMX R3, R28, R3, !PT ;  /* 0x000000031c037209 */ /* 0x000fe20007800000 */
[----:B----4-:R-:W-:Y:S02]  /*69a90*/  FMUL R2, R2, c[0x0][0x188] ;  /* 0x0000620002027a20 */ /* 0x010fe40000400000 */
[----:B------:R-:W-:-:S05]  /*69aa0*/  FMUL R0, R0, c[0x0][0x188] ;  /* 0x0000620000007a20 */ /* 0x000fca0000400000 */
[----:B------:R-:W-:-:S05]  /*69ab0*/  FMNMX R6, R2, R0, !PT ;  /* 0x0000000002067209 */ /* 0x000fca0007800000 */
[----:B------:R-:W-:Y:S01]  /*69ac0*/  STL [R1+0x269c], R6 ;  /* 0x00269c0601007387 */ /* 0x000fe20000100800 */
[----:B------:R-:W-:Y:S02]  /*69ad0*/  STL [R1+0x220], R3 ;  /* 0x0002200301007387 */ /* 0x000fe40000100800 */
[----:B0-----:R-:W2:Y:S02]  /*69ae0*/  LDL R25, [R1+0x1c8] ;  /* 0x0001c80001197983 */ /* 0x001ea40000100800 */
[----:B------:R-:W3:Y:S01]  /*69af0*/  LDL R4, [R1+0x128] ;  /* 0x0001280001047983 */ /* 0x000ee20000100800 */
[----:B------:R0:W-:Y:S01]  /*69b00*/  STL [R1+0x2468], R16 ;  /* 0x0024681001007387 */ /* 0x0001e20000100800 */
[----:B-1----:R-:W-:Y:S02]  /*69b10*/  FMUL R9, R26, c[0x0][0x188] ;  /* 0x000062001a097a20 */ /* 0x002fe40000400000 */
[----:B------:R-:W-:Y:S02]  /*69b20*/  FMUL R10, R24, c[0x0][0x188] ;  /* 0x00006200180a7a20 */ /* 0x000fe40000400000 */
[----:B------:R-:W-:-:S02]  /*69b30*/  FMUL R11, R13, c[0x0][0x188] ;  /* 0x000062000d0b7a20 */ /* 0x000fc40000400000 */
[----:B------:R-:W-:Y:S02]  /*69b40*/  FMUL R12, R12, c[0x0][0x188] ;  /* 0x000062000c0c7a20 */ /* 0x000fe40000400000 */
[----:B------:R-:W-:Y:S02]  /*69b50*/  FMUL R28, R18, c[0x0][0x188] ;  /* 0x00006200121c7a20 */ /* 0x000fe40000400000 */
[----:B------:R-:W-:Y:S01]  /*69b60*/  FMUL R29, R17, c[0x0][0x188] ;  /* 0x00006200111d7a20 */ /* 0x000fe20000400000 */
[----:B0-----:R-:W4:Y:S01]  /*69b70*/  LDL.LU R16, [R1+0x184] ;  /* 0x0001840001107983 */ /* 0x001f220000300800 */
[----:B------:R-:W-:Y:S02]  /*69b80*/  STL [R1+0x2464], R17 ;  /* 0x0024641101007387 */ /* 0x000fe40000100800 */
[----:B------:R0:W-:Y:S02]  /*69b90*/  STL [R1+0x246c], R18 ;  /* 0x00246c1201007387 */ /* 0x0001e40000100800 */
[----:B------:R-:W-:Y:S01]  /*69ba0*/  FMUL R3, R19, c[0x0][0x188] ;  /* 0x0000620013037a20 */ /* 0x000fe20000400000 */
[----:B------:R-:W-:Y:S01]  /*69bb0*/  FMNMX R24, R9, R10, !PT ;  /* 0x0000000a09187209 */ /* 0x000fe20007800000 */
[----:B------:R-:W-:-:S02]  /*69bc0*/  FMUL R2, R20, c[0x0][0x188] ;  /* 0x0000620014027a20 */ /* 0x000fc40000400000 */
[----:B------:R-:W-:Y:S01]  /*69bd0*/  FMUL R0, R21, c[0x0][0x188] ;  /* 0x0000620015007a20 */ /* 0x000fe20000400000 */
[----:B------:R-:W-:Y:S01]  /*69be0*/  FMNMX R26, R11, R12, !PT ;  /* 0x0000000c0b1a7209 */ /* 0x000fe20007800000 */
[----:B0-----:R-:W4:Y:S01]  /*69bf0*/  LDL.LU R18, [R1+0x218] ;  /* 0x0002180001127983 */ /* 0x001f220000300800 */
[----:B------:R0:W-:Y:S01]  /*69c00*/  STL [R1+0x2470], R19 ;  /* 0x0024701301007387 */ /* 0x0001e20000100800 */
[----:B------:R-:W-:Y:S02]  /*69c10*/  FMNMX R17, R8, R29, !PT ;  /* 0x0000001d08117209 */ /* 0x000fe40007800000 */
[----:B------:R-:W-:Y:S02]  /*69c20*/  FMNMX R3, R28, R3, !PT ;  /* 0x000000031c037209 */ /* 0x000fe40007800000 */
[----:B------:R-:W-:Y:S01]  /*69c30*/  FMNMX R11, R2, R0, !PT ;  /* 0x00000000020b7209 */ /* 0x000fe20007800000 */
[----:B0-----:R-:W4:Y:S01]  /*69c40*/  LDL R19, [R1+0x1c0] ;  /* 0x0001c00001137983 */ /* 0x001f220000100800 */
[----:B------:R-:W-:Y:S02]  /*69c50*/  STL [R1+0x2418], R20 ;  /* 0x0024181401007387 */ /* 0x000fe40000100800 */
[----:B------:R-:W-:Y:S02]  /*69c60*/  STL [R1+0x241c], R21 ;  /* 0x00241c1501007387 */ /* 0x000fe40000100800 */
[----:B------:R-:W4:Y:S01]  /*69c70*/  LDL.LU R6, [R1+0x130] ;  /* 0x0001300001067983 */ /* 0x000f220000300800 */
[----:B------:R-:W4:Y:S01]  /*69c80*/  LDL.LU R9, [R1+0xe8] ;  /* 0x0000e80001097983 */ /* 0x000f220000300800 */
[----:B------:R-:W4:Y:S02]  /*69c90*/  LDL R10, [R1+0x90] ;  /* 0x00009000010a7983 */ /* 0x000f240000100800 */
[----:B------:R-:W4:Y:S02]  /*69ca0*/  LDL R14, [R1+0x98] ;  /* 0x00009800010e7983 */ /* 0x000f240000100800 */
[----:B------:R-:W-:Y:S01]  /*69cb0*/  STL [R1+0x26a0], R24 ;  /* 0x0026a01801007387 */ /* 0x000fe20000100800 */
[----:B------:R-:W-:Y:S01]  /*69cc0*/  STL [R1+0x26a4], R26 ;  /* 0x0026a41a01007387 */ /* 0x000fe20000100800 */
[----:B------:R-:W4:Y:S02]  /*69cd0*/  LDL R8, [R1+0x50] ;  /* 0x0000500001087983 */ /* 0x000f240000100800 */
[----:B------:R-:W4:Y:S02]  /*69ce0*/  LDL R13, [R1+0x58] ;  /* 0x00005800010d7983 */ /* 0x000f240000100800 */
[----:B------:R-:W-:Y:S01]  /*69cf0*/  STL [R1+0x26a8], R17 ;  /* 0x0026a81101007387 */ /* 0x000fe20000100800 */
[----:B------:R-:W4:Y:S01]  /*69d00*/  LDL R12, [R1+0x1a0] ;  /* 0x0001a000010c7983 */ /* 0x000f220000100800 */
[----:B------:R-:W-:Y:S02]  /*69d10*/  STL [R1+0x21c], R3 ;  /* 0x00021c0301007387 */ /* 0x000fe40000100800 */
[----:B------:R-:W-:Y:S02]  /*69d20*/  STL [R1+0x26ac], R11 ;  /* 0x0026ac0b01007387 */ /* 0x000fe40000100800 */
[----:B------:R-:W-:Y:S02]  /*69d30*/  STL [R1+0x2420], R22 ;  /* 0x0024201601007387 */ /* 0x000fe40000100800 */
[----:B------:R-:W-:Y:S01]  /*69d40*/  FMUL R0, R23, c[0x0][0x188] ;  /* 0x0000620017007a20 */ /* 0x000fe20000400000 */
[----:B------:R0:W-:Y:S04]  /*69d50*/  STL [R1+0x2424], R23 ;  /* 0x0024241701007387 */ /* 0x0001e80000100800 */
[----:B0-----:R-:W4:Y:S01]  /*69d60*/  LDL.LU R23, [R1+0x120] ;  /* 0x0001200001177983 */ /* 0x001f220000300800 */
[----:B--2---:R-:W-:-:S03]  /*69d70*/  FMUL R28, R25, c[0x0][0x188] ;  /* 0x00006200191c7a20 */ /* 0x004fc60000400000 */
[----:B------:R-:W2:Y:S01]  /*69d80*/  LDL.LU R25, [R1+0x1fc] ;  /* 0x0001fc0001197983 */ /* 0x000ea20000300800 */
[----:B------:R-:W-:-:S05]  /*69d90*/  FMUL R2, R22, c[0x0][0x188] ;  /* 0x0000620016027a20 */ /* 0x000fca0000400000 */
[----:B------:R-:W-:Y:S01]  /*69da0*/  FMNMX R0, R2, R0, !PT ;  /* 0x0000000002007209 */ /* 0x000fe20007800000 */
[----:B---3--:R-:W-:Y:S02]  /*69db0*/  FMUL R4, R4, c[0x0][0x188] ;  /* 0x0000620004047a20 */ /* 0x008fe40000400000 */
[----:B----4-:R-:W-:-:S05]  /*69dc0*/  FMUL R3, R19, c[0x0][0x188] ;  /* 0x0000620013037a20 */ /* 0x010fca0000400000 */
[----:B------:R-:W-:Y:S01]  /*69dd0*/  FMNMX R2, R3, R18, !PT ;  /* 0x0000001203027209 */ /* 0x000fe20007800000 */
[----:B------:R-:W-:Y:S01]  /*69de0*/  FMUL R29, R23, c[0x0][0x188] ;  /* 0x00006200171d7a20 */ /* 0x000fe20000400000 */
[----:B------:R-:W-:Y:S03]  /*69df0*/  STL [R1+0x2610], R23 ;  /* 0x0026101701007387 */ /* 0x000fe60000100800 */
[----:B------:R-:W-:Y:S02]  /*69e00*/  STL [R1+0x26b0], R2 ;  /* 0x0026b00201007387 */ /* 0x000fe40000100800 */
[----:B------:R0:W-:Y:S01]  /*69e10*/  STL [R1+0x20c], R0 ;  /* 0x00020c0001007387 */ /* 0x0001e20000100800 */
[----:B------:R-:W-:Y:S02]  /*69e20*/  FMNMX R3, R29, R6, !PT ;  /* 0x000000061d037209 */ /* 0x000fe40007800000 */
[----:B0-----:R-:W-:-:S05]  /*69e30*/  FMNMX R0, R28, R16, !PT ;  /* 0x000000101c007209 */ /* 0x001fca0007800000 */
[----:B------:R-:W-:Y:S01]  /*69e40*/  STL [R1+0x26b4], R0 ;  /* 0x0026b40001007387 */ /* 0x000fe20000100800 */
[----:B------:R0:W-:Y:S02]  /*69e50*/  STL [R1+0x26b8], R3 ;  /* 0x0026b80301007387 */ /* 0x0001e40000100800 */
[----:B------:R-:W3:Y:S01]  /*69e60*/  LDL R11, [R1+0x1a8] ;  /* 0x0001a800010b7983 */ /* 0x000ee20000100800 */
[----:B------:R-:W-:Y:S01]  /*69e70*/  FMNMX R28, R4, R9, !PT ;  /* 0x00000009041c7209 */ /* 0x000fe20007800000 */
[----:B------:R-:W-:Y:S01]  /*69e80*/  FMUL R29, R10, c[0x0][0x188] ;  /* 0x000062000a1d7a20 */ /* 0x000fe20000400000 */
[----:B------:R-:W4:Y:S04]  /*69e90*/  LDL R21, [R1+0x100] ;  /* 0x0001000001157983 */ /* 0x000f280000100800 */
[----:B------:R-:W4:Y:S04]  /*69ea0*/  LDL R10, [R1+0x108] ;  /* 0x00010800010a7983 */ /* 0x000f280000100800 */
[----:B------:R-:W4:Y:S04]  /*69eb0*/  LDL R24, [R1+0x40] ;  /* 0x0000400001187983 */ /* 0x000f280000100800 */
[----:B------:R-:W4:Y:S01]  /*69ec0*/  LDL R9, [R1+0x48] ;  /* 0x0000480001097983 */ /* 0x000f220000100800 */
[----:B0-----:R-:W4:Y:S02]  /*69ed0*/  LDL.LU R3, [R1+0x22c] ;  /* 0x00022c0001037983 */ /* 0x001f240000300800 */
[----:B------:R-:W4:Y:S02]  /*69ee0*/  LDL.LU R2, [R1+0x1d8] ;  /* 0x0001d80001027983 */ /* 0x000f240000300800 */
[----:B------:R-:W4:Y:S01]  /*69ef0*/  LDL.LU R17, [R1+0x13c] ;  /* 0x00013c0001117983 */ /* 0x000f220000300800 */
[----:B------:R-:W4:Y:S01]  /*69f00*/  LDL.LU R26, [R1+0x138] ;  /* 0x00013800011a7983 */ /* 0x000f220000300800 */
[----:B------:R-:W-:-:S02]  /*69f10*/  FMUL R6, R8, c[0x0][0x188] ;  /* 0x0000620008067a20 */ /* 0x000fc40000400000 */
[----:B------:R-:W4:Y:S02]  /*69f20*/  LDL.LU R23, [R1+0x134] ;  /* 0x0001340001177983 */ /* 0x000f240000300800 */
[----:B------:R-:W4:Y:S02]  /*69f30*/  LDL R4, [R1+0x20] ;  /* 0x0000200001047983 */ /* 0x000f240000100800 */
[----:B------:R-:W-:Y:S02]  /*69f40*/  FMUL R14, R14, c[0x0][0x188] ;  /* 0x000062000e0e7a20 */ /* 0x000fe40000400000 */
[----:B------:R-:W-:Y:S02]  /*69f50*/  FMUL R8, R13, c[0x0][0x188] ;  /* 0x000062000d087a20 */ /* 0x000fe40000400000 */
[----:B------:R-:W-:Y:S01]  /*69f60*/  FMUL R0, R12, c[0x0][0x188] ;  /* 0x000062000c007a20 */ /* 0x000fe20000400000 */
[----:B------:R-:W-:Y:S01]  /*69f70*/  FMNMX R29, R29, R5, !PT ;  /* 0x000000051d1d7209 */ /* 0x000fe20007800000 */
[----:B------:R-:W4:Y:S04]  /*69f80*/  LDL R13, [R1+0x28] ;  /* 0x00002800010d7983 */ /* 0x000f280000100800 */
[----:B------:R-:W4:Y:S04]  /*69f90*/  LDL R12, [R1+0x170] ;  /* 0x00017000010c7983 */ /* 0x000f280000100800 */
[----:B------:R-:W4:Y:S01]  /*69fa0*/  LDL R5, [R1+0x178] ;  /* 0x0001780001057983 */ /* 0x000f220000100800 */
[----:B------:R-:W-:-:S02]  /*69fb0*/  FMNMX R7, R6, R7, !PT ;  /* 0x0000000706077209 */ /* 0x000fc40007800000 */
[----:B------:R-:W4:Y:S01]  /*69fc0*/  LDL.LU R6, [R1+0x228] ;  /* 0x0002280001067983 */ /* 0x000f220000300800 */
[----:B--2---:R-:W-:Y:S02]  /*69fd0*/  FMNMX R18, R14, R25, !PT ;  /* 0x000000190e127209 */ /* 0x004fe40007800000 */
[----:B------:R-:W2:Y:S01]  /*69fe0*/  LDL.LU R25, [R1+0x1d4] ;  /* 0x0001d40001197983 */ /* 0x000ea20000300800 */
[----:B------:R-:W2:Y:S01]  /*69ff0*/  LDL.LU R14, [R1+0x1d0] ;  /* 0x0001d000010e7983 */ /* 0x000ea20000300800 */
[----:B------:R-:W-:Y:S02]  /*6a000*/  FMNMX R8, R8, R27, !PT ;  /* 0x0000001b08087209 */ /* 0x000fe40007800000 */
[----:B------:R-:W-:Y:S01]  /*6a010*/  FMNMX R0, R0, R15, !PT ;  /* 0x0000000f00007209 */ /* 0x000fe20007800000 */
[----:B------:R-:W2:Y:S02]  /*6a020*/  LDL.LU R20, [R1+0x188] ;  /* 0x0001880001147983 */ /* 0x000ea40000300800 */
[----:B------:R0:W-:Y:S02]  /*6a030*/  STL [R1+0x78], R8 ;  /* 0x0000780801007387 */ /* 0x0001e40000100800 */
[----:B------:R-:W2:Y:S01]  /*6a040*/  LDL R15, [R1+0xd8] ;  /* 0x0000d800010f7983 */ /* 0x000ea20000100800 */
[----:B------:R3:W-:Y:S01]  /*6a050*/  STL [R1+0x7c], R0 ;  /* 0x00007c0001007387 */ /* 0x0007e20000100800 */
[----:B------:R-:W2:Y:S03]  /*6a060*/  LDL R27, [R1+0x8] ;  /* 0x00000800011b7983 */ /* 0x000ea60000100800 */
[----:B0-----:R-:W2:Y:S01]  /*6a070*/  LDL R8, [R1] ;  /* 0x0000000001087983 */ /* 0x001ea20000100800 */
[----:B------:R-:W2:Y:S02]  /*6a080*/  LDL.LU R19, [R1+0xa0] ;  /* 0x0000a00001137983 */ /* 0x000ea40000300800 */
[----:B------:R-:W2:Y:S02]  /*6a090*/  LDL.LU R16, [R1+0xa8] ;  /* 0x0000a80001107983 */ /* 0x000ea40000300800 */
[----:B------:R-:W2:Y:S02]  /*6a0a0*/  LDL.LU R22, [R1+0x224] ;  /* 0x0002240001167983 */ /* 0x000ea40000300800 */
[----:B---3--:R-:W-:-:S02]  /*6a0b0*/  FMUL R0, R11, c[0x0][0x188] ;  /* 0x000062000b007a20 */ /* 0x008fc40000400000 */
[----:B----4-:R-:W-:Y:S02]  /*6a0c0*/  FMUL R11, R21, c[0x0][0x188] ;  /* 0x00006200150b7a20 */ /* 0x010fe40000400000 */
[----:B------:R-:W-:Y:S01]  /*6a0d0*/  FMUL R10, R10, c[0x0][0x188] ;  /* 0x000062000a0a7a20 */ /* 0x000fe20000400000 */
[----:B------:R-:W3:Y:S01]  /*6a0e0*/  LDL.LU R21, [R1+0x1f8] ;  /* 0x0001f80001157983 */ /* 0x000ee20000300800 */
[----:B------:R-:W-:Y:S02]  /*6a0f0*/  FMNMX R0, R0, R3, !PT ;  /* 0x0000000300007209 */ /* 0x000fe40007800000 */
[----:B------:R-:W-:Y:S01]  /*6a100*/  FMNMX R11, R11, R2, !PT ;  /* 0x000000020b0b7209 */ /* 0x000fe20007800000 */
[----:B------:R-:W-:Y:S02]  /*6a110*/  FMUL R24, R24, c[0x0][0x188] ;  /* 0x0000620018187a20 */ /* 0x000fe40000400000 */
[----:B------:R-:W-:Y:S01]  /*6a120*/  FMUL R9, R9, c[0x0][0x188] ;  /* 0x0000620009097a20 */ /* 0x000fe20000400000 */
[----:B------:R-:W4:Y:S01]  /*6a130*/  LDL.LU R3, [R1+0x26b8] ;  /* 0x0026b80001037983 */ /* 0x000f220000300800 */
[----:B------:R0:W-:Y:S01]  /*6a140*/  STL [R1+0xe0], R0 ;  /* 0x0000e00001007387 */ /* 0x0001e20000100800 */
[----:B------:R-:W-:-:S02]  /*6a150*/  FMNMX R10, R10, R17, !PT ;  /* 0x000000110a0a7209 */ /* 0x000fc40007800000 */
[----:B------:R-:W-:Y:S02]  /*6a160*/  FMNMX R24, R24, R26, !PT ;  /* 0x0000001a18187209 */ /* 0x000fe40007800000 */
[----:B------:R-:W-:Y:S01]  /*6a170*/  FMNMX R23, R9, R23, !PT ;  /* 0x0000001709177209 */ /* 0x000fe20007800000 */
[----:B------:R-:W-:Y:S01]  /*6a180*/  FMUL R9, R4, c[0x0][0x188] ;  /* 0x0000620004097a20 */ /* 0x000fe20000400000 */
[----:B0-----:R-:W3:Y:S01]  /*6a190*/  LDL.LU R0, [R1+0x26b4] ;  /* 0x0026b40001007983 */ /* 0x001ee20000300800 */
[----:B------:R-:W3:Y:S02]  /*6a1a0*/  LDL.LU R2, [R1+0x26b0] ;  /* 0x0026b00001027983 */ /* 0x000ee40000300800 */
[----:B------:R0:W-:Y:S02]  /*6a1b0*/  STL [R1+0xe4], R11 ;  /* 0x0000e40b01007387 */ /* 0x0001e40000100800 */
[----:B------:R-:W-:Y:S01]  /*6a1c0*/  FMUL R4, R13, c[0x0][0x188] ;  /* 0x000062000d047a20 */ /* 0x000fe20000400000 */
[----:B------:R-:W-:Y:S01]  /*6a1d0*/  FMNMX R9, R9, R6, !PT ;  /* 0x0000000609097209 */ /* 0x000fe20007800000 */
[----:B0-----:R-:W3:Y:S01]  /*6a1e0*/  LDL.LU R11, [R1+0x26ac] ;  /* 0x0026ac00010b7983 */ /* 0x001ee20000300800 */
[----:B------:R-:W3:Y:S02]  /*6a1f0*/  LDL.LU R17, [R1+0x26a8] ;  /* 0x0026a80001117983 */ /* 0x000ee40000300800 */
[----:B------:R0:W-:Y:S02]  /*6a200*/  STL [R1+0x266c], R10 ;  /* 0x00266c0a01007387 */ /* 0x0001e40000100800 */
[----:B------:R-:W-:Y:S01]  /*6a210*/  FMUL R12, R12, c[0x0][0x188] ;  /* 0x000062000c0c7a20 */ /* 0x000fe20000400000 */
[----:B0-----:R-:W3:Y:S01]  /*6a220*/  LDL R10, [R1+0xd0] ;  /* 0x0000d000010a7983 */ /* 0x001ee20000100800 */
[----:B------:R-:W3:Y:S02]  /*6a230*/  LDL.LU R26, [R1+0x26a4] ;  /* 0x0026a400011a7983 */ /* 0x000ee40000300800 */
[----:B------:R0:W-:Y:S02]  /*6a240*/  STL [R1+0xec], R24 ;  /* 0x0000ec1801007387 */ /* 0x0001e40000100800 */
[----:B0-----:R-:W3:Y:S01]  /*6a250*/  LDL.LU R24, [R1+0x26a0] ;  /* 0x0026a00001187983 */ /* 0x001ee20000300800 */
[----:B------:R0:W-:Y:S02]  /*6a260*/  STL [R1+0x130], R23 ;  /* 0x0001301701007387 */ /* 0x0001e40000100800 */
[----:B------:R-:W3:Y:S02]  /*6a270*/  LDL R13, [R1+0x148] ;  /* 0x00014800010d7983 */ /* 0x000ee40000100800 */
[----:B0-----:R-:W-:-:S02]  /*6a280*/  FMUL R23, R5, c[0x0][0x188] ;  /* 0x0000620005177a20 */ /* 0x001fc40000400000 */
[----:B------:R-:W3:Y:S01]  /*6a290*/  LDL R5, [R1+0x140] ;  /* 0x0001400001057983 */ /* 0x000ee20000100800 */
[----:B------:R-:W3:Y:S02]  /*6a2a0*/  LDL.LU R6, [R1+0x269c] ;  /* 0x00269c0001067983 */ /* 0x000ee40000300800 */
[----:B------:R0:W-:Y:S02]  /*6a2b0*/  STL [R1+0x134], R9 ;  /* 0x0001340901007387 */ /* 0x0001e40000100800 */
[----:B0-----:R-:W3:Y:S01]  /*6a2c0*/  LDL.LU R9, [R1+0x2698] ;  /* 0x0026980001097983 */ /* 0x001ee20000300800 */
[----:B--2---:R-:W-:-:S03]  /*6a2d0*/  FMNMX R4, R4, R25, !PT ;  /* 0x0000001904047209 */ /* 0x004fc60007800000 */
[----:B------:R-:W2:Y:S02]  /*6a2e0*/  LDL.LU R25, [R1+0x2694] ;  /* 0x0026940001197983 */ /* 0x000ea40000300800 */
[----:B------:R0:W-:Y:S01]  /*6a2f0*/  STL [R1+0x138], R4 ;  /* 0x0001380401007387 */ /* 0x0001e20000100800 */
[----:B------:R-:W-:Y:S01]  /*6a300*/  FMNMX R12, R12, R14, !PT ;  /* 0x0000000e0c0c7209 */ /* 0x000fe20007800000 */
[----:B0-----:R-:W2:Y:S01]  /*6a310*/  LDL.LU R4, [R1+0x2690] ;  /* 0x0026900001047983 */ /* 0x001ea20000300800 */
[----:B------:R-:W2:Y:S03]  /*6a320*/  LDL.LU R14, [R1+0x268c] ;  /* 0x00268c00010e7983 */ /* 0x000ea60000300800 */
[----:B------:R0:W-:Y:S02]  /*6a330*/  STL [R1+0x13c], R12 ;  /* 0x00013c0c01007387 */ /* 0x0001e40000100800 */
[----:B0-----:R-:W4:Y:S01]  /*6a340*/  LDL.LU R12, [R1+0x2688] ;  /* 0x00268800010c7983 */ /* 0x001f220000300800 */
[----:B--2---:R-:W-:-:S03]  /*6a350*/  FMNMX R23, R23, R14, !PT ;  /* 0x0000000e17177209 */ /* 0x004fc60007800000 */
[----:B------:R-:W2:Y:S01]  /*6a360*/  LDL.LU R14, [R1+0x2684] ;  /* 0x00268400010e7983 */ /* 0x000ea20000300800 */
[----:B---3--:R-:W-:Y:S02]  /*6a370*/  FMUL R10, R10, c[0x0][0x188] ;  /* 0x000062000a0a7a20 */ /* 0x008fe40000400000 */
[----:B------:R-:W-:Y:S02]  /*6a380*/  FMUL R15, R15, c[0x0][0x188] ;  /* 0x000062000f0f7a20 */ /* 0x000fe40000400000 */
[----:B------:R0:W-:Y:S01]  /*6a390*/  STL [R1+0x180], R23 ;  /* 0x0001801701007387 */ /* 0x0001e20000100800 */
[----:B------:R-:W-:Y:S01]  /*6a3a0*/  FMNMX R10, R10, R20, !PT ;  /* 0x000000140a0a7209 */ /* 0x000fe20007800000 */
[----:B------:R-:W-:Y:S01]  /*6a3b0*/  FMUL R20, R8, c[0x0][0x188] ;  /* 0x0000620008147a20 */ /* 0x000fe20000400000 */
[----:B------:R-:W-:Y:S01]  /*6a3c0*/  FMNMX R15, R15, R22, !PT ;  /* 0x000000160f0f7209 */ /* 0x000fe20007800000 */
[----:B------:R-:W-:Y:S01]  /*6a3d0*/  FMUL R27, R27, c[0x0][0x188] ;  /* 0x000062001b1b7a20 */ /* 0x000fe20000400000 */
[----:B0-----:R-:W3:Y:S01]  /*6a3e0*/  LDL.LU R23, [R1+0x220] ;  /* 0x0002200001177983 */ /* 0x001ee20000300800 */
[----:B------:R0:W-:Y:S02]  /*6a3f0*/  STL [R1+0x184], R10 ;  /* 0x0001840a01007387 */ /* 0x0001e40000100800 */
[----:B----4-:R1:W-:Y:S02]  /*6a400*/  STL [R1+0x2504], R12 ;  /* 0x0025040c01007387 */ /* 0x0103e40000100800 */
[----:B0-----:R-:W-:Y:S01]  /*6a410*/  FMUL R10, R12, c[0x0][0x188] ;  /* 0x000062000c0a7a20 */ /* 0x001fe20000400000 */
[----:B-1----:R-:W-:Y:S01]  /*6a420*/  FMNMX R12, R20, R21, !PT ;  /* 0x00000015140c7209 */ /* 0x002fe20007800000 */
[----:B--2---:R-:W-:Y:S01]  /*6a430*/  STL [R1+0x2508], R14 ;  /* 0x0025080e01007387 */ /* 0x004fe20000100800 */
[----:B------:R-:W-:Y:S02]  /*6a440*/  STL [R1+0x2644], R15 ;  /* 0x0026440f01007387 */ /* 0x000fe40000100800 */
[----:B------:R-:W2:Y:S02]  /*6a450*/  LDL.LU R22, [R1+0x12c] ;  /* 0x00012c0001167983 */ /* 0x000ea40000300800 */
[----:B------:R-:W4:Y:S01]  /*6a460*/  LDL.LU R21, [R1+0x94] ;  /* 0x0000940001157983 */ /* 0x000f220000300800 */
[----:B------:R0:W-:Y:S01]  /*6a470*/  STL [R1+0x18c], R12 ;  /* 0x00018c0c01007387 */ /* 0x0001e20000100800 */
[----:B------:R-:W2:Y:S01]  /*6a480*/  LDL.LU R20, [R1+0x9c] ;  /* 0x00009c0001147983 */ /* 0x000ea20000300800 */
[----:B0-----:R-:W-:-:S02]  /*6a490*/  FMNMX R12, R27, R4, !PT ;  /* 0x000000041b0c7209 */ /* 0x001fc40007800000 */
[----:B------:R-:W2:Y:S01]  /*6a4a0*/  LDL.LU R4, [R1+0x2680] ;  /* 0x0026800001047983 */ /* 0x000ea20000300800 */
[----:B------:R-:W-:Y:S01]  /*6a4b0*/  FMUL R8, R14, c[0x0][0x188] ;  /* 0x000062000e087a20 */ /* 0x000fe20000400000 */
[----:B------:R-:W-:Y:S01]  /*6a4c0*/  FMNMX R25, R10, R25, !PT ;  /* 0x000000190a197209 */ /* 0x000fe20007800000 */
[----:B------:R-:W-:Y:S02]  /*6a4d0*/  FMUL R5, R5, c[0x0][0x188] ;  /* 0x0000620005057a20 */ /* 0x000fe40000400000 */
[----:B------:R-:W-:Y:S01]  /*6a4e0*/  FMUL R14, R13, c[0x0][0x188] ;  /* 0x000062000d0e7a20 */ /* 0x000fe20000400000 */
[----:B------:R-:W-:Y:S01]  /*6a4f0*/  FMNMX R27, R8, R9, !PT ;  /* 0x00000009081b7209 */ /* 0x000fe20007800000 */
[----:B------:R0:W-:Y:S01]  /*6a500*/  STL [R1+0x2648], R25 ;  /* 0x0026481901007387 */ /* 0x0001e20000100800 */
[----:B------:R1:W-:Y:S01]  /*6a510*/  STL [R1+0x1d0], R12 ;  /* 0x0001d00c01007387 */ /* 0x0003e20000100800 */
[----:B---3--:R-:W-:Y:S01]  /*6a520*/  FMNMX R5, R5, R23, !PT ;  /* 0x0000001705057209 */ /* 0x008fe20007800000 */
[----:B------:R-:W-:Y:S01]  /*6a530*/  FMUL R9, R19, c[0x0][0x188] ;  /* 0x0000620013097a20 */ /* 0x000fe20000400000 */
[----:B------:R-:W-:Y:S01]  /*6a540*/  FMNMX R14, R14, R6, !PT ;  /* 0x000000060e0e7209 */ /* 0x000fe20007800000 */
[----:B0-----:R-:W3:Y:S01]  /*6a550*/  LDL R25, [R1+0x1cc] ;  /* 0x0001cc0001197983 */ /* 0x001ee20000100800 */
[----:B------:R-:W3:Y:S02]  /*6a560*/  LDL.LU R15, [R1+0x21c] ;  /* 0x00021c00010f7983 */ /* 0x000ee40000300800 */
[----:B------:R-:W3:Y:S02]  /*6a570*/  LDL.LU R10, [R1+0x20c] ;  /* 0x00020c00010a7983 */ /* 0x000ee40000300800 */
[----:B------:R0:W-:Y:S01]  /*6a580*/  STL [R1+0x264c], R27 ;  /* 0x00264c1b01007387 */ /* 0x0001e20000100800 */
[----:B------:R-:W3:Y:S01]  /*6a590*/  LDL R13, [R1+0x124] ;  /* 0x00012400010d7983 */ /* 0x000ee20000100800 */
[----:B------:R-:W-:Y:S01]  /*6a5a0*/  FMNMX R9, R9, R24, !PT ;  /* 0x0000001809097209 */ /* 0x000fe20007800000 */
[----:B-1----:R-:W-:-:S02]  /*6a5b0*/  FMUL R12, R16, c[0x0][0x188] ;  /* 0x00006200100c7a20 */ /* 0x002fc40000400000 */
[----:B0-----:R-:W3:Y:S04]  /*6a5c0*/  LDL R27, [R1+0x1c4] ;  /* 0x0001c400011b7983 */ /* 0x001ee80000100800 */
[----:B--2---:R-:W-:Y:S01]  /*6a5d0*/  STL [R1+0x250c], R4 ;  /* 0x00250c0401007387 */ /* 0x004fe20000100800 */
[----:B------:R0:W-:Y:S02]  /*6a5e0*/  STL [R1+0x2650], R5 ;  /* 0x0026500501007387 */ /* 0x0001e40000100800 */
[----:B------:R-:W2:Y:S02]  /*6a5f0*/  LDL.LU R6, [R1+0x267c] ;  /* 0x00267c0001067983 */ /* 0x000ea40000300800 */
[----:B------:R-:W4:Y:S01]  /*6a600*/  LDL R23, [R1+0x54] ;  /* 0x0000540001177983 */ /* 0x000f220000100800 */
[----:B------:R-:W-:Y:S01]  /*6a610*/  STL [R1+0x2654], R14 ;  /* 0x0026540e01007387 */ /* 0x000fe20000100800 */
[----:B------:R-:W4:Y:S02]  /*6a620*/  LDL.LU R24, [R1+0x2678] ;  /* 0x0026780001187983 */ /* 0x000f240000300800 */
[----:B------:R-:W-:Y:S02]  /*6a630*/  STL [R1+0x265c], R9 ;  /* 0x00265c0901007387 */ /* 0x000fe40000100800 */
[----:B------:R-:W-:Y:S01]  /*6a640*/  STL [R1+0x2658], R19 ;  /* 0x0026581301007387 */ /* 0x000fe20000100800 */
[----:B0-----:R-:W-:-:S02]  /*6a650*/  FMNMX R5, R12, R26, !PT ;  /* 0x0000001a0c057209 */ /* 0x001fc40007800000 */
[----:B------:R-:W4:Y:S01]  /*6a660*/  LDL.LU R26, [R1+0x2674] ;  /* 0x00267400011a7983 */ /* 0x000f220000300800 */
[----:B------:R-:W-:Y:S02]  /*6a670*/  FMUL R8, R4, c[0x0][0x188] ;  /* 0x0000620004087a20 */ /* 0x000fe40000400000 */
[----:B------:R-:W-:Y:S02]  /*6a680*/  STL [R1+0x2660], R16 ;  /* 0x0026601001007387 */ /* 0x000fe40000100800 */
[----:B------:R3:W-:Y:S01]  /*6a690*/  STL [R1+0x238], R5 ;  /* 0x0002380501007387 */ /* 0x0007e20000100800 */
[----:B------:R-:W-:Y:S02]  /*6a6a0*/  FMNMX R4, R8, R17, !PT ;  /* 0x0000001108047209 */ /* 0x000fe40007800000 */
[----:B------:R-:W4:Y:S03]  /*6a6b0*/  LDL R17, [R1+0x5c] ;  /* 0x00005c0001117983 */ /* 0x000f260000100800 */
[----:B------:R0:W-:Y:S02]  /*6a6c0*/  STL [R1+0x23c], R4 ;  /* 0x00023c0401007387 */ /* 0x0001e40000100800 */
[----:B---3--:R-:W-:-:S02]  /*6a6d0*/  FMUL R5, R27, c[0x0][0x188] ;  /* 0x000062001b057a20 */ /* 0x008fc40000400000 */
[----:B0-----:R-:W-:-:S03]  /*6a6e0*/  FMUL R4, R25, c[0x0][0x188] ;  /* 0x0000620019047a20 */ /* 0x001fc60000400000 */
[----:B------:R-:W-:Y:S02]  /*6a6f0*/  FMNMX R2, R5, R2, !PT ;  /* 0x0000000205027209 */ /* 0x000fe40007800000 */
[----:B------:R-:W-:Y:S01]  /*6a700*/  FMNMX R0, R4, R0, !PT ;  /* 0x0000000004007209 */ /* 0x000fe20007800000 */
[----:B--2---:R-:W-:Y:S02]  /*6a710*/  FMUL R12, R6, c[0x0][0x188] ;  /* 0x00006200060c7a20 */ /* 0x004fe40000400000 */
[----:B----4-:R-:W-:Y:S01]  /*6a720*/  FMUL R9, R24, c[0x0][0x188] ;  /* 0x0000620018097a20 */ /* 0x010fe20000400000 */
[----:B------:R0:W-:Y:S02]  /*6a730*/  STL [R1+0x2460], R6 ;  /* 0x0024600601007387 */ /* 0x0001e40000100800 */
[----:B------:R-:W-:Y:S02]  /*6a740*/  FMNMX R12, R12, R15, !PT ;  /* 0x0000000f0c0c7209 */ /* 0x000fe40007800000 */
[----:B------:R-:W-:Y:S01]  /*6a750*/  FMNMX R9, R9, R11, !PT ;  /* 0x0000000b09097209 */ /* 0x000fe20007800000 */
[----:B------:R-:W-:Y:S01]  /*6a760*/  FMUL R8, R26, c[0x0][0x188] ;  /* 0x000062001a087a20 */ /* 0x000fe20000400000 */
[----:B0-----:R-:W2:Y:S01]  /*6a770*/  LDL.LU R6, [R1+0x1a4] ;  /* 0x0001a40001067983 */ /* 0x001ea20000300800 */
[----:B------:R-:W-:Y:S02]  /*6a780*/  STL [R1+0x2428], R24 ;  /* 0x0024281801007387 */ /* 0x000fe40000100800 */
[----:B------:R-:W-:Y:S02]  /*6a790*/  STL [R1+0x242c], R26 ;  /* 0x00242c1a01007387 */ /* 0x000fe40000100800 */
[----:B------:R-:W3:Y:S01]  /*6a7a0*/  LDL R11, [R1+0x1ac] ;  /* 0x0001ac00010b7983 */ /* 0x000ee20000100800 */
[----:B------:R-:W-:Y:S01]  /*6a7b0*/  STL [R1+0x240], R12 ;  /* 0x0002400c01007387 */ /* 0x000fe20000100800 */
[----:B------:R0:W-:Y:S01]  /*6a7c0*/  STL [R1+0x244], R9 ;  /* 0x0002440901007387 */ /* 0x0001e20000100800 */
[----:B------:R-:W-:Y:S01]  /*6a7d0*/  FMNMX R8, R8, R10, !PT ;  /* 0x0000000a08087209 */ /* 0x000fe20007800000 */
[----:B------:R-:W-:Y:S02]  /*6a7e0*/  STL [R1+0x2664], R2 ;  /* 0x0026640201007387 */ /* 0x000fe40000100800 */
[----:B0-----:R-:W-:-:S02]  /*6a7f0*/  FMUL R9, R13, c[0x0][0x188] ;  /* 0x000062000d097a20 */ /* 0x001fc40000400000 */
[----:B------:R0:W-:Y:S01]  /*6a800*/  STL [R1+0x248], R8 ;  /* 0x0002480801007387 */ /* 0x0001e20000100800 */
[----:B------:R-:W-:Y:S02]  /*6a810*/  STL [R1+0x2668], R0 ;  /* 0x0026680001007387 */ /* 0x000fe40000100800 */
[----:B------:R-:W4:Y:S01]  /*6a820*/  LDL R13, [R1+0x10c] ;  /* 0x00010c00010d7983 */ /* 0x000f220000100800 */
[----:B------:R-:W-:Y:S01]  /*6a830*/  FMNMX R3, R9, R3, !PT ;  /* 0x0000000309037209 */ /* 0x000fe20007800000 */
[----:B0-----:R-:W4:Y:S04]  /*6a840*/  LDL R8, [R1+0x104] ;  /* 0x0001040001087983 */ /* 0x001f280000100800 */
[----:B------:R0:W-:Y:S02]  /*6a850*/  STL [R1+0x2670], R3 ;  /* 0x0026700301007387 */ /* 0x0001e40000100800 */
[----:B0-----:R-:W4:Y:S01]  /*6a860*/  LDL.LU R3, [R1+0x78] ;  /* 0x0000780001037983 */ /* 0x001f220000300800 */
[----:B------:R-:W4:Y:S02]  /*6a870*/  LDL.LU R26, [R1+0x7c] ;  /* 0x00007c00011a7983 */ /* 0x000f240000300800 */
[----:B------:R0:W-:Y:S02]  /*6a880*/  STL [R1+0x2614], R22 ;  /* 0x0026141601007387 */ /* 0x0001e40000100800 */
[----:B------:R2:W-:Y:S01]  /*6a890*/  STL [R1+0x2618], R21 ;  /* 0x0026181501007387 */ /* 0x0005e20000100800 */
[----:B------:R-:W4:Y:S01]  /*6a8a0*/  LDL.LU R10, [R1+0xe0] ;  /* 0x0000e000010a7983 */ /* 0x000f220000300800 */
[----:B------:R-:W-:-:S02]  /*6a8b0*/  FMUL R2, R20, c[0x0][0x188] ;  /* 0x0000620014027a20 */ /* 0x000fc40000400000 */
[----:B------:R-:W-:Y:S02]  /*6a8c0*/  FMUL R0, R23, c[0x0][0x188] ;  /* 0x0000620017007a20 */ /* 0x000fe40000400000 */
[----:B------:R-:W-:Y:S01]  /*6a8d0*/  FMUL R5, R22, c[0x0][0x188] ;  /* 0x0000620016057a20 */ /* 0x000fe20000400000 */
[----:B------:R-:W-:Y:S02]  /*6a8e0*/  FMNMX R2, R2, R18, !PT ;  /* 0x0000001202027209 */ /* 0x000fe40007800000 */
[----:B------:R-:W-:Y:S01]  /*6a8f0*/  FMNMX R7, R0, R7, !PT ;  /* 0x0000000700077209 */ /* 0x000fe20007800000 */
[----:B0-----:R-:W4:Y:S02]  /*6a900*/  LDL.LU R22, [R1+0xe4] ;  /* 0x0000e40001167983 */ /* 0x001f240000300800 */
[----:B------:R0:W-:Y:S02]  /*6a910*/  STL [R1+0x70], R2 ;  /* 0x0000700201007387 */ /* 0x0001e40000100800 */
[----:B------:R1:W-:Y:S02]  /*6a920*/  STL [R1+0x261c], R20 ;  /* 0x00261c1401007387 */ /* 0x0003e40000100800 */
[----:B------:R-:W-:Y:S01]  /*6a930*/  FMUL R4, R21, c[0x0][0x188] ;  /* 0x0000620015047a20 */ /* 0x000fe20000400000 */
[----:B------:R-:W4:Y:S01]  /*6a940*/  LDL.LU R18, [R1+0xa4] ;  /* 0x0000a40001127983 */ /* 0x000f220000300800 */
[----:B------:R-:W4:Y:S02]  /*6a950*/  LDL R24, [R1+0x44] ;  /* 0x0000440001187983 */ /* 0x000f240000100800 */
[----:B------:R-:W-:Y:S02]  /*6a960*/  STL [R1+0x74], R7 ;  /* 0x0000740701007387 */ /* 0x000fe40000100800 */
[----:B------:R-:W4:Y:S01]  /*6a970*/  LDL R16, [R1+0x4c] ;  /* 0x00004c0001107983 */ /* 0x000f220000100800 */
[----:B------:R-:W4:Y:S04]  /*6a980*/  LDL R19, [R1+0x24] ;  /* 0x0000240001137983 */ /* 0x000f280000100800 */
[----:B------:R-:W4:Y:S01]  /*6a990*/  LDL R12, [R1+0x2c] ;  /* 0x00002c00010c7983 */ /* 0x000f220000100800 */
[----:B------:R-:W-:Y:S01]  /*6a9a0*/  FMNMX R29, R4, R29, !PT ;  /* 0x0000001d041d7209 */ /* 0x000fe20007800000 */
[----:B------:R-:W-:Y:S01]  /*6a9b0*/  FMUL R4, R17, c[0x0][0x188] ;  /* 0x0000620011047a20 */ /* 0x000fe20000400000 */
[----:B------:R-:W-:Y:S01]  /*6a9c0*/  FMNMX R28, R5, R28, !PT ;  /* 0x0000001c051c7209 */ /* 0x000fe20007800000 */
[----:B--2---:R-:W-:-:S02]  /*6a9d0*/  FMUL R21, R6, c[0x0][0x188] ;  /* 0x0000620006157a20 */ /* 0x004fc40000400000 */
[----:B---3--:R-:W-:Y:S02]  /*6a9e0*/  FMUL R23, R11, c[0x0][0x188] ;  /* 0x000062000b177a20 */ /* 0x008fe40000400000 */
[----:B------:R-:W2:Y:S01]  /*6a9f0*/  LDL R11, [R1+0x174] ;  /* 0x00017400010b7983 */ /* 0x000ea20000100800 */
[----:B------:R-:W3:Y:S02]  /*6aa00*/  LDL.LU R0, [R1+0xec] ;  /* 0x0000ec0001007983 */ /* 0x000ee40000300800 */
[----:B0-----:R-:W3:Y:S02]  /*6aa10*/  LDL.LU R2, [R1+0x130] ;  /* 0x0001300001027983 */ /* 0x001ee40000300800 */
[----:B------:R-:W3:Y:S01]  /*6aa20*/  LDL.LU R9, [R1+0x134] ;  /* 0x0001340001097983 */ /* 0x000ee20000300800 */
[----:B------:R-:W3:Y:S01]  /*6aa30*/  LDL.LU R14, [R1+0x138] ;  /* 0x00013800010e7983 */ /* 0x000ee20000300800 */
[----:B------:R-:W3:Y:S02]  /*6aa40*/  LDL.LU R5, [R1+0x13c] ;  /* 0x00013c0001057983 */ /* 0x000ee40000300800 */
[----:B------:R-:W3:Y:S02]  /*6aa50*/  LDL R25, [R1+0x17c] ;  /* 0x00017c0001197983 */ /* 0x000ee40000100800 */
[----:B-1----:R-:W3:Y:S02]  /*6aa60*/  LDL R20, [R1+0x4] ;  /* 0x0000040001147983 */ /* 0x002ee40000100800 */
[----:B----4-:R-:W-:-:S02]  /*6aa70*/  FMUL R17, R8, c[0x0][0x188] ;  /* 0x0000620008117a20 */ /* 0x010fc40000400000 */
[----:B------:R-:W-:Y:S02]  /*6aa80*/  FMUL R8, R13, c[0x0][0x188] ;  /* 0x000062000d087a20 */ /* 0x000fe40000400000 */
[----:B------:R-:W4:Y:S01]  /*6aa90*/  LDL R13, [R1+0xd4] ;  /* 0x0000d400010d7983 */ /* 0x000f220000100800 */
[----:B------:R-:W4:Y:S02]  /*6aaa0*/  LDL.LU R27, [R1+0x180] ;  /* 0x00018000011b7983 */ /* 0x000f240000300800 */
[----:B------:R-:W4:Y:S01]  /*6aab0*/  LDL.LU R15, [R1+0x184] ;  /* 0x00018400010f7983 */ /* 0x000f220000300800 */
[----:B------:R-:W-:Y:S02]  /*6aac0*/  FMNMX R26, R21, R26, !PT ;  /* 0x0000001a151a7209 */ /* 0x000fe40007800000 */
[----:B------:R-:W-:Y:S02]  /*6aad0*/  FMNMX R4, R4, R3, !PT ;  /* 0x0000000304047209 */ /* 0x000fe40007800000 */
[----:B------:R-:W4:Y:S01]  /*6aae0*/  LDL.LU R3, [R1+0x2670] ;  /* 0x0026700001037983 */ /* 0x000f220000300800 */
[----:B------:R-:W4:Y:S02]  /*6aaf0*/  LDL.LU R21, [R1+0x18c] ;  /* 0x00018c0001157983 */ /* 0x000f240000300800 */
[----:B------:R0:W-:Y:S01]  /*6ab00*/  STL [R1+0x7c], R26 ;  /* 0x00007c1a01007387 */ /* 0x0001e20000100800 */
[----:B------:R-:W-:Y:S01]  /*6ab10*/  FMNMX R23, R23, R10, !PT ;  /* 0x0000000a17177209 */ /* 0x000fe20007800000 */
[----:B0-----:R-:W4:Y:S01]  /*6ab20*/  LDL.LU R26, [R1+0x1d0] ;  /* 0x0001d000011a7983 */ /* 0x001f220000300800 */
[----:B------:R0:W-:Y:S03]  /*6ab30*/  STL [R1+0x260c], R6 ;  /* 0x00260c0601007387 */ /* 0x0001e60000100800 */
[----:B0-----:R-:W4:Y:S01]  /*6ab40*/  LDL R6, [R1+0xdc] ;  /* 0x0000dc0001067983 */ /* 0x001f220000100800 */
[----:B------:R-:W4:Y:S01]  /*6ab50*/  LDL.LU R10, [R1+0x266c] ;  /* 0x00266c00010a7983 */ /* 0x000f220000300800 */
[----:B------:R-:W-:Y:S01]  /*6ab60*/  FMNMX R22, R17, R22, !PT ;  /* 0x0000001611167209 */ /* 0x000fe20007800000 */
[----:B------:R-:W-:-:S02]  /*6ab70*/  FMUL R16, R16, c[0x0][0x188] ;  /* 0x0000620010107a20 */ /* 0x000fc40000400000 */
[----:B------:R-:W-:Y:S02]  /*6ab80*/  FMUL R24, R24, c[0x0][0x188] ;  /* 0x0000620018187a20 */ /* 0x000fe40000400000 */
[----:B------:R-:W-:Y:S02]  /*6ab90*/  FMUL R19, R19, c[0x0][0x188] ;  /* 0x0000620013137a20 */ /* 0x000fe40000400000 */
[----:B------:R-:W-:Y:S02]  /*6aba0*/  FMUL R12, R12, c[0x0][0x188] ;  /* 0x000062000c0c7a20 */ /* 0x000fe40000400000 */
[----:B--2---:R-:W-:Y:S01]  /*6abb0*/  FMUL R11, R11, c[0x0][0x188] ;  /* 0x000062000b0b7a20 */ /* 0x004fe20000400000 */
[----:B---3--:R-:W-:Y:S02]  /*6abc0*/  FMNMX R16, R16, R2, !PT ;  /* 0x0000000210107209 */ /* 0x008fe40007800000 */
[----:B------:R-:W-:Y:S02]  /*6abd0*/  FMNMX R24, R24, R0, !PT ;  /* 0x0000000018187209 */ /* 0x000fe40007800000 */
[----:B------:R-:W-:Y:S01]  /*6abe0*/  FMNMX R19, R19, R9, !PT ;  /* 0x0000000913137209 */ /* 0x000fe20007800000 */
[----:B------:R-:W-:Y:S01]  /*6abf0*/  FMUL R25, R25, c[0x0][0x188] ;  /* 0x0000620019197a20 */ /* 0x000fe20000400000 */
[----:B------:R-:W-:-:S02]  /*6ac00*/  FMNMX R11, R11, R5, !PT ;  /* 0x000000050b0b7209 */ /* 0x000fc40007800000 */
[----:B------:R-:W-:Y:S01]  /*6ac10*/  FMNMX R12, R12, R14, !PT ;  /* 0x0000000e0c0c7209 */ /* 0x000fe20007800000 */
[----:B----4-:R-:W-:Y:S01]  /*6ac20*/  FMUL R13, R13, c[0x0][0x188] ;  /* 0x000062000d0d7a20 */ /* 0x010fe20000400000 */
[----:B------:R-:W-:-:S04]  /*6ac30*/  FMNMX R25, R25, R27, !PT ;  /* 0x0000001b19197209 */ /* 0x000fc80007800000 */
[----:B------:R-:W-:Y:S02]  /*6ac40*/  FMNMX R13, R13, R15, !PT ;  /* 0x0000000f0d0d7209 */ /* 0x000fe40007800000 */
[----:B------:R-:W-:Y:S02]  /*6ac50*/  FMNMX R17, R8, R10, !PT ;  /* 0x0000000a08117209 */ /* 0x000fe40007800000 */
[----:B------:R-:W2:Y:S04]  /*6ac60*/  LDL R10, [R1+0x144] ;  /* 0x00014400010a7983 */ /* 0x000ea80000100800 */
[----:B------:R-:W3:Y:S01]  /*6ac70*/  LDL R8, [R1+0x14c] ;  /* 0x00014c0001087983 */ /* 0x000ee20000100800 */
[----:B------:R0:W-:Y:S03]  /*6ac80*/  STL [R1+0xe8], R17 ;  /* 0x0000e81101007387 */ /* 0x0001e60000100800 */
[----:B0-----:R-:W4:Y:S01]  /*6ac90*/  LDL.LU R17, [R1+0xac] ;  /* 0x0000ac0001117983 */ /* 0x001f220000300800 */
[----:B------:R-:W-:Y:S02]  /*6aca0*/  STL [R1+0xe0], R23 ;  /* 0x0000e01701007387 */ /* 0x000fe40000100800 */
[----:B------:R-:W-:Y:S02]  /*6acb0*/  STL [R1+0xe4], R22 ;  /* 0x0000e41601007387 */ /* 0x000fe40000100800 */
[----:B------:R-:W2:Y:S01]  /*6acc0*/  LDL.LU R0, [R1+0x2668] ;  /* 0x0026680001007983 */ /* 0x000ea20000300800 */
[----:B------:R-:W2:Y:S01]  /*6acd0*/  LDL.LU R2, [R1+0x2664] ;  /* 0x0026640001027983 */ /* 0x000ea20000300800 */
[----:B------:R0:W-:Y:S03]  /*6ace0*/  STL [R1+0x130], R16 ;  /* 0x0001301001007387 */ /* 0x0001e60000100800 */
[----:B0-----:R-:W2:Y:S01]  /*6acf0*/  LDL.LU R16, [R1+0x2660] ;  /* 0x0026600001107983 */ /* 0x001ea20000300800 */
[----:B------:R-:W2:Y:S02]  /*6ad00*/  LDL.LU R9, [R1+0x265c] ;  /* 0x00265c0001097983 */ /* 0x000ea40000300800 */
[----:B------:R0:W-:Y:S02]  /*6ad10*/  STL [R1+0x134], R19 ;  /* 0x0001341301007387 */ /* 0x0001e40000100800 */
[----:B0-----:R-:W2:Y:S01]  /*6ad20*/  LDL.LU R19, [R1+0x2658] ;  /* 0x0026580001137983 */ /* 0x001ea20000300800 */
[----:B------:R-:W2:Y:S02]  /*6ad30*/  LDL.LU R14, [R1+0x2654] ;  /* 0x00265400010e7983 */ /* 0x000ea40000300800 */
[----:B------:R-:W2:Y:S02]  /*6ad40*/  LDL.LU R5, [R1+0x2650] ;  /* 0x0026500001057983 */ /* 0x000ea40000300800 */
[----:B------:R0:W-:Y:S02]  /*6ad50*/  STL [R1+0x2604], R11 ;  /* 0x0026040b01007387 */ /* 0x0001e40000100800 */
[----:B0-----:R-:W2:Y:S01]  /*6ad60*/  LDL R11, [R1+0xc] ;  /* 0x00000c00010b7983 */ /* 0x001ea20000100800 */
[----:B------:R-:W2:Y:S02]  /*6ad70*/  LDL.LU R27, [R1+0x264c] ;  /* 0x00264c00011b7983 */ /* 0x000ea40000300800 */
[----:B------:R0:W-:Y:S02]  /*6ad80*/  STL [R1+0x210], R25 ;  /* 0x0002101901007387 */ /* 0x0001e40000100800 */
[----:B0-----:R-:W2:Y:S01]  /*6ad90*/  LDL.LU R25, [R1+0x2648] ;  /* 0x0026480001197983 */ /* 0x001ea20000300800 */
[----:B------:R-:W2:Y:S02]  /*6ada0*/  LDL.LU R15, [R1+0x2644] ;  /* 0x00264400010f7983 */ /* 0x000ea40000300800 */
[----:B------:R-:W-:-:S02]  /*6adb0*/  FMUL R6, R6, c[0x0][0x188] ;  /* 0x0000620006067a20 */ /* 0x000fc40000400000 */
[----:B------:R0:W-:Y:S02]  /*6adc0*/  STL [R1+0x214], R13 ;  /* 0x0002140d01007387 */ /* 0x0001e40000100800 */
[----:B0-----:R-:W3:Y:S01]  /*6add0*/  LDL.LU R13, [R1+0x2640] ;  /* 0x00264000010d7983 */ /* 0x001ee20000300800 */
[----:B--2---:R-:W-:-:S03]  /*6ade0*/  FMNMX R6, R6, R15, !PT ;  /* 0x0000000f06067209 */ /* 0x004fc60007800000 */
[----:B------:R-:W2:Y:S01]  /*6adf0*/  LDL.LU R15, [R1+0x263c] ;  /* 0x00263c00010f7983 */ /* 0x000ea20000300800 */
[----:B------:R-:W-:Y:S02]  /*6ae00*/  FMUL R20, R20, c[0x0][0x188] ;  /* 0x0000620014147a20 */ /* 0x000fe40000400000 */
[----:B------:R-:W-:Y:S02]  /*6ae10*/  FMUL R11, R11, c[0x0][0x188] ;  /* 0x000062000b0b7a20 */ /* 0x000fe40000400000 */
[----:B------:R0:W-:Y:S01]  /*6ae20*/  STL [R1+0x218], R6 ;  /* 0x0002180601007387 */ /* 0x0001e20000100800 */
[----:B------:R-:W-:Y:S02]  /*6ae30*/  FMNMX R20, R20, R21, !PT ;  /* 0x0000001514147209 */ /* 0x000fe40007800000 */
[----:B------:R-:W-:Y:S01]  /*6ae40*/  FMNMX R11, R11, R26, !PT ;  /* 0x0000001a0b0b7209 */ /* 0x000fe20007800000 */
[----:B---3--:R-:W-:Y:S01]  /*6ae50*/  FMUL R21, R13, c[0x0][0x188] ;  /* 0x000062000d157a20 */ /* 0x008fe20000400000 */
[----:B0-----:R-:W3:Y:S01]  /*6ae60*/  LDL.LU R6, [R1+0x70] ;  /* 0x0000700001067983 */ /* 0x001ee20000300800 */
[----:B------:R-:W-:Y:S02]  /*6ae70*/  STL [R1+0x21c], R20 ;  /* 0x00021c1401007387 */ /* 0x000fe40000100800 */
[----:B------:R0:W-:Y:S02]  /*6ae80*/  STL [R1+0x2510], R13 ;  /* 0x0025100d01007387 */ /* 0x0001e40000100800 */
[----:B------:R1:W-:Y:S01]  /*6ae90*/  STL [R1+0x220], R11 ;  /* 0x0002200b01007387 */ /* 0x0003e20000100800 */
[----:B------:R-:W-:Y:S01]  /*6aea0*/  FMNMX R21, R21, R25, !PT ;  /* 0x0000001915157209 */ /* 0x000fe20007800000 */
[----:B0-----:R-:W3:Y:S01]  /*6aeb0*/  LDL.LU R13, [R1+0x134] ;  /* 0x00013400010d7983 */ /* 0x001ee20000300800 */
[----:B-1----:R-:W-:-:S02]  /*6aec0*/  FMUL R11, R10, c[0x0][0x188] ;  /* 0x000062000a0b7a20 */ /* 0x002fc40000400000 */
[----:B------:R-:W-:-:S03]  /*6aed0*/  FMUL R10, R8, c[0x0][0x188] ;  /* 0x00006200080a7a20 */ /* 0x000fc60000400000 */
[----:B------:R-:W-:Y:S02]  /*6aee0*/  FMNMX R11, R11, R5, !PT ;  /* 0x000000050b0b7209 */ /* 0x000fe40007800000 */
[----:B------:R-:W-:Y:S01]  /*6aef0*/  FMNMX R26, R10, R14, !PT ;  /* 0x0000000e0a1a7209 */ /* 0x000fe20007800000 */
[----:B--2---:R-:W-:Y:S01]  /*6af00*/  FMUL R20, R15, c[0x0][0x188] ;  /* 0x000062000f147a20 */ /* 0x004fe20000400000 */
[----:B------:R0:W-:Y:S04]  /*6af10*/  STL [R1+0x2514], R15 ;  /* 0x0025140f01007387 */ /* 0x0001e80000100800 */
[----:B------:R-:W-:Y:S01]  /*6af20*/  FMNMX R20, R20, R27, !PT ;  /* 0x0000001b14147209 */ /* 0x000fe20007800000 */
[----:B0-----:R-:W2:Y:S01]  /*6af30*/  LDL.LU R15, [R1+0x130] ;  /* 0x00013000010f7983 */ /* 0x001ea20000300800 */
[----:B------:R-:W2:Y:S02]  /*6af40*/  LDL.LU R25, [R1+0x2638] ;  /* 0x0026380001197983 */ /* 0x000ea40000300800 */
[----:B------:R-:W2:Y:S02]  /*6af50*/  LDL.LU R27, [R1+0x2634] ;  /* 0x00263400011b7983 */ /* 0x000ea40000300800 */
[----:B------:R0:W-:Y:S01]  /*6af60*/  STL [R1+0x224], R21 ;  /* 0x0002241501007387 */ /* 0x0001e20000100800 */
[----:B------:R-:W2:Y:S01]  /*6af70*/  LDL.LU R5, [R1+0x2630] ;  /* 0x0026300001057983 */ /* 0x000ea20000300800 */
[----:B------:R-:W-:Y:S02]  /*6af80*/  STL [R1+0x228], R20 ;  /* 0x0002281401007387 */ /* 0x000fe40000100800 */
[----:B------:R-:W-:Y:S02]  /*6af90*/  STL [R1+0x2600], R26 ;  /* 0x0026001a01007387 */ /* 0x000fe40000100800 */
[----:B------:R-:W-:Y:S01]  /*6afa0*/  STL [R1+0x22c], R11 ;  /* 0x00022c0b01007387 */ /* 0x000fe20000100800 */
[----:B0-----:R-:W2:Y:S01]  /*6afb0*/  LDL.LU R21, [R1+0x240] ;  /* 0x0002400001157983 */ /* 0x001ea20000300800 */
[----:B------:R-:W-:-:S03]  /*6afc0*/  FMUL R8, R18, c[0x0][0x188] ;  /* 0x0000620012087a20 */ /* 0x000fc60000400000 */
[----:B--2---:R0:W-:Y:S04]  /*6afd0*/  STL [R1+0x2620], R21 ;  /* 0x0026201501007387 */ /* 0x0041e80000100800 */
[----:B0-----:R-:W2:Y:S01]  /*6afe0*/  LDL.LU R21, [R1+0x23c] ;  /* 0x00023c0001157983 */ /* 0x001ea20000300800 */
[----:B------:R-:W-:Y:S01]  /*6aff0*/  FMNMX R14, R8, R9, !PT ;  /* 0x00000009080e7209 */ /* 0x000fe20007800000 */
[----:B------:R-:W-:Y:S02]  /*6b000*/  FMUL R20, R5, c[0x0][0x188] ;  /* 0x0000620005147a20 */ /* 0x000fe40000400000 */
[----:B---3--:R-:W-:Y:S01]  /*6b010*/  SHFL.BFLY PT, R11, R6, 0x2, 0x1f ;  /* 0x0c401f00060b7f89 */ /* 0x008fe200000e0000 */
[----:B------:R-:W-:Y:S02]  /*6b020*/  SHFL.BFLY PT, R11, R4, 0x2, 0x1f ;  /* 0x0c401f00040b7f89 */ /* 0x000fe400000e0000 */
[----:B------:R-:W-:Y:S02]  /*6b030*/  SHFL.BFLY PT, R11, R22, 0x2, 0x1f ;  /* 0x0c401f00160b7f89 */ /* 0x000fe400000e0000 */
[----:B------:R-:W-:Y:S04]  /*6b040*/  SHFL.BFLY PT, R22, R24, 0x2, 0x1f ;  /* 0x0c401f0018167f89 */ /* 0x000fe800000e0000 */
[----:B--2---:R4:W-:Y:S01]  /*6b050*/  STL [R1+0x2624], R21 ;  /* 0x0026241501007387 */ /* 0x0049e20000100800 */
[----:B------:R-:W-:Y:S02]  /*6b060*/  STL [R1+0x2608], R14 ;  /* 0x0026080e01007387 */ /* 0x000fe40000100800 */
[----:B------:R0:W-:Y:S02]  /*6b070*/  STL [R1+0x25e0], R18 ;  /* 0x0025e01201007387 */ /* 0x0001e40000100800 */
[----:B------:R-:W-:Y:S01]  /*6b080*/  SHFL.BFLY PT, R14, R28, 0x2, 0x1f ;  /* 0x0c401f001c0e7f89 */ /* 0x000fe200000e0000 */
[----:B------:R-:W1:Y:S01]  /*6b090*/  SHFL.BFLY PT, R14, R7, 0x2, 0x1f ;  /* 0x0c401f00070e7f89 */ /* 0x000e6200000e0000 */
[----:B----4-:R-:W-:-:S03]  /*6b0a0*/  FMUL R21, R17, c[0x0][0x188] ;  /* 0x0000620011157a20 */ /* 0x010fc60000400000 */
[----:B0-----:R-:W2:Y:S01]  /*6b0b0*/  LDL.LU R18, [R1+0xe8] ;  /* 0x0000e80001127983 */ /* 0x001ea20000300800 */
[----:B------:R-:W-:Y:S02]  /*6b0c0*/  STL [R1+0x25dc], R19 ;  /* 0x0025dc1301007387 */ /* 0x000fe40000100800 */
[----:B------:R0:W-:Y:S02]  /*6b0d0*/  STL [R1+0x2628], R17 ;  /* 0x0026281101007387 */ /* 0x0001e40000100800 */
[----:B0-----:R-:W3:Y:S01]  /*6b0e0*/  LDL.LU R17, [R1+0x238] ;  /* 0x0002380001117983 */ /* 0x001ee20000300800 */
[----:B------:R0:W-:Y:S03]  /*6b0f0*/  STL [R1+0x2518], R5 ;  /* 0x0025180501007387 */ /* 0x0001e60000100800 */
[----:B0-----:R-:W4:Y:S01]  /*6b100*/  LDL.LU R5, [R1+0x7c] ;  /* 0x00007c0001057983 */ /* 0x001f220000300800 */
[----:B------:R-:W2:Y:S02]  /*6b110*/  LDL.LU R7, [R1+0x262c] ;  /* 0x00262c0001077983 */ /* 0x000ea40000300800 */
[----:B-1----:R-:W-:Y:S02]  /*6b120*/  STL [R1+0x1d4], R14 ;  /* 0x0001d40e01007387 */ /* 0x002fe40000100800 */
[----:B------:R0:W1:Y:S02]  /*6b130*/  SHFL.BFLY PT, R14, R23, 0x2, 0x1f ;  /* 0x0c401f00170e7f89 */ /* 0x00006400000e0000 */
[----:B0-----:R-:W-:-:S02]  /*6b140*/  FMUL R23, R25, c[0x0][0x188] ;  /* 0x0000620019177a20 */ /* 0x001fc40000400000 */
[----:B-1----:R-:W-:Y:S01]  /*6b150*/  STL [R1+0x250], R14 ;  /* 0x0002500e01007387 */ /* 0x002fe20000100800 */
[----:B------:R-:W-:Y:S01]  /*6b160*/  STL [R1+0x254], R11 ;  /* 0x0002540b01007387 */ /* 0x000fe20000100800 */
[----:B---3--:R-:W-:Y:S02]  /*6b170*/  FMNMX R21, R21, R17, !PT ;  /* 0x0000001115157209 */ /* 0x008fe40007800000 */
[----:B--2---:R0:W-:Y:S01]  /*6b180*/  STL [R1+0x251c], R7 ;  /* 0x00251c0701007387 */ /* 0x0041e20000100800 */
[----:B------:R1:W-:Y:S02]  /*6b190*/  STL [R1+0x2430], R25 ;  /* 0x0024301901007387 */ /* 0x0003e40000100800 */
[----:B------:R-:W-:Y:S02]  /*6b1a0*/  FMUL R22, R7, c[0x0][0x188] ;  /* 0x0000620007167a20 */ /* 0x000fe40000400000 */
[----:B0-----:R-:W-:Y:S01]  /*6b1b0*/  FMUL R7, R27, c[0x0][0x188] ;  /* 0x000062001b077a20 */ /* 0x001fe20000400000 */
[----:B-1----:R-:W2:Y:S01]  /*6b1c0*/  LDL.LU R25, [R1+0x248] ;  /* 0x0002480001197983 */ /* 0x002ea20000300800 */
[----:B------:R0:W-:Y:S03]  /*6b1d0*/  STL [R1+0x2434], R27 ;  /* 0x0024341b01007387 */ /* 0x0001e60000100800 */
[----:B0-----:R-:W3:Y:S01]  /*6b1e0*/  LDL.LU R27, [R1+0x244] ;  /* 0x00024400011b7983 */ /* 0x001ee20000300800 */
[----:B------:R-:W2:Y:S02]  /*6b1f0*/  LDL.LU R17, [R1+0x2628] ;  /* 0x0026280001117983 */ /* 0x000ea40000300800 */
[----:B------:R0:W-:Y:S02]  /*6b200*/  STL [R1+0x238], R21 ;  /* 0x0002381501007387 */ /* 0x0001e40000100800 */
[----:B0-----:R-:W2:Y:S02]  /*6b210*/  LDL.LU R21, [R1+0x2624] ;  /* 0x0026240001157983 */ /* 0x001ea40000300800 */
[----:B--2---:R-:W-:-:S02]  /*6b220*/  FMNMX R20, R20, R21, !PT ;  /* 0x0000001514147209 */ /* 0x004fc40007800000 */
[----:B------:R-:W2:Y:S03]  /*6b230*/  LDL.LU R21, [R1+0x2620] ;  /* 0x0026200001157983 */ /* 0x000ea60000300800 */
[----:B------:R0:W-:Y:S01]  /*6b240*/  STL [R1+0x23c], R20 ;  /* 0x00023c1401007387 */ /* 0x0001e20000100800 */
[----:B---3--:R-:W-:Y:S01]  /*6b250*/  FMNMX R27, R23, R27, !PT ;  /* 0x0000001b171b7209 */ /* 0x008fe20007800000 */
[----:B0-----:R-:W3:Y:S04]  /*6b260*/  LDL.LU R20, [R1+0x261c] ;  /* 0x00261c0001147983 */ /* 0x001ee80000300800 */
[----:B------:R-:W0:Y:S01]  /*6b270*/  SHFL.BFLY PT, R10, R2, 0x2, 0x1f ;  /* 0x0c401f00020a7f89 */ /* 0x000e2200000e0000 */
[----:B------:R-:W-:-:S03]  /*6b280*/  FMNMX R7, R7, R25, !PT ;  /* 0x0000001907077209 */ /* 0x000fc60007800000 */
[----:B------:R-:W1:Y:S04]  /*6b290*/  SHFL.BFLY PT, R9, R0, 0x2, 0x1f ;  /* 0x0c401f0000097f89 */ /* 0x000e6800000e0000 */
[----:B------:R-:W0:Y:S01]  /*6b2a0*/  SHFL.BFLY PT, R8, R3, 0x2, 0x1f ;  /* 0x0c401f0003087f89 */ /* 0x000e2200000e0000 */
[----:B--2---:R-:W-:-:S03]  /*6b2b0*/  FMNMX R22, R22, R21, !PT ;  /* 0x0000001516167209 */ /* 0x004fc60007800000 */
[----:B------:R-:W2:Y:S02]  /*6b2c0*/  LDL.LU R21, [R1+0x2618] ;  /* 0x0026180001157983 */ /* 0x000ea40000300800 */
[----:B------:R0:W-:Y:S02]  /*6b2d0*/  STL [R1+0x240], R22 ;  /* 0x0002401601007387 */ /* 0x0001e40000100800 */
[----:B0-----:R-:W2:Y:S01]  /*6b2e0*/  LDL.LU R22, [R1+0x2614] ;  /* 0x0026140001167983 */ /* 0x001ea20000300800 */
[----:B------:R-:W2:Y:S01]  /*6b2f0*/  LDL.LU R23, [R1+0x2610] ;  /* 0x0026100001177983 */ /* 0x000ea20000300800 */
[----:B------:R-:W-:Y:S01]  /*6b300*/  FMNMX R10, R2, R10, !PT ;  /* 0x0000000a020a7209 */ /* 0x000fe20007800000 */
[----:B------:R-:W-:Y:S01]  /*6b310*/  STL [R1+0x244], R27 ;  /* 0x0002441b01007387 */ /* 0x000fe20000100800 */
[----:B------:R-:W3:Y:S01]  /*6b320*/  LDL.LU R2, [R1+0xe4] ;  /* 0x0000e40001027983 */ /* 0x000ee20000300800 */
[----:B------:R-:W-:Y:S02]  /*6b330*/  STL [R1+0x248], R7 ;  /* 0x0002480701007387 */ /* 0x000fe40000100800 */
[----:B------:R-:W0:Y:S01]  /*6b340*/  SHFL.BFLY PT, R7, R28, 0x2, 0x1f ;  /* 0x0c401f001c077f89 */ /* 0x000e2200000e0000 */
[----:B-1----:R-:W-:-:S02]  /*6b350*/  FMNMX R9, R0, R9, !PT ;  /* 0x0000000900097209 */ /* 0x002fc40007800000 */
[----:B------:R-:W-:Y:S01]  /*6b360*/  FMNMX R8, R3, R8, !PT ;  /* 0x0000000803087209 */ /* 0x000fe20007800000 */
[----:B------:R-:W3:Y:S01]  /*6b370*/  LDL.LU R0, [R1+0x254] ;  /* 0x0002540001007983 */ /* 0x000ee20000300800 */
[----:B------:R-:W3:Y:S03]  /*6b380*/  LDL.LU R3, [R1+0x74] ;  /* 0x0000740001037983 */ /* 0x000ee60000300800 */
[----:B------:R-:W1:Y:S01]  /*6b390*/  SHFL.BFLY PT, R27, R29, 0x2, 0x1f ;  /* 0x0c401f001d1b7f89 */ /* 0x000e6200000e0000 */
[----:B0-----:R-:W-:Y:S02]  /*6b3a0*/  FMNMX R25, R28, R7, !PT ;  /* 0x000000071c197209 */ /* 0x001fe40007800000 */
[----:B-1----:R-:W-:Y:S01]  /*6b3b0*/  FMNMX R27, R29, R27, !PT ;  /* 0x0000001b1d1b7209 */ /* 0x002fe20007800000 */
[----:B--2---:R0:W-:Y:S04]  /*6b3c0*/  STL [R1+0x25c4], R23 ;  /* 0x0025c41701007387 */ /* 0x0041e80000100800 */
[----:B0-----:R-:W2:Y:S01]  /*6b3d0*/  LDL.LU R23, [R1+0xe0] ;  /* 0x0000e00001177983 */ /* 0x001ea20000300800 */
[----:B------:R-:W2:Y:S02]  /*6b3e0*/  LDL.LU R28, [R1+0x250] ;  /* 0x00025000011c7983 */ /* 0x000ea40000300800 */
[----:B------:R-:W2:Y:S02]  /*6b3f0*/  LDL.LU R7, [R1+0x210] ;  /* 0x0002100001077983 */ /* 0x000ea40000300800 */
[----:B------:R-:W-:Y:S02]  /*6b400*/  STL [R1+0x1fc], R25 ;  /* 0x0001fc1901007387 */ /* 0x000fe40000100800 */
[----:B------:R-:W0:Y:S04]  /*6b410*/  SHFL.BFLY PT, R25, R6, 0x2, 0x1f ;  /* 0x0c401f0006197f89 */ /* 0x000e2800000e0000 */
[----:B------:R1:W-:Y:S04]  /*6b420*/  STL [R1+0x25c0], R22 ;  /* 0x0025c01601007387 */ /* 0x0003e80000100800 */
[----:B-1----:R-:W2:Y:S01]  /*6b430*/  LDL.LU R22, [R1+0x1d4] ;  /* 0x0001d40001167983 */ /* 0x002ea20000300800 */
[----:B------:R0:W-:Y:S02]  /*6b440*/  STL [R1+0x25bc], R21 ;  /* 0x0025bc1501007387 */ /* 0x0001e40000100800 */
[----:B------:R-:W-:Y:S01]  /*6b450*/  STL [R1+0x1f8], R27 ;  /* 0x0001f81b01007387 */ /* 0x000fe20000100800 */
[----:B0-----:R-:W-:-:S02]  /*6b460*/  FMNMX R21, R6, R25, !PT ;  /* 0x0000001906157209 */ /* 0x001fc40007800000 */
[----:B------:R-:W2:Y:S04]  /*6b470*/  LDL.LU R6, [R1+0x260c] ;  /* 0x00260c0001067983 */ /* 0x000ea80000300800 */
[----:B----4-:R-:W0:Y:S04]  /*6b480*/  SHFL.BFLY PT, R25, R5, 0x2, 0x1f ;  /* 0x0c401f0005197f89 */ /* 0x010e2800000e0000 */
[----:B------:R-:W1:Y:S04]  /*6b490*/  SHFL.BFLY PT, R27, R4, 0x2, 0x1f ;  /* 0x0c401f00041b7f89 */ /* 0x000e6800000e0000 */
[----:B------:R-:W-:Y:S01]  /*6b4a0*/  SHFL.BFLY PT, R19, R29, 0x2, 0x1f ;  /* 0x0c401f001d137f89 */ /* 0x000fe200000e0000 */
[----:B------:R0:W-:Y:S02]  /*6b4b0*/  SHFL.BFLY PT, R19, R5, 0x2, 0x1f ;  /* 0x0c401f0005137f89 */ /* 0x0001e400000e0000 */
[----:B------:R-:W-:Y:S02]  /*6b4c0*/  SHFL.BFLY PT, R19, R18, 0x2, 0x1f ;  /* 0x0c401f0012137f89 */ /* 0x000fe400000e0000 */
[----:B------:R-:W-:Y:S01]  /*6b4d0*/  STL [R1+0x1f4], R21 ;  /* 0x0001f41501007387 */ /* 0x000fe20000100800 */
[----:B---3--:R-:W-:Y:S04]  /*6b4e0*/  STL [R1+0x25b8], R20 ;  /* 0x0025b81401007387 */ /* 0x008fe80000100800 */
[----:B------:R-:W3:Y:S04]  /*6b4f0*/  SHFL.BFLY PT, R14, R15, 0x2, 0x1f ;  /* 0x0c401f000f0e7f89 */ /* 0x000ee800000e0000 */
[----:B------:R-:W4:Y:S01]  /*6b500*/  SHFL.BFLY PT, R11, R13, 0x2, 0x1f ;  /* 0x0c401f000d0b7f89 */ /* 0x000f2200000e0000 */
[----:B------:R-:W-:-:S02]  /*6b510*/  FMNMX R0, R2, R0, !PT ;  /* 0x0000000002007209 */ /* 0x000fc40007800000 */
[----:B------:R-:W4:Y:S01]  /*6b520*/  SHFL.BFLY PT, R2, R24, 0x2, 0x1f ;  /* 0x0c401f0018027f89 */ /* 0x000f2200000e0000 */
[----:B------:R-:W4:Y:S01]  /*6b530*/  SHFL.BFLY PT, R26, R12, 0x2, 0x1f ;  /* 0x0c401f000c1a7f89 */ /* 0x000f2200000e0000 */
[----:B0-----:R-:W-:Y:S02]  /*6b540*/  FMNMX R5, R5, R25, !PT ;  /* 0x0000001905057209 */ /* 0x001fe40007800000 */
[----:B-1----:R-:W-:Y:S02]  /*6b550*/  FMNMX R4, R4, R27, !PT ;  /* 0x0000001b04047209 */ /* 0x002fe40007800000 */
[----:B---3--:R-:W-:Y:S02]  /*6b560*/  FMNMX R15, R15, R14, !PT ;  /* 0x0000000e0f0f7209 */ /* 0x008fe40007800000 */
[----:B----4-:R-:W-:Y:S02]  /*6b570*/  FMNMX R13, R13, R11, !PT ;  /* 0x0000000b0d0d7209 */ /* 0x010fe40007800000 */
[----:B------:R-:W-:-:S02]  /*6b580*/  FMNMX R24, R24, R2, !PT ;  /* 0x0000000218187209 */ /* 0x000fc40007800000 */
[----:B------:R-:W-:Y:S02]  /*6b590*/  FMNMX R12, R12, R26, !PT ;  /* 0x0000001a0c0c7209 */ /* 0x000fe40007800000 */
[----:B--2---:R-:W-:-:S05]  /*6b5a0*/  FMNMX R3, R3, R22, !PT ;  /* 0x0000001603037209 */ /* 0x004fca0007800000 */
[----:B------:R0:W-:Y:S04]  /*6b5b0*/  STL [R1+0x1f0], R3 ;  /* 0x0001f00301007387 */ /* 0x0001e80000100800 */
[----:B0-----:R-:W2:Y:S01]  /*6b5c0*/  LDL R3, [R1+0x214] ;  /* 0x0002140001037983 */ /* 0x001ea20000100800 */
[----:B------:R-:W3:Y:S02]  /*6b5d0*/  LDL.LU R25, [R1+0x228] ;  /* 0x0002280001197983 */ /* 0x000ee40000300800 */
[----:B------:R-:W4:Y:S02]  /*6b5e0*/  LDL.LU R27, [R1+0x22c] ;  /* 0x00022c00011b7983 */ /* 0x000f240000300800 */
[----:B------:R0:W-:Y:S01]  /*6b5f0*/  STL [R1+0x25b4], R5 ;  /* 0x0025b40501007387 */ /* 0x0001e20000100800 */
[----:B------:R1:W-:Y:S01]  /*6b600*/  STL [R1+0x259c], R6 ;  /* 0x00259c0601007387 */ /* 0x0003e20000100800 */
[----:B0-----:R-:W-:-:S03]  /*6b610*/  FMNMX R5, R23, R28, !PT ;  /* 0x0000001c17057209 */ /* 0x001fc60007800000 */
[----:B------:R-:W2:Y:S02]  /*6b620*/  LDL R28, [R1+0x218] ;  /* 0x00021800011c7983 */ /* 0x000ea40000100800 */
[----:B------:R0:W-:Y:S01]  /*6b630*/  STL [R1+0x1d4], R5 ;  /* 0x0001d40501007387 */ /* 0x0001e20000100800 */
[----:B-1----:R-:W-:Y:S01]  /*6b640*/  FMNMX R6, R18, R19, !PT ;  /* 0x0000001312067209 */ /* 0x002fe20007800000 */
[----:B------:R-:W-:Y:S01]  /*6b650*/  STL [R1+0x1d0], R0 ;  /* 0x0001d00001007387 */ /* 0x000fe20000100800 */
[----:B------:R-:W3:Y:S04]  /*6b660*/  LDL R19, [R1+0x220] ;  /* 0x0002200001137983 */ /* 0x000ee80000100800 */
[----:B------:R-:W4:Y:S04]  /*6b670*/  LDL R18, [R1+0x224] ;  /* 0x0002240001127983 */ /* 0x000f280000100800 */
[----:B------:R-:W4:Y:S01]  /*6b680*/  LDL R29, [R1+0x21c] ;  /* 0x00021c00011d7983 */ /* 0x000f220000100800 */
[----:B------:R-:W4:Y:S02]  /*6b690*/  LDL.LU R14, [R1+0x2608] ;  /* 0x00260800010e7983 */ /* 0x000f240000300800 */
[----:B------:R-:W4:Y:S02]  /*6b6a0*/  LDL.LU R11, [R1+0x2604] ;  /* 0x00260400010b7983 */ /* 0x000f240000300800 */
[----:B------:R-:W4:Y:S01]  /*6b6b0*/  LDL.LU R20, [R1+0x1fc] ;  /* 0x0001fc0001147983 */ /* 0x000f220000300800 */
[----:B0-----:R-:W4:Y:S01]  /*6b6c0*/  LDL.LU R5, [R1+0x1f8] ;  /* 0x0001f80001057983 */ /* 0x001f220000300800 */
[----:B------:R-:W-:Y:S02]  /*6b6d0*/  STL [R1+0x18c], R6 ;  /* 0x00018c0601007387 */ /* 0x000fe40000100800 */
[----:B------:R0:W-:Y:S02]  /*6b6e0*/  STL [R1+0x25ac], R6 ;  /* 0x0025ac0601007387 */ /* 0x0001e40000100800 */
[----:B0-----:R-:W4:Y:S01]  /*6b6f0*/  LDL.LU R6, [R1+0x1f4] ;  /* 0x0001f40001067983 */ /* 0x001f220000300800 */
[----:B------:R-:W4:Y:S02]  /*6b700*/  LDL.LU R26, [R1+0x2600] ;  /* 0x00260000011a7983 */ /* 0x000f240000300800 */
[----:B------:R-:W4:Y:S02]  /*6b710*/  LDL R21, [R1+0x240] ;  /* 0x0002400001157983 */ /* 0x000f240000100800 */
[----:B------:R-:W4:Y:S01]  /*6b720*/  LDL R22, [R1+0x244] ;  /* 0x0002440001167983 */ /* 0x000f220000100800 */
[----:B------:R-:W4:Y:S01]  /*6b730*/  LDL R23, [R1+0x248] ;  /* 0x0002480001177983 */ /* 0x000f220000100800 */
[----:B------:R-:W-:Y:S02]  /*6b740*/  STL [R1+0x188], R24 ;  /* 0x0001881801007387 */ /* 0x000fe40000100800 */
[----:B------:R0:W-:Y:S02]  /*6b750*/  STL [R1+0x25a4], R24 ;  /* 0x0025a41801007387 */ /* 0x0001e40000100800 */
[----:B0-----:R-:W4:Y:S01]  /*6b760*/  LDL.LU R24, [R1+0x1f0] ;  /* 0x0001f00001187983 */ /* 0x001f220000300800 */
[----:B------:R-:W-:Y:S02]  /*6b770*/  STL [R1+0x184], R15 ;  /* 0x0001840f01007387 */ /* 0x000fe40000100800 */
[----:B------:R0:W-:Y:S02]  /*6b780*/  STL [R1+0x25a8], R15 ;  /* 0x0025a80f01007387 */ /* 0x0001e40000100800 */
[----:B0-----:R-:W4:Y:S01]  /*6b790*/  LDL R15, [R1+0x23c] ;  /* 0x00023c00010f7983 */ /* 0x001f220000100800 */
[----:B------:R-:W-:Y:S02]  /*6b7a0*/  STL [R1+0x180], R13 ;  /* 0x0001800d01007387 */ /* 0x000fe40000100800 */
[----:B------:R0:W-:Y:S02]  /*6b7b0*/  STL [R1+0x25a0], R13 ;  /* 0x0025a00d01007387 */ /* 0x0001e40000100800 */
[----:B0-----:R-:W4:Y:S01]  /*6b7c0*/  LDL R13, [R1+0x238] ;  /* 0x00023800010d7983 */ /* 0x001f220000100800 */
[----:B------:R-:W-:Y:S02]  /*6b7d0*/  STL [R1+0x13c], R12 ;  /* 0x00013c0c01007387 */ /* 0x000fe40000100800 */
[----:B------:R-:W-:Y:S01]  /*6b7e0*/  STL [R1+0x25b0], R12 ;  /* 0x0025b00c01007387 */ /* 0x000fe20000100800 */
[----:B--2---:R-:W0:Y:S04]  /*6b7f0*/  SHFL.BFLY PT, R28, R28, 0x2, 0x1f ;  /* 0x0c401f001c1c7f89 */ /* 0x004e2800000e0000 */
[----:B---3--:R-:W1:Y:S04]  /*6b800*/  SHFL.BFLY PT, R12, R19, 0x2, 0x1f ;  /* 0x0c401f00130c7f89 */ /* 0x008e6800000e0000 */
[----:B----4-:R-:W2:Y:S01]  /*6b810*/  SHFL.BFLY PT, R18, R18, 0x2, 0x1f ;  /* 0x0c401f0012127f89 */ /* 0x010ea200000e0000 */
[----:B------:R-:W-:Y:S02]  /*6b820*/  SHFL.BFLY PT, R19, R25, 0x2, 0x1f ;  /* 0x0c401f0019137f89 */ /* 0x000fe400000e0000 */
[----:B------:R-:W-:Y:S01]  /*6b830*/  SHFL.BFLY PT, R19, R14, 0x2, 0x1f ;  /* 0x0c401f000e137f89 */ /* 0x000fe200000e0000 */
[----:B0-----:R-:W-:Y:S04]  /*6b840*/  STL [R1+0x25fc], R28 ;  /* 0x0025fc1c01007387 */ /* 0x001fe80000100800 */
[----:B-1----:R-:W-:Y:S04]  /*6b850*/  STL [R1+0x70], R12 ;  /* 0x0000700c01007387 */ /* 0x002fe80000100800 */
[----:B--2---:R-:W-:Y:S02]  /*6b860*/  STL [R1+0x74], R18 ;  /* 0x0000741201007387 */ /* 0x004fe40000100800 */
[----:B------:R-:W0:Y:S02]  /*6b870*/  SHFL.BFLY PT, R18, R26, 0x2, 0x1f ;  /* 0x0c401f001a127f89 */ /* 0x000e2400000e0000 */
[----:B------:R-:W-:Y:S01]  /*6b880*/  SHFL.BFLY PT, R12, R27, 0x2, 0x1f ;  /* 0x0c401f001b0c7f89 */ /* 0x000fe200000e0000 */
[----:B------:R-:W1:Y:S04]  /*6b890*/  SHFL.BFLY PT, R12, R13, 0x2, 0x1f ;  /* 0x0c401f000d0c7f89 */ /* 0x000e6800000e0000 */
[----:B0-----:R-:W-:Y:S01]  /*6b8a0*/  STL [R1+0x25e8], R18 ;  /* 0x0025e81201007387 */ /* 0x001fe20000100800 */
[----:B------:R-:W-:Y:S02]  /*6b8b0*/  STL [R1+0x25e4], R26 ;  /* 0x0025e41a01007387 */ /* 0x000fe40000100800 */
[----:B------:R-:W-:Y:S02]  /*6b8c0*/  STL [R1+0x25f0], R19 ;  /* 0x0025f01301007387 */ /* 0x000fe40000100800 */
[----:B------:R-:W-:Y:S01]  /*6b8d0*/  STL [R1+0x25ec], R14 ;  /* 0x0025ec0e01007387 */ /* 0x000fe20000100800 */
[----:B------:R-:W-:Y:S01]  /*6b8e0*/  STL [R1+0x25f8], R17 ;  /* 0x0025f81101007387 */ /* 0x000fe20000100800 */
[----:B------:R-:W-:Y:S03]  /*6b8f0*/  STL [R1+0x25f4], R16 ;  /* 0x0025f41001007387 */ /* 0x000fe60000100800 */
[----:B-1----:R-:W-:Y:S01]  /*6b900*/  STL [R1+0x278], R12 ;  /* 0x0002780c01007387 */ /* 0x002fe20000100800 */
[----:B------:R-:W2:Y:S03]  /*6b910*/  LDL.LU R28, [R1+0x214] ;  /* 0x00021400011c7983 */ /* 0x000ea60000300800 */
[----:B------:R-:W0:Y:S01]  /*6b920*/  SHFL.BFLY PT, R13, R15, 0x2, 0x1f ;  /* 0x0c401f000f0d7f89 */ /* 0x000e2200000e0000 */
[----:B------:R-:W1:Y:S03]  /*6b930*/  SHFL.BFLY PT, R12, R21, 0x2, 0x1f ;  /* 0x0c401f00150c7f89 */ /* 0x000e6600000e0000 */
[----:B0-----:R-:W-:Y:S02]  /*6b940*/  STL [R1+0x27c], R13 ;  /* 0x00027c0d01007387 */ /* 0x001fe40000100800 */
[----:B------:R-:W0:Y:S02]  /*6b950*/  SHFL.BFLY PT, R13, R22, 0x2, 0x1f ;  /* 0x0c401f00160d7f89 */ /* 0x000e2400000e0000 */
[----:B-1----:R-:W-:Y:S02]  /*6b960*/  STL [R1+0x280], R12 ;  /* 0x0002800c01007387 */ /* 0x002fe40000100800 */
[----:B------:R-:W1:Y:S04]  /*6b970*/  SHFL.BFLY PT, R12, R23, 0x2, 0x1f ;  /* 0x0c401f00170c7f89 */ /* 0x000e6800000e0000 */
[----:B------:R-:W3:Y:S04]  /*6b980*/  SHFL.BFLY PT, R23, R10, 0x1, 0x1f ;  /* 0x0c201f000a177f89 */ /* 0x000ee800000e0000 */
[----:B------:R-:W4:Y:S04]  /*6b990*/  SHFL.BFLY PT, R22, R9, 0x1, 0x1f ;  /* 0x0c201f0009167f89 */ /* 0x000f2800000e0000 */
[----:B------:R-:W2:Y:S04]  /*6b9a0*/  LDL.LU R26, [R1+0x218] ;  /* 0x00021800011a7983 */ /* 0x000ea80000300800 */
[----:B------:R-:W3:Y:S04]  /*6b9b0*/  SHFL.BFLY PT, R0, R11, 0x2, 0x1f ;  /* 0x0c401f000b007f89 */ /* 0x000ee800000e0000 */
[----:B------:R-:W3:Y:S04]  /*6b9c0*/  SHFL.BFLY PT, R2, R7, 0x2, 0x1f ;  /* 0x0c401f0007027f89 */ /* 0x000ee800000e0000 */
[----:B------:R-:W-:Y:S04]  /*6b9d0*/  SHFL.BFLY PT, R3, R3, 0x2, 0x1f ;  /* 0x0c401f0003037f89 */ /* 0x000fe800000e0000 */
[----:B0-----:R-:W-:Y:S01]  /*6b9e0*/  STL [R1+0x284], R13 ;  /* 0x0002840d01007387 */ /* 0x001fe20000100800 */
[----:B------:R-:W2:Y:S02]  /*6b9f0*/  LDL.LU R18, [R1+0x21c] ;  /* 0x00021c0001127983 */ /* 0x000ea40000300800 */
[----:B------:R-:W2:Y:S02]  /*6ba00*/  LDL.LU R17, [R1+0x70] ;  /* 0x0000700001117983 */ /* 0x000ea40000300800 */
[----:B-1----:R-:W-:Y:S01]  /*6ba10*/  STL [R1+0x288], R12 ;  /* 0x0002880c01007387 */ /* 0x002fe20000100800 */
[----:B------:R-:W2:Y:S01]  /*6ba20*/  LDL.LU R16, [R1+0x220] ;  /* 0x0002200001107983 */ /* 0x000ea20000300800 */
[----:B------:R-:W2:Y:S02]  /*6ba30*/  LDL.LU R19, [R1+0x74] ;  /* 0x0000740001137983 */ /* 0x000ea40000300800 */
[----:B------:R-:W2:Y:S02]  /*6ba40*/  LDL.LU R14, [R1+0x224] ;  /* 0x00022400010e7983 */ /* 0x000ea40000300800 */
[----:B---3--:R-:W-:Y:S01]  /*6ba50*/  STL [R1+0x25cc], R23 ;  /* 0x0025cc1701007387 */ /* 0x008fe20000100800 */
[----:B------:R-:W-:Y:S01]  /*6ba60*/  STL [R1+0x25c8], R10 ;  /* 0x0025c80a01007387 */ /* 0x000fe20000100800 */
[----:B----4-:R-:W-:Y:S02]  /*6ba70*/  STL [R1+0x25d4], R22 ;  /* 0x0025d41601007387 */ /* 0x010fe40000100800 */
[----:B------:R-:W-:Y:S02]  /*6ba80*/  STL [R1+0x25d0], R9 ;  /* 0x0025d00901007387 */ /* 0x000fe40000100800 */
[----:B------:R-:W0:Y:S04]  /*6ba90*/  SHFL.BFLY PT, R9, R20, 0x1, 0x1f ;  /* 0x0c201f0014097f89 */ /* 0x000e2800000e0000 */
[----:B------:R-:W-:Y:S04]  /*6baa0*/  SHFL.BFLY PT, R21, R8, 0x1, 0x1f ;  /* 0x0c201f0008157f89 */ /* 0x000fe800000e0000 */
[----:B------:R1:W-:Y:S01]  /*6bab0*/  STL [R1+0x25d8], R8 ;  /* 0x0025d80801007387 */ /* 0x0003e20000100800 */
[----:B------:R-:W-:-:S02]  /*6bac0*/  FMNMX R11, R11, R0, !PT ;  /* 0x000000000b0b7209 */ /* 0x000fc40007800000 */
[----:B------:R-:W-:Y:S01]  /*6bad0*/  FMNMX R7, R7, R2, !PT ;  /* 0x0000000207077209 */ /* 0x000fe20007800000 */
[----:B-1----:R-:W3:Y:S01]  /*6bae0*/  LDL.LU R8, [R1+0x278] ;  /* 0x0002780001087983 */ /* 0x002ee20000300800 */
[----:B------:R-:W4:Y:S03]  /*6baf0*/  LDL.LU R22, [R1+0x27c] ;  /* 0x00027c0001167983 */ /* 0x000f260000300800 */
[----:B0-----:R-:W3:Y:S01]  /*6bb00*/  LDL.LU R9, [R1+0x280] ;  /* 0x0002800001097983 */ /* 0x001ee20000300800 */
[----:B------:R-:W3:Y:S02]  /*6bb10*/  LDL.LU R23, [R1+0x284] ;  /* 0x0002840001177983 */ /* 0x000ee40000300800 */
[----:B------:R-:W3:Y:S02]  /*6bb20*/  LDL.LU R10, [R1+0x288] ;  /* 0x00028800010a7983 */ /* 0x000ee40000300800 */
[----:B------:R-:W3:Y:S01]  /*6bb30*/  LDL.LU R0, [R1+0x248] ;  /* 0x0002480001007983 */ /* 0x000ee20000300800 */
[----:B------:R-:W3:Y:S01]  /*6bb40*/  LDL.LU R2, [R1+0x244] ;  /* 0x0002440001027983 */ /* 0x000ee20000300800 */
[----:B--2---:R-:W-:-:S03]  /*6bb50*/  FMNMX R3, R28, R3, !PT ;  /* 0x000000031c037209 */ /* 0x004fc60007800000 */
[----:B------:R-:W2:Y:S04]  /*6bb60*/  LDL.LU R28, [R1+0x25fc] ;  /* 0x0025fc00011c7983 */ /* 0x000ea80000300800 */
[----:B------:R-:W0:Y:S01]  /*6bb70*/  SHFL.BFLY PT, R29, R29, 0x2, 0x1f ;  /* 0x0c401f001d1d7f89 */ /* 0x000e2200000e0000 */
[----:B------:R1:W-:Y:S03]  /*6bb80*/  STL [R1+0x130], R3 ;  /* 0x0001300301007387 */ /* 0x0003e60000100800 */
[----:B-1----:R-:W3:Y:S01]  /*6bb90*/  LDL.LU R3, [R1+0x240] ;  /* 0x0002400001037983 */ /* 0x002ee20000300800 */
[----:B0-----:R-:W-:Y:S02]  /*6bba0*/  FMNMX R18, R18, R29, !PT ;  /* 0x0000001d12127209 */ /* 0x001fe40007800000 */
[----:B------:R-:W-:-:S02]  /*6bbb0*/  FMNMX R16, R16, R17, !PT ;  /* 0x0000001110107209 */ /* 0x000fc40007800000 */
[----:B------:R-:W-:Y:S02]  /*6bbc0*/  FMNMX R14, R14, R19, !PT ;  /* 0x000000130e0e7209 */ /* 0x000fe40007800000 */
[----:B--2---:R-:W-:Y:S02]  /*6bbd0*/  FMNMX R26, R26, R28, !PT ;  /* 0x0000001c1a1a7209 */ /* 0x004fe40007800000 */
[----:B------:R-:W4:Y:S01]  /*6bbe0*/  LDL.LU R28, [R1+0x23c] ;  /* 0x00023c00011c7983 */ /* 0x000f220000300800 */
[----:B------:R-:W-:Y:S02]  /*6bbf0*/  STL [R1+0x138], R11 ;  /* 0x0001380b01007387 */ /* 0x000fe40000100800 */
[----:B------:R-:W-:Y:S02]  /*6bc00*/  STL [R1+0xec], R26 ;  /* 0x0000ec1a01007387 */ /* 0x000fe40000100800 */
[----:B------:R-:W3:Y:S01]  /*6bc10*/  LDL.LU R29, [R1+0x238] ;  /* 0x00023800011d7983 */ /* 0x000ee20000300800 */
[----:B------:R-:W-:Y:S01]  /*6bc20*/  STL [R1+0x134], R7 ;  /* 0x0001340701007387 */ /* 0x000fe20000100800 */
[----:B------:R-:W-:Y:S02]  /*6bc30*/  STL [R1+0xe8], R18 ;  /* 0x0000e81201007387 */ /* 0x000fe40000100800 */
[----:B------:R-:W0:Y:S01]  /*6bc40*/  SHFL.BFLY PT, R18, R25, 0x2, 0x1f ;  /* 0x0c401f0019127f89 */ /* 0x000e2200000e0000 */
[----:B------:R-:W1:Y:S01]  /*6bc50*/  SHFL.BFLY PT, R26, R27, 0x2, 0x1f ;  /* 0x0c401f001b1a7f89 */ /* 0x000e6200000e0000 */
[----:B------:R-:W2:Y:S02]  /*6bc60*/  LDL.LU R17, [R1+0x25f8] ;  /* 0x0025f80001117983 */ /* 0x000ea40000300800 */
[----:B------:R0:W-:Y:S02]  /*6bc70*/  STL [R1+0xe4], R16 ;  /* 0x0000e41001007387 */ /* 0x0001e40000100800 */
[----:B0-----:R-:W2:Y:S01]  /*6bc80*/  LDL.LU R16, [R1+0x25f4] ;  /* 0x0025f40001107983 */ /* 0x001ea20000300800 */
[----:B------:R-:W2:Y:S02]  /*6bc90*/  LDL.LU R19, [R1+0x25f0] ;  /* 0x0025f00001137983 */ /* 0x000ea40000300800 */
[----:B------:R0:W-:Y:S01]  /*6bca0*/  STL [R1+0xe0], R14 ;  /* 0x0000e00e01007387 */ /* 0x0001e20000100800 */
[----:B------:R-:W-:Y:S01]  /*6bcb0*/  FMNMX R25, R25, R18, !PT ;  /* 0x0000001219197209 */ /* 0x000fe20007800000 */
[----:B0-----:R-:W2:Y:S01]  /*6bcc0*/  LDL.LU R14, [R1+0x25ec] ;  /* 0x0025ec00010e7983 */ /* 0x001ea20000300800 */
[----:B------:R-:W3:Y:S01]  /*6bcd0*/  LDL.LU R18, [R1+0x25e8] ;  /* 0x0025e80001127983 */ /* 0x000ee20000300800 */
[----:B-1----:R-:W-:-:S02]  /*6bce0*/  FMNMX R27, R27, R26, !PT ;  /* 0x0000001a1b1b7209 */ /* 0x002fc40007800000 */
[----:B------:R-:W3:Y:S01]  /*6bcf0*/  LDL.LU R26, [R1+0x25e4] ;  /* 0x0025e400011a7983 */ /* 0x000ee20000300800 */
[----:B--2---:R-:W-:Y:S02]  /*6bd00*/  FMNMX R14, R14, R19, !PT ;  /* 0x000000130e0e7209 */ /* 0x004fe40007800000 */
[----:B---3--:R-:W-:Y:S02]  /*6bd10*/  FMNMX R26, R26, R18, !PT ;  /* 0x000000121a1a7209 */ /* 0x008fe40007800000 */
[----:B------:R-:W2:Y:S01]  /*6bd20*/  LDL.LU R18, [R1+0x25e0] ;  /* 0x0025e00001127983 */ /* 0x000ea20000300800 */
[----:B------:R-:W3:Y:S01]  /*6bd30*/  LDL.LU R19, [R1+0x25dc] ;  /* 0x0025dc0001137983 */ /* 0x000ee20000300800 */
[----:B------:R-:W-:Y:S02]  /*6bd40*/  FMNMX R29, R29, R8, !PT ;  /* 0x000000081d1d7209 */ /* 0x000fe40007800000 */
[----:B----4-:R-:W-:Y:S02]  /*6bd50*/  FMNMX R28, R28, R22, !PT ;  /* 0x000000161c1c7209 */ /* 0x010fe40007800000 */
[----:B------:R-:W-:-:S02]  /*6bd60*/  FMNMX R3, R3, R9, !PT ;  /* 0x0000000903037209 */ /* 0x000fc40007800000 */
[----:B------:R-:W-:Y:S02]  /*6bd70*/  FMNMX R2, R2, R23, !PT ;  /* 0x0000001702027209 */ /* 0x000fe40007800000 */
[----:B------:R-:W-:Y:S01]  /*6bd80*/  FMNMX R0, R0, R10, !PT ;  /* 0x0000000a00007209 */ /* 0x000fe20007800000 */
[----:B--2---:R0:W-:Y:S04]  /*6bd90*/  STL [R1+0x2524], R18 ;  /* 0x0025241201007387 */ /* 0x0041e80000100800 */
[----:B0-----:R-:W2:Y:S01]  /*6bda0*/  LDL.LU R18, [R1+0xe0] ;  /* 0x0000e00001127983 */ /* 0x001ea20000300800 */
[----:B---3--:R0:W-:Y:S03]  /*6bdb0*/  STL [R1+0x2520], R19 ;  /* 0x0025201301007387 */ /* 0x0081e60000100800 */
[----:B0-----:R-:W3:Y:S01]  /*6bdc0*/  LDL R19, [R1+0x1d0] ;  /* 0x0001d00001137983 */ /* 0x001ee20000100800 */
[----:B------:R-:W4:Y:S02]  /*6bdd0*/  LDL.LU R8, [R1+0x25d8] ;  /* 0x0025d80001087983 */ /* 0x000f240000300800 */
[----:B------:R0:W-:Y:S02]  /*6bde0*/  STL [R1+0x252c], R17 ;  /* 0x00252c1101007387 */ /* 0x0001e40000100800 */
[----:B0-----:R-:W2:Y:S01]  /*6bdf0*/  LDL.LU R17, [R1+0xe4] ;  /* 0x0000e40001117983 */ /* 0x001ea20000300800 */
[----:B------:R0:W-:Y:S03]  /*6be00*/  STL [R1+0x2528], R16 ;  /* 0x0025281001007387 */ /* 0x0001e60000100800 */
[----:B0-----:R-:W2:Y:S01]  /*6be10*/  LDL R16, [R1+0x1d4] ;  /* 0x0001d40001107983 */ /* 0x001ea20000100800 */
[----:B------:R-:W2:Y:S02]  /*6be20*/  LDL.LU R22, [R1+0x25d4] ;  /* 0x0025d40001167983 */ /* 0x000ea40000300800 */
[----:B------:R-:W2:Y:S02]  /*6be30*/  LDL.LU R9, [R1+0x25d0] ;  /* 0x0025d00001097983 */ /* 0x000ea40000300800 */
[----:B------:R-:W2:Y:S01]  /*6be40*/  LDL.LU R23, [R1+0x25cc] ;  /* 0x0025cc0001177983 */ /* 0x000ea20000300800 */
[----:B------:R-:W2:Y:S02]  /*6be50*/  LDL.LU R10, [R1+0x25c8] ;  /* 0x0025c800010a7983 */ /* 0x000ea40000300800 */
[----:B--2---:R-:W-:-:S02]  /*6be60*/  FMNMX R10, R10, R23, !PT ;  /* 0x000000170a0a7209 */ /* 0x004fc40007800000 */
[----:B------:R-:W2:Y:S01]  /*6be70*/  LDL.LU R23, [R1+0x25c4] ;  /* 0x0025c40001177983 */ /* 0x000ea20000300800 */
[----:B------:R-:W-:Y:S02]  /*6be80*/  FMNMX R9, R9, R22, !PT ;  /* 0x0000001609097209 */ /* 0x000fe40007800000 */
[----:B------:R-:W-:Y:S01]  /*6be90*/  STL [R1+0x2530], R10 ;  /* 0x0025300a01007387 */ /* 0x000fe20000100800 */
[----:B----4-:R-:W-:Y:S01]  /*6bea0*/  FMNMX R8, R8, R21, !PT ;  /* 0x0000001508087209 */ /* 0x010fe20007800000 */
[----:B------:R-:W4:Y:S01]  /*6beb0*/  LDL.LU R22, [R1+0x25c0] ;  /* 0x0025c00001167983 */ /* 0x000f220000300800 */
[----:B------:R0:W-:Y:S03]  /*6bec0*/  STL [R1+0x2534], R9 ;  /* 0x0025340901007387 */ /* 0x0001e60000100800 */
[----:B0-----:R-:W3:Y:S01]  /*6bed0*/  LDL.LU R9, [R1+0xe8] ;  /* 0x0000e80001097983 */ /* 0x001ee20000300800 */
[----:B------:R-:W3:Y:S02]  /*6bee0*/  LDL.LU R21, [R1+0x25bc] ;  /* 0x0025bc0001157983 */ /* 0x000ee40000300800 */
[----:B------:R0:W-:Y:S02]  /*6bef0*/  STL [R1+0x253c], R8 ;  /* 0x00253c0801007387 */ /* 0x0001e40000100800 */
[----:B0-----:R-:W3:Y:S04]  /*6bf00*/  LDL.LU R8, [R1+0xec] ;  /* 0x0000ec0001087983 */ /* 0x001ee80000300800 */
[----:B--2---:R-:W-:Y:S02]  /*6bf10*/  STL [R1+0x2538], R23 ;  /* 0x0025381701007387 */ /* 0x004fe40000100800 */
[----:B------:R-:W0:Y:S02]  /*6bf20*/  SHFL.BFLY PT, R23, R20, 0x1, 0x1f ;  /* 0x0c201f0014177f89 */ /* 0x000e2400000e0000 */
[----:B0-----:R-:W-:-:S02]  /*6bf30*/  FMNMX R23, R20, R23, !PT ;  /* 0x0000001714177209 */ /* 0x001fc40007800000 */
[----:B------:R-:W2:Y:S04]  /*6bf40*/  LDL.LU R20, [R1+0x25b8] ;  /* 0x0025b80001147983 */ /* 0x000ea80000300800 */
[----:B------:R-:W0:Y:S04]  /*6bf50*/  SHFL.BFLY PT, R10, R5, 0x1, 0x1f ;  /* 0x0c201f00050a7f89 */ /* 0x000e2800000e0000 */
[----:B------:R-:W1:Y:S04]  /*6bf60*/  SHFL.BFLY PT, R12, R6, 0x1, 0x1f ;  /* 0x0c201f00060c7f89 */ /* 0x000e6800000e0000 */
[----:B------:R-:W1:Y:S01]  /*6bf70*/  SHFL.BFLY PT, R15, R24, 0x1, 0x1f ;  /* 0x0c201f00180f7f89 */ /* 0x000e6200000e0000 */
[----:B----4-:R-:W-:Y:S03]  /*6bf80*/  STL [R1+0x2540], R22 ;  /* 0x0025401601007387 */ /* 0x010fe60000100800 */
[----:B------:R4:W-:Y:S01]  /*6bf90*/  SHFL.BFLY PT, R13, R5, 0x1, 0x1f ;  /* 0x0c201f00050d7f89 */ /* 0x0009e200000e0000 */
[----:B------:R-:W-:Y:S02]  /*6bfa0*/  STL [R1+0x25c], R23 ;  /* 0x00025c1701007387 */ /* 0x000fe40000100800 */
[----:B------:R-:W1:Y:S01]  /*6bfb0*/  SHFL.BFLY PT, R13, R4, 0x1, 0x1f ;  /* 0x0c201f00040d7f89 */ /* 0x000e6200000e0000 */
[----:B0-----:R-:W-:-:S02]  /*6bfc0*/  FMNMX R10, R5, R10, !PT ;  /* 0x0000000a050a7209 */ /* 0x001fc40007800000 */
[----:B----4-:R-:W4:Y:S01]  /*6bfd0*/  LDL.LU R5, [R1+0x25b4] ;  /* 0x0025b40001057983 */ /* 0x010f220000300800 */
[----:B---3--:R0:W-:Y:S03]  /*6bfe0*/  STL [R1+0x2544], R21 ;  /* 0x0025441501007387 */ /* 0x0081e60000100800 */
[----:B0-----:R-:W3:Y:S01]  /*6bff0*/  LDL.LU R21, [R1+0x130] ;  /* 0x0001300001157983 */ /* 0x001ee20000300800 */
[----:B------:R1:W-:Y:S02]  /*6c000*/  STL [R1+0x258], R10 ;  /* 0x0002580a01007387 */ /* 0x0003e40000100800 */
[----:B-1----:R-:W-:Y:S02]  /*6c010*/  FMNMX R10, R6, R12, !PT ;  /* 0x0000000c060a7209 */ /* 0x002fe40007800000 */
[----:B------:R-:W3:Y:S01]  /*6c020*/  LDL.LU R12, [R1+0x25b0] ;  /* 0x0025b000010c7983 */ /* 0x000ee20000300800 */
[----:B------:R-:W3:Y:S03]  /*6c030*/  LDL.LU R6, [R1+0x25ac] ;  /* 0x0025ac0001067983 */ /* 0x000ee60000300800 */
[----:B--2---:R0:W-:Y:S01]  /*6c040*/  STL [R1+0x2548], R20 ;  /* 0x0025481401007387 */ /* 0x0041e20000100800 */
[----:B------:R1:W-:Y:S01]  /*6c050*/  STL [R1+0x254], R10 ;  /* 0x0002540a01007387 */ /* 0x0003e20000100800 */
[----:B0-----:R-:W-:-:S02]  /*6c060*/  FMNMX R20, R24, R15, !PT ;  /* 0x0000000f18147209 */ /* 0x001fc40007800000 */
[----:B------:R-:W2:Y:S01]  /*6c070*/  LDL.LU R15, [R1+0x25a8] ;  /* 0x0025a800010f7983 */ /* 0x000ea20000300800 */
[----:B------:R-:W4:Y:S01]  /*6c080*/  LDL.LU R24, [R1+0x25a4] ;  /* 0x0025a40001187983 */ /* 0x000f220000300800 */
[----:B-1----:R-:W-:Y:S02]  /*6c090*/  FMNMX R10, R4, R13, !PT ;  /* 0x0000000d040a7209 */ /* 0x002fe40007800000 */
[----:B------:R-:W4:Y:S01]  /*6c0a0*/  LDL.LU R13, [R1+0x25a0] ;  /* 0x0025a000010d7983 */ /* 0x000f220000300800 */
[----:B------:R-:W-:Y:S03]  /*6c0b0*/  STL [R1+0x250], R20 ;  /* 0x0002501401007387 */ /* 0x000fe60000100800 */
[----:B------:R-:W0:Y:S01]  /*6c0c0*/  SHFL.BFLY PT, R16, R16, 0x1, 0x1f ;  /* 0x0c201f0010107f89 */ /* 0x000e2200000e0000 */
[----:B------:R-:W-:Y:S02]  /*6c0d0*/  STL [R1+0x24c], R10 ;  /* 0x00024c0a01007387 */ /* 0x000fe40000100800 */
[----:B------:R-:W1:Y:S01]  /*6c0e0*/  SHFL.BFLY PT, R10, R19, 0x1, 0x1f ;  /* 0x0c201f00130a7f89 */ /* 0x000e6200000e0000 */
[----:B0-----:R-:W-:Y:S04]  /*6c0f0*/  STL [R1+0x208], R16 ;  /* 0x0002081001007387 */ /* 0x001fe80000100800 */
[----:B---3--:R0:W3:Y:S04]  /*6c100*/  SHFL.BFLY PT, R19, R6, 0x1, 0x1f ;  /* 0x0c201f0006137f89 */ /* 0x0080e800000e0000 */
[----:B0-----:R-:W4:Y:S01]  /*6c110*/  LDL.LU R6, [R1+0x259c] ;  /* 0x00259c0001067983 */ /* 0x001f220000300800 */
[----:B-1----:R-:W-:Y:S03]  /*6c120*/  STL [R1+0x204], R10 ;  /* 0x0002040a01007387 */ /* 0x002fe60000100800 */
[----:B------:R-:W-:Y:S04]  /*6c130*/  SHFL.BFLY PT, R12, R12, 0x1, 0x1f ;  /* 0x0c201f000c0c7f89 */ /* 0x000fe800000e0000 */
[----:B------:R-:W-:Y:S04]  /*6c140*/  SHFL.BFLY PT, R20, R21, 0x1, 0x1f ;  /* 0x0c201f0015147f89 */ /* 0x000fe800000e0000 */
[----:B------:R-:W-:Y:S04]  /*6c150*/  SHFL.BFLY PT, R7, R7, 0x1, 0x1f ;  /* 0x0c201f0007077f89 */ /* 0x000fe800000e0000 */
[----:B---3--:R-:W-:Y:S04]  /*6c160*/  STL [R1+0x200], R19 ;  /* 0x0002001301007387 */ /* 0x008fe80000100800 */
[----:B--2---:R-:W-:Y:S04]  /*6c170*/  SHFL.BFLY PT, R10, R15, 0x1, 0x1f ;  /* 0x0c201f000f0a7f89 */ /* 0x004fe800000e0000 */
[----:B----4-:R-:W0:Y:S04]  /*6c180*/  SHFL.BFLY PT, R16, R24, 0x1, 0x1f ;  /* 0x0c201f0018107f89 */ /* 0x010e2800000e0000 */
[----:B------:R-:W1:Y:S04]  /*6c190*/  SHFL.BFLY PT, R13, R13, 0x1, 0x1f ;  /* 0x0c201f000d0d7f89 */ /* 0x000e6800000e0000 */
[----:B0-----:R-:W-:Y:S01]  /*6c1a0*/  STL [R1+0x1fc], R16 ;  /* 0x0001fc1001007387 */ /* 0x001fe20000100800 */
[----:B------:R-:W-:Y:S02]  /*6c1b0*/  STL [R1+0x1f8], R10 ;  /* 0x0001f80a01007387 */ /* 0x000fe40000100800 */
[----:B------:R-:W0:Y:S02]  /*6c1c0*/  SHFL.BFLY PT, R10, R11, 0x1, 0x1f ;  /* 0x0c201f000b0a7f89 */ /* 0x000e2400000e0000 */
[----:B-1----:R-:W-:Y:S01]  /*6c1d0*/  STL [R1+0x1f4], R13 ;  /* 0x0001f40d01007387 */ /* 0x002fe20000100800 */
[----:B------:R-:W-:Y:S04]  /*6c1e0*/  STL [R1+0x1f0], R12 ;  /* 0x0001f00c01007387 */ /* 0x000fe80000100800 */
[----:B0-----:R-:W-:Y:S01]  /*6c1f0*/  STL [R1+0x1dc], R10 ;  /* 0x0001dc0a01007387 */ /* 0x001fe20000100800 */
[----:B------:R0:W-:Y:S02]  /*6c200*/  STL [R1+0x2550], R20 ;  /* 0x0025501401007387 */ /* 0x0001e40000100800 */
[----:B------:R-:W-:Y:S01]  /*6c210*/  STL [R1+0x210], R7 ;  /* 0x0002100701007387 */ /* 0x000fe20000100800 */
[----:B0-----:R-:W2:Y:S04]  /*6c220*/  LDL.LU R20, [R1+0x210] ;  /* 0x0002100001147983 */ /* 0x001ea80000300800 */
[----:B--2---:R0:W-:Y:S04]  /*6c230*/  STL [R1+0x2554], R20 ;  /* 0x0025541401007387 */ /* 0x0041e80000100800 */
        /* <DEDUP_REMOVED lines=15> */
[----:B--2---:R-:W-:Y:S01]  /*6c330*/  STL [R1+0x2594], R20 ;  /* 0x0025941401007387 */ /* 0x004fe20000100800 */
[----:B------:R0:W-:Y:S03]  /*6c340*/  STL [R1+0x254c], R21 ;  /* 0x00254c1501007387 */ /* 0x0001e60000100800 */
        /* <DEDUP_REMOVED lines=15> */
[----:B------:R-:W0:Y:S04]  /*6c440*/  SHFL.BFLY PT, R4, R5, 0x1, 0x1f ;  /* 0x0c201f0005047f89 */ /* 0x000e2800000e0000 */
[----:B--2---:R1:W-:Y:S04]  /*6c450*/  STL [R1+0x2590], R21 ;  /* 0x0025901501007387 */ /* 0x0043e80000100800 */
[----:B-1----:R-:W2:Y:S01]  /*6c460*/  LDL.LU R21, [R1+0x208] ;  /* 0x0002080001157983 */ /* 0x002ea20000300800 */
[----:B------:R-:W-:-:S03]  /*6c470*/  MOV R20, R5 ;  /* 0x0000000500147202 */ /* 0x000fc60000000f00 */
[----:B--2---:R0:W-:Y:S02]  /*6c480*/  STL [R1+0x2598], R21 ;  /* 0x0025981501007387 */ /* 0x0041e40000100800 */
[----:B0-----:R-:W-:-:S04]  /*6c490*/  MOV R21, R4 ;  /* 0x0000000400157202 */ /* 0x001fc80000000f00 */
[----:B------:R-:W-:Y:S02]  /*6c4a0*/  FMNMX R20, R20, R21, !PT ;  /* 0x0000001514147209 */ /* 0x000fe40007800000 */
[----:B------:R-:W2:Y:S03]  /*6c4b0*/  LDL.LU R21, [R1+0x2598] ;  /* 0x0025980001157983 */ /* 0x000ea60000300800 */
[----:B------:R0:W-:Y:S02]  /*6c4c0*/  STL [R1+0x1d8], R20 ;  /* 0x0001d81401007387 */ /* 0x0001e40000100800 */
[----:B0-----:R-:W2:Y:S02]  /*6c4d0*/  LDL.LU R20, [R1+0x2594] ;  /* 0x0025940001147983 */ /* 0x001ea40000300800 */
[----:B--2---:R-:W-:Y:S02]  /*6c4e0*/  FMNMX R20, R20, R21, !PT ;  /* 0x0000001514147209 */ /* 0x004fe40007800000 */
[----:B------:R-:W2:Y:S03]  /*6c4f0*/  LDL.LU R21, [R1+0x2590] ;  /* 0x0025900001157983 */ /* 0x000ea60000300800 */
[----:B------:R0:W-:Y:S02]  /*6c500*/  STL [R1+0x1d4], R20 ;  /* 0x0001d41401007387 */ /* 0x0001e40000100800 */
[----:B0-----:R-:W2:Y:S02]  /*6c510*/  LDL.LU R20, [R1+0x258c] ;  /* 0x00258c0001147983 */ /* 0x001ea40000300800 */
[----:B--2---:R-:W-:-:S02]  /*6c520*/  FMNMX R20, R20, R21, !PT ;  /* 0x0000001514147209 */ /* 0x004fc40007800000 */
        /* <DEDUP_REMOVED lines=26> */
[----:B0-----:R-:W2:Y:S04]  /*6c6d0*/  LDL.LU R20, [R1+0x2554] ;  /* 0x0025540001147983 */ /* 0x001ea80000300800 */
[----:B------:R-:W0:Y:S04]  /*6c6e0*/  SHFL.BFLY PT, R22, R8, 0x1, 0x1f ;  /* 0x0c201f0008167f89 */ /* 0x000e2800000e0000 */
[----:B------:R-:W1:Y:S04]  /*6c6f0*/  SHFL.BFLY PT, R23, R9, 0x1, 0x1f ;  /* 0x0c201f0009177f89 */ /* 0x000e6800000e0000 */
[----:B------:R-:W3:Y:S04]  /*6c700*/  SHFL.BFLY PT, R10, R17, 0x1, 0x1f ;  /* 0x0c201f00110a7f89 */ /* 0x000ee800000e0000 */
[----:B------:R-:W4:Y:S01]  /*6c710*/  SHFL.BFLY PT, R16, R18, 0x1, 0x1f ;  /* 0x0c201f0012107f89 */ /* 0x000f2200000e0000 */
[----:B--2---:R-:W-:-:S03]  /*6c720*/  FMNMX R21, R21, R20, !PT ;  /* 0x0000001415157209 */ /* 0x004fc60007800000 */
[----:B------:R-:W2:Y:S02]  /*6c730*/  LDL.LU R20, [R1+0x2550] ;  /* 0x0025500001147983 */ /* 0x000ea40000300800 */
[----:B------:R0:W-:Y:S02]  /*6c740*/  STL [R1+0x134], R21 ;  /* 0x0001341501007387 */ /* 0x0001e40000100800 */
[----:B0-----:R-:W2:Y:S04]  /*6c750*/  LDL.LU R21, [R1+0x254c] ;  /* 0x00254c0001157983 */ /* 0x001ea80000300800 */
[----:B------:R-:W0:Y:S01]  /*6c760*/  SHFL.BFLY PT, R19, R25, 0x1, 0x1f ;  /* 0x0c201f0019137f89 */ /* 0x000e2200000e0000 */
[----:B------:R-:W-:Y:S02]  /*6c770*/  FMNMX R8, R8, R22, !PT ;  /* 0x0000001608087209 */ /* 0x000fe40007800000 */
[----:B-1----:R-:W-:-:S02]  /*6c780*/  FMNMX R9, R9, R23, !PT ;  /* 0x0000001709097209 */ /* 0x002fc40007800000 */
[----:B---3--:R-:W-:Y:S02]  /*6c790*/  FMNMX R17, R17, R10, !PT ;  /* 0x0000000a11117209 */ /* 0x008fe40007800000 */
[----:B----4-:R-:W-:Y:S01]  /*6c7a0*/  FMNMX R18, R18, R16, !PT ;  /* 0x0000001012127209 */ /* 0x010fe20007800000 */
[----:B------:R-:W1:Y:S04]  /*6c7b0*/  SHFL.BFLY PT, R24, R14, 0x1, 0x1f ;  /* 0x0c201f000e187f89 */ /* 0x000e6800000e0000 */
[----:B------:R-:W3:Y:S04]  /*6c7c0*/  SHFL.BFLY PT, R7, R27, 0x1, 0x1f ;  /* 0x0c201f001b077f89 */ /* 0x000ee800000e0000 */
[----:B------:R-:W4:Y:S04]  /*6c7d0*/  SHFL.BFLY PT, R5, R26, 0x1, 0x1f ;  /* 0x0c201f001a057f89 */ /* 0x000f2800000e0000 */
[----:B------:R-:W4:Y:S01]  /*6c7e0*/  SHFL.BFLY PT, R15, R29, 0x1, 0x1f ;  /* 0x0c201f001d0f7f89 */ /* 0x000f2200000e0000 */
[----:B0-----:R-:W-:-:S03]  /*6c7f0*/  FMNMX R25, R25, R19, !PT ;  /* 0x0000001319197209 */ /* 0x001fc60007800000 */
[----:B------:R-:W0:Y:S04]  /*6c800*/  SHFL.BFLY PT, R13, R28, 0x1, 0x1f ;  /* 0x0c201f001c0d7f89 */ /* 0x000e2800000e0000 */
[----:B------:R-:W0:Y:S01]  /*6c810*/  SHFL.BFLY PT, R4, R3, 0x1, 0x1f ;  /* 0x0c201f0003047f89 */ /* 0x000e2200000e0000 */
[----:B-1----:R-:W-:Y:S02]  /*6c820*/  FMNMX R24, R14, R24, !PT ;  /* 0x000000180e187209 */ /* 0x002fe40007800000 */
[----:B---3--:R-:W-:Y:S02]  /*6c830*/  FMNMX R27, R27, R7, !PT ;  /* 0x000000071b1b7209 */ /* 0x008fe40007800000 */
[----:B----4-:R-:W-:Y:S02]  /*6c840*/  FMNMX R26, R26, R5, !PT ;  /* 0x000000051a1a7209 */ /* 0x010fe40007800000 */
[----:B------:R-:W-:-:S02]  /*6c850*/  FMNMX R29, R29, R15, !PT ;  /* 0x0000000f1d1d7209 */ /* 0x000fc40007800000 */
[----:B0-----:R-:W-:Y:S02]  /*6c860*/  FMNMX R28, R28, R13, !PT ;  /* 0x0000000d1c1c7209 */ /* 0x001fe40007800000 */
[----:B------:R-:W-:Y:S02]  /*6c870*/  FMNMX R3, R3, R4, !PT ;  /* 0x0000000403037209 */ /* 0x000fe40007800000 */
[----:B--2---:R-:W-:Y:S02]  /*6c880*/  FMNMX R21, R21, R20, !PT ;  /* 0x0000001415157209 */ /* 0x004fe40007800000 */
[----:B------:R-:W2:Y:S03]  /*6c890*/  LDL.LU R20, [R1+0x2548] ;  /* 0x0025480001147983 */ /* 0x000ea60000300800 */
[----:B------:R0:W-:Y:S02]  /*6c8a0*/  STL [R1+0x130], R21 ;  /* 0x0001301501007387 */ /* 0x0001e40000100800 */
[----:B0-----:R-:W3:Y:S01]  /*6c8b0*/  LDL.LU R21, [R1+0x2544] ;  /* 0x0025440001157983 */ /* 0x001ee20000300800 */
[----:B------:R-:W4:Y:S02]  /*6c8c0*/  LDL.LU R22, [R1+0x2540] ;  /* 0x0025400001167983 */ /* 0x000f240000300800 */
[----:B------:R0:W-:Y:S02]  /*6c8d0*/  STL [R1+0xec], R8 ;  /* 0x0000ec0801007387 */ /* 0x0001e40000100800 */
[----:B0-----:R-:W2:Y:S01]  /*6c8e0*/  LDL.LU R8, [R1+0x253c] ;  /* 0x00253c0001087983 */ /* 0x001ea20000300800 */
[----:B------:R-:W2:Y:S02]  /*6c8f0*/  LDL.LU R23, [R1+0x2538] ;  /* 0x0025380001177983 */ /* 0x000ea40000300800 */
[----:B------:R0:W-:Y:S02]  /*6c900*/  STL [R1+0xe8], R9 ;  /* 0x0000e80901007387 */ /* 0x0001e40000100800 */
[----:B0-----:R-:W2:Y:S01]  /*6c910*/  LDL.LU R9, [R1+0x2534] ;  /* 0x0025340001097983 */ /* 0x001ea20000300800 */
[----:B------:R-:W2:Y:S02]  /*6c920*/  LDL.LU R10, [R1+0x2530] ;  /* 0x00253000010a7983 */ /* 0x000ea40000300800 */
[----:B------:R0:W-:Y:S02]  /*6c930*/  STL [R1+0xe4], R17 ;  /* 0x0000e41101007387 */ /* 0x0001e40000100800 */
[----:B0-----:R-:W3:Y:S01]  /*6c940*/  LDL.LU R17, [R1+0x252c] ;  /* 0x00252c0001117983 */ /* 0x001ee20000300800 */
[----:B------:R-:W3:Y:S02]  /*6c950*/  LDL.LU R16, [R1+0x2528] ;  /* 0x0025280001107983 */ /* 0x000ee40000300800 */
[----:B------:R0:W-:Y:S02]  /*6c960*/  STL [R1+0xe0], R18 ;  /* 0x0000e01201007387 */ /* 0x0001e40000100800 */
[----:B0-----:R-:W3:Y:S01]  /*6c970*/  LDL.LU R18, [R1+0x2524] ;  /* 0x0025240001127983 */ /* 0x001ee20000300800 */
[----:B------:R-:W3:Y:S02]  /*6c980*/  LDL.LU R19, [R1+0x2520] ;  /* 0x0025200001137983 */ /* 0x000ee40000300800 */
[----:B------:R0:W-:Y:S02]  /*6c990*/  STL [R1+0x7c], R25 ;  /* 0x00007c1901007387 */ /* 0x0001e40000100800 */
[----:B------:R-:W3:Y:S01]  /*6c9a0*/  LDL.LU R7, [R1+0x251c] ;  /* 0x00251c0001077983 */ /* 0x000ee20000300800 */
[----:B------:R-:W3:Y:S01]  /*6c9b0*/  LDL.LU R5, [R1+0x2518] ;  /* 0x0025180001057983 */ /* 0x000ee20000300800 */
[----:B------:R-:W3:Y:S02]  /*6c9c0*/  LDL.LU R15, [R1+0x2514] ;  /* 0x00251400010f7983 */ /* 0x000ee40000300800 */
[----:B------:R-:W3:Y:S02]  /*6c9d0*/  LDL.LU R13, [R1+0x2510] ;  /* 0x00251000010d7983 */ /* 0x000ee40000300800 */
[----:B------:R-:W3:Y:S01]  /*6c9e0*/  LDL.LU R4, [R1+0x250c] ;  /* 0x00250c0001047983 */ /* 0x000ee20000300800 */
[----:B0-----:R-:W0:Y:S02]  /*6c9f0*/  S2R R25, SR_TID.X ;  /* 0x0000000000197919 */ /* 0x001e240000002100 */
[C---:B0-----:R-:W-:Y:S01]  /*6ca00*/  LOP3.LUT R14, R25.reuse, 0x1c, RZ, 0xc0, !PT ;  /* 0x0000001c190e7812 */ /* 0x041fe200078ec0ff */
[----:B------:R-:W-:-:S04]  /*6ca10*/  LOP3.LUT R25, R25, 0xff, RZ, 0xc0, !PT ;  /* 0x000000ff19197812 */ /* 0x000fc800078ec0ff */
[----:B------:R-:W-:Y:S01]  /*6ca20*/  SHF.R.U32.HI R25, RZ, 0x3, R25 ;  /* 0x00000003ff197819 */ /* 0x000fe20000011619 */
[----:B------:R-:W-:-:S03]  /*6ca30*/  IMAD.SHL.U32 R14, R14, 0x8, RZ ;  /* 0x000000080e0e7824 */ /* 0x000fc600078e00ff */
[----:B------:R-:W-:-:S04]  /*6ca40*/  LOP3.LUT R25, R25, 0x1c, RZ, 0xc0, !PT ;  /* 0x0000001c19197812 */ /* 0x000fc800078ec0ff */
[----:B------:R-:W-:Y:S02]  /*6ca50*/  IADD3 R25, R14, R25, RZ ;  /* 0x000000190e197210 */ /* 0x000fe40007ffe0ff */
[----:B------:R-:W3:Y:S04]  /*6ca60*/  LDL.LU R14, [R1+0x2508] ;  /* 0x00250800010e7983 */ /* 0x000ee80000300800 */
[----:B------:R-:W0:Y:S04]  /*6ca70*/  SHFL.BFLY PT, R12, R2, 0x1, 0x1f ;  /* 0x0c201f00020c7f89 */ /* 0x000e2800000e0000 */
[----:B------:R-:W1:Y:S01]  /*6ca80*/  SHFL.BFLY PT, R11, R0, 0x1, 0x1f ;  /* 0x0c201f00000b7f89 */ /* 0x000e6200000e0000 */
[----:B0-----:R-:W-:-:S02]  /*6ca90*/  FMNMX R2, R2, R12, !PT ;  /* 0x0000000c02027209 */ /* 0x001fc40007800000 */
[----:B-1----:R-:W-:Y:S01]  /*6caa0*/  FMNMX R0, R0, R11, !PT ;  /* 0x0000000b00007209 */ /* 0x002fe20007800000 */
[----:B------:R-:W4:Y:S01]  /*6cab0*/  LDL.LU R12, [R1+0x2504] ;  /* 0x00250400010c7983 */ /* 0x000f220000300800 */
[----:B------:R-:W4:Y:S03]  /*6cac0*/  LDL.LU R11, [R1+0x2500] ;  /* 0x00250000010b7983 */ /* 0x000f260000300800 */
[----:B--2---:R0:W-:Y:S01]  /*6cad0*/  @!P1 STS [R25+0x40000], R10 ;  /* 0x0400000a19009388 */ /* 0x0041e20000000800 */
[----:B------:R1:W-:Y:S02]  /*6cae0*/  @!P1 STS [R25+0x40100], R9 ;  /* 0x0401000919009388 */ /* 0x0003e40000000800 */
[----:B------:R2:W-:Y:S01]  /*6caf0*/  @!P1 STS [R25+0x40200], R8 ;  /* 0x0402000819009388 */ /* 0x0005e20000000800 */
[----:B0-----:R-:W4:Y:S01]  /*6cb00*/  LDL.LU R10, [R1+0x24fc] ;  /* 0x0024fc00010a7983 */ /* 0x001f220000300800 */
[----:B-1----:R-:W4:Y:S02]  /*6cb10*/  LDL.LU R9, [R1+0x24f8] ;  /* 0x0024f80001097983 */ /* 0x002f240000300800 */
[----:B--2---:R-:W2:Y:S01]  /*6cb20*/  LDL.LU R8, [R1+0x24f4] ;  /* 0x0024f40001087983 */ /* 0x004ea20000300800 */
[----:B---3--:R0:W-:Y:S04]  /*6cb30*/  STL [R1+0x24f0], R14 ;  /* 0x0024f00e01007387 */ /* 0x0081e80000100800 */
[----:B0-----:R-:W3:Y:S04]  /*6cb40*/  LDL.LU R14, [R1+0x25c] ;  /* 0x00025c00010e7983 */ /* 0x001ee80000300800 */
[----:B---3--:R0:W-:Y:S04]  /*6cb50*/  @!P1 STS [R25+0x40300], R14 ;  /* 0x0403000e19009388 */ /* 0x0081e80000000800 */
[----:B0-----:R-:W3:Y:S01]  /*6cb60*/  LDL.LU R14, [R1+0x24f0] ;  /* 0x0024f000010e7983 */ /* 0x001ee20000300800 */
[----:B------:R0:W-:Y:S03]  /*6cb70*/  STL [R1+0x24ec], R15 ;  /* 0x0024ec0f01007387 */ /* 0x0001e60000100800 */
[----:B0-----:R-:W2:Y:S04]  /*6cb80*/  LDL.LU R15, [R1+0x258] ;  /* 0x00025800010f7983 */ /* 0x001ea80000300800 */
[----:B--2---:R0:W-:Y:S04]  /*6cb90*/  @!P1 STS [R25+0x40400], R15 ;  /* 0x0404000f19009388 */ /* 0x0041e80000000800 */
[----:B0-----:R-:W2:Y:S01]  /*6cba0*/  LDL.LU R15, [R1+0x24ec] ;  /* 0x0024ec00010f7983 */ /* 0x001ea20000300800 */
[----:B------:R0:W-:Y:S03]  /*6cbb0*/  STL [R1+0x24e8], R16 ;  /* 0x0024e81001007387 */ /* 0x0001e60000100800 */
[----:B0-----:R-:W2:Y:S04]  /*6cbc0*/  LDL.LU R16, [R1+0x254] ;  /* 0x0002540001107983 */ /* 0x001ea80000300800 */
[----:B--2---:R0:W-:Y:S04]  /*6cbd0*/  @!P1 STS [R25+0x40500], R16 ;  /* 0x0405001019009388 */ /* 0x0041e80000000800 */
[----:B0-----:R-:W2:Y:S01]  /*6cbe0*/  LDL.LU R16, [R1+0x24e8] ;  /* 0x0024e80001107983 */ /* 0x001ea20000300800 */
[----:B------:R0:W-:Y:S03]  /*6cbf0*/  STL [R1+0x24e4], R17 ;  /* 0x0024e41101007387 */ /* 0x0001e60000100800 */
[----:B0-----:R-:W2:Y:S01]  /*6cc00*/  LDL.LU R17, [R1+0x250] ;  /* 0x0002500001117983 */ /* 0x001ea20000300800 */
[----:B------:R0:W-:Y:S03]  /*6cc10*/  STL [R1+0x24e0], R6 ;  /* 0x0024e00601007387 */ /* 0x0001e60000100800 */
[----:B0-----:R-:W3:Y:S01]  /*6cc20*/  LDL.LU R6, [R1+0x24c] ;  /* 0x00024c0001067983 */ /* 0x001ee20000300800 */
[----:B------:R0:W-:Y:S03]  /*6cc30*/  STL [R1+0x24dc], R4 ;  /* 0x0024dc0401007387 */ /* 0x0001e60000100800 */
[----:B0-----:R-:W4:Y:S04]  /*6cc40*/  LDL.LU R4, [R1+0x1d8] ;  /* 0x0001d80001047983 */ /* 0x001f280000300800 */
[----:B--2---:R0:W-:Y:S04]  /*6cc50*/  @!P1 STS [R25+0x40600], R17 ;  /* 0x0406001119009388 */ /* 0x0041e80000000800 */
[----:B0-----:R-:W2:Y:S04]  /*6cc60*/  LDL.LU R17, [R1+0x24e4] ;  /* 0x0024e40001117983 */ /* 0x001ea80000300800 */
[----:B---3--:R0:W-:Y:S04]  /*6cc70*/  @!P1 STS [R25+0x40700], R6 ;  /* 0x0407000619009388 */ /* 0x0081e80000000800 */
[----:B0-----:R-:W3:Y:S04]  /*6cc80*/  LDL.LU R6, [R1+0x24e0] ;  /* 0x0024e00001067983 */ /* 0x001ee80000300800 */
[----:B----4-:R0:W-:Y:S04]  /*6cc90*/  @!P1 STS [R25+0x40800], R4 ;  /* 0x0408000419009388 */ /* 0x0101e80000000800 */
[----:B0-----:R-:W4:Y:S01]  /*6cca0*/  LDL.LU R4, [R1+0x24dc] ;  /* 0x0024dc0001047983 */ /* 0x001f220000300800 */
[----:B------:R0:W-:Y:S03]  /*6ccb0*/  STL [R1+0x24d8], R5 ;  /* 0x0024d80501007387 */ /* 0x0001e60000100800 */
[----:B0-----:R-:W2:Y:S01]  /*6ccc0*/  LDL.LU R5, [R1+0x1d4] ;  /* 0x0001d40001057983 */ /* 0x001ea20000300800 */
[----:B------:R0:W-:Y:S03]  /*6ccd0*/  STL [R1+0x24d4], R7 ;  /* 0x0024d40701007387 */ /* 0x0001e60000100800 */
[----:B0-----:R-:W3:Y:S01]  /*6cce0*/  LDL.LU R7, [R1+0x1d0] ;  /* 0x0001d00001077983 */ /* 0x001ee20000300800 */
[----:B------:R0:W-:Y:S03]  /*6ccf0*/  STL [R1+0x24d0], R29 ;  /* 0x0024d01d01007387 */ /* 0x0001e60000100800 */
[----:B0-----:R-:W4:Y:S01]  /*6cd00*/  LDL.LU R29, [R1+0x18c] ;  /* 0x00018c00011d7983 */ /* 0x001f220000300800 */
        /* <DEDUP_REMOVED lines=23> */
[----:B0-----:R-:W4:Y:S04]  /*6ce80*/  LDL.LU R18, [R1+0x7c] ;  /* 0x00007c0001127983 */ /* 0x001f280000300800 */
[----:B--2---:R0:W-:Y:S04]  /*6ce90*/  @!P1 STS [R25+0x40900], R5 ;  /* 0x0409000519009388 */ /* 0x0041e80000000800 */
[----:B0-----:R-:W2:Y:S04]  /*6cea0*/  LDL.LU R5, [R1+0x24d8] ;  /* 0x0024d80001057983 */ /* 0x001ea80000300800 */
[----:B---3--:R0:W-:Y:S04]  /*6ceb0*/  @!P1 STS [R25+0x40a00], R7 ;  /* 0x040a000719009388 */ /* 0x0081e80000000800 */
[----:B0-----:R-:W3:Y:S04]  /*6cec0*/  LDL.LU R7, [R1+0x24d4] ;  /* 0x0024d40001077983 */ /* 0x001ee80000300800 */
[----:B----4-:R0:W-:Y:S04]  /*6ced0*/  @!P1 STS [R25+0x40b00], R29 ;  /* 0x040b001d19009388 */ /* 0x0101e80000000800 */
[----:B0-----:R-:W4:Y:S04]  /*6cee0*/  LDL.LU R29, [R1+0x24d0] ;  /* 0x0024d000011d7983 */ /* 0x001f280000300800 */
[----:B------:R0:W-:Y:S04]  /*6cef0*/  @!P1 STS [R25+0x40c00], R28 ;  /* 0x040c001c19009388 */ /* 0x0001e80000000800 */
[----:B0-----:R-:W2:Y:S04]  /*6cf00*/  LDL.LU R28, [R1+0x24cc] ;  /* 0x0024cc00011c7983 */ /* 0x001ea80000300800 */
[----:B------:R0:W-:Y:S04]  /*6cf10*/  @!P1 STS [R25+0x40d00], R3 ;  /* 0x040d000319009388 */ /* 0x0001e80000000800 */
[----:B0-----:R-:W3:Y:S04]  /*6cf20*/  LDL.LU R3, [R1+0x24c8] ;  /* 0x0024c80001037983 */ /* 0x001ee80000300800 */
        /* <DEDUP_REMOVED lines=18> */
[----:B------:R0:W-:Y:S01]  /*6d050*/  @!P1 STS [R25+0x41700], R18 ;  /* 0x0417001219009388 */ /* 0x0001e20000000800 */
[----:B------:R-:W-:Y:S02]  /*6d060*/  @!P1 STS [R25+0x41800], R27 ;  /* 0x0418001b19009388 */ /* 0x000fe40000000800 */
[----:B------:R-:W-:Y:S02]  /*6d070*/  @!P1 STS [R25+0x41900], R26 ;  /* 0x0419001a19009388 */ /* 0x000fe40000000800 */
[----:B------:R1:W-:Y:S01]  /*6d080*/  @!P1 STS [R25+0x41a00], R24 ;  /* 0x041a001819009388 */ /* 0x0003e20000000800 */
[----:B0-----:R-:W3:Y:S04]  /*6d090*/  LDL.LU R18, [R1+0x24a0] ;  /* 0x0024a00001127983 */ /* 0x001ee80000300800 */
[----:B-1----:R-:W0:Y:S02]  /*6d0a0*/  S2R R24, SR_TID.X ;  /* 0x0000000000187919 */ /* 0x002e240000002100 */
[----:B0-----:R-:W-:-:S02]  /*6d0b0*/  LOP3.LUT R24, R24, 0xff, RZ, 0xc0, !PT ;  /* 0x000000ff18187812 */ /* 0x001fc400078ec0ff */
        /* <DEDUP_REMOVED lines=8> */
[----:B------:R-:W-:Y:S04]  /*6d140*/  STL [R1+0x247c], R4 ;  /* 0x00247c0401007387 */ /* 0x000fe80000100800 */
[----:B----4-:R-:W-:Y:S04]  /*6d150*/  @!P1 STS [R25+0x41b00], R29 ;  /* 0x041b001d19009388 */ /* 0x010fe80000000800 */
[----:B--2---:R-:W-:Y:S04]  /*6d160*/  @!P1 STS [R25+0x41c00], R28 ;  /* 0x041c001c19009388 */ /* 0x004fe80000000800 */
[----:B---3--:R-:W-:Y:S04]  /*6d170*/  @!P1 STS [R25+0x41d00], R3 ;  /* 0x041d000319009388 */ /* 0x008fe80000000800 */
[----:B------:R-:W-:Y:S04]  /*6d180*/  @!P1 STS [R25+0x41e00], R2 ;  /* 0x041e000219009388 */ /* 0x000fe80000000800 */
[----:B------:R-:W-:Y:S01]  /*6d190*/  @!P1 STS [R25+0x41f00], R0 ;  /* 0x041f000019009388 */ /* 0x000fe20000000800 */
[----:B------:R-:W-:Y:S06]  /*6d1a0*/  BAR.SYNC.DEFER_BLOCKING 0x0 ;  /* 0x0000000000007b1d */ /* 0x000fec0000010000 */
[----:B------:R-:W0:Y:S04]  /*6d1b0*/  LDS R0, [R24.X4+0x40800] ;  /* 0x0408000018007984 */ /* 0x000e280000004800 */
[----:B------:R-:W1:Y:S04]  /*6d1c0*/  LDS R3, [R24.X4+0x40000] ;  /* 0x0400000018037984 */ /* 0x000e680000004800 */
[----:B------:R-:W2:Y:S04]  /*6d1d0*/  LDS R2, [R24.X4+0x40400] ;  /* 0x0404000018027984 */ /* 0x000ea80000004800 */
[----:B0-----:R-:W0:Y:S04]  /*6d1e0*/  SHFL.BFLY PT, R4, R0, 0x4, 0x1f ;  /* 0x0c801f0000047f89 */ /* 0x001e2800000e0000 */
[----:B-1----:R-:W1:Y:S04]  /*6d1f0*/  SHFL.BFLY PT, R28, R3, 0x4, 0x1f ;  /* 0x0c801f00031c7f89 */ /* 0x002e6800000e0000 */
[----:B--2---:R-:W2:Y:S01]  /*6d200*/  SHFL.BFLY PT, R29, R2, 0x4, 0x1f ;  /* 0x0c801f00021d7f89 */ /* 0x004ea200000e0000 */
[----:B0-----:R-:W-:-:S05]  /*6d210*/  FMNMX R0, R0, R4, !PT ;  /* 0x0000000400007209 */ /* 0x001fca0007800000 */
[----:B------:R-:W0:Y:S01]  /*6d220*/  SHFL.BFLY PT, R4, R0, 0x2, 0x1f ;  /* 0x0c401f0000047f89 */ /* 0x000e2200000e0000 */
[----:B-1----:R-:W-:Y:S02]  /*6d230*/  FMNMX R3, R3, R28, !PT ;  /* 0x0000001c03037209 */ /* 0x002fe40007800000 */
[----:B--2---:R-:W-:-:S03]  /*6d240*/  FMNMX R2, R2, R29, !PT ;  /* 0x0000001d02027209 */ /* 0x004fc60007800000 */
[----:B------:R-:W1:Y:S04]  /*6d250*/  SHFL.BFLY PT, R28, R3, 0x2, 0x1f ;  /* 0x0c401f00031c7f89 */ /* 0x000e6800000e0000 */
[----:B------:R-:W2:Y:S01]  /*6d260*/  SHFL.BFLY PT, R29, R2, 0x2, 0x1f ;  /* 0x0c401f00021d7f89 */ /* 0x000ea200000e0000 */
[----:B0-----:R-:W-:-:S05]  /*6d270*/  FMNMX R0, R0, R4, !PT ;  /* 0x0000000400007209 */ /* 0x001fca0007800000 */
[----:B------:R-:W0:Y:S01]  /*6d280*/  SHFL.BFLY PT, R4, R0, 0x1, 0x1f ;  /* 0x0c201f0000047f89 */ /* 0x000e2200000e0000 */
[----:B-1----:R-:W-:Y:S02]  /*6d290*/  FMNMX R3, R3, R28, !PT ;  /* 0x0000001c03037209 */ /* 0x002fe40007800000 */
[----:B--2---:R-:W-:-:S03]  /*6d2a0*/  FMNMX R2, R2, R29, !PT ;  /* 0x0000001d02027209 */ /* 0x004fc60007800000 */
[----:B------:R-:W1:Y:S04]  /*6d2b0*/  SHFL.BFLY PT, R29, R3, 0x1, 0x1f ;  /* 0x0c201f00031d7f89 */ /* 0x000e6800000e0000 */
[----:B------:R-:W2:Y:S01]  /*6d2c0*/  SHFL.BFLY PT, R28, R2, 0x1, 0x1f ;  /* 0x0c201f00021c7f89 */ /* 0x000ea200000e0000 */
[----:B0-----:R-:W-:-:S03]  /*6d2d0*/  FMNMX R0, R0, R4, !PT ;  /* 0x0000000400007209 */ /* 0x001fc60007800000 */
[----:B------:R-:W0:Y:S01]  /*6d2e0*/  S2R R4, SR_TID.X ;  /* 0x0000000000047919 */ /* 0x000e220000002100 */
[----:B-1----:R-:W-:Y:S02]  /*6d2f0*/  FMNMX R3, R3, R29, !PT ;  /* 0x0000001d03037209 */ /* 0x002fe40007800000 */
[----:B--2---:R-:W-:-:S03]  /*6d300*/  FMNMX R2, R2, R28, !PT ;  /* 0x0000001c02027209 */ /* 0x004fc60007800000 */
[----:B------:R-:W-:Y:S02]  /*6d310*/  @!P0 STS [R24.X4+0x40000], R3 ;  /* 0x0400000318008388 */ /* 0x000fe40000004800 */
[----:B------:R-:W-:Y:S02]  /*6d320*/  @!P0 STS [R24.X4+0x40400], R2 ;  /* 0x0404000218008388 */ /* 0x000fe40000004800 */
[----:B------:R-:W-:Y:S01]  /*6d330*/  @!P0 STS [R24.X4+0x40800], R0 ;  /* 0x0408000018008388 */ /* 0x000fe20000004800 */
[----:B0-----:R-:W0:Y:S04]  /*6d340*/  LDS R28, [R4.X4+0x41000] ;  /* 0x04100000041c7984 */ /* 0x001e280000004800 */
[----:B------:R-:W1:Y:S04]  /*6d350*/  LDS R3, [R4.X4+0x41400] ;  /* 0x0414000004037984 */ /* 0x000e680000004800 */
[----:B------:R-:W2:Y:S04]  /*6d360*/  LDS R29, [R4.X4+0x40c00] ;  /* 0x040c0000041d7984 */ /* 0x000ea80000004800 */
[----:B------:R-:W3:Y:S04]  /*6d370*/  LDS R2, [R4.X4+0x41800] ;  /* 0x0418000004027984 */ /* 0x000ee80000004800 */
[----:B------:R-:W-:Y:S04]  /*6d380*/  LDS R0, [R4.X4+0x41c00] ;  /* 0x041c000004007984 */ /* 0x000fe80000004800 */
[----:B------:R-:W-:Y:S01]  /*6d390*/  STL [R1+0x2478], R5 ;  /* 0x0024780501007387 */ /* 0x000fe20000100800 */
[----:B------:R-:W-:Y:S02]  /*6d3a0*/  STL [R1+0x2474], R7 ;  /* 0x0024740701007387 */ /* 0x000fe40000100800 */
[----:B------:R-:W4:Y:S02]  /*6d3b0*/  LDL.LU R14, [R1+0x1e0] ;  /* 0x0001e000010e7983 */ /* 0x000f240000300800 */
[----:B------:R-:W4:Y:S01]  /*6d3c0*/  LDL.LU R26, [R1+0x1e4] ;  /* 0x0001e400011a7983 */ /* 0x000f220000300800 */
[----:B0-----:R-:W0:Y:S04]  /*6d3d0*/  SHFL.BFLY PT, R11, R28, 0x4, 0x1f ;  /* 0x0c801f001c0b7f89 */ /* 0x001e2800000e0000 */
[----:B-1----:R-:W1:Y:S04]  /*6d3e0*/  SHFL.BFLY PT, R10, R3, 0x4, 0x1f ;  /* 0x0c801f00030a7f89 */ /* 0x002e6800000e0000 */
[----:B--2---:R-:W2:Y:S04]  /*6d3f0*/  SHFL.BFLY PT, R12, R29, 0x4, 0x1f ;  /* 0x0c801f001d0c7f89 */ /* 0x004ea800000e0000 */
[----:B---3--:R-:W3:Y:S01]  /*6d400*/  SHFL.BFLY PT, R7, R2, 0x4, 0x1f ;  /* 0x0c801f0002077f89 */ /* 0x008ee200000e0000 */
[----:B0-----:R-:W-:-:S05]  /*6d410*/  FMNMX R28, R28, R11, !PT ;  /* 0x0000000b1c1c7209 */ /* 0x001fca0007800000 */
[----:B------:R-:W0:Y:S01]  /*6d420*/  SHFL.BFLY PT, R11, R28, 0x2, 0x1f ;  /* 0x0c401f001c0b7f89 */ /* 0x000e2200000e0000 */
[----:B-1----:R-:W-:-:S03]  /*6d430*/  FMNMX R3, R3, R10, !PT ;  /* 0x0000000a03037209 */ /* 0x002fc60007800000 */
[----:B------:R-:W1:Y:S01]  /*6d440*/  SHFL.BFLY PT, R5, R0, 0x4, 0x1f ;  /* 0x0c801f0000057f89 */ /* 0x000e6200000e0000 */
[----:B--2---:R-:W-:Y:S02]  /*6d450*/  FMNMX R29, R29, R12, !PT ;  /* 0x0000000c1d1d7209 */ /* 0x004fe40007800000 */
[----:B---3--:R-:W-:Y:S01]  /*6d460*/  FMNMX R2, R2, R7, !PT ;  /* 0x0000000702027209 */ /* 0x008fe20007800000 */
[----:B------:R-:W2:Y:S04]  /*6d470*/  SHFL.BFLY PT, R10, R3, 0x2, 0x1f ;  /* 0x0c401f00030a7f89 */ /* 0x000ea800000e0000 */
[----:B------:R-:W3:Y:S04]  /*6d480*/  SHFL.BFLY PT, R12, R29, 0x2, 0x1f ;  /* 0x0c401f001d0c7f89 */ /* 0x000ee800000e0000 */
[----:B------:R-:W3:Y:S01]  /*6d490*/  SHFL.BFLY PT, R7, R2, 0x2, 0x1f ;  /* 0x0c401f0002077f89 */ /* 0x000ee200000e0000 */
[----:B0-----:R-:W-:-:S05]  /*6d4a0*/  FMNMX R28, R28, R11, !PT ;  /* 0x0000000b1c1c7209 */ /* 0x001fca0007800000 */
[----:B------:R-:W0:Y:S01]  /*6d4b0*/  SHFL.BFLY PT, R11, R28, 0x1, 0x1f ;  /* 0x0c201f001c0b7f89 */ /* 0x000e2200000e0000 */
[----:B-1----:R-:W-:Y:S02]  /*6d4c0*/  FMNMX R0, R0, R5, !PT ;  /* 0x0000000500007209 */ /* 0x002fe40007800000 */
[----:B--2---:R-:W-:Y:S02]  /*6d4d0*/  FMNMX R3, R3, R10, !PT ;  /* 0x0000000a03037209 */ /* 0x004fe40007800000 */
[----:B------:R-:W2:Y:S04]  /*6d4e0*/  LDL.LU R10, [R1+0x1c0] ;  /* 0x0001c000010a7983 */ /* 0x000ea80000300800 */
[----:B------:R-:W1:Y:S01]  /*6d4f0*/  SHFL.BFLY PT, R5, R0, 0x2, 0x1f ;  /* 0x0c401f0000057f89 */ /* 0x000e6200000e0000 */
[----:B---3--:R-:W-:-:S02]  /*6d500*/  FMNMX R29, R29, R12, !PT ;  /* 0x0000000c1d1d7209 */ /* 0x008fc40007800000 */
[----:B------:R-:W-:-:S03]  /*6d510*/  FMNMX R2, R2, R7, !PT ;  /* 0x0000000702027209 */ /* 0x000fc60007800000 */
[----:B------:R-:W3:Y:S04]  /*6d520*/  SHFL.BFLY PT, R13, R29, 0x1, 0x1f ;  /* 0x0c201f001d0d7f89 */ /* 0x000ee800000e0000 */
[----:B------:R-:W3:Y:S01]  /*6d530*/  SHFL.BFLY PT, R7, R2, 0x1, 0x1f ;  /* 0x0c201f0002077f89 */ /* 0x000ee200000e0000 */
[----:B0-----:R-:W-:-:S03]  /*6d540*/  FMNMX R28, R28, R11, !PT ;  /* 0x0000000b1c1c7209 */ /* 0x001fc60007800000 */
[----:B------:R-:W2:Y:S01]  /*6d550*/  LDL R11, [R1+0x410] ;  /* 0x00041000010b7983 */ /* 0x000ea20000100800 */
[----:B-1----:R-:W-:-:S03]  /*6d560*/  FMNMX R0, R0, R5, !PT ;  /* 0x0000000500007209 */ /* 0x002fc60007800000 */
[----:B------:R-:W0:Y:S04]  /*6d570*/  S2R R24, SR_TID.X ;  /* 0x0000000000187919 */ /* 0x000e280000002100 */
[----:B------:R-:W1:Y:S01]  /*6d580*/  SHFL.BFLY PT, R5, R0, 0x1, 0x1f ;  /* 0x0c201f0000057f89 */ /* 0x000e6200000e0000 */
[----:B---3--:R-:W-:Y:S02]  /*6d590*/  FMNMX R29, R29, R13, !PT ;  /* 0x0000000d1d1d7209 */ /* 0x008fe40007800000 */
[----:B------:R-:W2:Y:S01]  /*6d5a0*/  LDL.LU R13, [R1+0x1c4] ;  /* 0x0001c400010d7983 */ /* 0x000ea20000300800 */
[----:B------:R-:W-:Y:S01]  /*6d5b0*/  FMNMX R2, R2, R7, !PT ;  /* 0x0000000702027209 */ /* 0x000fe20007800000 */
[----:B------:R-:W2:Y:S01]  /*6d5c0*/  LDL.LU R25, [R1+0x1e8] ;  /* 0x0001e80001197983 */ /* 0x000ea20000300800 */
[----:B------:R-:W2:Y:S03]  /*6d5d0*/  LDL R7, [R1+0x414] ;  /* 0x0004140001077983 */ /* 0x000ea60000100800 */
[----:B------:R-:W0:Y:S01]  /*6d5e0*/  SHFL.BFLY PT, R12, R3, 0x1, 0x1f ;  /* 0x0c201f00030c7f89 */ /* 0x000e2200000e0000 */
[----:B-1----:R-:W-:Y:S01]  /*6d5f0*/  FMNMX R0, R0, R5, !PT ;  /* 0x0000000500007209 */ /* 0x002fe20007800000 */
[----:B0-----:R-:W-:-:S02]  /*6d600*/  LOP3.LUT R5, R24, 0x1c, RZ, 0xc0, !PT ;  /* 0x0000001c18057812 */ /* 0x001fc400078ec0ff */
[----:B------:R-:W2:Y:S01]  /*6d610*/  LDL.LU R24, [R1+0x1ec] ;  /* 0x0001ec0001187983 */ /* 0x000ea20000300800 */
[----:B------:R-:W-:-:S03]  /*6d620*/  FMNMX R3, R3, R12, !PT ;  /* 0x0000000c03037209 */ /* 0x000fc60007800000 */
[----:B------:R-:W2:Y:S01]  /*6d630*/  LDL.LU R12, [R1+0x1c8] ;  /* 0x0001c800010c7983 */ /* 0x000ea20000300800 */
[----:B------:R-:W2:Y:S03]  /*6d640*/  LDL.LU R27, [R1+0x1cc] ;  /* 0x0001cc00011b7983 */ /* 0x000ea60000300800 */
[----:B------:R-:W-:Y:S01]  /*6d650*/  @!P0 STS [R4.X4+0x40c00], R29 ;  /* 0x040c001d04008388 */ /* 0x000fe20000004800 */
[----:B------:R-:W-:Y:S02]  /*6d660*/  @!P0 STS [R4.X4+0x41000], R28 ;  /* 0x0410001c04008388 */ /* 0x000fe40000004800 */
[----:B------:R-:W-:Y:S02]  /*6d670*/  @!P0 STS [R4.X4+0x41400], R3 ;  /* 0x0414000304008388 */ /* 0x000fe40000004800 */
[----:B------:R-:W-:Y:S01]  /*6d680*/  @!P0 STS [R4.X4+0x41800], R2 ;  /* 0x0418000204008388 */ /* 0x000fe20000004800 */
[----:B------:R-:W-:Y:S01]  /*6d690*/  @!P0 STS [R4.X4+0x41c00], R0 ;  /* 0x041c000004008388 */ /* 0x000fe20000004800 */
[----:B------:R-:W-:Y:S06]  /*6d6a0*/  BAR.SYNC.DEFER_BLOCKING 0x0 ;  /* 0x0000000000007b1d */ /* 0x000fec0000010000 */
[----:B------:R-:W2:Y:S04]  /*6d6b0*/  LDS R0, [R5.X8+0x40000] ;  /* 0x0400000005007984 */ /* 0x000ea80000008800 */
[----:B------:R-:W0:Y:S04]  /*6d6c0*/  LDS R2, [R5.X8+0x40100] ;  /* 0x0401000005027984 */ /* 0x000e280000008800 */
[----:B------:R-:W1:Y:S01]  /*6d6d0*/  LDS R3, [R5.X8+0x40200] ;  /* 0x0402000005037984 */ /* 0x000e620000008800 */
[----:B--2---:R-:W-:-:S05]  /*6d6e0*/  FMNMX R11, R0, R11, !PT ;  /* 0x0000000b000b7209 */ /* 0x004fca0007800000 */
[----:B----4-:R-:W-:-:S04]  /*6d6f0*/  FFMA R0, R14, c[0x0][0x188], -R11 ;  /* 0x000062000e007a23 */ /* 0x010fc8000000080b */
[----:B------:R-:W-:Y:S02]  /*6d700*/  FMUL R28, R0, 1.4426950216293334961 ;  /* 0x3fb8aa3b001c7820 */ /* 0x000fe40000400000 */
[--C-:B------:R-:W-:Y:S02]  /*6d710*/  FFMA R0, R26, c[0x0][0x188], -R11.reuse ;  /* 0x000062001a007a23 */ /* 0x100fe4000000080b */
[----:B------:R2:W4:Y:S02]  /*6d720*/  MUFU.EX2 R14, R28 ;  /* 0x0000001c000e7308 */ /* 0x0005240000000800 */
[----:B--2---:R-:W-:Y:S02]  /*6d730*/  FMUL R28, R0, 1.4426950216293334961 ;  /* 0x3fb8aa3b001c7820 */ /* 0x004fe40000400000 */
[----:B------:R-:W-:-:S04]  /*6d740*/  FFMA R0, R10, c[0x0][0x188], -R11 ;  /* 0x000062000a007a23 */ /* 0x000fc8000000080b */
[----:B------:R2:W2:Y:S01]  /*6d750*/  MUFU.EX2 R10, R28 ;  /* 0x0000001c000a7308 */ /* 0x0004a20000000800 */
[----:B------:R-:W-:Y:S01]  /*6d760*/  STL [R1+0x10c8], R11 ;  /* 0x0010c80b01007387 */ /* 0x000fe20000100800 */
[----:B------:R-:W3:Y:S02]  /*6d770*/  LDL.LU R26, [R1+0x150] ;  /* 0x00015000011a7983 */ /* 0x000ee40000300800 */
[----:B----4-:R4:W-:Y:S02]  /*6d780*/  STL [R1+0x26c], R14 ;  /* 0x00026c0e01007387 */ /* 0x0109e40000100800 */
[----:B--2---:R-:W-:Y:S02]  /*6d790*/  FMUL R28, R0, 1.4426950216293334961 ;  /* 0x3fb8aa3b001c7820 */ /* 0x004fe40000400000 */
[----:B------:R-:W-:Y:S01]  /*6d7a0*/  FFMA R0, R13, c[0x0][0x188], -R11 ;  /* 0x000062000d007a23 */ /* 0x000fe2000000080b */
[----:B----4-:R-:W2:Y:S01]  /*6d7b0*/  LDL.LU R14, [R1+0x154] ;  /* 0x00015400010e7983 */ /* 0x010ea20000300800 */
[----:B------:R0:W-:Y:S02]  /*6d7c0*/  STL [R1+0x268], R10 ;  /* 0x0002680a01007387 */ /* 0x0001e40000100800 */
[----:B0-----:R-:W-:-:S02]  /*6d7d0*/  FMNMX R10, R2, R7, !PT ;  /* 0x00000007020a7209 */ /* 0x001fc40007800000 */
[----:B------:R0:W4:Y:S01]  /*6d7e0*/  MUFU.EX2 R2, R28 ;  /* 0x0000001c00027308 */ /* 0x0001220000000800 */
[----:B------:R-:W1:Y:S01]  /*6d7f0*/  LDL R7, [R1+0x418] ;  /* 0x0004180001077983 */ /* 0x000e620000100800 */
[----:B0-----:R-:W-:Y:S02]  /*6d800*/  FMUL R28, R0, 1.4426950216293334961 ;  /* 0x3fb8aa3b001c7820 */ /* 0x001fe40000400000 */
[----:B------:R-:W-:-:S04]  /*6d810*/  FFMA R0, R25, c[0x0][0x188], -R10 ;  /* 0x0000620019007a23 */ /* 0x000fc8000000080a */
[----:B------:R0:W4:Y:S02]  /*6d820*/  MUFU.EX2 R25, R28 ;  /* 0x0000001c00197308 */ /* 0x0001240000000800 */
[----:B0-----:R-:W-:-:S06]  /*6d830*/  FMUL R28, R0, 1.4426950216293334961 ;  /* 0x3fb8aa3b001c7820 */ /* 0x001fcc0000400000 */
[----:B------:R0:W0:Y:S01]  /*6d840*/  MUFU.EX2 R11, R28 ;  /* 0x0000001c000b7308 */ /* 0x0000220000000800 */
[----:B------:R-:W-:Y:S01]  /*6d850*/  FFMA R0, R24, c[0x0][0x188], -R10 ;  /* 0x0000620018007a23 */ /* 0x000fe2000000080a */
[----:B------:R-:W-:Y:S01]  /*6d860*/  STL [R1+0x10c4], R10 ;  /* 0x0010c40a01007387 */ /* 0x000fe20000100800 */
[----:B------:R-:W2:Y:S02]  /*6d870*/  LDL.LU R13, [R1+0x124] ;  /* 0x00012400010d7983 */ /* 0x000ea40000300800 */
[----:B----4-:R-:W-:Y:S02]  /*6d880*/  STL [R1+0x264], R2 ;  /* 0x0002640201007387 */ /* 0x010fe40000100800 */
[----:B------:R-:W2:Y:S01]  /*6d890*/  LDL.LU R24, [R1+0x158] ;  /* 0x0001580001187983 */ /* 0x000ea20000300800 */
[----:B------:R-:W-:Y:S04]  /*6d8a0*/  STL [R1+0x260], R25 ;  /* 0x0002601901007387 */ /* 0x000fe80000100800 */
[----:B------:R-:W1:Y:S01]  /*6d8b0*/  LDS R2, [R5.X8+0x40300] ;  /* 0x0403000005027984 */ /* 0x000e620000008800 */
[----:B0-----:R-:W-:-:S03]  /*6d8c0*/  FMUL R28, R0, 1.4426950216293334961 ;  /* 0x3fb8aa3b001c7820 */ /* 0x001fc60000400000 */
[----:B------:R0:W-:Y:S02]  /*6d8d0*/  STL [R1+0x25c], R11 ;  /* 0x00025c0b01007387 */ /* 0x0001e40000100800 */
[----:B0-----:R0:W0:Y:S01]  /*6d8e0*/  MUFU.EX2 R11, R28 ;  /* 0x0000001c000b7308 */ /* 0x0010220000000800 */
[--C-:B------:R-:W-:Y:S01]  /*6d8f0*/  FFMA R0, R12, c[0x0][0x188], -R10.reuse ;  /* 0x000062000c007a23 */ /* 0x100fe2000000080a */
[----:B------:R-:W-:Y:S03]  /*6d900*/  STL [R1+0x2448], R25 ;  /* 0x0024481901007387 */ /* 0x000fe60000100800 */
[----:B0-----:R-:W-:Y:S02]  /*6d910*/  FMUL R28, R0, 1.4426950216293334961 ;  /* 0x3fb8aa3b001c7820 */ /* 0x001fe40000400000 */
[----:B------:R-:W-:Y:S01]  /*6d920*/  FFMA R0, R27, c[0x0][0x188], -R10 ;  /* 0x000062001b007a23 */ /* 0x000fe2000000080a */
[----:B------:R1:W-:Y:S01]  /*6d930*/  STL [R1+0x258], R11 ;  /* 0x0002580b01007387 */ /* 0x0003e20000100800 */
[----:B------:R-:W2:Y:S02]  /*6d940*/  LDL R10, [R1+0x41c] ;  /* 0x00041c00010a7983 */ /* 0x000ea40000100800 */
[----:B------:R-:W2:Y:S02]  /*6d950*/  LDL.LU R12, [R1+0x15c] ;  /* 0x00015c00010c7983 */ /* 0x000ea40000300800 */
[----:B------:R-:W2:Y:S01]  /*6d960*/  LDL.LU R27, [R1+0x128] ;  /* 0x00012800011b7983 */ /* 0x000ea20000300800 */
[----:B-1----:R-:W-:-:S02]  /*6d970*/  FMNMX R11, R3, R7, !PT ;  /* 0x00000007030b7209 */ /* 0x002fc40007800000 */
[----:B------:R0:W1:Y:S02]  /*6d980*/  MUFU.EX2 R3, R28 ;  /* 0x0000001c00037308 */ /* 0x0000640000000800 */
[----:B0-----:R-:W-:Y:S02]  /*6d990*/  FMUL R28, R0, 1.4426950216293334961 ;  /* 0x3fb8aa3b001c7820 */ /* 0x001fe40000400000 */
[----:B---3--:R-:W-:-:S04]  /*6d9a0*/  FFMA R0, R26, c[0x0][0x188], -R11 ;  /* 0x000062001a007a23 */ /* 0x008fc8000000080b */
[----:B------:R0:W3:Y:S02]  /*6d9b0*/  MUFU.EX2 R26, R28 ;  /* 0x0000001c001a7308 */ /* 0x0000e40000000800 */
[----:B0-----:R-:W-:Y:S02]  /*6d9c0*/  FMUL R28, R0, 1.4426950216293334961 ;  /* 0x3fb8aa3b001c7820 */ /* 0x001fe40000400000 */
[----:B--2---:R-:W-:-:S04]  /*6d9d0*/  FFMA R0, R14, c[0x0][0x188], -R11 ;  /* 0x000062000e007a23 */ /* 0x004fc8000000080b */
[----:B------:R0:W2:Y:S01]  /*6d9e0*/  MUFU.EX2 R14, R28 ;  /* 0x0000001c000e7308 */ /* 0x0000a20000000800 */
[----:B------:R-:W-:Y:S01]  /*6d9f0*/  STL [R1+0x10c0], R11 ;  /* 0x0010c00b01007387 */ /* 0x000fe20000100800 */
[----:B-1----:R-:W-:Y:S02]  /*6da00*/  STL [R1+0x254], R3 ;  /* 0x0002540301007387 */ /* 0x002fe40000100800 */
[----:B------:R-:W4:Y:S02]  /*6da10*/  LDL R7, [R1+0x420] ;  /* 0x0004200001077983 */ /* 0x000f240000100800 */
[----:B---3--:R-:W-:Y:S01]  /*6da20*/  STL [R1+0x250], R26 ;  /* 0x0002501a01007387 */ /* 0x008fe20000100800 */
[----:B------:R-:W4:Y:S01]  /*6da30*/  LDS R3, [R5.X8+0x40400] ;  /* 0x0404000005037984 */ /* 0x000f220000008800 */
[----:B0-----:R-:W-:-:S03]  /*6da40*/  FMUL R28, R0, 1.4426950216293334961 ;  /* 0x3fb8aa3b001c7820 */ /* 0x001fc60000400000 */
[----:B--2---:R0:W-:Y:S01]  /*6da50*/  STL [R1+0x24c], R14 ;  /* 0x00024c0e01007387 */ /* 0x0041e20000100800 */
[--C-:B------:R-:W-:Y:S01]  /*6da60*/  FFMA R0, R23, c[0x0][0x188], -R11.reuse ;  /* 0x0000620017007a23 */ /* 0x100fe2000000080b */
[----:B0-----:R0:W1:Y:S02]  /*6da70*/  MUFU.EX2 R14, R28 ;  /* 0x0000001c000e7308 */ /* 0x0010640000000800 */
[----:B------:R-:W-:Y:S01]  /*6da80*/  STL [R1+0x2444], R26 ;  /* 0x0024441a01007387 */ /* 0x000fe20000100800 */
[----:B0-----:R-:W-:Y:S02]  /*6da90*/  FMUL R28, R0, 1.4426950216293334961 ;  /* 0x3fb8aa3b001c7820 */ /* 0x001fe40000400000 */
[----:B------:R-:W-:Y:S01]  /*6daa0*/  FFMA R0, R13, c[0x0][0x188], -R11 ;  /* 0x000062000d007a23 */ /* 0x000fe2000000080b */
[----:B------:R-:W-:Y:S02]  /*6dab0*/  FMNMX R10, R2, R10, !PT ;  /* 0x0000000a020a7209 */ /* 0x000fe40007800000 */
[----:B------:R0:W2:Y:S01]  /*6dac0*/  MUFU.EX2 R25, R28 ;  /* 0x0000001c00197308 */ /* 0x0000a20000000800 */
[----:B-1----:R1:W-:Y:S01]  /*6dad0*/  STL [R1+0x248], R14 ;  /* 0x0002480e01007387 */ /* 0x0023e20000100800 */
[----:B------:R-:W3:Y:S03]  /*6dae0*/  LDL.LU R23, [R1+0xb0] ;  /* 0x0000b00001177983 */ /* 0x000ee60000300800 */
[----:B------:R-:W3:Y:S01]  /*6daf0*/  LDS R2, [R5.X8+0x40500] ;  /* 0x0405000005027984 */ /* 0x000ee20000008800 */
[----:B0-----:R-:W-:-:S02]  /*6db00*/  FMUL R28, R0, 1.4426950216293334961 ;  /* 0x3fb8aa3b001c7820 */ /* 0x001fc40000400000 */
[----:B------:R-:W-:Y:S01]  /*6db10*/  FFMA R0, R24, c[0x0][0x188], -R10 ;  /* 0x0000620018007a23 */ /* 0x000fe2000000080a */
[----:B-1----:R-:W3:Y:S01]  /*6db20*/  LDL.LU R14, [R1+0xb4] ;  /* 0x0000b400010e7983 */ /* 0x002ee20000300800 */
[----:B------:R0:W1:Y:S02]  /*6db30*/  MUFU.EX2 R24, R28 ;  /* 0x0000001c00187308 */ /* 0x0000640000000800 */
[----:B0-----:R-:W-:-:S06]  /*6db40*/  FMUL R28, R0, 1.4426950216293334961 ;  /* 0x3fb8aa3b001c7820 */ /* 0x001fcc0000400000 */
[----:B------:R0:W0:Y:S01]  /*6db50*/  MUFU.EX2 R11, R28 ;  /* 0x0000001c000b7308 */ /* 0x0000220000000800 */
[----:B------:R-:W-:Y:S01]  /*6db60*/  STL [R1+0x10bc], R10 ;  /* 0x0010bc0a01007387 */ /* 0x000fe20000100800 */
[----:B------:R-:W3:Y:S02]  /*6db70*/  LDL.LU R13, [R1+0x90] ;  /* 0x00009000010d7983 */ /* 0x000ee40000300800 */
[----:B------:R-:W-:Y:S02]  /*6db80*/  FFMA R0, R12, c[0x0][0x188], -R10 ;  /* 0x000062000c007a23 */ /* 0x000fe4000000080a */
[----:B--2---:R-:W-:Y:S01]  /*6db90*/  STL [R1+0x244], R25 ;  /* 0x0002441901007387 */ /* 0x004fe20000100800 */
[----:B------:R2:W-:Y:S01]  /*6dba0*/  STL [R1+0x245c], R25 ;  /* 0x00245c1901007387 */ /* 0x0005e20000100800 */
[----:B-1----:R-:W-:Y:S02]  /*6dbb0*/  STL [R1+0x240], R24 ;  /* 0x0002401801007387 */ /* 0x002fe40000100800 */
[----:B------:R-:W-:Y:S02]  /*6dbc0*/  STL [R1+0x2440], R24 ;  /* 0x0024401801007387 */ /* 0x000fe40000100800 */
[----:B0-----:R-:W-:-:S02]  /*6dbd0*/  FMUL R28, R0, 1.4426950216293334961 ;  /* 0x3fb8aa3b001c7820 */ /* 0x001fc40000400000 */
[--C-:B------:R-:W-:Y:S01]  /*6dbe0*/  FFMA R0, R27, c[0x0][0x188], -R10.reuse ;  /* 0x000062001b007a23 */ /* 0x100fe2000000080a */
[----:B------:R0:W-:Y:S01]  /*6dbf0*/  STL [R1+0x23c], R11 ;  /* 0x00023c0b01007387 */ /* 0x0001e20000100800 */
[----:B--2---:R1:W2:Y:S03]  /*6dc00*/  MUFU.EX2 R25, R28 ;  /* 0x0000001c00197308 */ /* 0x0042a60000000800 */
[----:B0-----:R-:W3:Y:S01]  /*6dc10*/  LDL R11, [R1+0x424] ;  /* 0x00042400010b7983 */ /* 0x001ee20000100800 */
[----:B-1----:R-:W-:Y:S02]  /*6dc20*/  FMUL R28, R0, 1.4426950216293334961 ;  /* 0x3fb8aa3b001c7820 */ /* 0x002fe40000400000 */
[----:B------:R-:W-:Y:S02]  /*6dc30*/  FFMA R0, R22, c[0x0][0x188], -R10 ;  /* 0x0000620016007a23 */ /* 0x000fe4000000080a */
[----:B------:R-:W3:Y:S01]  /*6dc40*/  LDL.LU R22, [R1+0xb8] ;  /* 0x0000b80001167983 */ /* 0x000ee20000300800 */
[----:B------:R-:W3:Y:S02]  /*6dc50*/  LDL.LU R12, [R1+0xbc] ;  /* 0x0000bc00010c7983 */ /* 0x000ee40000300800 */
[----:B------:R-:W3:Y:S01]  /*6dc60*/  LDL.LU R27, [R1+0x98] ;  /* 0x00009800011b7983 */ /* 0x000ee20000300800 */
[----:B------:R0:W1:Y:S02]  /*6dc70*/  MUFU.EX2 R26, R28 ;  /* 0x0000001c001a7308 */ /* 0x0000640000000800 */
[----:B0-----:R-:W-:Y:S01]  /*6dc80*/  FMUL R28, R0, 1.4426950216293334961 ;  /* 0x3fb8aa3b001c7820 */ /* 0x001fe20000400000 */
[----:B--2---:R-:W-:Y:S01]  /*6dc90*/  STL [R1+0x238], R25 ;  /* 0x0002381901007387 */ /* 0x004fe20000100800 */
[----:B----4-:R-:W-:-:S03]  /*6dca0*/  FMNMX R10, R3, R7, !PT ;  /* 0x00000007030a7209 */ /* 0x010fc60007800000 */
[----:B------:R-:W0:Y:S04]  /*6dcb0*/  LDS R3, [R5.X8+0x40600] ;  /* 0x0406000005037984 */ /* 0x000e280000008800 */
[----:B------:R-:W-:Y:S01]  /*6dcc0*/  STL [R1+0x10b8], R10 ;  /* 0x0010b80a01007387 */ /* 0x000fe20000100800 */
[----:B-1----:R-:W-:Y:S02]  /*6dcd0*/  STL [R1+0x234], R26 ;  /* 0x0002341a01007387 */ /* 0x002fe40000100800 */
[----:B------:R1:W-:Y:S02]  /*6dce0*/  STL [R1+0x2458], R26 ;  /* 0x0024581a01007387 */ /* 0x0003e40000100800 */
[----:B------:R-:W0:Y:S02]  /*6dcf0*/  LDL R7, [R1+0x428] ;  /* 0x0004280001077983 */ /* 0x000e240000100800 */
[----:B---3--:R-:W-:-:S02]  /*6dd00*/  FFMA R0, R23, c[0x0][0x188], -R10 ;  /* 0x0000620017007a23 */ /* 0x008fc4000000080a */
[----:B------:R2:W3:Y:S02]  /*6dd10*/  MUFU.EX2 R23, R28 ;  /* 0x0000001c00177308 */ /* 0x0004e40000000800 */
[----:B--2---:R-:W-:Y:S02]  /*6dd20*/  FMUL R28, R0, 1.4426950216293334961 ;  /* 0x3fb8aa3b001c7820 */ /* 0x004fe40000400000 */
[----:B------:R-:W-:-:S04]  /*6dd30*/  FFMA R0, R14, c[0x0][0x188], -R10 ;  /* 0x000062000e007a23 */ /* 0x000fc8000000080a */
[----:B------:R2:W4:Y:S01]  /*6dd40*/  MUFU.EX2 R14, R28 ;  /* 0x0000001c000e7308 */ /* 0x0005220000000800 */
[----:B---3--:R-:W-:Y:S01]  /*6dd50*/  STL [R1+0x230], R23 ;  /* 0x0002301701007387 */ /* 0x008fe20000100800 */
[----:B--2---:R-:W-:Y:S02]  /*6dd60*/  FMUL R28, R0, 1.4426950216293334961 ;  /* 0x3fb8aa3b001c7820 */ /* 0x004fe40000400000 */
[----:B------:R-:W-:-:S04]  /*6dd70*/  FFMA R0, R13, c[0x0][0x188], -R10 ;  /* 0x000062000d007a23 */ /* 0x000fc8000000080a */
[----:B-1----:R1:W2:Y:S01]  /*6dd80*/  MUFU.EX2 R26, R28 ;  /* 0x0000001c001a7308 */ /* 0x0022a20000000800 */
[----:B----4-:R3:W-:Y:S01]  /*6dd90*/  STL [R1+0x22c], R14 ;  /* 0x00022c0e01007387 */ /* 0x0107e20000100800 */
[----:B------:R-:W-:Y:S02]  /*6dda0*/  STL [R1+0x243c], R23 ;  /* 0x00243c1701007387 */ /* 0x000fe40000100800 */
[----:B-1----:R-:W-:Y:S02]  /*6ddb0*/  FMUL R28, R0, 1.4426950216293334961 ;  /* 0x3fb8aa3b001c7820 */ /* 0x002fe40000400000 */
[----:B------:R-:W-:Y:S02]  /*6ddc0*/  FFMA R0, R21, c[0x0][0x188], -R10 ;  /* 0x0000620015007a23 */ /* 0x000fe4000000080a */
[----:B------:R-:W4:Y:S01]  /*6ddd0*/  LDL.LU R21, [R1+0x60] ;  /* 0x0000600001157983 */ /* 0x000f220000300800 */
[----:B------:R1:W2:Y:S01]  /*6dde0*/  MUFU.EX2 R24, R28 ;  /* 0x0000001c00187308 */ /* 0x0002a20000000800 */
[----:B------:R-:W4:Y:S01]  /*6ddf0*/  LDL.LU R10, [R1+0x64] ;  /* 0x00006400010a7983 */ /* 0x000f220000300800 */
[----:B------:R-:W-:Y:S01]  /*6de00*/  FMNMX R11, R2, R11, !PT ;  /* 0x0000000b020b7209 */ /* 0x000fe20007800000 */
[----:B-1----:R-:W-:Y:S01]  /*6de10*/  FMUL R28, R0, 1.4426950216293334961 ;  /* 0x3fb8aa3b001c7820 */ /* 0x002fe20000400000 */
[----:B------:R-:W1:Y:S03]  /*6de20*/  LDS R2, [R5.X8+0x40700] ;  /* 0x0407000005027984 */ /* 0x000e660000008800 */
[----:B------:R-:W-:-:S02]  /*6de30*/  FFMA R0, R22, c[0x0][0x188], -R11 ;  /* 0x0000620016007a23 */ /* 0x000fc4000000080b */
[----:B------:R2:W-:Y:S02]  /*6de40*/  MUFU.EX2 R22, R28 ;  /* 0x0000001c00167308 */ /* 0x0005e40000000800 */
[----:B--2---:R-:W-:Y:S02]  /*6de50*/  FMUL R28, R0, 1.4426950216293334961 ;  /* 0x3fb8aa3b001c7820 */ /* 0x004fe40000400000 */
[----:B------:R-:W-:-:S04]  /*6de60*/  FFMA R0, R12, c[0x0][0x188], -R11 ;  /* 0x000062000c007a23 */ /* 0x000fc8000000080b */
[----:B------:R2:W1:Y:S01]  /*6de70*/  MUFU.EX2 R12, R28 ;  /* 0x0000001c000c7308 */ /* 0x0004620000000800 */
[----:B------:R-:W-:Y:S01]  /*6de80*/  STL [R1+0x10b4], R11 ;  /* 0x0010b40b01007387 */ /* 0x000fe20000100800 */
[----:B------:R-:W-:Y:S02]  /*6de90*/  STL [R1+0x228], R26 ;  /* 0x0002281a01007387 */ /* 0x000fe40000100800 */
[----:B------:R-:W-:Y:S02]  /*6dea0*/  STL [R1+0x224], R24 ;  /* 0x0002241801007387 */ /* 0x000fe40000100800 */
[----:B------:R1:W-:Y:S01]  /*6deb0*/  STL [R1+0x2454], R24 ;  /* 0x0024541801007387 */ /* 0x0003e20000100800 */
[----:B---3--:R-:W3:Y:S01]  /*6dec0*/  LDL.LU R14, [R1+0x50] ;  /* 0x00005000010e7983 */ /* 0x008ee20000300800 */
[----:B------:R-:W3:Y:S02]  /*6ded0*/  LDL.LU R13, [R1+0x54] ;  /* 0x00005400010d7983 */ /* 0x000ee40000300800 */
[----:B--2---:R-:W-:-:S02]  /*6dee0*/  FMUL R28, R0, 1.4426950216293334961 ;  /* 0x3fb8aa3b001c7820 */ /* 0x004fc40000400000 */
[--C-:B------:R-:W-:Y:S02]  /*6def0*/  FFMA R0, R27, c[0x0][0x188], -R11.reuse ;  /* 0x000062001b007a23 */ /* 0x100fe4000000080b */
[----:B-1----:R1:W2:Y:S01]  /*6df00*/  MUFU.EX2 R24, R28 ;  /* 0x0000001c00187308 */ /* 0x0022a20000000800 */
[----:B------:R2:W-:Y:S01]  /*6df10*/  STL [R1+0x21c], R12 ;  /* 0x00021c0c01007387 */ /* 0x0005e20000100800 */
[----:B------:R-:W-:Y:S02]  /*6df20*/  STL [R1+0x220], R22 ;  /* 0x0002201601007387 */ /* 0x000fe40000100800 */
[----:B------:R-:W-:Y:S02]  /*6df30*/  STL [R1+0x2438], R22 ;  /* 0x0024381601007387 */ /* 0x000fe40000100800 */
[----:B-1----:R-:W-:Y:S02]  /*6df40*/  FMUL R28, R0, 1.4426950216293334961 ;  /* 0x3fb8aa3b001c7820 */ /* 0x002fe40000400000 */
[----:B------:R-:W-:-:S02]  /*6df50*/  FFMA R0, R20, c[0x0][0x188], -R11 ;  /* 0x0000620014007a23 */ /* 0x000fc4000000080b */
[----:B------:R-:W3:Y:S01]  /*6df60*/  LDL R11, [R1+0x42c] ;  /* 0x00042c00010b7983 */ /* 0x000ee20000100800 */
[----:B------:R-:W3:Y:S02]  /*6df70*/  LDL.LU R20, [R1+0x68] ;  /* 0x0000680001147983 */ /* 0x000ee40000300800 */
[----:B------:R-:W3:Y:S01]  /*6df80*/  LDL.LU R16, [R1+0x6c] ;  /* 0x00006c0001107983 */ /* 0x000ee20000300800 */
[----:B------:R1:W0:Y:S01]  /*6df90*/  MUFU.EX2 R23, R28 ;  /* 0x0000001c00177308 */ /* 0x0002220000000800 */
[----:B--2---:R-:W3:Y:S01]  /*6dfa0*/  LDL.LU R12, [R1+0x58] ;  /* 0x00005800010c7983 */ /* 0x004ee20000300800 */
[----:B-1----:R-:W-:Y:S01]  /*6dfb0*/  FMUL R28, R0, 1.4426950216293334961 ;  /* 0x3fb8aa3b001c7820 */ /* 0x002fe20000400000 */
[----:B0-----:R-:W-:Y:S02]  /*6dfc0*/  FMNMX R7, R3, R7, !PT ;  /* 0x0000000703077209 */ /* 0x001fe40007800000 */
[----:B------:R-:W0:Y:S04]  /*6dfd0*/  LDS R3, [R5.X8+0x40800] ;  /* 0x0408000005037984 */ /* 0x000e280000008800 */
[----:B------:R-:W-:Y:S01]  /*6dfe0*/  STL [R1+0x10b0], R7 ;  /* 0x0010b00701007387 */ /* 0x000fe20000100800 */
[----:B------:R-:W2:Y:S02]  /*6dff0*/  LDL.LU R27, [R1+0x5c] ;  /* 0x00005c00011b7983 */ /* 0x000ea40000300800 */
[----:B------:R-:W-:Y:S02]  /*6e000*/  STL [R1+0x214], R24 ;  /* 0x0002141801007387 */ /* 0x000fe40000100800 */
[----:B------:R-:W-:Y:S01]  /*6e010*/  STL [R1+0x20c], R23 ;  /* 0x00020c1701007387 */ /* 0x000fe20000100800 */
[----:B------:R-:W-:Y:S01]  /*6e020*/  STL [R1+0x2450], R23 ;  /* 0x0024501701007387 */ /* 0x000fe20000100800 */
[----:B----4-:R-:W-:-:S02]  /*6e030*/  FFMA R0, R21, c[0x0][0x188], -R7 ;  /* 0x0000620015007a23 */ /* 0x010fc40000000807 */
[----:B------:R1:W4:Y:S02]  /*6e040*/  MUFU.EX2 R21, R28 ;  /* 0x0000001c00157308 */ /* 0x0003240000000800 */
[----:B-1----:R-:W-:-:S06]  /*6e050*/  FMUL R28, R0, 1.4426950216293334961 ;  /* 0x3fb8aa3b001c7820 */ /* 0x002fcc0000400000 */
[----:B------:R1:W0:Y:S01]  /*6e060*/  MUFU.EX2 R15, R28 ;  /* 0x0000001c000f7308 */ /* 0x0002220000000800 */
[--C-:B------:R-:W-:Y:S02]  /*6e070*/  FFMA R0, R10, c[0x0][0x188], -R7.reuse ;  /* 0x000062000a007a23 */ /* 0x100fe40000000807 */
[----:B------:R-:W2:Y:S01]  /*6e080*/  LDL R10, [R1+0x430] ;  /* 0x00043000010a7983 */ /* 0x000ea20000100800 */
[----:B----4-:R-:W-:Y:S02]  /*6e090*/  STL [R1+0x208], R21 ;  /* 0x0002081501007387 */ /* 0x010fe40000100800 */
[----:B-1----:R-:W-:Y:S01]  /*6e0a0*/  FMUL R28, R0, 1.4426950216293334961 ;  /* 0x3fb8aa3b001c7820 */ /* 0x002fe20000400000 */
[----:B0-----:R0:W-:Y:S01]  /*6e0b0*/  STL [R1+0x218], R15 ;  /* 0x0002180f01007387 */ /* 0x0011e20000100800 */
[----:B------:R1:W-:Y:S02]  /*6e0c0*/  STL [R1+0x244c], R21 ;  /* 0x00244c1501007387 */ /* 0x0003e40000100800 */
[--C-:B---3--:R-:W-:Y:S01]  /*6e0d0*/  FFMA R0, R14, c[0x0][0x188], -R7.reuse ;  /* 0x000062000e007a23 */ /* 0x108fe20000000807 */
[----:B0-----:R-:W3:Y:S01]  /*6e0e0*/  LDL.LU R15, [R1+0x1b0] ;  /* 0x0001b000010f7983 */ /* 0x001ee20000300800 */
[----:B------:R-:W4:Y:S01]  /*6e0f0*/  LDL.LU R14, [R1+0x1b4] ;  /* 0x0001b400010e7983 */ /* 0x000f220000300800 */
[----:B------:R0:W1:Y:S02]  /*6e100*/  MUFU.EX2 R23, R28 ;  /* 0x0000001c00177308 */ /* 0x0000640000000800 */
[----:B0-----:R-:W-:Y:S01]  /*6e110*/  FMUL R28, R0, 1.4426950216293334961 ;  /* 0x3fb8aa3b001c7820 */ /* 0x001fe20000400000 */
[----:B------:R-:W-:Y:S01]  /*6e120*/  FMNMX R11, R2, R11, !PT ;  /* 0x0000000b020b7209 */ /* 0x000fe20007800000 */
[----:B------:R-:W-:-:S04]  /*6e130*/  FFMA R0, R13, c[0x0][0x188], -R7 ;  /* 0x000062000d007a23 */ /* 0x000fc80000000807 */
[----:B------:R0:W1:Y:S01]  /*6e140*/  MUFU.EX2 R22, R28 ;  /* 0x0000001c00167308 */ /* 0x0000620000000800 */
[----:B------:R-:W2:Y:S04]  /*6e150*/  LDS R2, [R5.X8+0x40900] ;  /* 0x0409000005027984 */ /* 0x000ea80000008800 */
[----:B------:R1:W-:Y:S01]  /*6e160*/  STL [R1+0x10ac], R11 ;  /* 0x0010ac0b01007387 */ /* 0x0003e20000100800 */
[----:B------:R-:W4:Y:S02]  /*6e170*/  LDL.LU R13, [R1+0x1a0] ;  /* 0x0001a000010d7983 */ /* 0x000f240000300800 */
[----:B0-----:R-:W-:Y:S02]  /*6e180*/  FMUL R28, R0, 1.4426950216293334961 ;  /* 0x3fb8aa3b001c7820 */ /* 0x001fe40000400000 */
[----:B------:R-:W-:-:S02]  /*6e190*/  FFMA R0, R20, c[0x0][0x188], -R11 ;  /* 0x0000620014007a23 */ /* 0x000fc4000000080b */
[----:B------:R0:W1:Y:S02]  /*6e1a0*/  MUFU.EX2 R20, R28 ;  /* 0x0000001c00147308 */ /* 0x0000640000000800 */
[----:B0-----:R-:W-:Y:S02]  /*6e1b0*/  FMUL R28, R0, 1.4426950216293334961 ;  /* 0x3fb8aa3b001c7820 */ /* 0x001fe40000400000 */
[----:B------:R-:W-:-:S04]  /*6e1c0*/  FFMA R0, R16, c[0x0][0x188], -R11 ;  /* 0x0000620010007a23 */ /* 0x000fc8000000080b */
[----:B-1----:R0:W1:Y:S02]  /*6e1d0*/  MUFU.EX2 R21, R28 ;  /* 0x0000001c00157308 */ /* 0x0020640000000800 */
[----:B0-----:R-:W-:Y:S02]  /*6e1e0*/  FMUL R28, R0, 1.4426950216293334961 ;  /* 0x3fb8aa3b001c7820 */ /* 0x001fe40000400000 */
[----:B------:R-:W-:-:S04]  /*6e1f0*/  FFMA R0, R12, c[0x0][0x188], -R11 ;  /* 0x000062000c007a23 */ /* 0x000fc8000000080b */
[----:B------:R0:W0:Y:S01]  /*6e200*/  MUFU.EX2 R12, R28 ;  /* 0x0000001c000c7308 */ /* 0x0000220000000800 */
[----:B------:R-:W-:Y:S01]  /*6e210*/  STL [R1+0x210], R23 ;  /* 0x0002101701007387 */ /* 0x000fe20000100800 */
[----:B------:R-:W-:Y:S02]  /*6e220*/  STL [R1+0x204], R22 ;  /* 0x0002041601007387 */ /* 0x000fe40000100800 */
[----:B------:R-:W-:Y:S02]  /*6e230*/  STL [R1+0x200], R20 ;  /* 0x0002001401007387 */ /* 0x000fe40000100800 */
[----:B-1----:R-:W-:Y:S01]  /*6e240*/  STL [R1+0x1fc], R21 ;  /* 0x0001fc1501007387 */ /* 0x002fe20000100800 */
[----:B------:R-:W4:Y:S01]  /*6e250*/  LDL.LU R7, [R1+0x1b8] ;  /* 0x0001b80001077983 */ /* 0x000f220000300800 */
[----:B0-----:R-:W-:-:S03]  /*6e260*/  FMUL R28, R0, 1.4426950216293334961 ;  /* 0x3fb8aa3b001c7820 */ /* 0x001fc60000400000 */
[----:B------:R0:W-:Y:S01]  /*6e270*/  STL [R1+0x1f8], R12 ;  /* 0x0001f80c01007387 */ /* 0x0001e20000100800 */
[----:B--2---:R-:W-:-:S03]  /*6e280*/  FFMA R0, R27, c[0x0][0x188], -R11 ;  /* 0x000062001b007a23 */ /* 0x004fc6000000080b */
[----:B------:R-:W2:Y:S01]  /*6e290*/  LDL R11, [R1+0x434] ;  /* 0x00043400010b7983 */ /* 0x000ea20000100800 */
[----:B------:R1:W3:Y:S01]  /*6e2a0*/  MUFU.EX2 R27, R28 ;  /* 0x0000001c001b7308 */ /* 0x0002e20000000800 */
[----:B------:R-:W2:Y:S02]  /*6e2b0*/  LDL.LU R17, [R1+0x1bc] ;  /* 0x0001bc0001117983 */ /* 0x000ea40000300800 */
[----:B------:R-:W2:Y:S01]  /*6e2c0*/  LDL.LU R16, [R1+0x1a8] ;  /* 0x0001a80001107983 */ /* 0x000ea20000300800 */
[----:B0-----:R-:W2:Y:S01]  /*6e2d0*/  LDL.LU R12, [R1+0x1ac] ;  /* 0x0001ac00010c7983 */ /* 0x001ea20000300800 */
[----:B-1----:R-:W-:-:S04]  /*6e2e0*/  FMUL R28, R0, 1.4426950216293334961 ;  /* 0x3fb8aa3b001c7820 */ /* 0x002fc80000400000 */
[----:B------:R0:W1:Y:S01]  /*6e2f0*/  MUFU.EX2 R29, R28 ;  /* 0x0000001c001d7308 */ /* 0x0000620000000800 */
[----:B------:R-:W-:Y:S02]  /*6e300*/  FMNMX R10, R3, R10, !PT ;  /* 0x0000000a030a7209 */ /* 0x000fe40007800000 */
[----:B------:R-:W1:Y:S03]  /*6e310*/  LDS R3, [R5.X8+0x40a00] ;  /* 0x040a000005037984 */ /* 0x000e660000008800 */
[----:B---3--:R-:W-:-:S04]  /*6e320*/  FFMA R0, R15, c[0x0][0x188], -R10 ;  /* 0x000062000f007a23 */ /* 0x008fc8000000080a */
[----:B0-----:R-:W-:Y:S02]  /*6e330*/  FMUL R28, R0, 1.4426950216293334961 ;  /* 0x3fb8aa3b001c7820 */ /* 0x001fe40000400000 */
[--C-:B----4-:R-:W-:Y:S02]  /*6e340*/  FFMA R0, R14, c[0x0][0x188], -R10.reuse ;  /* 0x000062000e007a23 */ /* 0x110fe4000000080a */
[----:B------:R0:W3:Y:S02]  /*6e350*/  MUFU.EX2 R14, R28 ;  /* 0x0000001c000e7308 */ /* 0x0000e40000000800 */
[----:B0-----:R-:W-:Y:S02]  /*6e360*/  FMUL R28, R0, 1.4426950216293334961 ;  /* 0x3fb8aa3b001c7820 */ /* 0x001fe40000400000 */
[----:B------:R-:W-:-:S04]  /*6e370*/  FFMA R0, R13, c[0x0][0x188], -R10 ;  /* 0x000062000d007a23 */ /* 0x000fc8000000080a */
[----:B------:R0:W4:Y:S01]  /*6e380*/  MUFU.EX2 R13, R28 ;  /* 0x0000001c000d7308 */ /* 0x0001220000000800 */
[----:B------:R-:W-:Y:S01]  /*6e390*/  STL [R1+0x10a4], R10 ;  /* 0x0010a40a01007387 */ /* 0x000fe20000100800 */
[----:B------:R-:W-:Y:S02]  /*6e3a0*/  STL [R1+0x1f4], R27 ;  /* 0x0001f41b01007387 */ /* 0x000fe40000100800 */
[----:B------:R-:W2:Y:S02]  /*6e3b0*/  LDL.LU R15, [R1+0x110] ;  /* 0x00011000010f7983 */ /* 0x000ea40000300800 */
[----:B-1----:R-:W-:Y:S01]  /*6e3c0*/  STL [R1+0x1f0], R29 ;  /* 0x0001f01d01007387 */ /* 0x002fe20000100800 */
[----:B---3--:R1:W-:Y:S01]  /*6e3d0*/  STL [R1+0x1ec], R14 ;  /* 0x0001ec0e01007387 */ /* 0x0083e20000100800 */
[----:B0-----:R-:W-:Y:S02]  /*6e3e0*/  FMUL R28, R0, 1.4426950216293334961 ;  /* 0x3fb8aa3b001c7820 */ /* 0x001fe40000400000 */
[----:B------:R-:W-:Y:S01]  /*6e3f0*/  FFMA R0, R6, c[0x0][0x188], -R10 ;  /* 0x0000620006007a23 */ /* 0x000fe2000000080a */
[----:B-1----:R-:W4:Y:S02]  /*6e400*/  LDL.LU R14, [R1+0x114] ;  /* 0x00011400010e7983 */ /* 0x002f240000300800 */
[----:B----4-:R2:W-:Y:S02]  /*6e410*/  STL [R1+0x1e8], R13 ;  /* 0x0001e80d01007387 */ /* 0x0105e40000100800 */
[----:B------:R-:W4:Y:S01]  /*6e420*/  LDL R10, [R1+0x438] ;  /* 0x00043800010a7983 */ /* 0x000f220000100800 */
[----:B--2---:R-:W-:-:S02]  /*6e430*/  FMNMX R13, R2, R11, !PT ;  /* 0x0000000b020d7209 */ /* 0x004fc40007800000 */
[----:B------:R0:W1:Y:S02]  /*6e440*/  MUFU.EX2 R2, R28 ;  /* 0x0000001c00027308 */ /* 0x0000640000000800 */
[----:B0-----:R-:W-:Y:S02]  /*6e450*/  FMUL R28, R0, 1.4426950216293334961 ;  /* 0x3fb8aa3b001c7820 */ /* 0x001fe40000400000 */
[----:B------:R-:W-:-:S04]  /*6e460*/  FFMA R0, R7, c[0x0][0x188], -R13 ;  /* 0x0000620007007a23 */ /* 0x000fc8000000080d */
[----:B------:R0:W2:Y:S02]  /*6e470*/  MUFU.EX2 R7, R28 ;  /* 0x0000001c00077308 */ /* 0x0000a40000000800 */
[----:B0-----:R-:W-:Y:S02]  /*6e480*/  FMUL R28, R0, 1.4426950216293334961 ;  /* 0x3fb8aa3b001c7820 */ /* 0x001fe40000400000 */
[----:B------:R-:W-:-:S04]  /*6e490*/  FFMA R0, R17, c[0x0][0x188], -R13 ;  /* 0x0000620011007a23 */ /* 0x000fc8000000080d */
[----:B------:R0:W2:Y:S02]  /*6e4a0*/  MUFU.EX2 R17, R28 ;  /* 0x0000001c00117308 */ /* 0x0000a40000000800 */
[----:B0-----:R-:W-:Y:S02]  /*6e4b0*/  FMUL R28, R0, 1.4426950216293334961 ;  /* 0x3fb8aa3b001c7820 */ /* 0x001fe40000400000 */
[----:B------:R-:W-:-:S04]  /*6e4c0*/  FFMA R0, R16, c[0x0][0x188], -R13 ;  /* 0x0000620010007a23 */ /* 0x000fc8000000080d */
[----:B------:R0:W2:Y:S01]  /*6e4d0*/  MUFU.EX2 R16, R28 ;  /* 0x0000001c00107308 */ /* 0x0000a20000000800 */
[----:B------:R-:W-:Y:S01]  /*6e4e0*/  STL [R1+0x109c], R13 ;  /* 0x00109c0d01007387 */ /* 0x000fe20000100800 */
[----:B-1----:R-:W-:Y:S02]  /*6e4f0*/  STL [R1+0x1e4], R2 ;  /* 0x0001e40201007387 */ /* 0x002fe40000100800 */
[----:B------:R-:W3:Y:S02]  /*6e500*/  LDL.LU R6, [R1+0x100] ;  /* 0x0001000001067983 */ /* 0x000ee40000300800 */
[----:B------:R-:W3:Y:S01]  /*6e510*/  LDL.LU R11, [R1+0x104] ;  /* 0x00010400010b7983 */ /* 0x000ee20000300800 */
[----:B--2---:R1:W-:Y:S04]  /*6e520*/  STL [R1+0x1e0], R7 ;  /* 0x0001e00701007387 */ /* 0x0043e80000100800 */
[----:B------:R-:W2:Y:S01]  /*6e530*/  LDS R2, [R5.X8+0x40b00] ;  /* 0x040b000005027984 */ /* 0x000ea20000008800 */
[----:B0-----:R-:W-:-:S02]  /*6e540*/  FMUL R28, R0, 1.4426950216293334961 ;  /* 0x3fb8aa3b001c7820 */ /* 0x001fc40000400000 */
[----:B------:R-:W-:Y:S01]  /*6e550*/  FFMA R0, R12, c[0x0][0x188], -R13 ;  /* 0x000062000c007a23 */ /* 0x000fe2000000080d */
[----:B-1----:R-:W2:Y:S01]  /*6e560*/  LDL.LU R7, [R1+0x118] ;  /* 0x0001180001077983 */ /* 0x002ea20000300800 */
[----:B------:R0:W-:Y:S03]  /*6e570*/  STL [R1+0x1dc], R17 ;  /* 0x0001dc1101007387 */ /* 0x0001e60000100800 */
[----:B0-----:R-:W2:Y:S01]  /*6e580*/  LDL.LU R17, [R1+0x11c] ;  /* 0x00011c0001117983 */ /* 0x001ea20000300800 */
[----:B------:R0:W-:Y:S03]  /*6e590*/  STL [R1+0x1d8], R16 ;  /* 0x0001d81001007387 */ /* 0x0001e60000100800 */
[----:B0-----:R-:W2:Y:S01]  /*6e5a0*/  LDL.LU R16, [R1+0x108] ;  /* 0x0001080001107983 */ /* 0x001ea20000300800 */
[----:B----4-:R-:W-:-:S03]  /*6e5b0*/  FMNMX R12, R3, R10, !PT ;  /* 0x0000000a030c7209 */ /* 0x010fc60007800000 */
[----:B------:R-:W2:Y:S01]  /*6e5c0*/  LDL R10, [R1+0x43c] ;  /* 0x00043c00010a7983 */ /* 0x000ea20000100800 */
[----:B------:R-:W0:Y:S01]  /*6e5d0*/  MUFU.EX2 R28, R28 ;  /* 0x0000001c001c7308 */ /* 0x000e220000000800 */
[----:B------:R-:W4:Y:S02]  /*6e5e0*/  LDL.LU R13, [R1+0x10c] ;  /* 0x00010c00010d7983 */ /* 0x000f240000300800 */
[----:B------:R-:W1:Y:S04]  /*6e5f0*/  LDS R3, [R5.X8+0x40c00] ;  /* 0x040c000005037984 */ /* 0x000e680000008800 */
[----:B0-----:R0:W-:Y:S02]  /*6e600*/  STL [R1+0x1d4], R28 ;  /* 0x0001d41c01007387 */ /* 0x0011e40000100800 */
[----:B0-----:R-:W-:-:S02]  /*6e610*/  FMUL R28, R0, 1.4426950216293334961 ;  /* 0x3fb8aa3b001c7820 */ /* 0x001fc40000400000 */
[--C-:B------:R-:W-:Y:S02]  /*6e620*/  FFMA R0, R15, c[0x0][0x188], -R12.reuse ;  /* 0x000062000f007a23 */ /* 0x100fe4000000080c */
[----:B------:R0:W1:Y:S02]  /*6e630*/  MUFU.EX2 R15, R28 ;  /* 0x0000001c000f7308 */ /* 0x0000640000000800 */
[----:B0-----:R-:W-:Y:S02]  /*6e640*/  FMUL R28, R0, 1.4426950216293334961 ;  /* 0x3fb8aa3b001c7820 */ /* 0x001fe40000400000 */
[----:B------:R-:W-:-:S04]  /*6e650*/  FFMA R0, R14, c[0x0][0x188], -R12 ;  /* 0x000062000e007a23 */ /* 0x000fc8000000080c */
[----:B------:R0:W0:Y:S01]  /*6e660*/  MUFU.EX2 R14, R28 ;  /* 0x0000001c000e7308 */ /* 0x0000220000000800 */
[----:B------:R-:W-:Y:S01]  /*6e670*/  STL [R1+0x1094], R12 ;  /* 0x0010940c01007387 */ /* 0x000fe20000100800 */
[----:B-1----:R1:W-:Y:S02]  /*6e680*/  STL [R1+0x1d0], R15 ;  /* 0x0001d00f01007387 */ /* 0x0023e40000100800 */
[----:B0-----:R-:W-:Y:S01]  /*6e690*/  FMUL R28, R0, 1.4426950216293334961 ;  /* 0x3fb8aa3b001c7820 */ /* 0x001fe20000400000 */
[----:B-1----:R-:W4:Y:S04]  /*6e6a0*/  LDL.LU R15, [R1+0x80] ;  /* 0x00008000010f7983 */ /* 0x002f280000300800 */
[----:B------:R0:W-:Y:S02]  /*6e6b0*/  STL [R1+0x1cc], R14 ;  /* 0x0001cc0e01007387 */ /* 0x0001e40000100800 */
[----:B0-----:R-:W0:Y:S01]  /*6e6c0*/  MUFU.EX2 R14, R28 ;  /* 0x0000001c000e7308 */ /* 0x001e220000000800 */
[----:B---3--:R-:W-:-:S02]  /*6e6d0*/  FFMA R0, R6, c[0x0][0x188], -R12 ;  /* 0x0000620006007a23 */ /* 0x008fc4000000080c */
[----:B------:R-:W3:Y:S04]  /*6e6e0*/  LDL.LU R6, [R1+0x84] ;  /* 0x0000840001067983 */ /* 0x000ee80000300800 */
[----:B0-----:R2:W-:Y:S01]  /*6e6f0*/  STL [R1+0x1c8], R14 ;  /* 0x0001c80e01007387 */ /* 0x0015e20000100800 */
[----:B------:R-:W-:Y:S02]  /*6e700*/  FMUL R28, R0, 1.4426950216293334961 ;  /* 0x3fb8aa3b001c7820 */ /* 0x000fe40000400000 */
[----:B------:R-:W-:Y:S01]  /*6e710*/  FFMA R0, R11, c[0x0][0x188], -R12 ;  /* 0x000062000b007a23 */ /* 0x000fe2000000080c */
[----:B--2---:R-:W-:Y:S02]  /*6e720*/  FMNMX R14, R2, R10, !PT ;  /* 0x0000000a020e7209 */ /* 0x004fe40007800000 */
[----:B------:R-:W2:Y:S01]  /*6e730*/  LDL R10, [R1+0x440] ;  /* 0x00044000010a7983 */ /* 0x000ea20000100800 */
[----:B------:R-:W3:Y:S02]  /*6e740*/  LDL.LU R12, [R1+0x249c] ;  /* 0x00249c00010c7983 */ /* 0x000ee40000300800 */
[----:B------:R-:W3:Y:S01]  /*6e750*/  LDL.LU R11, [R1+0x40] ;  /* 0x00004000010b7983 */ /* 0x000ee20000300800 */
[----:B------:R-:W0:Y:S01]  /*6e760*/  MUFU.EX2 R28, R28 ;  /* 0x0000001c001c7308 */ /* 0x000e220000000800 */
[----:B------:R-:W-:Y:S04]  /*6e770*/  STL [R1+0x1090], R14 ;  /* 0x0010900e01007387 */ /* 0x000fe80000100800 */
[----:B------:R-:W1:Y:S04]  /*6e780*/  LDS R2, [R5.X8+0x40d00] ;  /* 0x040d000005027984 */ /* 0x000e680000008800 */
[----:B0-----:R0:W-:Y:S02]  /*6e790*/  STL [R1+0x1c4], R28 ;  /* 0x0001c41c01007387 */ /* 0x0011e40000100800 */
[----:B0-----:R-:W-:-:S02]  /*6e7a0*/  FMUL R28, R0, 1.4426950216293334961 ;  /* 0x3fb8aa3b001c7820 */ /* 0x001fc40000400000 */
[--C-:B------:R-:W-:Y:S02]  /*6e7b0*/  FFMA R0, R7, c[0x0][0x188], -R14.reuse ;  /* 0x0000620007007a23 */ /* 0x100fe4000000080e */
[----:B------:R0:W1:Y:S02]  /*6e7c0*/  MUFU.EX2 R7, R28 ;  /* 0x0000001c00077308 */ /* 0x0000640000000800 */
[----:B0-----:R-:W-:Y:S02]  /*6e7d0*/  FMUL R28, R0, 1.4426950216293334961 ;  /* 0x3fb8aa3b001c7820 */ /* 0x001fe40000400000 */
[----:B------:R-:W-:Y:S01]  /*6e7e0*/  FFMA R0, R17, c[0x0][0x188], -R14 ;  /* 0x0000620011007a23 */ /* 0x000fe2000000080e */
[----:B-1----:R0:W-:Y:S03]  /*6e7f0*/  STL [R1+0x1c0], R7 ;  /* 0x0001c00701007387 */ /* 0x0021e60000100800 */
[----:B0-----:R0:W1:Y:S02]  /*6e800*/  MUFU.EX2 R7, R28 ;  /* 0x0000001c00077308 */ /* 0x0010640000000800 */
[----:B0-----:R-:W-:-:S02]  /*6e810*/  FMUL R28, R0, 1.4426950216293334961 ;  /* 0x3fb8aa3b001c7820 */ /* 0x001fc40000400000 */
[----:B------:R-:W-:-:S04]  /*6e820*/  FFMA R0, R16, c[0x0][0x188], -R14 ;  /* 0x0000620010007a23 */ /* 0x000fc8000000080e */
[----:B------:R0:W1:Y:S02]  /*6e830*/  MUFU.EX2 R16, R28 ;  /* 0x0000001c00107308 */ /* 0x0000640000000800 */
[----:B0-----:R-:W-:Y:S02]  /*6e840*/  FMUL R28, R0, 1.4426950216293334961 ;  /* 0x3fb8aa3b001c7820 */ /* 0x001fe40000400000 */
[----:B----4-:R-:W-:Y:S01]  /*6e850*/  FFMA R0, R13, c[0x0][0x188], -R14 ;  /* 0x000062000d007a23 */ /* 0x010fe2000000080e */
[----:B-1----:R0:W-:Y:S04]  /*6e860*/  STL [R1+0x1bc], R7 ;  /* 0x0001bc0701007387 */ /* 0x0021e80000100800 */
[----:B0-----:R-:W4:Y:S01]  /*6e870*/  LDL.LU R7, [R1+0x8c] ;  /* 0x00008c0001077983 */ /* 0x001f220000300800 */
[----:B------:R0:W-:Y:S03]  /*6e880*/  STL [R1+0x1b8], R16 ;  /* 0x0001b81001007387 */ /* 0x0001e60000100800 */
[----:B0-----:R-:W4:Y:S01]  /*6e890*/  LDL.LU R16, [R1+0x48] ;  /* 0x0000480001107983 */ /* 0x001f220000300800 */
[----:B--2---:R-:W-:-:S02]  /*6e8a0*/  FMNMX R13, R3, R10, !PT ;  /* 0x0000000a030d7209 */ /* 0x004fc40007800000 */
[----:B------:R0:W1:Y:S01]  /*6e8b0*/  MUFU.EX2 R3, R28 ;  /* 0x0000001c00037308 */ /* 0x0000620000000800 */
[----:B------:R-:W2:Y:S01]  /*6e8c0*/  LDL R10, [R1+0x444] ;  /* 0x00044400010a7983 */ /* 0x000ea20000100800 */
[----:B------:R-:W4:Y:S02]  /*6e8d0*/  LDL.LU R14, [R1+0x4c] ;  /* 0x00004c00010e7983 */ /* 0x000f240000300800 */
[----:B0-----:R-:W-:Y:S02]  /*6e8e0*/  FMUL R28, R0, 1.4426950216293334961 ;  /* 0x3fb8aa3b001c7820 */ /* 0x001fe40000400000 */
[----:B------:R-:W-:Y:S02]  /*6e8f0*/  FFMA R0, R15, c[0x0][0x188], -R13 ;  /* 0x000062000f007a23 */ /* 0x000fe4000000080d */
[----:B------:R0:W0:Y:S01]  /*6e900*/  MUFU.EX2 R15, R28 ;  /* 0x0000001c000f7308 */ /* 0x0000220000000800 */
[----:B-1----:R-:W-:Y:S01]  /*6e910*/  STL [R1+0x1b4], R3 ;  /* 0x0001b40301007387 */ /* 0x002fe20000100800 */
[----:B------:R-:W-:Y:S02]  /*6e920*/  STL [R1+0x1084], R13 ;  /* 0x0010840d01007387 */ /* 0x000fe40000100800 */
[----:B------:R-:W4:Y:S02]  /*6e930*/  LDL.LU R17, [R1+0x30] ;  /* 0x0000300001117983 */ /* 0x000f240000300800 */
[----:B------:R-:W1:Y:S04]  /*6e940*/  LDS R3, [R5.X8+0x40e00] ;  /* 0x040e000005037984 */ /* 0x000e680000008800 */
[----:B0-----:R-:W-:-:S02]  /*6e950*/  FMUL R28, R0, 1.4426950216293334961 ;  /* 0x3fb8aa3b001c7820 */ /* 0x001fc40000400000 */
[--C-:B---3--:R-:W-:Y:S01]  /*6e960*/  FFMA R0, R6, c[0x0][0x188], -R13.reuse ;  /* 0x0000620006007a23 */ /* 0x108fe2000000080d */
[----:B------:R0:W-:Y:S01]  /*6e970*/  STL [R1+0x1b0], R15 ;  /* 0x0001b00f01007387 */ /* 0x0001e20000100800 */
[----:B------:R-:W3:Y:S01]  /*6e980*/  LDL.LU R6, [R1+0x34] ;  /* 0x0000340001067983 */ /* 0x000ee20000300800 */
[----:B0-----:R0:W1:Y:S02]  /*6e990*/  MUFU.EX2 R15, R28 ;  /* 0x0000001c000f7308 */ /* 0x0010640000000800 */
[----:B0-----:R-:W-:Y:S02]  /*6e9a0*/  FMUL R28, R0, 1.4426950216293334961 ;  /* 0x3fb8aa3b001c7820 */ /* 0x001fe40000400000 */
[----:B------:R-:W-:-:S04]  /*6e9b0*/  FFMA R0, R11, c[0x0][0x188], -R13 ;  /* 0x000062000b007a23 */ /* 0x000fc8000000080d */
[----:B------:R0:W0:Y:S01]  /*6e9c0*/  MUFU.EX2 R11, R28 ;  /* 0x0000001c000b7308 */ /* 0x0000220000000800 */
[----:B-1----:R-:W-:Y:S01]  /*6e9d0*/  STL [R1+0x1ac], R15 ;  /* 0x0001ac0f01007387 */ /* 0x002fe20000100800 */
[----:B0-----:R-:W-:-:S03]  /*6e9e0*/  FMUL R28, R0, 1.4426950216293334961 ;  /* 0x3fb8aa3b001c7820 */ /* 0x001fc60000400000 */
[----:B------:R-:W3:Y:S03]  /*6e9f0*/  LDL.LU R0, [R1+0x44] ;  /* 0x0000440001007983 */ /* 0x000ee60000300800 */
[----:B------:R-:W0:Y:S01]  /*6ea00*/  MUFU.EX2 R28, R28 ;  /* 0x0000001c001c7308 */ /* 0x000e220000000800 */
[----:B------:R1:W-:Y:S04]  /*6ea10*/  STL [R1+0x1a8], R11 ;  /* 0x0001a80b01007387 */ /* 0x0003e80000100800 */
[----:B-1----:R-:W4:Y:S01]  /*6ea20*/  LDL R11, [R1+0x448] ;  /* 0x00044800010b7983 */ /* 0x002f220000100800 */
[----:B------:R-:W4:Y:S01]  /*6ea30*/  LDL.LU R15, [R1+0x20] ;  /* 0x00002000010f7983 */ /* 0x000f220000300800 */
[----:B--2---:R-:W-:-:S02]  /*6ea40*/  FMNMX R10, R2, R10, !PT ;  /* 0x0000000a020a7209 */ /* 0x004fc40007800000 */
[----:B------:R-:W1:Y:S01]  /*6ea50*/  LDS R2, [R5.X8+0x40f00] ;  /* 0x040f000005027984 */ /* 0x000e620000008800 */
[----:B---3--:R-:W-:-:S03]  /*6ea60*/  FFMA R0, R0, c[0x0][0x188], -R13 ;  /* 0x0000620000007a23 */ /* 0x008fc6000000080d */
[----:B------:R-:W2:Y:S01]  /*6ea70*/  LDL.LU R13, [R1+0x2498] ;  /* 0x00249800010d7983 */ /* 0x000ea20000300800 */
[----:B------:R-:W-:Y:S02]  /*6ea80*/  STL [R1+0x1080], R10 ;  /* 0x0010800a01007387 */ /* 0x000fe40000100800 */
[----:B0-----:R0:W-:Y:S02]  /*6ea90*/  STL [R1+0x1a4], R28 ;  /* 0x0001a41c01007387 */ /* 0x0011e40000100800 */
[----:B0-----:R-:W-:Y:S02]  /*6eaa0*/  FMUL R28, R0, 1.4426950216293334961 ;  /* 0x3fb8aa3b001c7820 */ /* 0x001fe40000400000 */
[----:B------:R-:W3:Y:S04]  /*6eab0*/  LDL.LU R0, [R1+0x88] ;  /* 0x0000880001007983 */ /* 0x000ee80000300800 */
[----:B------:R-:W0:Y:S02]  /*6eac0*/  MUFU.EX2 R28, R28 ;  /* 0x0000001c001c7308 */ /* 0x000e240000000800 */
[----:B0-----:R0:W-:Y:S01]  /*6ead0*/  STL [R1+0x1a0], R28 ;  /* 0x0001a01c01007387 */ /* 0x0011e20000100800 */
[----:B----4-:R-:W-:-:S02]  /*6eae0*/  FMNMX R11, R3, R11, !PT ;  /* 0x0000000b030b7209 */ /* 0x010fc40007800000 */
[----:B------:R-:W4:Y:S04]  /*6eaf0*/  LDS R3, [R5.X8+0x41000] ;  /* 0x0410000005037984 */ /* 0x000f280000008800 */
[----:B---3--:R-:W-:-:S04]  /*6eb00*/  FFMA R0, R0, c[0x0][0x188], -R10 ;  /* 0x0000620000007a23 */ /* 0x008fc8000000080a */
[----:B0-----:R-:W-:-:S06]  /*6eb10*/  FMUL R28, R0, 1.4426950216293334961 ;  /* 0x3fb8aa3b001c7820 */ /* 0x001fcc0000400000 */
[----:B------:R-:W0:Y:S01]  /*6eb20*/  MUFU.EX2 R28, R28 ;  /* 0x0000001c001c7308 */ /* 0x000e220000000800 */
[----:B------:R-:W-:Y:S02]  /*6eb30*/  FFMA R0, R7, c[0x0][0x188], -R10 ;  /* 0x0000620007007a23 */ /* 0x000fe4000000080a */
[----:B------:R-:W3:Y:S04]  /*6eb40*/  LDL.LU R7, [R1+0x3c] ;  /* 0x00003c0001077983 */ /* 0x000ee80000300800 */
[----:B0-----:R0:W-:Y:S02]  /*6eb50*/  STL [R1+0x18c], R28 ;  /* 0x00018c1c01007387 */ /* 0x0011e40000100800 */
[----:B0-----:R-:W-:-:S06]  /*6eb60*/  FMUL R28, R0, 1.4426950216293334961 ;  /* 0x3fb8aa3b001c7820 */ /* 0x001fcc0000400000 */
[----:B------:R-:W0:Y:S01]  /*6eb70*/  MUFU.EX2 R28, R28 ;  /* 0x0000001c001c7308 */ /* 0x000e220000000800 */
[----:B------:R-:W-:Y:S02]  /*6eb80*/  FFMA R0, R16, c[0x0][0x188], -R10 ;  /* 0x0000620010007a23 */ /* 0x000fe4000000080a */
[----:B------:R-:W2:Y:S04]  /*6eb90*/  LDL.LU R16, [R1+0x28] ;  /* 0x0000280001107983 */ /* 0x000ea80000300800 */
[----:B0-----:R0:W-:Y:S02]  /*6eba0*/  STL [R1+0x188], R28 ;  /* 0x0001881c01007387 */ /* 0x0011e40000100800 */
[----:B0-----:R-:W-:-:S06]  /*6ebb0*/  FMUL R28, R0, 1.4426950216293334961 ;  /* 0x3fb8aa3b001c7820 */ /* 0x001fcc0000400000 */
[----:B------:R-:W0:Y:S01]  /*6ebc0*/  MUFU.EX2 R28, R28 ;  /* 0x0000001c001c7308 */ /* 0x000e220000000800 */
[----:B------:R-:W-:Y:S02]  /*6ebd0*/  FFMA R0, R14, c[0x0][0x188], -R10 ;  /* 0x000062000e007a23 */ /* 0x000fe4000000080a */
[----:B------:R-:W2:Y:S01]  /*6ebe0*/  LDL.LU R10, [R1+0x2494] ;  /* 0x00249400010a7983 */ /* 0x000ea20000300800 */
[----:B------:R-:W1:Y:S03]  /*6ebf0*/  LDL R14, [R1+0x44c] ;  /* 0x00044c00010e7983 */ /* 0x000e660000100800 */
[----:B0-----:R0:W-:Y:S02]  /*6ec00*/  STL [R1+0x184], R28 ;  /* 0x0001841c01007387 */ /* 0x0011e40000100800 */
[----:B0-----:R-:W-:Y:S02]  /*6ec10*/  FMUL R28, R0, 1.4426950216293334961 ;  /* 0x3fb8aa3b001c7820 */ /* 0x001fe40000400000 */
[----:B------:R-:W-:-:S02]  /*6ec20*/  FFMA R0, R17, c[0x0][0x188], -R11 ;  /* 0x0000620011007a23 */ /* 0x000fc4000000080b */
[----:B------:R0:W4:Y:S01]  /*6ec30*/  MUFU.EX2 R17, R28 ;  /* 0x0000001c00117308 */ /* 0x0001220000000800 */
[----:B------:R-:W-:Y:S01]  /*6ec40*/  STL [R1+0x1078], R11 ;  /* 0x0010780b01007387 */ /* 0x000fe20000100800 */
[----:B------:R-:W2:Y:S02]  /*6ec50*/  LDL.LU R5, [R1+0x190] ;  /* 0x0001900001057983 */ /* 0x000ea40000300800 */
[----:B0-----:R-:W-:Y:S02]  /*6ec60*/  FMUL R28, R0, 1.4426950216293334961 ;  /* 0x3fb8aa3b001c7820 */ /* 0x001fe40000400000 */
[----:B------:R-:W-:Y:S01]  /*6ec70*/  FFMA R0, R6, c[0x0][0x188], -R11 ;  /* 0x0000620006007a23 */ /* 0x000fe2000000080b */
[----:B----4-:R0:W-:Y:S01]  /*6ec80*/  STL [R1+0x180], R17 ;  /* 0x0001801101007387 */ /* 0x0101e20000100800 */
[----:B------:R-:W4:Y:S01]  /*6ec90*/  LDL.LU R6, [R1+0x194] ;  /* 0x0001940001067983 */ /* 0x000f220000300800 */
[----:B0-----:R0:W0:Y:S02]  /*6eca0*/  MUFU.EX2 R17, R28 ;  /* 0x0000001c00117308 */ /* 0x0010240000000800 */
[----:B0-----:R-:W-:-:S02]  /*6ecb0*/  FMUL R28, R0, 1.4426950216293334961 ;  /* 0x3fb8aa3b001c7820 */ /* 0x001fc40000400000 */
[----:B------:R-:W-:-:S04]  /*6ecc0*/  FFMA R0, R15, c[0x0][0x188], -R11 ;  /* 0x000062000f007a23 */ /* 0x000fc8000000080b */
[----:B------:R0:W0:Y:S01]  /*6ecd0*/  MUFU.EX2 R15, R28 ;  /* 0x0000001c000f7308 */ /* 0x0000220000000800 */
[----:B------:R0:W-:Y:S02]  /*6ece0*/  STL [R1+0x15c], R17 ;  /* 0x00015c1101007387 */ /* 0x0001e40000100800 */
[----:B0-----:R-:W-:Y:S02]  /*6ecf0*/  FMUL R28, R0, 1.4426950216293334961 ;  /* 0x3fb8aa3b001c7820 */ /* 0x001fe40000400000 */
[----:B------:R-:W2:Y:S01]  /*6ed00*/  LDL.LU R17, [R1+0x170] ;  /* 0x0001700001117983 */ /* 0x000ea20000300800 */
[----:B------:R0:W-:Y:S02]  /*6ed10*/  STL [R1+0x158], R15 ;  /* 0x0001580f01007387 */ /* 0x0001e40000100800 */
[----:B------:R-:W2:Y:S01]  /*6ed20*/  LDL.LU R0, [R1+0x24] ;  /* 0x0000240001007983 */ /* 0x000ea20000300800 */
[----:B------:R-:W1:Y:S01]  /*6ed30*/  MUFU.EX2 R28, R28 ;  /* 0x0000001c001c7308 */ /* 0x000e620000000800 */
[----:B0-----:R-:W3:Y:S01]  /*6ed40*/  LDL R15, [R1+0x840] ;  /* 0x00084000010f7983 */ /* 0x001ee20000100800 */
[----:B-1----:R-:W-:Y:S01]  /*6ed50*/  FMNMX R14, R2, R14, !PT ;  /* 0x0000000e020e7209 */ /* 0x002fe20007800000 */
[----:B--2---:R-:W-:-:S02]  /*6ed60*/  FFMA R0, R0, c[0x0][0x188], -R11 ;  /* 0x0000620000007a23 */ /* 0x004fc4000000080b */
[----:B------:R-:W2:Y:S02]  /*6ed70*/  LDL.LU R11, [R1+0x2490] ;  /* 0x00249000010b7983 */ /* 0x000ea40000300800 */
[----:B------:R-:W-:Y:S02]  /*6ed80*/  STL [R1+0x1074], R14 ;  /* 0x0010740e01007387 */ /* 0x000fe40000100800 */
[----:B------:R0:W-:Y:S02]  /*6ed90*/  STL [R1+0x154], R28 ;  /* 0x0001541c01007387 */ /* 0x0001e40000100800 */
[----:B0-----:R-:W-:Y:S02]  /*6eda0*/  FMUL R28, R0, 1.4426950216293334961 ;  /* 0x3fb8aa3b001c7820 */ /* 0x001fe40000400000 */
[----:B------:R-:W2:Y:S04]  /*6edb0*/  LDL.LU R0, [R1+0x38] ;  /* 0x0000380001007983 */ /* 0x000ea80000300800 */
[----:B------:R-:W0:Y:S02]  /*6edc0*/  MUFU.EX2 R28, R28 ;  /* 0x0000001c001c7308 */ /* 0x000e240000000800 */
[----:B0-----:R0:W-:Y:S01]  /*6edd0*/  STL [R1+0x150], R28 ;  /* 0x0001501c01007387 */ /* 0x0011e20000100800 */
[----:B--2---:R-:W-:-:S04]  /*6ede0*/  FFMA R0, R0, c[0x0][0x188], -R14 ;  /* 0x0000620000007a23 */ /* 0x004fc8000000080e */
[----:B0-----:R-:W-:Y:S02]  /*6edf0*/  FMUL R28, R0, 1.4426950216293334961 ;  /* 0x3fb8aa3b001c7820 */ /* 0x001fe40000400000 */
[----:B---3--:R-:W-:Y:S02]  /*6ee00*/  FFMA R0, R7, c[0x0][0x188], -R14 ;  /* 0x0000620007007a23 */ /* 0x008fe4000000080e */
[----:B------:R0:W1:Y:S02]  /*6ee10*/  MUFU.EX2 R7, R28 ;  /* 0x0000001c00077308 */ /* 0x0000640000000800 */
[----:B0-----:R-:W-:-:S06]  /*6ee20*/  FMUL R28, R0, 1.4426950216293334961 ;  /* 0x3fb8aa3b001c7820 */ /* 0x001fcc0000400000 */
[----:B------:R-:W0:Y:S01]  /*6ee30*/  MUFU.EX2 R28, R28 ;  /* 0x0000001c001c7308 */ /* 0x000e220000000800 */
[----:B------:R-:W-:Y:S01]  /*6ee40*/  FFMA R0, R16, c[0x0][0x188], -R14 ;  /* 0x0000620010007a23 */ /* 0x000fe2000000080e */
[----:B-1----:R1:W-:Y:S04]  /*6ee50*/  STL [R1+0x138], R7 ;  /* 0x0001380701007387 */ /* 0x0023e80000100800 */
[----:B-1----:R-:W2:Y:S04]  /*6ee60*/  LDL.LU R7, [R1+0x178] ;  /* 0x0001780001077983 */ /* 0x002ea80000300800 */
[----:B0-----:R0:W-:Y:S02]  /*6ee70*/  STL [R1+0x130], R28 ;  /* 0x0001301c01007387 */ /* 0x0011e40000100800 */
[----:B0-----:R-:W-:-:S02]  /*6ee80*/  FMUL R28, R0, 1.4426950216293334961 ;  /* 0x3fb8aa3b001c7820 */ /* 0x001fc40000400000 */
[----:B------:R-:W3:Y:S04]  /*6ee90*/  LDL.LU R0, [R1+0x2c] ;  /* 0x00002c0001007983 */ /* 0x000ee80000300800 */
[----:B------:R-:W0:Y:S01]  /*6eea0*/  S2R R16, SR_TID.X ;  /* 0x0000000000107919 */ /* 0x000e220000002100 */
[----:B------:R-:W1:Y:S01]  /*6eeb0*/  MUFU.EX2 R28, R28 ;  /* 0x0000001c001c7308 */ /* 0x000e620000000800 */
[----:B------:R-:W-:Y:S02]  /*6eec0*/  FMNMX R15, R3, R15, !PT ;  /* 0x0000000f030f7209 */ /* 0x000fe40007800000 */
[----:B0-----:R-:W-:Y:S01]  /*6eed0*/  LOP3.LUT R3, R16, 0x1c, RZ, 0xc0, !PT ;  /* 0x0000001c10037812 */ /* 0x001fe200078ec0ff */
[----:B------:R-:W0:Y:S05]  /*6eee0*/  S2R R2, SR_TID.X ;  /* 0x0000000000027919 */ /* 0x000e2a0000002100 */
[----:B------:R-:W-:Y:S01]  /*6eef0*/  LDS R3, [R3.X8+0x41200] ;  /* 0x0412000003037984 */ /* 0x000fe20000008800 */
[----:B---3--:R-:W-:-:S03]  /*6ef00*/  FFMA R0, R0, c[0x0][0x188], -R14 ;  /* 0x0000620000007a23 */ /* 0x008fc6000000080e */
[----:B------:R-:W3:Y:S01]  /*6ef10*/  LDL.LU R14, [R1+0x248c] ;  /* 0x00248c00010e7983 */ /* 0x000ee20000300800 */
[----:B------:R-:W2:Y:S02]  /*6ef20*/  LDL R16, [R1+0x1140] ;  /* 0x0011400001107983 */ /* 0x000ea40000100800 */
[----:B-1----:R1:W-:Y:S02]  /*6ef30*/  STL [R1+0x13c], R28 ;  /* 0x00013c1c01007387 */ /* 0x0023e40000100800 */
[----:B-1----:R-:W-:Y:S02]  /*6ef40*/  FMUL R28, R0, 1.4426950216293334961 ;  /* 0x3fb8aa3b001c7820 */ /* 0x002fe40000400000 */
[----:B------:R-:W-:Y:S02]  /*6ef50*/  FFMA R0, R5, c[0x0][0x188], -R15 ;  /* 0x0000620005007a23 */ /* 0x000fe4000000080f */
[----:B------:R1:W0:Y:S01]  /*6ef60*/  MUFU.EX2 R5, R28 ;  /* 0x0000001c00057308 */ /* 0x0002220000000800 */
[----:B------:R-:W-:Y:S01]  /*6ef70*/  STL [R1+0x1070], R15 ;  /* 0x0010700f01007387 */ /* 0x000fe20000100800 */
[----:B-1----:R-:W-:-:S02]  /*6ef80*/  FMUL R28, R0, 1.4426950216293334961 ;  /* 0x3fb8aa3b001c7820 */ /* 0x002fc40000400000 */
[----:B----4-:R-:W-:Y:S01]  /*6ef90*/  FFMA R0, R6, c[0x0][0x188], -R15 ;  /* 0x0000620006007a23 */ /* 0x010fe2000000080f */
[----:B0-----:R0:W-:Y:S01]  /*6efa0*/  STL [R1+0x134], R5 ;  /* 0x0001340501007387 */ /* 0x0011e20000100800 */
[----:B------:R-:W4:Y:S02]  /*6efb0*/  LDL.LU R6, [R1+0xf4] ;  /* 0x0000f40001067983 */ /* 0x000f240000300800 */
[----:B0-----:R0:W1:Y:S02]  /*6efc0*/  MUFU.EX2 R5, R28 ;  /* 0x0000001c00057308 */ /* 0x0010640000000800 */
[----:B0-----:R-:W-:-:S06]  /*6efd0*/  FMUL R28, R0, 1.4426950216293334961 ;  /* 0x3fb8aa3b001c7820 */ /* 0x001fcc0000400000 */
[----:B------:R-:W0:Y:S01]  /*6efe0*/  MUFU.EX2 R28, R28 ;  /* 0x0000001c001c7308 */ /* 0x000e220000000800 */
[----:B------:R-:W-:Y:S01]  /*6eff0*/  FFMA R0, R17, c[0x0][0x188], -R15 ;  /* 0x0000620011007a23 */ /* 0x000fe2000000080f */
[----:B-1----:R1:W-:Y:S01]  /*6f000*/  STL [R1+0x12c], R5 ;  /* 0x00012c0501007387 */ /* 0x0023e20000100800 */
[----:B------:R-:W3:Y:S03]  /*6f010*/  LDL R17, [R1+0x1144] ;  /* 0x0011440001117983 */ /* 0x000ee60000100800 */
[----:B-1----:R-:W3:Y:S04]  /*6f020*/  LDL.LU R5, [R1+0xd0] ;  /* 0x0000d00001057983 */ /* 0x002ee80000300800 */
[----:B0-----:R0:W-:Y:S02]  /*6f030*/  STL [R1+0x128], R28 ;  /* 0x0001281c01007387 */ /* 0x0011e40000100800 */
[----:B0-----:R-:W-:-:S02]  /*6f040*/  FMUL R28, R0, 1.4426950216293334961 ;  /* 0x3fb8aa3b001c7820 */ /* 0x001fc40000400000 */
[----:B------:R-:W3:Y:S01]  /*6f050*/  LDL.LU R0, [R1+0x174] ;  /* 0x0001740001007983 */ /* 0x000ee20000300800 */
[----:B------:R-:W-:-:S06]  /*6f060*/  LOP3.LUT R2, R2, 0x1c, RZ, 0xc0, !PT ;  /* 0x0000001c02027812 */ /* 0x000fcc00078ec0ff */
[----:B------:R-:W2:Y:S01]  /*6f070*/  LDS R2, [R2.X8+0x41100] ;  /* 0x0411000002027984 */ /* 0x000ea20000008800 */
[----:B------:R-:W0:Y:S01]  /*6f080*/  MUFU.EX2 R28, R28 ;  /* 0x0000001c001c7308 */ /* 0x000e220000000800 */
[----:B--2---:R-:W-:Y:S01]  /*6f090*/  FMNMX R16, R2, R16, !PT ;  /* 0x0000001002107209 */ /* 0x004fe20007800000 */
[----:B---3--:R-:W-:Y:S02]  /*6f0a0*/  FFMA R0, R0, c[0x0][0x188], -R15 ;  /* 0x0000620000007a23 */ /* 0x008fe4000000080f */
[----:B------:R-:W2:Y:S02]  /*6f0b0*/  LDL.LU R15, [R1+0x2488] ;  /* 0x00248800010f7983 */ /* 0x000ea40000300800 */
[----:B------:R-:W-:Y:S02]  /*6f0c0*/  STL [R1+0x106c], R16 ;  /* 0x00106c1001007387 */ /* 0x000fe40000100800 */
[----:B0-----:R0:W-:Y:S02]  /*6f0d0*/  STL [R1+0x124], R28 ;  /* 0x0001241c01007387 */ /* 0x0011e40000100800 */
[----:B0-----:R-:W-:-:S02]  /*6f0e0*/  FMUL R28, R0, 1.4426950216293334961 ;  /* 0x3fb8aa3b001c7820 */ /* 0x001fc40000400000 */
[----:B------:R-:W3:Y:S04]  /*6f0f0*/  LDL.LU R0, [R1+0x198] ;  /* 0x0001980001007983 */ /* 0x000ee80000300800 */
[----:B------:R-:W0:Y:S02]  /*6f100*/  MUFU.EX2 R28, R28 ;  /* 0x0000001c001c7308 */ /* 0x000e240000000800 */
[----:B0-----:R0:W-:Y:S01]  /*6f110*/  STL [R1+0x120], R28 ;  /* 0x0001201c01007387 */ /* 0x0011e20000100800 */
[----:B---3--:R-:W-:-:S04]  /*6f120*/  FFMA R0, R0, c[0x0][0x188], -R16 ;  /* 0x0000620000007a23 */ /* 0x008fc80000000810 */
[----:B0-----:R-:W-:Y:S02]  /*6f130*/  FMUL R28, R0, 1.4426950216293334961 ;  /* 0x3fb8aa3b001c7820 */ /* 0x001fe40000400000 */
[----:B------:R-:W3:Y:S04]  /*6f140*/  LDL.LU R0, [R1+0x19c] ;  /* 0x00019c0001007983 */ /* 0x000ee80000300800 */
[----:B------:R-:W0:Y:S02]  /*6f150*/  MUFU.EX2 R28, R28 ;  /* 0x0000001c001c7308 */ /* 0x000e240000000800 */
[----:B0-----:R0:W-:Y:S01]  /*6f160*/  STL [R1+0x11c], R28 ;  /* 0x00011c1c01007387 */ /* 0x0011e20000100800 */
[----:B---3--:R-:W-:-:S04]  /*6f170*/  FFMA R0, R0, c[0x0][0x188], -R16 ;  /* 0x0000620000007a23 */ /* 0x008fc80000000810 */
[----:B0-----:R-:W-:-:S06]  /*6f180*/  FMUL R28, R0, 1.4426950216293334961 ;  /* 0x3fb8aa3b001c7820 */ /* 0x001fcc0000400000 */
[----:B------:R-:W0:Y:S01]  /*6f190*/  MUFU.EX2 R28, R28 ;  /* 0x0000001c001c7308 */ /* 0x000e220000000800 */
[--C-:B------:R-:W-:Y:S02]  /*6f1a0*/  FFMA R0, R7, c[0x0][0x188], -R16.reuse ;  /* 0x0000620007007a23 */ /* 0x100fe40000000810 */
[----:B------:R-:W3:Y:S04]  /*6f1b0*/  LDL.LU R7, [R1+0xdc] ;  /* 0x0000dc0001077983 */ /* 0x000ee80000300800 */
[----:B0-----:R0:W-:Y:S02]  /*6f1c0*/  STL [R1+0x118], R28 ;  /* 0x0001181c01007387 */ /* 0x0011e40000100800 */
[----:B0-----:R-:W-:Y:S02]  /*6f1d0*/  FMUL R28, R0, 1.4426950216293334961 ;  /* 0x3fb8aa3b001c7820 */ /* 0x001fe40000400000 */
[----:B------:R-:W2:Y:S04]  /*6f1e0*/  LDL.LU R0, [R1+0x17c] ;  /* 0x00017c0001007983 */ /* 0x000ea80000300800 */
[----:B------:R-:W0:Y:S01]  /*6f1f0*/  MUFU.EX2 R28, R28 ;  /* 0x0000001c001c7308 */ /* 0x000e220000000800 */
[----:B------:R-:W-:Y:S01]  /*6f200*/  FMNMX R17, R3, R17, !PT ;  /* 0x0000001103117209 */ /* 0x000fe20007800000 */
[----:B------:R-:W-:Y:S01]  /*6f210*/  LOP3.LUT R3, R4, 0x1c, RZ, 0xc0, !PT ;  /* 0x0000001c04037812 */ /* 0x000fe200078ec0ff */
[----:B------:R-:W1:Y:S05]  /*6f220*/  S2R R2, SR_TID.X ;  /* 0x0000000000027919 */ /* 0x000e6a0000002100 */
[----:B------:R-:W-:Y:S01]  /*6f230*/  LDS R3, [R3.X8+0x41400] ;  /* 0x0414000003037984 */ /* 0x000fe20000008800 */
[----:B--2---:R-:W-:-:S03]  /*6f240*/  FFMA R0, R0, c[0x0][0x188], -R16 ;  /* 0x0000620000007a23 */ /* 0x004fc60000000810 */
[----:B------:R-:W2:Y:S01]  /*6f250*/  LDL.LU R16, [R1+0x2484] ;  /* 0x0024840001107983 */ /* 0x000ea20000300800 */
[----:B------:R-:W2:Y:S02]  /*6f260*/  LDL R4, [R1+0x1148] ;  /* 0x0011480001047983 */ /* 0x000ea40000100800 */
[----:B0-----:R0:W-:Y:S02]  /*6f270*/  STL [R1+0x114], R28 ;  /* 0x0001141c01007387 */ /* 0x0011e40000100800 */
[----:B0-----:R-:W-:Y:S02]  /*6f280*/  FMUL R28, R0, 1.4426950216293334961 ;  /* 0x3fb8aa3b001c7820 */ /* 0x001fe40000400000 */
[----:B------:R-:W2:Y:S04]  /*6f290*/  LDL.LU R0, [R1+0xf0] ;  /* 0x0000f00001007983 */ /* 0x000ea80000300800 */
[----:B------:R-:W0:Y:S01]  /*6f2a0*/  MUFU.EX2 R28, R28 ;  /* 0x0000001c001c7308 */ /* 0x000e220000000800 */
[----:B------:R-:W-:Y:S04]  /*6f2b0*/  STL [R1+0x1064], R17 ;  /* 0x0010641101007387 */ /* 0x000fe80000100800 */
[----:B0-----:R0:W-:Y:S01]  /*6f2c0*/  STL [R1+0x110], R28 ;  /* 0x0001101c01007387 */ /* 0x0011e20000100800 */
[----:B--2---:R-:W-:-:S04]  /*6f2d0*/  FFMA R0, R0, c[0x0][0x188], -R17 ;  /* 0x0000620000007a23 */ /* 0x004fc80000000811 */
[----:B0-----:R-:W-:-:S06]  /*6f2e0*/  FMUL R28, R0, 1.4426950216293334961 ;  /* 0x3fb8aa3b001c7820 */ /* 0x001fcc0000400000 */
[----:B------:R-:W0:Y:S01]  /*6f2f0*/  MUFU.EX2 R28, R28 ;  /* 0x0000001c001c7308 */ /* 0x000e220000000800 */
[----:B----4-:R-:W-:Y:S02]  /*6f300*/  FFMA R0, R6, c[0x0][0x188], -R17 ;  /* 0x0000620006007a23 */ /* 0x010fe40000000811 */
[----:B------:R-:W2:Y:S04]  /*6f310*/  LDL.LU R6, [R1] ;  /* 0x0000000001067983 */ /* 0x000ea80000300800 */
[----:B0-----:R0:W-:Y:S02]  /*6f320*/  STL [R1+0x10c], R28 ;  /* 0x00010c1c01007387 */ /* 0x0011e40000100800 */
[----:B0-----:R-:W-:-:S06]  /*6f330*/  FMUL R28, R0, 1.4426950216293334961 ;  /* 0x3fb8aa3b001c7820 */ /* 0x001fcc0000400000 */
[----:B------:R-:W0:Y:S01]  /*6f340*/  MUFU.EX2 R28, R28 ;  /* 0x0000001c001c7308 */ /* 0x000e220000000800 */
[----:B------:R-:W-:Y:S02]  /*6f350*/  FFMA R0, R5, c[0x0][0x188], -R17 ;  /* 0x0000620005007a23 */ /* 0x000fe40000000811 */
[----:B------:R-:W4:Y:S04]  /*6f360*/  LDL R5, [R1+0x114c] ;  /* 0x00114c0001057983 */ /* 0x000f280000100800 */
[----:B0-----:R0:W-:Y:S02]  /*6f370*/  STL [R1+0x108], R28 ;  /* 0x0001081c01007387 */ /* 0x0011e40000100800 */
[----:B0-----:R-:W-:Y:S02]  /*6f380*/  FMUL R28, R0, 1.4426950216293334961 ;  /* 0x3fb8aa3b001c7820 */ /* 0x001fe40000400000 */
[----:B------:R-:W2:Y:S01]  /*6f390*/  LDL.LU R0, [R1+0xd4] ;  /* 0x0000d40001007983 */ /* 0x000ea20000300800 */
[----:B-1----:R-:W-:-:S06]  /*6f3a0*/  LOP3.LUT R2, R2, 0x1c, RZ, 0xc0, !PT ;  /* 0x0000001c02027812 */ /* 0x002fcc00078ec0ff */
[----:B------:R-:W0:Y:S01]  /*6f3b0*/  LDS R2, [R2.X8+0x41300] ;  /* 0x0413000002027984 */ /* 0x000e220000008800 */
[----:B------:R-:W1:Y:S01]  /*6f3c0*/  MUFU.EX2 R28, R28 ;  /* 0x0000001c001c7308 */ /* 0x000e620000000800 */
[----:B0-----:R-:W-:Y:S01]  /*6f3d0*/  FMNMX R4, R2, R4, !PT ;  /* 0x0000000402047209 */ /* 0x001fe20007800000 */
[----:B--2---:R-:W-:Y:S02]  /*6f3e0*/  FFMA R0, R0, c[0x0][0x188], -R17 ;  /* 0x0000620000007a23 */ /* 0x004fe40000000811 */
[----:B------:R-:W2:Y:S02]  /*6f3f0*/  LDL.LU R17, [R1+0x2480] ;  /* 0x0024800001117983 */ /* 0x000ea40000300800 */
[----:B------:R-:W-:Y:S02]  /*6f400*/  STL [R1+0x1060], R4 ;  /* 0x0010600401007387 */ /* 0x000fe40000100800 */
[----:B-1----:R0:W-:Y:S02]  /*6f410*/  STL [R1+0x104], R28 ;  /* 0x0001041c01007387 */ /* 0x0021e40000100800 */
[----:B0-----:R-:W-:-:S02]  /*6f420*/  FMUL R28, R0, 1.4426950216293334961 ;  /* 0x3fb8aa3b001c7820 */ /* 0x001fc40000400000 */
[----:B------:R-:W2:Y:S04]  /*6f430*/  LDL.LU R0, [R1+0xf8] ;  /* 0x0000f80001007983 */ /* 0x000ea80000300800 */
[----:B------:R-:W0:Y:S02]  /*6f440*/  MUFU.EX2 R28, R28 ;  /* 0x0000001c001c7308 */ /* 0x000e240000000800 */
[----:B0-----:R0:W-:Y:S01]  /*6f450*/  STL [R1+0x100], R28 ;  /* 0x0001001c01007387 */ /* 0x0011e20000100800 */
[----:B--2---:R-:W-:-:S04]  /*6f460*/  FFMA R0, R0, c[0x0][0x188], -R4 ;  /* 0x0000620000007a23 */ /* 0x004fc80000000804 */
[----:B0-----:R-:W-:Y:S02]  /*6f470*/  FMUL R28, R0, 1.4426950216293334961 ;  /* 0x3fb8aa3b001c7820 */ /* 0x001fe40000400000 */
        /* <DEDUP_REMOVED lines=9> */
[----:B0-----:R-:W-:-:S06]  /*6f510*/  FMUL R28, R0, 1.4426950216293334961 ;  /* 0x3fb8aa3b001c7820 */ /* 0x001fcc0000400000 */
[----:B------:R-:W0:Y:S01]  /*6f520*/  MUFU.EX2 R28, R28 ;  /* 0x0000001c001c7308 */ /* 0x000e220000000800 */
[----:B---3--:R-:W-:Y:S02]  /*6f530*/  FFMA R0, R7, c[0x0][0x188], -R4 ;  /* 0x0000620007007a23 */ /* 0x008fe40000000804 */
[----:B------:R-:W2:Y:S01]  /*6f540*/  LDL.LU R4, [R1+0x247c] ;  /* 0x00247c0001047983 */ /* 0x000ea20000300800 */
[----:B------:R-:W3:Y:S03]  /*6f550*/  LDL R7, [R1+0x1150] ;  /* 0x0011500001077983 */ /* 0x000ee60000100800 */
[----:B0-----:R0:W-:Y:S02]  /*6f560*/  STL [R1+0xf0], R28 ;  /* 0x0000f01c01007387 */ /* 0x0011e40000100800 */
[----:B0-----:R-:W-:Y:S02]  /*6f570*/  FMUL R28, R0, 1.4426950216293334961 ;  /* 0x3fb8aa3b001c7820 */ /* 0x001fe40000400000 */
[----:B------:R-:W2:Y:S04]  /*6f580*/  LDL.LU R0, [R1+0x10] ;  /* 0x0000100001007983 */ /* 0x000ea80000300800 */
[----:B------:R-:W0:Y:S01]  /*6f590*/  MUFU.EX2 R28, R28 ;  /* 0x0000001c001c7308 */ /* 0x000e220000000800 */
[----:B----4-:R-:W-:-:S05]  /*6f5a0*/  FMNMX R5, R3, R5, !PT ;  /* 0x0000000503057209 */ /* 0x010fca0007800000 */
[----:B------:R-:W-:Y:S04]  /*6f5b0*/  STL [R1+0x105c], R5 ;  /* 0x00105c0501007387 */ /* 0x000fe80000100800 */
[----:B0-----:R0:W-:Y:S01]  /*6f5c0*/  STL [R1+0xec], R28 ;  /* 0x0000ec1c01007387 */ /* 0x0011e20000100800 */
[----:B--2---:R-:W-:-:S04]  /*6f5d0*/  FFMA R0, R0, c[0x0][0x188], -R5 ;  /* 0x0000620000007a23 */ /* 0x004fc80000000805 */
[----:B0-----:R-:W-:Y:S02]  /*6f5e0*/  FMUL R28, R0, 1.4426950216293334961 ;  /* 0x3fb8aa3b001c7820 */ /* 0x001fe40000400000 */
[----:B------:R-:W2:Y:S04]  /*6f5f0*/  LDL.LU R0, [R1+0x14] ;  /* 0x0000140001007983 */ /* 0x000ea80000300800 */
[----:B------:R-:W0:Y:S02]  /*6f600*/  MUFU.EX2 R28, R28 ;  /* 0x0000001c001c7308 */ /* 0x000e240000000800 */
[----:B0-----:R0:W-:Y:S04]  /*6f610*/  STL [R1+0xe8], R28 ;  /* 0x0000e81c01007387 */ /* 0x0011e80000100800 */
[----:B------:R-:W1:Y:S01]  /*6f620*/  S2R R2, SR_TID.X ;  /* 0x0000000000027919 */ /* 0x000e620000002100 */
[----:B--2---:R-:W-:-:S04]  /*6f630*/  FFMA R0, R0, c[0x0][0x188], -R5 ;  /* 0x0000620000007a23 */ /* 0x004fc80000000805 */
[----:B0-----:R-:W-:-:S06]  /*6f640*/  FMUL R28, R0, 1.4426950216293334961 ;  /* 0x3fb8aa3b001c7820 */ /* 0x001fcc0000400000 */
[----:B------:R-:W0:Y:S01]  /*6f650*/  MUFU.EX2 R28, R28 ;  /* 0x0000001c001c7308 */ /* 0x000e220000000800 */
[----:B------:R-:W-:Y:S02]  /*6f660*/  FFMA R0, R6, c[0x0][0x188], -R5 ;  /* 0x0000620006007a23 */ /* 0x000fe40000000805 */
[----:B------:R-:W2:Y:S04]  /*6f670*/  LDL R6, [R1+0x1154] ;  /* 0x0011540001067983 */ /* 0x000ea80000100800 */
[----:B0-----:R0:W-:Y:S02]  /*6f680*/  STL [R1+0xe4], R28 ;  /* 0x0000e41c01007387 */ /* 0x0011e40000100800 */
[----:B0-----:R-:W-:Y:S02]  /*6f690*/  FMUL R28, R0, 1.4426950216293334961 ;  /* 0x3fb8aa3b001c7820 */ /* 0x001fe40000400000 */
[----:B------:R-:W4:Y:S01]  /*6f6a0*/  LDL.LU R0, [R1+0x4] ;  /* 0x0000040001007983 */ /* 0x000f220000300800 */
[----:B-1----:R-:W-:-:S06]  /*6f6b0*/  LOP3.LUT R2, R2, 0x1c, RZ, 0xc0, !PT ;  /* 0x0000001c02027812 */ /* 0x002fcc00078ec0ff */
[----:B------:R-:W3:Y:S01]  /*6f6c0*/  LDS R2, [R2.X8+0x41500] ;  /* 0x0415000002027984 */ /* 0x000ee20000008800 */
[----:B------:R-:W0:Y:S01]  /*6f6d0*/  MUFU.EX2 R28, R28 ;  /* 0x0000001c001c7308 */ /* 0x000e220000000800 */
[----:B---3--:R-:W-:Y:S01]  /*6f6e0*/  FMNMX R7, R2, R7, !PT ;  /* 0x0000000702077209 */ /* 0x008fe20007800000 */
[----:B----4-:R-:W-:Y:S02]  /*6f6f0*/  FFMA R0, R0, c[0x0][0x188], -R5 ;  /* 0x0000620000007a23 */ /* 0x010fe40000000805 */
[----:B------:R-:W3:Y:S02]  /*6f700*/  LDL.LU R5, [R1+0x2478] ;  /* 0x0024780001057983 */ /* 0x000ee40000300800 */
[----:B------:R-:W-:Y:S02]  /*6f710*/  STL [R1+0x1058], R7 ;  /* 0x0010580701007387 */ /* 0x000fe40000100800 */
[----:B0-----:R0:W-:Y:S02]  /*6f720*/  STL [R1+0xe0], R28 ;  /* 0x0000e01c01007387 */ /* 0x0011e40000100800 */
[----:B0-----:R-:W-:-:S02]  /*6f730*/  FMUL R28, R0, 1.4426950216293334961 ;  /* 0x3fb8aa3b001c7820 */ /* 0x001fc40000400000 */
[----:B------:R-:W4:Y:S04]  /*6f740*/  LDL.LU R0, [R1+0x18] ;  /* 0x0000180001007983 */ /* 0x000f280000300800 */
[----:B------:R-:W0:Y:S02]  /*6f750*/  MUFU.EX2 R28, R28 ;  /* 0x0000001c001c7308 */ /* 0x000e240000000800 */
[----:B0-----:R0:W-:Y:S01]  /*6f760*/  STL [R1+0xdc], R28 ;  /* 0x0000dc1c01007387 */ /* 0x0011e20000100800 */
[----:B----4-:R-:W-:-:S04]  /*6f770*/  FFMA R0, R0, c[0x0][0x188], -R7 ;  /* 0x0000620000007a23 */ /* 0x010fc80000000807 */
[----:B0-----:R-:W-:Y:S02]  /*6f780*/  FMUL R28, R0, 1.4426950216293334961 ;  /* 0x3fb8aa3b001c7820 */ /* 0x001fe40000400000 */
[----:B------:R-:W4:Y:S04]  /*6f790*/  LDL.LU R0, [R1+0x1c] ;  /* 0x00001c0001007983 */ /* 0x000f280000300800 */
[----:B------:R-:W0:Y:S02]  /*6f7a0*/  MUFU.EX2 R28, R28 ;  /* 0x0000001c001c7308 */ /* 0x000e240000000800 */
[----:B0-----:R0:W-:Y:S01]  /*6f7b0*/  STL [R1+0xd8], R28 ;  /* 0x0000d81c01007387 */ /* 0x0011e20000100800 */
[----:B----4-:R-:W-:-:S04]  /*6f7c0*/  FFMA R0, R0, c[0x0][0x188], -R7 ;  /* 0x0000620000007a23 */ /* 0x010fc80000000807 */
[----:B0-----:R-:W-:Y:S02]  /*6f7d0*/  FMUL R28, R0, 1.4426950216293334961 ;  /* 0x3fb8aa3b001c7820 */ /* 0x001fe40000400000 */
[----:B------:R-:W4:Y:S04]  /*6f7e0*/  LDL.LU R0, [R1+0x8] ;  /* 0x0000080001007983 */ /* 0x000f280000300800 */
[----:B------:R-:W0:Y:S02]  /*6f7f0*/  MUFU.EX2 R28, R28 ;  /* 0x0000001c001c7308 */ /* 0x000e240000000800 */
[----:B0-----:R0:W-:Y:S04]  /*6f800*/  STL [R1+0xd4], R28 ;  /* 0x0000d41c01007387 */ /* 0x0011e80000100800 */
[----:B------:R-:W1:Y:S01]  /*6f810*/  S2R R3, SR_TID.X ;  /* 0x0000000000037919 */ /* 0x000e620000002100 */
[----:B----4-:R-:W-:-:S04]  /*6f820*/  FFMA R0, R0, c[0x0][0x188], -R7 ;  /* 0x0000620000007a23 */ /* 0x010fc80000000807 */
[----:B0-----:R-:W-:Y:S02]  /*6f830*/  FMUL R28, R0, 1.4426950216293334961 ;  /* 0x3fb8aa3b001c7820 */ /* 0x001fe40000400000 */
[----:B------:R-:W4:Y:S01]  /*6f840*/  LDL.LU R0, [R1+0xc] ;  /* 0x00000c0001007983 */ /* 0x000f220000300800 */
[----:B-1----:R-:W-:-:S06]  /*6f850*/  LOP3.LUT R3, R3, 0x1c, RZ, 0xc0, !PT ;  /* 0x0000001c03037812 */ /* 0x002fcc00078ec0ff */
[----:B------:R-:W2:Y:S01]  /*6f860*/  LDS R3, [R3.X8+0x41600] ;  /* 0x0416000003037984 */ /* 0x000ea20000008800 */
[----:B------:R-:W0:Y:S01]  /*6f870*/  MUFU.EX2 R28, R28 ;  /* 0x0000001c001c7308 */ /* 0x000e220000000800 */
[----:B--2---:R-:W-:Y:S01]  /*6f880*/  FMNMX R6, R3, R6, !PT ;  /* 0x0000000603067209 */ /* 0x004fe20007800000 */
[----:B----4-:R-:W-:Y:S02]  /*6f890*/  FFMA R0, R0, c[0x0][0x188], -R7 ;  /* 0x0000620000007a23 */ /* 0x010fe40000000807 */
[----:B------:R-:W2:Y:S01]  /*6f8a0*/  LDL.LU R7, [R1+0x2474] ;  /* 0x0024740001077983 */ /* 0x000ea20000300800 */
[----:B0-----:R0:W-:Y:S02]  /*6f8b0*/  STL [R1+0xd0], R28 ;  /* 0x0000d01c01007387 */ /* 0x0011e40000100800 */
[----:B0-----:R-:W-:-:S06]  /*6f8c0*/  FMUL R28, R0, 1.4426950216293334961 ;  /* 0x3fb8aa3b001c7820 */ /* 0x001fcc0000400000 */
[----:B------:R-:W0:Y:S01]  /*6f8d0*/  MUFU.EX2 R28, R28 ;  /* 0x0000001c001c7308 */ /* 0x000e220000000800 */
[--C-:B------:R-:W-:Y:S01]  /*6f8e0*/  FFMA R0, R8, c[0x0][0x188], -R6.reuse ;  /* 0x0000620008007a23 */ /* 0x100fe20000000806 */
[----:B------:R-:W-:Y:S03]  /*6f8f0*/  STL [R1+0x1054], R6 ;  /* 0x0010540601007387 */ /* 0x000fe60000100800 */
[----:B------:R-:W-:Y:S02]  /*6f900*/  FMUL R8, R0, 1.4426950216293334961 ;  /* 0x3fb8aa3b00087820 */ /* 0x000fe40000400000 */
[----:B------:R-:W-:Y:S01]  /*6f910*/  FFMA R0, R9, c[0x0][0x188], -R6 ;  /* 0x0000620009007a23 */ /* 0x000fe20000000806 */
[----:B0-----:R0:W-:Y:S01]  /*6f920*/  STL [R1+0xbc], R28 ;  /* 0x0000bc1c01007387 */ /* 0x0011e20000100800 */
[----:B------:R-:W4:Y:S03]  /*6f930*/  LDL R9, [R1+0x1158] ;  /* 0x0011580001097983 */ /* 0x000f260000100800 */
[----:B------:R-:W1:Y:S02]  /*6f940*/  S2R R2, SR_TID.X ;  /* 0x0000000000027919 */ /* 0x000e640000002100 */
[----:B-1----:R-:W-:-:S06]  /*6f950*/  LOP3.LUT R2, R2, 0x1c, RZ, 0xc0, !PT ;  /* 0x0000001c02027812 */ /* 0x002fcc00078ec0ff */
[----:B------:R-:W4:Y:S01]  /*6f960*/  LDS R2, [R2.X8+0x41700] ;  /* 0x0417000002027984 */ /* 0x000f220000008800 */
[----:B0-----:R0:W1:Y:S02]  /*6f970*/  MUFU.EX2 R28, R8 ;  /* 0x00000008001c7308 */ /* 0x0010640000000800 */
[----:B0-----:R-:W-:-:S06]  /*6f980*/  FMUL R8, R0, 1.4426950216293334961 ;  /* 0x3fb8aa3b00087820 */ /* 0x001fcc0000400000 */
[----:B------:R-:W0:Y:S01]  /*6f990*/  MUFU.EX2 R8, R8 ;  /* 0x0000000800087308 */ /* 0x000e220000000800 */
[----:B------:R-:W-:Y:S01]  /*6f9a0*/  FFMA R0, R12, c[0x0][0x188], -R6 ;  /* 0x000062000c007a23 */ /* 0x000fe20000000806 */
[----:B-1----:R-:W-:Y:S01]  /*6f9b0*/  STL [R1+0xb8], R28 ;  /* 0x0000b81c01007387 */ /* 0x002fe20000100800 */
[----:B------:R-:W-:Y:S02]  /*6f9c0*/  MOV R12, R6 ;  /* 0x00000006000c7202 */ /* 0x000fe40000000f00 */
[----:B------:R-:W2:Y:S01]  /*6f9d0*/  LDL.LU R6, [R1+0x164] ;  /* 0x0001640001067983 */ /* 0x000ea20000300800 */
[----:B0-----:R0:W-:Y:S02]  /*6f9e0*/  STL [R1+0xb4], R8 ;  /* 0x0000b40801007387 */ /* 0x0011e40000100800 */
[----:B0-----:R-:W-:Y:S02]  /*6f9f0*/  FMUL R8, R0, 1.4426950216293334961 ;  /* 0x3fb8aa3b00087820 */ /* 0x001fe40000400000 */
[----:B------:R-:W-:-:S02]  /*6fa00*/  FFMA R0, R13, c[0x0][0x188], -R12 ;  /* 0x000062000d007a23 */ /* 0x000fc4000000080c */
[----:B------:R-:W2:Y:S01]  /*6fa10*/  LDL.LU R13, [R1+0x160] ;  /* 0x00016000010d7983 */ /* 0x000ea20000300800 */
[----:B----4-:R-:W-:Y:S02]  /*6fa20*/  FMNMX R9, R2, R9, !PT ;  /* 0x0000000902097209 */ /* 0x010fe40007800000 */
[----:B------:R0:W1:Y:S03]  /*6fa30*/  MUFU.EX2 R2, R8 ;  /* 0x0000000800027308 */ /* 0x0000660000000800 */
[----:B------:R-:W-:Y:S01]  /*6fa40*/  STL [R1+0x1050], R9 ;  /* 0x0010500901007387 */ /* 0x000fe20000100800 */
[----:B------:R-:W4:Y:S02]  /*6fa50*/  LDL.LU R12, [R1+0x144] ;  /* 0x00014400010c7983 */ /* 0x000f240000300800 */
[----:B0-----:R-:W-:Y:S02]  /*6fa60*/  FMUL R8, R0, 1.4426950216293334961 ;  /* 0x3fb8aa3b00087820 */ /* 0x001fe40000400000 */
[----:B------:R-:W-:Y:S01]  /*6fa70*/  FFMA R0, R10, c[0x0][0x188], -R9 ;  /* 0x000062000a007a23 */ /* 0x000fe20000000809 */
[----:B-1----:R-:W-:Y:S01]  /*6fa80*/  STL [R1+0xb0], R2 ;  /* 0x0000b00201007387 */ /* 0x002fe20000100800 */
[----:B------:R-:W2:Y:S03]  /*6fa90*/  LDL R10, [R1+0x115c] ;  /* 0x00115c00010a7983 */ /* 0x000ea60000100800 */
[----:B------:R-:W0:Y:S01]  /*6faa0*/  S2R R3, SR_TID.X ;  /* 0x0000000000037919 */ /* 0x000e220000002100 */
[----:B------:R-:W1:Y:S01]  /*6fab0*/  MUFU.EX2 R8, R8 ;  /* 0x0000000800087308 */ /* 0x000e620000000800 */
[----:B0-----:R-:W-:-:S06]  /*6fac0*/  LOP3.LUT R3, R3, 0x1c, RZ, 0xc0, !PT ;  /* 0x0000001c03037812 */ /* 0x001fcc00078ec0ff */
[----:B------:R-:W2:Y:S04]  /*6fad0*/  LDS R3, [R3.X8+0x41800] ;  /* 0x0418000003037984 */ /* 0x000ea80000008800 */
[----:B-1----:R0:W-:Y:S02]  /*6fae0*/  STL [R1+0x9c], R8 ;  /* 0x00009c0801007387 */ /* 0x0021e40000100800 */
[----:B0-----:R-:W-:-:S06]  /*6faf0*/  FMUL R8, R0, 1.4426950216293334961 ;  /* 0x3fb8aa3b00087820 */ /* 0x001fcc0000400000 */
[----:B------:R-:W0:Y:S01]  /*6fb00*/  MUFU.EX2 R8, R8 ;  /* 0x0000000800087308 */ /* 0x000e220000000800 */
[----:B------:R-:W-:Y:S01]  /*6fb10*/  FFMA R0, R11, c[0x0][0x188], -R9 ;  /* 0x000062000b007a23 */ /* 0x000fe20000000809 */
[----:B------:R-:W-:Y:S02]  /*6fb20*/  MOV R11, R9 ;  /* 0x00000009000b7202 */ /* 0x000fe40000000f00 */
[----:B------:R-:W3:Y:S04]  /*6fb30*/  LDL.LU R9, [R1+0x168] ;  /* 0x0001680001097983 */ /* 0x000ee80000300800 */
[----:B0-----:R0:W-:Y:S02]  /*6fb40*/  STL [R1+0x98], R8 ;  /* 0x0000980801007387 */ /* 0x0011e40000100800 */
[----:B0-----:R-:W-:-:S02]  /*6fb50*/  FMUL R8, R0, 1.4426950216293334961 ;  /* 0x3fb8aa3b00087820 */ /* 0x001fc40000400000 */
[--C-:B------:R-:W-:Y:S02]  /*6fb60*/  FFMA R0, R14, c[0x0][0x188], -R11.reuse ;  /* 0x000062000e007a23 */ /* 0x100fe4000000080b */
[----:B------:R0:W1:Y:S02]  /*6fb70*/  MUFU.EX2 R14, R8 ;  /* 0x00000008000e7308 */ /* 0x0000640000000800 */
[----:B0-----:R-:W-:Y:S02]  /*6fb80*/  FMUL R8, R0, 1.4426950216293334961 ;  /* 0x3fb8aa3b00087820 */ /* 0x001fe40000400000 */
[----:B------:R-:W-:Y:S01]  /*6fb90*/  FFMA R0, R15, c[0x0][0x188], -R11 ;  /* 0x000062000f007a23 */ /* 0x000fe2000000080b */
[----:B-1----:R0:W-:Y:S01]  /*6fba0*/  STL [R1+0x94], R14 ;  /* 0x0000940e01007387 */ /* 0x0021e20000100800 */
[----:B------:R-:W3:Y:S01]  /*6fbb0*/  LDL R15, [R1+0x1160] ;  /* 0x00116000010f7983 */ /* 0x000ee20000100800 */
[----:B--2---:R-:W-:Y:S02]  /*6fbc0*/  FMNMX R11, R3, R10, !PT ;  /* 0x0000000a030b7209 */ /* 0x004fe40007800000 */
[----:B------:R1:W2:Y:S01]  /*6fbd0*/  MUFU.EX2 R3, R8 ;  /* 0x0000000800037308 */ /* 0x0002a20000000800 */
[----:B------:R-:W4:Y:S01]  /*6fbe0*/  LDL.LU R10, [R1+0x148] ;  /* 0x00014800010a7983 */ /* 0x000f220000300800 */
[----:B0-----:R-:W4:Y:S02]  /*6fbf0*/  LDL.LU R14, [R1+0x14c] ;  /* 0x00014c00010e7983 */ /* 0x001f240000300800 */
[----:B-1----:R-:W-:-:S06]  /*6fc00*/  FMUL R8, R0, 1.4426950216293334961 ;  /* 0x3fb8aa3b00087820 */ /* 0x002fcc0000400000 */
[----:B------:R-:W0:Y:S01]  /*6fc10*/  MUFU.EX2 R8, R8 ;  /* 0x0000000800087308 */ /* 0x000e220000000800 */
[----:B------:R-:W-:Y:S01]  /*6fc20*/  STL [R1+0xecc], R11 ;  /* 0x000ecc0b01007387 */ /* 0x000fe20000100800 */
[----:B------:R-:W-:Y:S02]  /*6fc30*/  FFMA R0, R13, c[0x0][0x188], -R11 ;  /* 0x000062000d007a23 */ /* 0x000fe4000000080b */
[----:B--2---:R-:W-:Y:S02]  /*6fc40*/  STL [R1+0x90], R3 ;  /* 0x0000900301007387 */ /* 0x004fe40000100800 */
[----:B------:R-:W2:Y:S01]  /*6fc50*/  LDL.LU R13, [R1+0xc0] ;  /* 0x0000c000010d7983 */ /* 0x000ea20000300800 */
[----:B0-----:R0:W-:Y:S02]  /*6fc60*/  STL [R1+0x8c], R8 ;  /* 0x00008c0801007387 */ /* 0x0011e40000100800 */
[----:B0-----:R-:W-:-:S06]  /*6fc70*/  FMUL R8, R0, 1.4426950216293334961 ;  /* 0x3fb8aa3b00087820 */ /* 0x001fcc0000400000 */
[----:B------:R-:W0:Y:S01]  /*6fc80*/  MUFU.EX2 R8, R8 ;  /* 0x0000000800087308 */ /* 0x000e220000000800 */
[----:B------:R-:W-:Y:S02]  /*6fc90*/  FFMA R0, R6, c[0x0][0x188], -R11 ;  /* 0x0000620006007a23 */ /* 0x000fe4000000080b */
[----:B------:R-:W2:Y:S04]  /*6fca0*/  LDL.LU R6, [R1+0xc4] ;  /* 0x0000c40001067983 */ /* 0x000ea80000300800 */
[----:B0-----:R0:W-:Y:S02]  /*6fcb0*/  STL [R1+0x88], R8 ;  /* 0x0000880801007387 */ /* 0x0011e40000100800 */
[----:B0-----:R-:W-:Y:S02]  /*6fcc0*/  FMUL R8, R0, 1.4426950216293334961 ;  /* 0x3fb8aa3b00087820 */ /* 0x001fe40000400000 */
[----:B------:R-:W2:Y:S04]  /*6fcd0*/  LDL.LU R0, [R1+0x140] ;  /* 0x0001400001007983 */ /* 0x000ea80000300800 */
[----:B------:R-:W0:Y:S02]  /*6fce0*/  S2R R28, SR_TID.X ;  /* 0x00000000001c7919 */ /* 0x000e240000002100 */
[----:B0-----:R-:W-:-:S05]  /*6fcf0*/  LOP3.LUT R28, R28, 0x1c, RZ, 0xc0, !PT ;  /* 0x0000001c1c1c7812 */ /* 0x001fca00078ec0ff */
[----:B------:R-:W3:Y:S01]  /*6fd00*/  LDS R2, [R28.X8+0x41900] ;  /* 0x041900001c027984 */ /* 0x000ee20000008800 */
[----:B------:R-:W0:Y:S03]  /*6fd10*/  MUFU.EX2 R8, R8 ;  /* 0x0000000800087308 */ /* 0x000e260000000800 */
[----:B------:R-:W1:Y:S04]  /*6fd20*/  LDS R3, [R28.X8+0x41a00] ;  /* 0x041a00001c037984 */ /* 0x000e680000008800 */
[----:B0-----:R0:W-:Y:S01]  /*6fd30*/  STL [R1+0x84], R8 ;  /* 0x0000840801007387 */ /* 0x0011e20000100800 */
[----:B---3--:R-:W-:Y:S01]  /*6fd40*/  FMNMX R15, R2, R15, !PT ;  /* 0x0000000f020f7209 */ /* 0x008fe20007800000 */
[----:B--2---:R-:W-:-:S04]  /*6fd50*/  FFMA R0, R0, c[0x0][0x188], -R11 ;  /* 0x0000620000007a23 */ /* 0x004fc8000000080b */
[----:B0-----:R-:W-:Y:S02]  /*6fd60*/  FMUL R8, R0, 1.4426950216293334961 ;  /* 0x3fb8aa3b00087820 */ /* 0x001fe40000400000 */
[----:B----4-:R-:W-:Y:S02]  /*6fd70*/  FFMA R0, R12, c[0x0][0x188], -R11 ;  /* 0x000062000c007a23 */ /* 0x010fe4000000080b */
[----:B------:R-:W1:Y:S01]  /*6fd80*/  LDL R11, [R1+0x1164] ;  /* 0x00116400010b7983 */ /* 0x000e620000100800 */
[----:B------:R0:W2:Y:S02]  /*6fd90*/  MUFU.EX2 R2, R8 ;  /* 0x0000000800027308 */ /* 0x0000a40000000800 */
[----:B0-----:R-:W-:-:S06]  /*6fda0*/  FMUL R8, R0, 1.4426950216293334961 ;  /* 0x3fb8aa3b00087820 */ /* 0x001fcc0000400000 */
[----:B------:R-:W0:Y:S01]  /*6fdb0*/  MUFU.EX2 R8, R8 ;  /* 0x0000000800087308 */ /* 0x000e220000000800 */
[----:B------:R-:W-:Y:S01]  /*6fdc0*/  STL [R1+0x10a8], R15 ;  /* 0x0010a80f01007387 */ /* 0x000fe20000100800 */
[----:B------:R-:W-:Y:S02]  /*6fdd0*/  FFMA R0, R9, c[0x0][0x188], -R15 ;  /* 0x0000620009007a23 */ /* 0x000fe4000000080f */
[----:B------:R-:W3:Y:S02]  /*6fde0*/  LDL.LU R12, [R1+0xc8] ;  /* 0x0000c800010c7983 */ /* 0x000ee40000300800 */
[----:B--2---:R-:W-:Y:S01]  /*6fdf0*/  STL [R1+0x80], R2 ;  /* 0x0000800201007387 */ /* 0x004fe20000100800 */
[----:B------:R-:W2:Y:S04]  /*6fe00*/  LDL.LU R9, [R1+0xcc] ;  /* 0x0000cc0001097983 */ /* 0x000ea80000300800 */
[----:B------:R-:W4:Y:S04]  /*6fe10*/  LDS R2, [R28.X8+0x41b00] ;  /* 0x041b00001c027984 */ /* 0x000f280000008800 */
[----:B0-----:R0:W-:Y:S02]  /*6fe20*/  STL [R1+0x7c], R8 ;  /* 0x00007c0801007387 */ /* 0x0011e40000100800 */
[----:B0-----:R-:W-:-:S02]  /*6fe30*/  FMUL R8, R0, 1.4426950216293334961 ;  /* 0x3fb8aa3b00087820 */ /* 0x001fc40000400000 */
[----:B------:R-:W2:Y:S04]  /*6fe40*/  LDL.LU R0, [R1+0x16c] ;  /* 0x00016c0001007983 */ /* 0x000ea80000300800 */
[----:B------:R-:W0:Y:S02]  /*6fe50*/  MUFU.EX2 R8, R8 ;  /* 0x0000000800087308 */ /* 0x000e240000000800 */
[----:B0-----:R0:W-:Y:S02]  /*6fe60*/  STL [R1+0x110c], R8 ;  /* 0x00110c0801007387 */ /* 0x0011e40000100800 */
[--C-:B0-----:R-:W-:Y:S02]  /*6fe70*/  FFMA R8, R10, c[0x0][0x188], -R15.reuse ;  /* 0x000062000a087a23 */ /* 0x101fe4000000080f */
[----:B------:R-:W4:Y:S01]  /*6fe80*/  LDL R10, [R1+0x1168] ;  /* 0x00116800010a7983 */ /* 0x000f220000100800 */
[----:B-1----:R-:W-:Y:S01]  /*6fe90*/  FMNMX R11, R3, R11, !PT ;  /* 0x0000000b030b7209 */ /* 0x002fe20007800000 */
[----:B--2---:R-:W-:-:S04]  /*6fea0*/  FFMA R0, R0, c[0x0][0x188], -R15 ;  /* 0x0000620000007a23 */ /* 0x004fc8000000080f */
[----:B------:R-:W-:-:S06]  /*6feb0*/  FMUL R0, R0, 1.4426950216293334961 ;  /* 0x3fb8aa3b00007820 */ /* 0x000fcc0000400000 */
[----:B------:R-:W0:Y:S02]  /*6fec0*/  MUFU.EX2 R0, R0 ;  /* 0x0000000000007308 */ /* 0x000e240000000800 */
[----:B0-----:R0:W-:Y:S02]  /*6fed0*/  STL [R1+0x1100], R0 ;  /* 0x0011000001007387 */ /* 0x0011e40000100800 */
[----:B0-----:R-:W-:Y:S02]  /*6fee0*/  FMUL R0, R8, 1.4426950216293334961 ;  /* 0x3fb8aa3b08007820 */ /* 0x001fe40000400000 */
[----:B------:R-:W-:-:S04]  /*6fef0*/  FFMA R8, R14, c[0x0][0x188], -R15 ;  /* 0x000062000e087a23 */ /* 0x000fc8000000080f */
[----:B------:R-:W-:Y:S02]  /*6ff00*/  FMUL R3, R8, 1.4426950216293334961 ;  /* 0x3fb8aa3b08037820 */ /* 0x000fe40000400000 */
[----:B------:R-:W-:Y:S01]  /*6ff10*/  FFMA R8, R13, c[0x0][0x188], -R11 ;  /* 0x000062000d087a23 */ /* 0x000fe2000000080b */
[----:B------:R0:W1:Y:S08]  /*6ff20*/  MUFU.EX2 R14, R0 ;  /* 0x00000000000e7308 */ /* 0x0000700000000800 */
[----:B------:R2:W3:Y:S01]  /*6ff30*/  MUFU.EX2 R13, R3 ;  /* 0x00000003000d7308 */ /* 0x0004e20000000800 */
[----:B----4-:R-:W-:Y:S01]  /*6ff40*/  FMNMX R10, R2, R10, !PT ;  /* 0x0000000a020a7209 */ /* 0x010fe20007800000 */
[----:B0-----:R-:W0:Y:S01]  /*6ff50*/  LDS R0, [R28.X8+0x41c00] ;  /* 0x041c00001c007984 */ /* 0x001e220000008800 */
[----:B--2---:R-:W-:-:S02]  /*6ff60*/  FMUL R3, R8, 1.4426950216293334961 ;  /* 0x3fb8aa3b08037820 */ /* 0x004fc40000400000 */
[----:B------:R-:W-:-:S03]  /*6ff70*/  FFMA R8, R6, c[0x0][0x188], -R11 ;  /* 0x0000620006087a23 */ /* 0x000fc6000000080b */
[----:B------:R2:W4:Y:S01]  /*6ff80*/  MUFU.EX2 R6, R3 ;  /* 0x0000000300067308 */ /* 0x0005220000000800 */
[----:B-1----:R-:W-:Y:S01]  /*6ff90*/  STL [R1+0x1104], R14 ;  /* 0x0011040e01007387 */ /* 0x002fe20000100800 */
[----:B------:R-:W-:Y:S02]  /*6ffa0*/  STL [R1+0x10a0], R11 ;  /* 0x0010a00b01007387 */ /* 0x000fe40000100800 */
[----:B---3--:R-:W-:Y:S02]  /*6ffb0*/  STL [R1+0x10fc], R13 ;  /* 0x0010fc0d01007387 */ /* 0x008fe40000100800 */
[----:B--2---:R-:W-:Y:S02]  /*6ffc0*/  FMUL R3, R8, 1.4426950216293334961 ;  /* 0x3fb8aa3b08037820 */ /* 0x004fe40000400000 */
[--C-:B------:R-:W-:Y:S01]  /*6ffd0*/  FFMA R8, R19, c[0x0][0x188], -R11.reuse ;  /* 0x0000620013087a23 */ /* 0x100fe2000000080b */
[----:B----4-:R1:W-:Y:S01]  /*6ffe0*/  STL [R1+0x10f8], R6 ;  /* 0x0010f80601007387 */ /* 0x0103e20000100800 */
[----:B------:R-:W2:Y:S03]  /*6fff0*/  LDL.LU R19, [R1+0x2470] ;  /* 0x0024700001137983 */ /* 0x000ea60000300800 */
[----:B-1----:R-:W0:Y:S01]  /*70000*/  LDL R6, [R1+0x116c] ;  /* 0x00116c0001067983 */ /* 0x002e220000100800 */
[----:B------:R1:W3:Y:S01]  /*70010*/  MUFU.EX2 R13, R3 ;  /* 0x00000003000d7308 */ /* 0x0002e20000000800 */
[----:B------:R-:W-:-:S02]  /*70020*/  FFMA R2, R18, c[0x0][0x188], -R11 ;  /* 0x0000620012027a23 */ /* 0x000fc4000000080b */
[----:B-1----:R-:W-:-:S05]  /*70030*/  FMUL R3, R8, 1.4426950216293334961 ;  /* 0x3fb8aa3b08037820 */ /* 0x002fca0000400000 */
[----:B------:R1:W4:Y:S01]  /*70040*/  MUFU.EX2 R8, R3 ;  /* 0x0000000300087308 */ /* 0x0003220000000800 */
[----:B------:R-:W-:-:S07]  /*70050*/  FMUL R2, R2, 1.4426950216293334961 ;  /* 0x3fb8aa3b02027820 */ /* 0x000fce0000400000 */
[----:B------:R-:W4:Y:S01]  /*70060*/  MUFU.EX2 R11, R2 ;  /* 0x00000002000b7308 */ /* 0x000f220000000800 */
[----:B---3--:R-:W-:Y:S01]  /*70070*/  STL [R1+0x10f4], R13 ;  /* 0x0010f40d01007387 */ /* 0x008fe20000100800 */
[----:B------:R-:W3:Y:S02]  /*70080*/  LDL.LU R18, [R1+0x246c] ;  /* 0x00246c0001127983 */ /* 0x000ee40000300800 */
[----:B------:R-:W-:Y:S01]  /*70090*/  STL [R1+0x1098], R10 ;  /* 0x0010980a01007387 */ /* 0x000fe20000100800 */
[----:B-1----:R-:W1:Y:S04]  /*700a0*/  LDS R3, [R28.X8+0x41d00] ;  /* 0x041d00001c037984 */ /* 0x002e680000008800 */
[----:B----4-:R4:W-:Y:S01]  /*700b0*/  STL [R1+0x1124], R8 ;  /* 0x0011240801007387 */ /* 0x0109e20000100800 */
[----:B------:R4:W-:Y:S02]  /*700c0*/  STL [R1+0x111c], R11 ;  /* 0x00111c0b01007387 */ /* 0x0009e40000100800 */
[----:B----4-:R-:W-:-:S04]  /*700d0*/  FFMA R8, R12, c[0x0][0x188], -R10 ;  /* 0x000062000c087a23 */ /* 0x010fc8000000080a */
[----:B------:R-:W-:-:S04]  /*700e0*/  FMUL R2, R8, 1.4426950216293334961 ;  /* 0x3fb8aa3b08027820 */ /* 0x000fc80000400000 */
[----:B------:R4:W1:Y:S01]  /*700f0*/  MUFU.EX2 R11, R2 ;  /* 0x00000002000b7308 */ /* 0x0008620000000800 */
[--C-:B------:R-:W-:Y:S02]  /*70100*/  FFMA R8, R9, c[0x0][0x188], -R10.reuse ;  /* 0x0000620009087a23 */ /* 0x100fe4000000080a */
[----:B------:R-:W-:Y:S02]  /*70110*/  FFMA R9, R16, c[0x0][0x188], -R10 ;  /* 0x0000620010097a23 */ /* 0x000fe4000000080a */
[----:B----4-:R-:W-:-:S04]  /*70120*/  FMUL R2, R8, 1.4426950216293334961 ;  /* 0x3fb8aa3b08027820 */ /* 0x010fc80000400000 */
[----:B------:R4:W4:Y:S01]  /*70130*/  MUFU.EX2 R8, R2 ;  /* 0x0000000200087308 */ /* 0x0009220000000800 */
[----:B-1----:R-:W-:Y:S01]  /*70140*/  STL [R1+0x1138], R11 ;  /* 0x0011380b01007387 */ /* 0x002fe20000100800 */
[----:B------:R-:W2:Y:S02]  /*70150*/  LDL.LU R16, [R1+0x2468] ;  /* 0x0024680001107983 */ /* 0x000ea40000300800 */
[----:B------:R-:W-:Y:S02]  /*70160*/  FMUL R9, R9, 1.4426950216293334961 ;  /* 0x3fb8aa3b09097820 */ /* 0x000fe40000400000 */
[----:B----4-:R-:W-:Y:S02]  /*70170*/  FFMA R2, R17, c[0x0][0x188], -R10 ;  /* 0x0000620011027a23 */ /* 0x010fe4000000080a */
[----:B------:R-:W4:Y:S04]  /*70180*/  LDL.LU R17, [R1+0x2464] ;  /* 0x0024640001117983 */ /* 0x000f280000300800 */
[----:B------:R-:W-:Y:S02]  /*70190*/  STL [R1+0x1134], R8 ;  /* 0x0011340801007387 */ /* 0x000fe40000100800 */
[----:B------:R1:W0:Y:S02]  /*701a0*/  LDS R8, [R28.X8+0x41e00] ;  /* 0x041e00001c087984 */ /* 0x0002240000008800 */
[----:B0-----:R-:W-:-:S02]  /*701b0*/  FMNMX R6, R0, R6, !PT ;  /* 0x0000000600067209 */ /* 0x001fc40007800000 */
[----:B------:R-:W0:Y:S03]  /*701c0*/  MUFU.EX2 R0, R9 ;  /* 0x0000000900007308 */ /* 0x000e260000000800 */
[----:B------:R-:W-:Y:S04]  /*701d0*/  STL [R1+0x108c], R6 ;  /* 0x00108c0601007387 */ /* 0x000fe80000100800 */
[----:B0-----:R2:W-:Y:S01]  /*701e0*/  STL [R1+0x1130], R0 ;  /* 0x0011300001007387 */ /* 0x0015e20000100800 */
[----:B-1----:R-:W3:Y:S02]  /*701f0*/  LDL R28, [R1+0x117c] ;  /* 0x00117c00011c7983 */ /* 0x002ee40000100800 */
[----:B------:R-:W-:-:S02]  /*70200*/  FMUL R2, R2, 1.4426950216293334961 ;  /* 0x3fb8aa3b02027820 */ /* 0x000fc40000400000 */
[----:B------:R-:W3:Y:S04]  /*70210*/  LDL R10, [R1+0x26c] ;  /* 0x00026c00010a7983 */ /* 0x000ee80000100800 */
[----:B------:R-:W0:Y:S02]  /*70220*/  MUFU.EX2 R2, R2 ;  /* 0x0000000200027308 */ /* 0x000e240000000800 */
[----:B0-----:R4:W-:Y:S01]  /*70230*/  STL [R1+0x112c], R2 ;  /* 0x00112c0201007387 */ /* 0x0019e20000100800 */
[----:B------:R-:W3:Y:S02]  /*70240*/  LDL R9, [R1+0x25c] ;  /* 0x00025c0001097983 */ /* 0x000ee40000100800 */
[----:B------:R-:W3:Y:S02]  /*70250*/  LDL R15, [R1+0x21c] ;  /* 0x00021c00010f7983 */ /* 0x000ee40000100800 */
[----:B------:R-:W3:Y:S01]  /*70260*/  LDL R14, [R1+0x218] ;  /* 0x00021800010e7983 */ /* 0x000ee20000100800 */
[----:B------:R-:W3:Y:S04]  /*70270*/  LDL R11, [R1+0x1f8] ;  /* 0x0001f800010b7983 */ /* 0x000ee80000100800 */
[----:B------:R-:W3:Y:S04]  /*70280*/  LDL R13, [R1+0x264] ;  /* 0x00026400010d7983 */ /* 0x000ee80000100800 */
[----:B------:R-:W3:Y:S01]  /*70290*/  LDL R12, [R1+0x254] ;  /* 0x00025400010c7983 */ /* 0x000ee20000100800 */
[----:B--2---:R-:W-:-:S03]  /*702a0*/  FFMA R0, R16, c[0x0][0x188], -R6 ;  /* 0x0000620010007a23 */ /* 0x004fc60000000806 */
[----:B------:R-:W2:Y:S01]  /*702b0*/  LDL R16, [R1+0x22c] ;  /* 0x00022c0001107983 */ /* 0x000ea20000100800 */
[----:B------:R-:W-:Y:S02]  /*702c0*/  FMUL R0, R0, 1.4426950216293334961 ;  /* 0x3fb8aa3b00007820 */ /* 0x000fe40000400000 */
[--C-:B----4-:R-:W-:Y:S02]  /*702d0*/  FFMA R2, R17, c[0x0][0x188], -R6.reuse ;  /* 0x0000620011027a23 */ /* 0x110fe40000000806 */
[----:B------:R-:W4:Y:S02]  /*702e0*/  LDL R17, [R1+0x23c] ;  /* 0x00023c0001117983 */ /* 0x000f240000100800 */
[----:B------:R-:W-:Y:S01]  /*702f0*/  FMUL R2, R2, 1.4426950216293334961 ;  /* 0x3fb8aa3b02027820 */ /* 0x000fe20000400000 */
[----:B------:R-:W0:Y:S08]  /*70300*/  MUFU.EX2 R0, R0 ;  /* 0x0000000000007308 */ /* 0x000e300000000800 */
[----:B------:R-:W1:Y:S01]  /*70310*/  MUFU.EX2 R2, R2 ;  /* 0x0000000200027308 */ /* 0x000e620000000800 */
[----:B0-----:R0:W-:Y:S02]  /*70320*/  STL [R1+0x1128], R0 ;  /* 0x0011280001007387 */ /* 0x0011e40000100800 */
[----:B0-----:R-:W-:-:S02]  /*70330*/  FFMA R0, R4, c[0x0][0x188], -R6 ;  /* 0x0000620004007a23 */ /* 0x001fc40000000806 */
[----:B------:R-:W2:Y:S01]  /*70340*/  LDL R4, [R1+0x24c] ;  /* 0x00024c0001047983 */ /* 0x000ea20000100800 */
[----:B---3--:R-:W-:-:S03]  /*70350*/  FMNMX R3, R3, R28, !PT ;  /* 0x0000001c03037209 */ /* 0x008fc60007800000 */
[----:B------:R-:W3:Y:S01]  /*70360*/  LDL R28, [R1+0x1180] ;  /* 0x00118000011c7983 */ /* 0x000ee20000100800 */
[----:B-1----:R0:W-:Y:S02]  /*70370*/  STL [R1+0x1120], R2 ;  /* 0x0011200201007387 */ /* 0x0021e40000100800 */
[----:B0-----:R-:W-:Y:S02]  /*70380*/  FFMA R2, R5, c[0x0][0x188], -R6 ;  /* 0x0000620005027a23 */ /* 0x001fe40000000806 */
[----:B------:R-:W2:Y:S01]  /*70390*/  LDL.LU R6, [R1+0x2460] ;  /* 0x0024600001067983 */ /* 0x000ea20000300800 */
[----:B------:R-:W-:Y:S02]  /*703a0*/  FMUL R0, R0, 1.4426950216293334961 ;  /* 0x3fb8aa3b00007820 */ /* 0x000fe40000400000 */
[----:B------:R-:W-:-:S04]  /*703b0*/  FMUL R2, R2, 1.4426950216293334961 ;  /* 0x3fb8aa3b02027820 */ /* 0x000fc80000400000 */
[----:B------:R-:W0:Y:S08]  /*703c0*/  MUFU.EX2 R0, R0 ;  /* 0x0000000000007308 */ /* 0x000e300000000800 */
[----:B------:R-:W1:Y:S01]  /*703d0*/  MUFU.EX2 R2, R2 ;  /* 0x0000000200027308 */ /* 0x000e620000000800 */
[----:B------:R-:W-:Y:S01]  /*703e0*/  STL [R1+0x1088], R3 ;  /* 0x0010880301007387 */ /* 0x000fe20000100800 */
[----:B------:R-:W3:Y:S03]  /*703f0*/  LDL R5, [R1+0x248] ;  /* 0x0002480001057983 */ /* 0x000ee60000100800 */
[----:B0-----:R0:W-:Y:S01]  /*70400*/  STL [R1+0x1118], R0 ;  /* 0x0011180001007387 */ /* 0x0011e20000100800 */
[----:B-1----:R2:W-:Y:S02]  /*70410*/  STL [R1+0x1114], R2 ;  /* 0x0011140201007387 */ /* 0x0025e40000100800 */
[----:B0-----:R-:W-:-:S02]  /*70420*/  FFMA R0, R18, c[0x0][0x188], -R3 ;  /* 0x0000620012007a23 */ /* 0x001fc40000000803 */
[----:B------:R-:W-:Y:S02]  /*70430*/  IMAD.MOV.U32 R18, RZ, RZ, R3 ;  /* 0x000000ffff127224 */ /* 0x000fe400078e0003 */
[----:B------:R-:W-:Y:S02]  /*70440*/  FMUL R0, R0, 1.4426950216293334961 ;  /* 0x3fb8aa3b00007820 */ /* 0x000fe40000400000 */
[--C-:B--2---:R-:W-:Y:S02]  /*70450*/  FFMA R2, R6, c[0x0][0x188], -R18.reuse ;  /* 0x0000620006027a23 */ /* 0x104fe40000000812 */
[----:B------:R-:W2:Y:S02]  /*70460*/  LDL R6, [R1+0x268] ;  /* 0x0002680001067983 */ /* 0x000ea40000100800 */
[----:B------:R-:W0:Y:S01]  /*70470*/  MUFU.EX2 R0, R0 ;  /* 0x0000000000007308 */ /* 0x000e220000000800 */
[----:B------:R-:W-:Y:S02]  /*70480*/  FFMA R3, R19, c[0x0][0x188], -R18 ;  /* 0x0000620013037a23 */ /* 0x000fe40000000812 */
[----:B------:R-:W2:Y:S04]  /*70490*/  LDL R19, [R1+0x258] ;  /* 0x0002580001137983 */ /* 0x000ea80000100800 */
[----:B0-----:R0:W-:Y:S02]  /*704a0*/  STL [R1+0x1110], R0 ;  /* 0x0011100001007387 */ /* 0x0011e40000100800 */
[----:B0-----:R-:W-:-:S06]  /*704b0*/  FMUL R0, R3, 1.4426950216293334961 ;  /* 0x3fb8aa3b03007820 */ /* 0x001fcc0000400000 */
[----:B------:R-:W0:Y:S01]  /*704c0*/  MUFU.EX2 R0, R0 ;  /* 0x0000000000007308 */ /* 0x000e220000000800 */
[----:B---3--:R-:W-:Y:S01]  /*704d0*/  FMNMX R28, R8, R28, !PT ;  /* 0x0000001c081c7209 */ /* 0x008fe20007800000 */
[----:B------:R-:W-:Y:S02]  /*704e0*/  FFMA R18, R7, c[0x0][0x188], -R18 ;  /* 0x0000620007127a23 */ /* 0x000fe40000000812 */
[----:B------:R-:W-:Y:S02]  /*704f0*/  FADD R8, R4, R5 ;  /* 0x0000000504087221 */ /* 0x000fe40000000000 */
[----:B----4-:R-:W-:Y:S02]  /*70500*/  FADD R7, R17, R25 ;  /* 0x0000001911077221 */ /* 0x010fe40000000000 */
[----:B------:R-:W-:Y:S01]  /*70510*/  FADD R4, R16, R26 ;  /* 0x0000001a10047221 */ /* 0x000fe20000000000 */
[----:B0-----:R0:W-:Y:S01]  /*70520*/  STL [R1+0x1108], R0 ;  /* 0x0011080001007387 */ /* 0x0011e20000100800 */
[----:B------:R-:W-:Y:S02]  /*70530*/  STL [R1+0x107c], R28 ;  /* 0x00107c1c01007387 */ /* 0x000fe40000100800 */
[----:B------:R-:W3:Y:S02]  /*70540*/  LDL.LU R25, [R1+0x245c] ;  /* 0x00245c0001197983 */ /* 0x000ee40000300800 */
[----:B------:R-:W4:Y:S02]  /*70550*/  LDL.LU R26, [R1+0x2458] ;  /* 0x00245800011a7983 */ /* 0x000f240000300800 */
[----:B0-----:R-:W-:-:S02]  /*70560*/  FADD R0, R15, R24 ;  /* 0x000000180f007221 */ /* 0x001fc40000000000 */
[----:B------:R-:W4:Y:S01]  /*70570*/  LDL.LU R24, [R1+0x2454] ;  /* 0x0024540001187983 */ /* 0x000f220000300800 */
[----:B--2---:R-:W-:Y:S02]  /*70580*/  FADD R10, R10, R6 ;  /* 0x000000060a0a7221 */ /* 0x004fe40000000000 */
[----:B------:R-:W-:Y:S02]  /*70590*/  FADD R6, R14, R23 ;  /* 0x000000170e067221 */ /* 0x000fe40000000000 */
[----:B------:R-:W2:Y:S01]  /*705a0*/  LDL.LU R23, [R1+0x2450] ;  /* 0x0024500001177983 */ /* 0x000ea20000300800 */
[----:B------:R-:W-:Y:S02]  /*705b0*/  FADD R5, R21, R11 ;  /* 0x0000000b15057221 */ /* 0x000fe40000000000 */
[----:B------:R-:W2:Y:S02]  /*705c0*/  LDL.LU R21, [R1+0x244c] ;  /* 0x00244c0001157983 */ /* 0x000ea40000300800 */
[----:B------:R-:W-:-:S02]  /*705d0*/  FADD R6, R22, R6 ;  /* 0x0000000616067221 */ /* 0x000fc40000000000 */
[----:B---3--:R-:W-:Y:S02]  /*705e0*/  FADD R8, R25, R8 ;  /* 0x0000000819087221 */ /* 0x008fe40000000000 */
[----:B----4-:R-:W-:Y:S01]  /*705f0*/  FADD R7, R26, R7 ;  /* 0x000000071a077221 */ /* 0x010fe20000000000 */
[----:B------:R-:W3:Y:S01]  /*70600*/  LDL.LU R25, [R1+0x2448] ;  /* 0x0024480001197983 */ /* 0x000ee20000300800 */
[----:B------:R-:W4:Y:S02]  /*70610*/  LDL.LU R26, [R1+0x2444] ;  /* 0x00244400011a7983 */ /* 0x000f240000300800 */
[----:B------:R-:W-:Y:S02]  /*70620*/  FADD R4, R24, R4 ;  /* 0x0000000418047221 */ /* 0x000fe40000000000 */
[----:B------:R-:W4:Y:S01]  /*70630*/  LDL.LU R24, [R1+0x2440] ;  /* 0x0024400001187983 */ /* 0x000f220000300800 */
[----:B--2---:R-:W-:-:S03]  /*70640*/  FADD R0, R23, R0 ;  /* 0x0000000017007221 */ /* 0x004fc60000000000 */
[----:B------:R-:W2:Y:S01]  /*70650*/  LDL.LU R23, [R1+0x243c] ;  /* 0x00243c0001177983 */ /* 0x000ea20000300800 */
[----:B------:R-:W2:Y:S02]  /*70660*/  LDL.LU R22, [R1+0x2438] ;  /* 0x0024380001167983 */ /* 0x000ea40000300800 */
[----:B------:R-:W-:Y:S02]  /*70670*/  FADD R9, R9, R19 ;  /* 0x0000001309097221 */ /* 0x000fe40000000000 */
[----:B------:R-:W-:Y:S02]  /*70680*/  FADD R10, R13, R10 ;  /* 0x0000000a0d0a7221 */ /* 0x000fe40000000000 */
[----:B------:R-:W-:Y:S02]  /*70690*/  FADD R5, R27, R5 ;  /* 0x000000051b057221 */ /* 0x000fe40000000000 */
[----:B------:R-:W-:Y:S01]  /*706a0*/  FADD R9, R12, R9 ;  /* 0x000000090c097221 */ /* 0x000fe20000000000 */
[----:B------:R-:W2:Y:S01]  /*706b0*/  LDL.LU R27, [R1+0x2434] ;  /* 0x00243400011b7983 */ /* 0x000ea20000300800 */
[----:B------:R-:W-:-:S02]  /*706c0*/  FADD R12, R21, R0 ;  /* 0x00000000150c7221 */ /* 0x000fc40000000000 */
[----:B---3--:R-:W-:Y:S02]  /*706d0*/  FADD R17, R25, R10 ;  /* 0x0000000a19117221 */ /* 0x008fe40000000000 */
[----:B----4-:R-:W-:Y:S01]  /*706e0*/  FADD R16, R26, R9 ;  /* 0x000000091a107221 */ /* 0x010fe20000000000 */
[----:B------:R-:W3:Y:S01]  /*706f0*/  LDL.LU R25, [R1+0x2430] ;  /* 0x0024300001197983 */ /* 0x000ee20000300800 */
[----:B------:R-:W4:Y:S02]  /*70700*/  LDL.LU R26, [R1+0x242c] ;  /* 0x00242c00011a7983 */ /* 0x000f240000300800 */
[----:B------:R-:W-:Y:S02]  /*70710*/  FADD R15, R24, R8 ;  /* 0x00000008180f7221 */ /* 0x000fe40000000000 */
[----:B------:R-:W3:Y:S01]  /*70720*/  LDL.LU R24, [R1+0x2428] ;  /* 0x0024280001187983 */ /* 0x000ee20000300800 */
[----:B--2---:R-:W-:Y:S02]  /*70730*/  FADD R14, R23, R7 ;  /* 0x00000007170e7221 */ /* 0x004fe40000000000 */
[----:B------:R-:W-:Y:S01]  /*70740*/  FADD R13, R22, R4 ;  /* 0x00000004160d7221 */ /* 0x000fe20000000000 */
[----:B------:R-:W2:Y:S01]  /*70750*/  LDL.LU R23, [R1+0x2424] ;  /* 0x0024240001177983 */ /* 0x000ea20000300800 */
[----:B------:R-:W2:Y:S02]  /*70760*/  LDL.LU R22, [R1+0x2420] ;  /* 0x0024200001167983 */ /* 0x000ea40000300800 */
[----:B------:R-:W2:Y:S02]  /*70770*/  LDL.LU R21, [R1+0x241c] ;  /* 0x00241c0001157983 */ /* 0x000ea40000300800 */
[----:B------:R-:W-:-:S02]  /*70780*/  FADD R11, R20, R6 ;  /* 0x00000006140b7221 */ /* 0x000fc40000000000 */
[----:B------:R-:W3:Y:S01]  /*70790*/  LDL.LU R20, [R1+0x2418] ;  /* 0x0024180001147983 */ /* 0x000ee20000300800 */
[----:B------:R-:W-:-:S04]  /*707a0*/  FMUL R7, R2, 1.4426950216293334961 ;  /* 0x3fb8aa3b02077820 */ /* 0x000fc80000400000 */
[----:B------:R-:W0:Y:S01]  /*707b0*/  MUFU.EX2 R19, R7 ;  /* 0x0000000700137308 */ /* 0x000e220000000800 */
[----:B------:R-:W-:Y:S02]  /*707c0*/  FMUL R18, R18, 1.4426950216293334961 ;  /* 0x3fb8aa3b12127820 */ /* 0x000fe40000400000 */
[----:B------:R-:W-:-:S05]  /*707d0*/  FADD R10, R29, R5 ;  /* 0x000000051d0a7221 */ /* 0x000fca0000000000 */
[----:B------:R2:W1:Y:S01]  /*707e0*/  MUFU.EX2 R29, R18 ;  /* 0x00000012001d7308 */ /* 0x0004620000000800 */
[----:B0-----:R3:W-:Y:S04]  /*707f0*/  STL [R1+0x10f0], R19 ;  /* 0x0010f01301007387 */ /* 0x0017e80000100800 */
[----:B------:R-:W0:Y:S02]  /*70800*/  S2R R3, SR_TID.X ;  /* 0x0000000000037919 */ /* 0x000e240000002100 */
[----:B0-----:R-:W-:Y:S01]  /*70810*/  SHF.L.U32 R3, R3, 0x3, RZ ;  /* 0x0000000303037819 */ /* 0x001fe200000006ff */
[----:B--2---:R-:W-:Y:S02]  /*70820*/  FFMA R18, R21, c[0x0][0x188], -R28 ;  /* 0x0000620015127a23 */ /* 0x004fe4000000081c */
[----:B------:R-:W2:Y:S01]  /*70830*/  LDL R21, [R1+0x1184] ;  /* 0x0011840001157983 */ /* 0x000ea20000100800 */
[----:B------:R-:W-:-:S06]  /*70840*/  LOP3.LUT R3, R3, 0xe0, RZ, 0xc0, !PT ;  /* 0x000000e003037812 */ /* 0x000fcc00078ec0ff */
[----:B------:R-:W-:Y:S04]  /*70850*/  LDS R3, [R3+0x41f00] ;  /* 0x041f000003037984 */ /* 0x000fe80000000800 */
[----:B------:R-:W0:Y:S01]  /*70860*/  SHFL.BFLY PT, R4, R17, 0x2, 0x1f ;  /* 0x0c401f0011047f89 */ /* 0x000e2200000e0000 */
[----:B---3--:R-:W-:-:S03]  /*70870*/  FFMA R19, R20, c[0x0][0x188], -R28 ;  /* 0x0000620014137a23 */ /* 0x008fc6000000081c */
[----:B------:R-:W3:Y:S04]  /*70880*/  SHFL.BFLY PT, R6, R14, 0x2, 0x1f ;  /* 0x0c401f000e067f89 */ /* 0x000ee800000e0000 */
[----:B------:R-:W3:Y:S04]  /*70890*/  SHFL.BFLY PT, R0, R16, 0x2, 0x1f ;  /* 0x0c401f0010007f89 */ /* 0x000ee800000e0000 */
[----:B------:R-:W4:Y:S01]  /*708a0*/  SHFL.BFLY PT, R9, R15, 0x2, 0x1f ;  /* 0x0c401f000f097f89 */ /* 0x000f2200000e0000 */
[----:B------:R-:W-:-:S03]  /*708b0*/  FMUL R19, R19, 1.4426950216293334961 ;  /* 0x3fb8aa3b13137820 */ /* 0x000fc60000400000 */
[----:B------:R-:W4:Y:S04]  /*708c0*/  SHFL.BFLY PT, R8, R11, 0x2, 0x1f ;  /* 0x0c401f000b087f89 */ /* 0x000f2800000e0000 */
[----:B------:R-:W4:Y:S01]  /*708d0*/  SHFL.BFLY PT, R7, R10, 0x2, 0x1f ;  /* 0x0c401f000a077f89 */ /* 0x000f2200000e0000 */
[----:B-1----:R-:W-:Y:S01]  /*708e0*/  STL [R1+0x10ec], R29 ;  /* 0x0010ec1d01007387 */ /* 0x002fe20000100800 */
[----:B------:R-:W1:Y:S02]  /*708f0*/  MUFU.EX2 R20, R19 ;  /* 0x0000001300147308 */ /* 0x000e640000000800 */
[----:B------:R-:W4:Y:S01]  /*70900*/  SHFL.BFLY PT, R5, R13, 0x2, 0x1f ;  /* 0x0c401f000d057f89 */ /* 0x000f2200000e0000 */
[----:B------:R-:W-:Y:S02]  /*70910*/  STL [R1+0x2380], R29 ;  /* 0x0023801d01007387 */ /* 0x000fe40000100800 */
[----:B------:R-:W-:Y:S01]  /*70920*/  FMUL R18, R18, 1.4426950216293334961 ;  /* 0x3fb8aa3b12127820 */ /* 0x000fe20000400000 */
[----:B------:R-:W4:Y:S01]  /*70930*/  SHFL.BFLY PT, R2, R12, 0x2, 0x1f ;  /* 0x0c401f000c027f89 */ /* 0x000f2200000e0000 */
[----:B------:R-:W-:Y:S02]  /*70940*/  BAR.SYNC.DEFER_BLOCKING 0x0 ;  /* 0x0000000000007b1d */ /* 0x000fe40000010000 */
[----:B0-----:R-:W-:-:S04]  /*70950*/  FADD R4, R17, R4 ;  /* 0x0000000411047221 */ /* 0x001fc80000000000 */
[----:B-1----:R-:W-:Y:S01]  /*70960*/  STL [R1+0x10e8], R20 ;  /* 0x0010e81401007387 */ /* 0x002fe20000100800 */
[----:B------:R-:W-:Y:S02]  /*70970*/  STL [R1+0x23fc], R20 ;  /* 0x0023fc1401007387 */ /* 0x000fe40000100800 */
[----:B---3--:R-:W-:Y:S02]  /*70980*/  FADD R6, R14, R6 ;  /* 0x000000060e067221 */ /* 0x008fe40000000000 */
[----:B------:R-:W-:Y:S02]  /*70990*/  FFMA R14, R24, c[0x0][0x188], -R28 ;  /* 0x00006200180e7a23 */ /* 0x000fe4000000081c */
[----:B------:R-:W-:Y:S02]  /*709a0*/  FADD R0, R16, R0 ;  /* 0x0000000010007221 */ /* 0x000fe40000000000 */
[----:B----4-:R-:W-:Y:S01]  /*709b0*/  FADD R9, R15, R9 ;  /* 0x000000090f097221 */ /* 0x010fe20000000000 */
[----:B------:R-:W0:Y:S01]  /*709c0*/  SHFL.BFLY PT, R16, R4, 0x1, 0x1f ;  /* 0x0c201f0004107f89 */ /* 0x000e2200000e0000 */
[----:B------:R-:W1:Y:S01]  /*709d0*/  MUFU.EX2 R15, R18 ;  /* 0x00000012000f7308 */ /* 0x000e620000000800 */
[----:B------:R-:W-:-:S02]  /*709e0*/  FADD R8, R11, R8 ;  /* 0x000000080b087221 */ /* 0x000fc40000000000 */
[----:B------:R-:W-:Y:S02]  /*709f0*/  FMUL R11, R14, 1.4426950216293334961 ;  /* 0x3fb8aa3b0e0b7820 */ /* 0x000fe40000400000 */
[----:B------:R-:W-:-:S03]  /*70a00*/  FADD R7, R10, R7 ;  /* 0x000000070a077221 */ /* 0x000fc60000000000 */
[----:B------:R3:W4:Y:S01]  /*70a10*/  MUFU.EX2 R10, R11 ;  /* 0x0000000b000a7308 */ /* 0x0007220000000800 */
[----:B------:R-:W4:Y:S01]  /*70a20*/  SHFL.BFLY PT, R14, R0, 0x1, 0x1f ;  /* 0x0c201f00000e7f89 */ /* 0x000f2200000e0000 */
[----:B------:R-:W-:Y:S02]  /*70a30*/  FADD R5, R13, R5 ;  /* 0x000000050d057221 */ /* 0x000fe40000000000 */
[----:B------:R-:W-:Y:S02]  /*70a40*/  FADD R2, R12, R2 ;  /* 0x000000020c027221 */ /* 0x000fe40000000000 */
[----:B------:R-:W4:Y:S01]  /*70a50*/  SHFL.BFLY PT, R13, R6, 0x1, 0x1f ;  /* 0x0c201f00060d7f89 */ /* 0x000f2200000e0000 */
[----:B------:R-:W-:Y:S04]  /*70a60*/  SHFL.BFLY PT, R12, R5, 0x1, 0x1f ;  /* 0x0c201f00050c7f89 */ /* 0x000fe800000e0000 */
[----:B-1----:R-:W-:Y:S01]  /*70a70*/  STL [R1+0x10e4], R15 ;  /* 0x0010e40f01007387 */ /* 0x002fe20000100800 */
[----:B------:R-:W2:Y:S02]  /*70a80*/  LDL R29, [R1+0x1e8] ;  /* 0x0001e800011d7983 */ /* 0x000ea40000100800 */
[----:B------:R-:W1:Y:S01]  /*70a90*/  SHFL.BFLY PT, R15, R9, 0x1, 0x1f ;  /* 0x0c201f00090f7f89 */ /* 0x000e6200000e0000 */
[----:B---3--:R-:W2:Y:S01]  /*70aa0*/  SHFL.BFLY PT, R11, R2, 0x1, 0x1f ;  /* 0x0c201f00020b7f89 */ /* 0x008ea200000e0000 */
[----:B0-----:R-:W-:-:S02]  /*70ab0*/  FADD R4, R4, R16 ;  /* 0x0000001004047221 */ /* 0x001fc40000000000 */
[----:B----4-:R-:W-:Y:S02]  /*70ac0*/  FADD R14, R0, R14 ;  /* 0x0000000e000e7221 */ /* 0x010fe40000000000 */
[----:B------:R-:W-:Y:S02]  /*70ad0*/  FADD R6, R6, R13 ;  /* 0x0000000d06067221 */ /* 0x000fe40000000000 */
[----:B-1----:R-:W-:Y:S01]  /*70ae0*/  FADD R9, R9, R15 ;  /* 0x0000000f09097221 */ /* 0x002fe20000000000 */
[----:B--2---:R-:W-:Y:S01]  /*70af0*/  FMNMX R20, R3, R21, !PT ;  /* 0x0000001503147209 */ /* 0x004fe20007800000 */
[----:B------:R-:W-:-:S04]  /*70b00*/  FFMA R3, R25, c[0x0][0x188], -R28 ;  /* 0x0000620019037a23 */ /* 0x000fc8000000081c */
[--C-:B------:R-:W-:Y:S02]  /*70b10*/  FFMA R17, R22, c[0x0][0x188], -R20.reuse ;  /* 0x0000620016117a23 */ /* 0x100fe40000000814 */
[--C-:B------:R-:W-:Y:S02]  /*70b20*/  FFMA R18, R23, c[0x0][0x188], -R20.reuse ;  /* 0x0000620017127a23 */ /* 0x100fe40000000814 */
[----:B------:R-:W-:Y:S02]  /*70b30*/  FMUL R3, R3, 1.4426950216293334961 ;  /* 0x3fb8aa3b03037820 */ /* 0x000fe40000400000 */
[----:B------:R-:W-:Y:S02]  /*70b40*/  FMUL R17, R17, 1.4426950216293334961 ;  /* 0x3fb8aa3b11117820 */ /* 0x000fe40000400000 */
[----:B------:R-:W-:Y:S01]  /*70b50*/  FMUL R18, R18, 1.4426950216293334961 ;  /* 0x3fb8aa3b12127820 */ /* 0x000fe20000400000 */
[----:B------:R-:W0:Y:S08]  /*70b60*/  MUFU.EX2 R28, R3 ;  /* 0x00000003001c7308 */ /* 0x000e300000000800 */
[----:B------:R1:W2:Y:S08]  /*70b70*/  MUFU.EX2 R19, R17 ;  /* 0x0000001100137308 */ /* 0x0002b00000000800 */
[----:B------:R-:W4:Y:S01]  /*70b80*/  MUFU.EX2 R18, R18 ;  /* 0x0000001200127308 */ /* 0x000f220000000800 */
[----:B------:R-:W-:Y:S01]  /*70b90*/  STL [R1+0x1068], R20 ;  /* 0x0010681401007387 */ /* 0x000fe20000100800 */
[----:B------:R-:W-:Y:S02]  /*70ba0*/  STL [R1+0x10e0], R10 ;  /* 0x0010e00a01007387 */ /* 0x000fe40000100800 */
[----:B------:R-:W3:Y:S02]  /*70bb0*/  LDL R21, [R1+0x1ec] ;  /* 0x0001ec0001157983 */ /* 0x000ee40000100800 */
[----:B-1----:R-:W-:Y:S01]  /*70bc0*/  FFMA R17, R26, c[0x0][0x188], -R20 ;  /* 0x000062001a117a23 */ /* 0x002fe20000000814 */
[----:B------:R-:W-:Y:S03]  /*70bd0*/  SHFL.BFLY PT, R10, R8, 0x1, 0x1f ;  /* 0x0c201f00080a7f89 */ /* 0x000fe600000e0000 */
[----:B------:R-:W-:Y:S01]  /*70be0*/  FMUL R17, R17, 1.4426950216293334961 ;  /* 0x3fb8aa3b11117820 */ /* 0x000fe20000400000 */
[----:B0-----:R-:W-:Y:S01]  /*70bf0*/  STL [R1+0x10dc], R28 ;  /* 0x0010dc1c01007387 */ /* 0x001fe20000100800 */
[----:B------:R-:W-:Y:S02]  /*70c00*/  STL [R1+0x2384], R28 ;  /* 0x0023841c01007387 */ /* 0x000fe40000100800 */
[----:B--2---:R-:W-:Y:S02]  /*70c10*/  STL [R1+0x10d8], R19 ;  /* 0x0010d81301007387 */ /* 0x004fe40000100800 */
[----:B------:R-:W-:Y:S01]  /*70c20*/  STL [R1+0x23f8], R19 ;  /* 0x0023f81301007387 */ /* 0x000fe20000100800 */
[----:B----4-:R-:W-:Y:S01]  /*70c30*/  STL [R1+0x10d4], R18 ;  /* 0x0010d41201007387 */ /* 0x010fe20000100800 */
[----:B------:R0:W-:Y:S03]  /*70c40*/  STL [R1+0x78], R4 ;  /* 0x0000780401007387 */ /* 0x0001e60000100800 */
[----:B------:R-:W1:Y:S01]  /*70c50*/  SHFL.BFLY PT, R3, R7, 0x1, 0x1f ;  /* 0x0c201f0007037f89 */ /* 0x000e6200000e0000 */
[----:B0-----:R-:W0:Y:S03]  /*70c60*/  MUFU.EX2 R4, R17 ;  /* 0x0000001100047308 */ /* 0x001e260000000800 */
[----:B------:R-:W-:Y:S04]  /*70c70*/  STL [R1+0x74], R14 ;  /* 0x0000740e01007387 */ /* 0x000fe80000100800 */
[----:B0-----:R0:W-:Y:S01]  /*70c80*/  STL [R1+0x10d0], R4 ;  /* 0x0010d00401007387 */ /* 0x0011e20000100800 */
[----:B------:R-:W-:Y:S02]  /*70c90*/  STL [R1+0x70], R9 ;  /* 0x0000700901007387 */ /* 0x000fe40000100800 */
[----:B------:R-:W-:Y:S02]  /*70ca0*/  STL [R1+0x6c], R6 ;  /* 0x00006c0601007387 */ /* 0x000fe40000100800 */
[----:B0-----:R-:W-:-:S02]  /*70cb0*/  FADD R4, R5, R12 ;  /* 0x0000000c05047221 */ /* 0x001fc40000000000 */
[----:B------:R-:W-:Y:S02]  /*70cc0*/  FADD R5, R2, R11 ;  /* 0x0000000b02057221 */ /* 0x000fe40000000000 */
[----:B-1----:R-:W-:Y:S01]  /*70cd0*/  FADD R2, R7, R3 ;  /* 0x0000000307027221 */ /* 0x002fe20000000000 */
[----:B------:R0:W-:Y:S02]  /*70ce0*/  STL [R1+0x68], R4 ;  /* 0x0000680401007387 */ /* 0x0001e40000100800 */
[----:B------:R-:W-:Y:S02]  /*70cf0*/  STL [R1+0x64], R5 ;  /* 0x0000640501007387 */ /* 0x000fe40000100800 */
[----:B0-----:R-:W-:-:S05]  /*70d00*/  FADD R4, R8, R10 ;  /* 0x0000000a08047221 */ /* 0x001fca0000000000 */
[----:B------:R-:W-:Y:S01]  /*70d10*/  STL [R1+0x60], R4 ;  /* 0x0000600401007387 */ /* 0x000fe20000100800 */
[----:B------:R-:W-:Y:S02]  /*70d20*/  STL [R1+0x5c], R2 ;  /* 0x00005c0201007387 */ /* 0x000fe40000100800 */
[----:B------:R-:W2:Y:S02]  /*70d30*/  LDL R11, [R1+0x158] ;  /* 0x00015800010b7983 */ /* 0x000ea40000100800 */
[----:B------:R-:W4:Y:S01]  /*70d40*/  LDL R17, [R1+0x1d8] ;  /* 0x0001d80001117983 */ /* 0x000f220000100800 */
[----:B------:R-:W4:Y:S04]  /*70d50*/  LDL R16, [R1+0x1dc] ;  /* 0x0001dc0001107983 */ /* 0x000f280000100800 */
[----:B------:R-:W4:Y:S04]  /*70d60*/  LDL R26, [R1+0x1c8] ;  /* 0x0001c800011a7983 */ /* 0x000f280000100800 */
[----:B------:R-:W4:Y:S04]  /*70d70*/  LDL R23, [R1+0x1cc] ;  /* 0x0001cc0001177983 */ /* 0x000f280000100800 */
[----:B------:R-:W4:Y:S04]  /*70d80*/  LDL R15, [R1+0x1b8] ;  /* 0x0001b800010f7983 */ /* 0x000f280000100800 */
[----:B------:R-:W4:Y:S04]  /*70d90*/  LDL R14, [R1+0x1bc] ;  /* 0x0001bc00010e7983 */ /* 0x000f280000100800 */
[----:B------:R-:W4:Y:S04]  /*70da0*/  LDL R28, [R1+0x1a8] ;  /* 0x0001a800011c7983 */ /* 0x000f280000100800 */
[----:B------:R-:W4:Y:S04]  /*70db0*/  LDL R22, [R1+0x1ac] ;  /* 0x0001ac0001167983 */ /* 0x000f280000100800 */
[----:B------:R-:W4:Y:S04]  /*70dc0*/  LDL R13, [R1+0x18c] ;  /* 0x00018c00010d7983 */ /* 0x000f280000100800 */
[----:B--2---:R0:W-:Y:S01]  /*70dd0*/  STL [R1+0x2414], R11 ;  /* 0x0024140b01007387 */ /* 0x0041e20000100800 */
[----:B------:R-:W2:Y:S02]  /*70de0*/  LDL R9, [R1+0x11c] ;  /* 0x00011c0001097983 */ /* 0x000ea40000100800 */
[----:B---3--:R-:W-:-:S02]  /*70df0*/  FADD R18, R21, R29 ;  /* 0x0000001d15127221 */ /* 0x008fc40000000000 */
[----:B------:R-:W3:Y:S01]  /*70e00*/  LDL R12, [R1+0x15c] ;  /* 0x00015c00010c7983 */ /* 0x000ee20000100800 */
[----:B------:R-:W3:Y:S04]  /*70e10*/  LDL R29, [R1+0x130] ;  /* 0x00013000011d7983 */ /* 0x000ee80000100800 */
[----:B------:R-:W3:Y:S04]  /*70e20*/  LDL R21, [R1+0x138] ;  /* 0x0001380001157983 */ /* 0x000ee80000100800 */
[----:B------:R-:W3:Y:S04]  /*70e30*/  LDL R10, [R1+0x12c] ;  /* 0x00012c00010a7983 */ /* 0x000ee80000100800 */
[----:B0-----:R-:W3:Y:S04]  /*70e40*/  LDL R11, [R1+0x188] ;  /* 0x00018800010b7983 */ /* 0x001ee80000100800 */
[----:B--2---:R0:W-:Y:S01]  /*70e50*/  STL [R1+0x2410], R9 ;  /* 0x0024100901007387 */ /* 0x0041e20000100800 */
[----:B------:R-:W2:Y:S03]  /*70e60*/  LDL R8, [R1+0x10c] ;  /* 0x00010c0001087983 */ /* 0x000ea60000100800 */
[----:B0-----:R-:W3:Y:S04]  /*70e70*/  LDL R9, [R1+0x128] ;  /* 0x0001280001097983 */ /* 0x001ee80000100800 */
[----:B--2---:R0:W-:Y:S01]  /*70e80*/  STL [R1+0x240c], R8 ;  /* 0x00240c0801007387 */ /* 0x0041e20000100800 */
[----:B------:R-:W2:Y:S03]  /*70e90*/  LDL R7, [R1+0xf4] ;  /* 0x0000f40001077983 */ /* 0x000ea60000100800 */
[----:B0-----:R-:W3:Y:S04]  /*70ea0*/  LDL R8, [R1+0x118] ;  /* 0x0001180001087983 */ /* 0x001ee80000100800 */
[----:B--2---:R0:W-:Y:S01]  /*70eb0*/  STL [R1+0x2408], R7 ;  /* 0x0024080701007387 */ /* 0x0041e20000100800 */
[----:B------:R-:W2:Y:S02]  /*70ec0*/  LDL R5, [R1+0xd8] ;  /* 0x0000d80001057983 */ /* 0x000ea40000100800 */
[----:B------:R-:W3:Y:S02]  /*70ed0*/  LDL R19, [R1+0xf8] ;  /* 0x0000f80001137983 */ /* 0x000ee40000100800 */
[----:B------:R-:W3:Y:S02]  /*70ee0*/  LDL R6, [R1+0xe8] ;  /* 0x0000e80001067983 */ /* 0x000ee40000100800 */
[----:B------:R-:W-:Y:S01]  /*70ef0*/  FFMA R0, R27, c[0x0][0x188], -R20 ;  /* 0x000062001b007a23 */ /* 0x000fe20000000814 */
[----:B0-----:R-:W3:Y:S03]  /*70f00*/  LDL R7, [R1+0x108] ;  /* 0x0001080001077983 */ /* 0x001ee60000100800 */
[----:B------:R-:W-:Y:S01]  /*70f10*/  FMUL R0, R0, 1.4426950216293334961 ;  /* 0x3fb8aa3b00007820 */ /* 0x000fe20000400000 */
[----:B--2---:R0:W-:Y:S01]  /*70f20*/  STL [R1+0x2404], R5 ;  /* 0x0024040501007387 */ /* 0x0041e20000100800 */
[----:B------:R-:W2:Y:S02]  /*70f30*/  LDL R20, [R1+0x94] ;  /* 0x0000940001147983 */ /* 0x000ea40000100800 */
[----:B------:R1:W1:Y:S01]  /*70f40*/  MUFU.EX2 R25, R0 ;  /* 0x0000000000197308 */ /* 0x0002620000000800 */
[----:B------:R-:W2:Y:S02]  /*70f50*/  LDL R4, [R1+0xb8] ;  /* 0x0000b80001047983 */ /* 0x000ea40000100800 */
[----:B----4-:R-:W-:-:S02]  /*70f60*/  FADD R17, R16, R17 ;  /* 0x0000001110117221 */ /* 0x010fc40000000000 */
[----:B------:R-:W-:Y:S01]  /*70f70*/  FADD R16, R23, R26 ;  /* 0x0000001a17107221 */ /* 0x000fe20000000000 */
[----:B0-----:R-:W4:Y:S01]  /*70f80*/  LDL R5, [R1+0xe4] ;  /* 0x0000e40001057983 */ /* 0x001f220000100800 */
[----:B------:R-:W-:Y:S02]  /*70f90*/  FADD R15, R14, R15 ;  /* 0x0000000f0e0f7221 */ /* 0x000fe40000000000 */
[----:B------:R-:W-:Y:S02]  /*70fa0*/  FADD R14, R22, R28 ;  /* 0x0000001c160e7221 */ /* 0x000fe40000000000 */
[----:B---3--:R-:W-:Y:S01]  /*70fb0*/  FADD R13, R13, R11 ;  /* 0x0000000b0d0d7221 */ /* 0x008fe20000000000 */
[----:B--2---:R0:W-:Y:S01]  /*70fc0*/  STL [R1+0x2400], R20 ;  /* 0x0024001401007387 */ /* 0x0041e20000100800 */
[----:B------:R-:W2:Y:S02]  /*70fd0*/  LDL R3, [R1+0x98] ;  /* 0x0000980001037983 */ /* 0x000ea40000100800 */
[----:B------:R-:W3:Y:S02]  /*70fe0*/  LDL R2, [R1+0x88] ;  /* 0x0000880001027983 */ /* 0x000ee40000100800 */
[----:B-1----:R-:W2:Y:S01]  /*70ff0*/  LDL R0, [R1+0x110c] ;  /* 0x00110c0001007983 */ /* 0x002ea20000100800 */
[----:B------:R-:W2:Y:S04]  /*71000*/  LDL R27, [R1+0x10f4] ;  /* 0x0010f400011b7983 */ /* 0x000ea80000100800 */
[----:B------:R-:W2:Y:S04]  /*71010*/  LDL R24, [R1+0x10f8] ;  /* 0x0010f80001187983 */ /* 0x000ea80000100800 */
[----:B0-----:R-:W2:Y:S01]  /*71020*/  LDL R20, [R1+0xb4] ;  /* 0x0000b40001147983 */ /* 0x001ea20000100800 */
[----:B------:R0:W-:Y:S02]  /*71030*/  STL [R1+0x23f4], R18 ;  /* 0x0023f41201007387 */ /* 0x0001e40000100800 */
[----:B------:R-:W2:Y:S02]  /*71040*/  LDL R26, [R1+0x1134] ;  /* 0x00113400011a7983 */ /* 0x000ea40000100800 */
[----:B------:R-:W2:Y:S01]  /*71050*/  LDL R23, [R1+0x1138] ;  /* 0x0011380001177983 */ /* 0x000ea20000100800 */
[----:B0-----:R-:W2:Y:S01]  /*71060*/  LDL R18, [R1+0xd4] ;  /* 0x0000d40001127983 */ /* 0x001ea20000100800 */
[----:B------:R-:W-:Y:S02]  /*71070*/  STL [R1+0x10cc], R25 ;  /* 0x0010cc1901007387 */ /* 0x000fe40000100800 */
[----:B------:R0:W-:Y:S02]  /*71080*/  STL [R1+0x2388], R25 ;  /* 0x0023881901007387 */ /* 0x0001e40000100800 */
[----:B------:R-:W2:Y:S01]  /*71090*/  LDL R28, [R1+0x1120] ;  /* 0x00112000011c7983 */ /* 0x000ea20000100800 */
[----:B------:R-:W2:Y:S04]  /*710a0*/  LDL R22, [R1+0x1128] ;  /* 0x0011280001167983 */ /* 0x000ea80000100800 */
[----:B0-----:R-:W2:Y:S01]  /*710b0*/  LDL R25, [R1+0x1100] ;  /* 0x0011000001197983 */ /* 0x001ea20000100800 */
[----:B------:R-:W2:Y:S02]  /*710c0*/  LDL.LU R11, [R1+0x2414] ;  /* 0x00241400010b7983 */ /* 0x000ea40000300800 */
[----:B------:R-:W-:-:S02]  /*710d0*/  FADD R10, R10, R9 ;  /* 0x000000090a0a7221 */ /* 0x000fc40000000000 */
[----:B--2---:R-:W-:Y:S02]  /*710e0*/  FADD R12, R12, R11 ;  /* 0x0000000b0c0c7221 */ /* 0x004fe40000000000 */
[----:B------:R-:W-:Y:S02]  /*710f0*/  FADD R11, R21, R29 ;  /* 0x0000001d150b7221 */ /* 0x000fe40000000000 */
[----:B------:R-:W2:Y:S04]  /*71100*/  LDL R29, [R1+0x1108] ;  /* 0x00110800011d7983 */ /* 0x000ea80000100800 */
[----:B------:R-:W2:Y:S01]  /*71110*/  LDL R21, [R1+0x1110] ;  /* 0x0011100001157983 */ /* 0x000ea20000100800 */
[----:B------:R-:W2:Y:S02]  /*71120*/  LDL.LU R9, [R1+0x2410] ;  /* 0x0024100001097983 */ /* 0x000ea40000300800 */
[----:B--2---:R-:W-:-:S02]  /*71130*/  FADD R9, R9, R8 ;  /* 0x0000000809097221 */ /* 0x004fc40000000000 */
[----:B------:R-:W2:Y:S02]  /*71140*/  LDL.LU R8, [R1+0x240c] ;  /* 0x00240c0001087983 */ /* 0x000ea40000300800 */
[----:B--2---:R-:W-:Y:S02]  /*71150*/  FADD R8, R8, R7 ;  /* 0x0000000708087221 */ /* 0x004fe40000000000 */
[----:B------:R-:W2:Y:S01]  /*71160*/  LDL.LU R7, [R1+0x2408] ;  /* 0x0024080001077983 */ /* 0x000ea20000300800 */
[----:B----4-:R-:W-:Y:S02]  /*71170*/  FADD R6, R6, R5 ;  /* 0x0000000506067221 */ /* 0x010fe40000000000 */
[----:B--2---:R-:W-:Y:S02]  /*71180*/  FADD R7, R19, R7 ;  /* 0x0000000713077221 */ /* 0x004fe40000000000 */
[----:B------:R-:W2:Y:S01]  /*71190*/  LDL R19, [R1+0x10e4] ;  /* 0x0010e40001137983 */ /* 0x000ea20000100800 */
[----:B------:R-:W4:Y:S02]  /*711a0*/  LDL.LU R5, [R1+0x2404] ;  /* 0x0024040001057983 */ /* 0x000f240000300800 */
[----:B------:R-:W-:-:S02]  /*711b0*/  FADD R4, R4, R20 ;  /* 0x0000001404047221 */ /* 0x000fc40000000000 */
[----:B----4-:R-:W-:Y:S02]  /*711c0*/  FADD R5, R5, R18 ;  /* 0x0000001205057221 */ /* 0x010fe40000000000 */
[----:B------:R-:W4:Y:S01]  /*711d0*/  LDL R18, [R1+0x10d4] ;  /* 0x0010d40001127983 */ /* 0x000f220000100800 */
[----:B------:R-:W2:Y:S02]  /*711e0*/  LDL.LU R20, [R1+0x2400] ;  /* 0x0024000001147983 */ /* 0x000ea40000300800 */
[----:B--2---:R-:W-:Y:S02]  /*711f0*/  FADD R3, R3, R20 ;  /* 0x0000001403037221 */ /* 0x004fe40000000000 */
[----:B------:R-:W2:Y:S03]  /*71200*/  LDL.LU R20, [R1+0x23fc] ;  /* 0x0023fc0001147983 */ /* 0x000ea60000300800 */
[----:B------:R0:W-:Y:S02]  /*71210*/  STL [R1+0x23f0], R3 ;  /* 0x0023f00301007387 */ /* 0x0001e40000100800 */
[----:B0-----:R-:W3:Y:S01]  /*71220*/  LDL R3, [R1+0x84] ;  /* 0x0000840001037983 */ /* 0x001ee20000100800 */
[----:B------:R-:W-:-:S02]  /*71230*/  FADD R0, R0, R25 ;  /* 0x0000001900007221 */ /* 0x000fc40000000000 */
[----:B------:R-:W-:Y:S02]  /*71240*/  FADD R24, R24, R27 ;  /* 0x0000001b18187221 */ /* 0x000fe40000000000 */
[----:B------:R-:W-:Y:S02]  /*71250*/  FADD R23, R23, R26 ;  /* 0x0000001a17177221 */ /* 0x000fe40000000000 */
[----:B------:R-:W-:Y:S02]  /*71260*/  FADD R22, R22, R28 ;  /* 0x0000001c16167221 */ /* 0x000fe40000000000 */
[----:B------:R-:W-:Y:S02]  /*71270*/  FADD R21, R21, R29 ;  /* 0x0000001d15157221 */ /* 0x000fe40000000000 */
[----:B---3--:R-:W-:-:S05]  /*71280*/  FADD R2, R2, R3 ;  /* 0x0000000302027221 */ /* 0x008fca0000000000 */
[----:B------:R0:W-:Y:S01]  /*71290*/  STL [R1+0x23ec], R2 ;  /* 0x0023ec0201007387 */ /* 0x0001e20000100800 */
[----:B------:R1:W-:Y:S02]  /*712a0*/  STL [R1+0x23e8], R0 ;  /* 0x0023e80001007387 */ /* 0x0003e40000100800 */
[----:B--2---:R-:W-:Y:S01]  /*712b0*/  FADD R20, R20, R19 ;  /* 0x0000001314147221 */ /* 0x004fe20000000000 */
[----:B0-----:R-:W2:Y:S04]  /*712c0*/  LDL R2, [R1+0x13c] ;  /* 0x00013c0001027983 */ /* 0x001ea80000100800 */
[----:B-1----:R-:W3:Y:S01]  /*712d0*/  LDL R0, [R1+0x154] ;  /* 0x0001540001007983 */ /* 0x002ee20000100800 */
[----:B------:R0:W-:Y:S02]  /*712e0*/  STL [R1+0x23e4], R24 ;  /* 0x0023e41801007387 */ /* 0x0001e40000100800 */
[----:B------:R-:W2:Y:S02]  /*712f0*/  LDL R3, [R1+0x124] ;  /* 0x0001240001037983 */ /* 0x000ea40000100800 */
[----:B------:R-:W2:Y:S01]  /*71300*/  LDL R25, [R1+0x114] ;  /* 0x0001140001197983 */ /* 0x000ea20000100800 */
[----:B0-----:R-:W2:Y:S01]  /*71310*/  LDL R24, [R1+0x184] ;  /* 0x0001840001187983 */ /* 0x001ea20000100800 */
        /* <DEDUP_REMOVED lines=8> */
[----:B------:R0:W-:Y:S03]  /*713a0*/  STL [R1+0x23d8], R21 ;  /* 0x0023d81501007387 */ /* 0x0001e60000100800 */
[----:B0-----:R-:W2:Y:S01]  /*713b0*/  LDL R21, [R1+0x1c4] ;  /* 0x0001c40001157983 */ /* 0x001ea20000100800 */
[----:B------:R-:W4:Y:S02]  /*713c0*/  LDL.LU R19, [R1+0x23f8] ;  /* 0x0023f80001137983 */ /* 0x000f240000300800 */
[----:B------:R0:W-:Y:S02]  /*713d0*/  STL [R1+0x23d4], R20 ;  /* 0x0023d41401007387 */ /* 0x0001e40000100800 */
[----:B0-----:R-:W2:Y:S01]  /*713e0*/  LDL R20, [R1+0x1d4] ;  /* 0x0001d40001147983 */ /* 0x001ea20000100800 */
[----:B----4-:R-:W-:-:S03]  /*713f0*/  FADD R19, R19, R18 ;  /* 0x0000001213137221 */ /* 0x010fc60000000000 */
[----:B------:R-:W4:Y:S02]  /*71400*/  LDL.LU R18, [R1+0x23f4] ;  /* 0x0023f40001127983 */ /* 0x000f240000300800 */
[----:B------:R0:W-:Y:S02]  /*71410*/  STL [R1+0x23d0], R19 ;  /* 0x0023d01301007387 */ /* 0x0001e40000100800 */
[----:B0-----:R-:W4:Y:S01]  /*71420*/  LDL R19, [R1+0x1e4] ;  /* 0x0001e40001137983 */ /* 0x001f220000100800 */
[----:B--2---:R-:W-:Y:S02]  /*71430*/  FADD R17, R20, R17 ;  /* 0x0000001114117221 */ /* 0x004fe40000000000 */
[----:B------:R-:W-:Y:S02]  /*71440*/  FADD R16, R21, R16 ;  /* 0x0000001015107221 */ /* 0x000fe40000000000 */
[----:B------:R-:W-:Y:S02]  /*71450*/  FADD R15, R22, R15 ;  /* 0x0000000f160f7221 */ /* 0x000fe40000000000 */
[----:B------:R-:W-:-:S02]  /*71460*/  FADD R14, R23, R14 ;  /* 0x0000000e170e7221 */ /* 0x000fc40000000000 */
[----:B------:R-:W-:Y:S02]  /*71470*/  FADD R13, R24, R13 ;  /* 0x0000000d180d7221 */ /* 0x000fe40000000000 */
[----:B---3--:R-:W-:Y:S02]  /*71480*/  FADD R12, R0, R12 ;  /* 0x0000000c000c7221 */ /* 0x008fe40000000000 */
[----:B------:R-:W-:Y:S02]  /*71490*/  FADD R11, R2, R11 ;  /* 0x0000000b020b7221 */ /* 0x000fe40000000000 */
[----:B------:R-:W-:Y:S02]  /*714a0*/  FADD R10, R3, R10 ;  /* 0x0000000a030a7221 */ /* 0x000fe40000000000 */
[----:B------:R-:W-:Y:S02]  /*714b0*/  FADD R9, R25, R9 ;  /* 0x0000000919097221 */ /* 0x000fe40000000000 */
[----:B------:R-:W-:-:S02]  /*714c0*/  FADD R8, R27, R8 ;  /* 0x000000081b087221 */ /* 0x000fc40000000000 */
[----:B------:R-:W-:Y:S02]  /*714d0*/  FADD R7, R26, R7 ;  /* 0x000000071a077221 */ /* 0x000fe40000000000 */
[----:B------:R-:W-:Y:S02]  /*714e0*/  FADD R6, R28, R6 ;  /* 0x000000061c067221 */ /* 0x000fe40000000000 */
[----:B------:R-:W-:Y:S02]  /*714f0*/  FADD R5, R29, R5 ;  /* 0x000000051d057221 */ /* 0x000fe40000000000 */
[----:B----4-:R-:W-:-:S05]  /*71500*/  FADD R18, R19, R18 ;  /* 0x0000001213127221 */ /* 0x010fca0000000000 */
[----:B------:R0:W-:Y:S01]  /*71510*/  STL [R1+0x23cc], R18 ;  /* 0x0023cc1201007387 */ /* 0x0001e20000100800 */
[----:B------:R1:W-:Y:S02]  /*71520*/  STL [R1+0x23c8], R17 ;  /* 0x0023c81101007387 */ /* 0x0003e40000100800 */
[----:B------:R2:W-:Y:S02]  /*71530*/  STL [R1+0x23c4], R16 ;  /* 0x0023c41001007387 */ /* 0x0005e40000100800 */
[----:B------:R3:W-:Y:S01]  /*71540*/  STL [R1+0x23c0], R15 ;  /* 0x0023c00f01007387 */ /* 0x0007e20000100800 */
        /* <DEDUP_REMOVED lines=9> */
[----:B------:R-:W4:Y:S02]  /*715e0*/  LDL R3, [R1+0xb0] ;  /* 0x0000b00001037983 */ /* 0x000f240000100800 */
[----:B------:R-:W4:Y:S02]  /*715f0*/  LDL R2, [R1+0x90] ;  /* 0x0000900001027983 */ /* 0x000f240000100800 */
[----:B------:R-:W4:Y:S01]  /*71600*/  LDL R0, [R1+0x80] ;  /* 0x0000800001007983 */ /* 0x000f220000100800 */
[----:B------:R-:W4:Y:S04]  /*71610*/  LDL R24, [R1+0x1104] ;  /* 0x0011040001187983 */ /* 0x000f280000100800 */
[----:B------:R-:W4:Y:S04]  /*71620*/  LDL R23, [R1+0x1124] ;  /* 0x0011240001177983 */ /* 0x000f280000100800 */
[----:B------:R-:W4:Y:S04]  /*71630*/  LDL R22, [R1+0x1130] ;  /* 0x0011300001167983 */ /* 0x000f280000100800 */
[----:B------:R-:W4:Y:S04]  /*71640*/  LDL R21, [R1+0x1118] ;  /* 0x0011180001157983 */ /* 0x000f280000100800 */
[----:B------:R-:W4:Y:S04]  /*71650*/  LDL R20, [R1+0x10f0] ;  /* 0x0010f00001147983 */ /* 0x000f280000100800 */
[----:B------:R-:W4:Y:S04]  /*71660*/  LDL R19, [R1+0x10e0] ;  /* 0x0010e00001137983 */ /* 0x000f280000100800 */
[----:B0-----:R-:W4:Y:S04]  /*71670*/  LDL R18, [R1+0x10d0] ;  /* 0x0010d00001127983 */ /* 0x001f280000100800 */
[----:B-1----:R-:W4:Y:S04]  /*71680*/  LDL R17, [R1+0x1e0] ;  /* 0x0001e00001117983 */ /* 0x002f280000100800 */
[----:B--2---:R-:W2:Y:S04]  /*71690*/  LDL R16, [R1+0x1d0] ;  /* 0x0001d00001107983 */ /* 0x004ea80000100800 */
[----:B---3--:R-:W3:Y:S04]  /*716a0*/  LDL R15, [R1+0x1c0] ;  /* 0x0001c000010f7983 */ /* 0x008ee80000100800 */
[----:B------:R-:W2:Y:S04]  /*716b0*/  LDL R14, [R1+0x1b0] ;  /* 0x0001b000010e7983 */ /* 0x000ea80000100800 */
[----:B------:R-:W2:Y:S04]  /*716c0*/  LDL R13, [R1+0x1a0] ;  /* 0x0001a000010d7983 */ /* 0x000ea80000100800 */
[----:B------:R-:W2:Y:S04]  /*716d0*/  LDL R12, [R1+0x180] ;  /* 0x00018000010c7983 */ /* 0x000ea80000100800 */
[----:B------:R-:W2:Y:S04]  /*716e0*/  LDL R11, [R1+0x150] ;  /* 0x00015000010b7983 */ /* 0x000ea80000100800 */
[----:B------:R-:W2:Y:S04]  /*716f0*/  LDL R10, [R1+0x134] ;  /* 0x00013400010a7983 */ /* 0x000ea80000100800 */
[----:B------:R-:W2:Y:S04]  /*71700*/  LDL R9, [R1+0x120] ;  /* 0x0001200001097983 */ /* 0x000ea80000100800 */
[----:B------:R-:W2:Y:S04]  /*71710*/  LDL R8, [R1+0x110] ;  /* 0x0001100001087983 */ /* 0x000ea80000100800 */
[----:B------:R-:W2:Y:S04]  /*71720*/  LDL R7, [R1+0x100] ;  /* 0x0001000001077983 */ /* 0x000ea80000100800 */
[----:B------:R-:W2:Y:S01]  /*71730*/  LDL R6, [R1+0xec] ;  /* 0x0000ec0001067983 */ /* 0x000ea20000100800 */
[----:B------:R0:W-:Y:S02]  /*71740*/  STL [R1+0x2398], R5 ;  /* 0x0023980501007387 */ /* 0x0001e40000100800 */
[----:B------:R-:W2:Y:S01]  /*71750*/  LDL R25, [R1+0x7c] ;  /* 0x00007c0001197983 */ /* 0x000ea20000100800 */
[----:B0-----:R-:W3:Y:S04]  /*71760*/  LDL R5, [R1+0xdc] ;  /* 0x0000dc0001057983 */ /* 0x001ee80000100800 */
[----:B--2---:R0:W-:Y:S04]  /*71770*/  STL [R1+0x238c], R25 ;  /* 0x00238c1901007387 */ /* 0x0041e80000100800 */
[----:B0-----:R-:W2:Y:S04]  /*71780*/  LDL R25, [R1+0x8c] ;  /* 0x00008c0001197983 */ /* 0x001ea80000100800 */
[----:B--2---:R0:W-:Y:S04]  /*71790*/  STL [R1+0x2390], R25 ;  /* 0x0023901901007387 */ /* 0x0041e80000100800 */
[----:B0-----:R-:W2:Y:S01]  /*717a0*/  LDL R25, [R1+0x9c] ;  /* 0x00009c0001197983 */ /* 0x001ea20000100800 */
[----:B----4-:R-:W-:-:S03]  /*717b0*/  FADD R4, R3, R4 ;  /* 0x0000000403047221 */ /* 0x010fc60000000000 */
[----:B--2---:R0:W-:Y:S01]  /*717c0*/  STL [R1+0x2394], R25 ;  /* 0x0023941901007387 */ /* 0x0041e20000100800 */
[----:B------:R-:W2:Y:S02]  /*717d0*/  LDL R28, [R1+0x10fc] ;  /* 0x0010fc00011c7983 */ /* 0x000ea40000100800 */
[----:B------:R-:W4:Y:S02]  /*717e0*/  LDL R29, [R1+0x111c] ;  /* 0x00111c00011d7983 */ /* 0x000f240000100800 */
[----:B------:R-:W2:Y:S01]  /*717f0*/  LDL R27, [R1+0x112c] ;  /* 0x00112c00011b7983 */ /* 0x000ea20000100800 */
[----:B------:R-:W2:Y:S04]  /*71800*/  LDL R26, [R1+0x1114] ;  /* 0x00111400011a7983 */ /* 0x000ea80000100800 */
[----:B0-----:R-:W2:Y:S01]  /*71810*/  LDL R25, [R1+0xbc] ;  /* 0x0000bc0001197983 */ /* 0x001ea20000100800 */
[----:B------:R-:W2:Y:S02]  /*71820*/  LDL.LU R3, [R1+0x23f0] ;  /* 0x0023f00001037983 */ /* 0x000ea40000300800 */
[----:B--2---:R-:W-:-:S02]  /*71830*/  FADD R3, R2, R3 ;  /* 0x0000000302037221 */ /* 0x004fc40000000000 */
[----:B------:R-:W2:Y:S02]  /*71840*/  LDL.LU R2, [R1+0x23ec] ;  /* 0x0023ec0001027983 */ /* 0x000ea40000300800 */
[----:B--2---:R-:W-:Y:S02]  /*71850*/  FADD R2, R0, R2 ;  /* 0x0000000200027221 */ /* 0x004fe40000000000 */
[----:B------:R-:W2:Y:S02]  /*71860*/  LDL.LU R0, [R1+0x23e8] ;  /* 0x0023e80001007983 */ /* 0x000ea40000300800 */
[----:B--2---:R-:W-:Y:S02]  /*71870*/  FADD R0, R24, R0 ;  /* 0x0000000018007221 */ /* 0x004fe40000000000 */
        /* <DEDUP_REMOVED lines=16> */
[----:B------:R-:W3:Y:S02]  /*71980*/  LDL.LU R16, [R1+0x23c4] ;  /* 0x0023c40001107983 */ /* 0x000ee40000300800 */
[----:B---3--:R-:W-:Y:S02]  /*71990*/  FADD R16, R15, R16 ;  /* 0x000000100f107221 */ /* 0x008fe40000000000 */
        /* <DEDUP_REMOVED lines=26> */
[----:B------:R-:W2:Y:S01]  /*71b40*/  LDL.LU R25, [R1+0x238c] ;  /* 0x00238c0001197983 */ /* 0x000ea20000300800 */
[----:B------:R-:W-:Y:S02]  /*71b50*/  FADD R0, R28, R0 ;  /* 0x000000001c007221 */ /* 0x000fe40000000000 */
[----:B----4-:R-:W-:Y:S02]  /*71b60*/  FADD R24, R29, R24 ;  /* 0x000000181d187221 */ /* 0x010fe40000000000 */
[----:B--2---:R-:W-:Y:S02]  /*71b70*/  FADD R2, R25, R2 ;  /* 0x0000000219027221 */ /* 0x004fe40000000000 */
[----:B------:R-:W2:Y:S01]  /*71b80*/  LDL.LU R25, [R1+0x2388] ;  /* 0x0023880001197983 */ /* 0x000ea20000300800 */
[----:B------:R-:W3:Y:S02]  /*71b90*/  LDL.LU R28, [R1+0x2384] ;  /* 0x00238400011c7983 */ /* 0x000ee40000300800 */
[----:B------:R-:W4:Y:S02]  /*71ba0*/  LDL.LU R29, [R1+0x2380] ;  /* 0x00238000011d7983 */ /* 0x000f240000300800 */
[----:B------:R-:W-:Y:S01]  /*71bb0*/  STL [R1+0x237c], R13 ;  /* 0x00237c0d01007387 */ /* 0x000fe20000100800 */
[----:B------:R-:W-:Y:S01]  /*71bc0*/  STL [R1+0x2378], R9 ;  /* 0x0023780901007387 */ /* 0x000fe20000100800 */
[----:B------:R-:W-:-:S02]  /*71bd0*/  FADD R22, R26, R22 ;  /* 0x000000161a167221 */ /* 0x000fc40000000000 */
[----:B------:R-:W-:Y:S02]  /*71be0*/  FADD R23, R27, R23 ;  /* 0x000000171b177221 */ /* 0x000fe40000000000 */
[----:B------:R-:W-:Y:S01]  /*71bf0*/  SHFL.BFLY PT, R27, R18, 0x2, 0x1f ;  /* 0x0c401f00121b7f89 */ /* 0x000fe200000e0000 */
[----:B--2---:R-:W-:Y:S02]  /*71c00*/  FADD R19, R25, R19 ;  /* 0x0000001319137221 */ /* 0x004fe40000000000 */
[----:B----4-:R-:W-:Y:S02]  /*71c10*/  FADD R21, R29, R21 ;  /* 0x000000151d157221 */ /* 0x010fe40000000000 */
[----:B------:R-:W-:Y:S02]  /*71c20*/  SHFL.BFLY PT, R29, R9, 0x2, 0x1f ;  /* 0x0c401f00091d7f89 */ /* 0x000fe400000e0000 */
[----:B------:R-:W-:Y:S02]  /*71c30*/  SHFL.BFLY PT, R9, R8, 0x2, 0x1f ;  /* 0x0c401f0008097f89 */ /* 0x000fe400000e0000 */
[----:B------:R-:W-:Y:S01]  /*71c40*/  SHFL.BFLY PT, R25, R16, 0x2, 0x1f ;  /* 0x0c401f0010197f89 */ /* 0x000fe200000e0000 */
[----:B------:R-:W-:Y:S02]  /*71c50*/  SHFL.BFLY PT, R9, R6, 0x2, 0x1f ;  /* 0x0c401f0006097f89 */ /* 0x000fe400000e0000 */
[----:B---3--:R-:W-:-:S02]  /*71c60*/  FADD R20, R28, R20 ;  /* 0x000000141c147221 */ /* 0x008fc40000000000 */
[----:B------:R-:W-:Y:S01]  /*71c70*/  SHFL.BFLY PT, R25, R13, 0x2, 0x1f ;  /* 0x0c401f000d197f89 */ /* 0x000fe200000e0000 */
[----:B------:R-:W-:Y:S04]  /*71c80*/  SHFL.BFLY PT, R9, R4, 0x2, 0x1f ;  /* 0x0c401f0004097f89 */ /* 0x000fe800000e0000 */
[----:B------:R-:W-:Y:S01]  /*71c90*/  SHFL.BFLY PT, R13, R7, 0x2, 0x1f ;  /* 0x0c401f00070d7f89 */ /* 0x000fe200000e0000 */
[----:B------:R-:W-:Y:S02]  /*71ca0*/  SHFL.BFLY PT, R9, R2, 0x2, 0x1f ;  /* 0x0c401f0002097f89 */ /* 0x000fe400000e0000 */
[----:B------:R-:W-:Y:S02]  /*71cb0*/  SHFL.BFLY PT, R13, R5, 0x2, 0x1f ;  /* 0x0c401f00050d7f89 */ /* 0x000fe400000e0000 */
        /* <DEDUP_REMOVED lines=8> */
[----:B------:R-:W0:Y:S02]  /*71d40*/  SHFL.BFLY PT, R9, R19, 0x2, 0x1f ;  /* 0x0c401f0013097f89 */ /* 0x000e2400000e0000 */
[----:B0-----:R-:W-:-:S02]  /*71d50*/  FADD R9, R18, R13 ;  /* 0x0000000d12097221 */ /* 0x001fc40000000000 */
[----:B------:R-:W0:Y:S04]  /*71d60*/  SHFL.BFLY PT, R18, R17, 0x2, 0x1f ;  /* 0x0c401f0011127f89 */ /* 0x000e2800000e0000 */
[----:B------:R-:W1:Y:S01]  /*71d70*/  SHFL.BFLY PT, R13, R16, 0x2, 0x1f ;  /* 0x0c401f00100d7f89 */ /* 0x000e6200000e0000 */
[----:B0-----:R-:W-:Y:S02]  /*71d80*/  FADD R18, R17, R18 ;  /* 0x0000001211127221 */ /* 0x001fe40000000000 */
[----:B-1----:R-:W-:-:S03]  /*71d90*/  FADD R16, R16, R13 ;  /* 0x0000000d10107221 */ /* 0x002fc60000000000 */
[----:B------:R-:W-:Y:S01]  /*71da0*/  STL [R1+0x28], R18 ;  /* 0x0000281201007387 */ /* 0x000fe20000100800 */
[----:B------:R-:W2:Y:S02]  /*71db0*/  LDL.LU R13, [R1+0x237c] ;  /* 0x00237c00010d7983 */ /* 0x000ea40000300800 */
[----:B------:R0:W-:Y:S02]  /*71dc0*/  STL [R1+0x24], R16 ;  /* 0x0000241001007387 */ /* 0x0001e40000100800 */
[----:B0-----:R-:W-:Y:S02]  /*71dd0*/  MOV R16, R9 ;  /* 0x0000000900107202 */ /* 0x001fe40000000f00 */
[----:B------:R-:W3:Y:S04]  /*71de0*/  LDL.LU R9, [R1+0x2378] ;  /* 0x0023780001097983 */ /* 0x000ee80000300800 */
[----:B------:R-:W-:Y:S02]  /*71df0*/  SHFL.BFLY PT, R26, R17, 0x2, 0x1f ;  /* 0x0c401f00111a7f89 */ /* 0x000fe400000e0000 */
[----:B------:R-:W0:Y:S02]  /*71e00*/  SHFL.BFLY PT, R17, R15, 0x2, 0x1f ;  /* 0x0c401f000f117f89 */ /* 0x000e2400000e0000 */
[----:B------:R-:W1:Y:S04]  /*71e10*/  SHFL.BFLY PT, R18, R14, 0x2, 0x1f ;  /* 0x0c401f000e127f89 */ /* 0x000e6800000e0000 */
[----:B------:R0:W-:Y:S01]  /*71e20*/  SHFL.BFLY PT, R27, R15, 0x2, 0x1f ;  /* 0x0c401f000f1b7f89 */ /* 0x0001e200000e0000 */
[----:B------:R1:W-:Y:S02]  /*71e30*/  SHFL.BFLY PT, R26, R14, 0x2, 0x1f ;  /* 0x0c401f000e1a7f89 */ /* 0x0003e400000e0000 */
[----:B0-----:R-:W-:-:S02]  /*71e40*/  FADD R15, R15, R17 ;  /* 0x000000110f0f7221 */ /* 0x001fc40000000000 */
[----:B-1----:R-:W-:-:S03]  /*71e50*/  FADD R14, R14, R18 ;  /* 0x000000120e0e7221 */ /* 0x002fc60000000000 */
[----:B------:R-:W-:Y:S04]  /*71e60*/  STL [R1+0x1c], R15 ;  /* 0x00001c0f01007387 */ /* 0x000fe80000100800 */
[----:B------:R-:W0:Y:S04]  /*71e70*/  SHFL.BFLY PT, R26, R12, 0x2, 0x1f ;  /* 0x0c401f000c1a7f89 */ /* 0x000e2800000e0000 */
[----:B------:R-:W1:Y:S01]  /*71e80*/  SHFL.BFLY PT, R28, R10, 0x2, 0x1f ;  /* 0x0c401f000a1c7f89 */ /* 0x000e6200000e0000 */
[----:B0-----:R-:W-:Y:S02]  /*71e90*/  FADD R17, R12, R26 ;  /* 0x0000001a0c117221 */ /* 0x001fe40000000000 */
[----:B-1----:R-:W-:-:S02]  /*71ea0*/  FADD R10, R10, R28 ;  /* 0x0000001c0a0a7221 */ /* 0x002fc40000000000 */
[----:B--2---:R-:W-:Y:S02]  /*71eb0*/  FADD R18, R13, R25 ;  /* 0x000000190d127221 */ /* 0x004fe40000000000 */
[----:B------:R-:W2:Y:S01]  /*71ec0*/  LDL R25, [R1+0x28] ;  /* 0x0000280001197983 */ /* 0x000ea20000100800 */
[----:B------:R-:W-:Y:S02]  /*71ed0*/  STL [R1+0x10], R14 ;  /* 0x0000100e01007387 */ /* 0x000fe40000100800 */
[----:B------:R-:W0:Y:S02]  /*71ee0*/  SHFL.BFLY PT, R14, R8, 0x2, 0x1f ;  /* 0x0c401f00080e7f89 */ /* 0x000e2400000e0000 */
[----:B------:R-:W4:Y:S02]  /*71ef0*/  LDL R28, [R1+0x10] ;  /* 0x00001000011c7983 */ /* 0x000f240000100800 */
[----:B0-----:R-:W-:Y:S02]  /*71f00*/  FADD R8, R8, R14 ;  /* 0x0000000e08087221 */ /* 0x001fe40000000000 */
[----:B------:R-:W0:Y:S02]  /*71f10*/  SHFL.BFLY PT, R14, R6, 0x2, 0x1f ;  /* 0x0c401f00060e7f89 */ /* 0x000e2400000e0000 */
[----:B0-----:R-:W-:-:S02]  /*71f20*/  FADD R6, R6, R14 ;  /* 0x0000000e06067221 */ /* 0x001fc40000000000 */
[----:B------:R-:W0:Y:S04]  /*71f30*/  SHFL.BFLY PT, R14, R3, 0x2, 0x1f ;  /* 0x0c401f00030e7f89 */ /* 0x000e2800000e0000 */
[----:B------:R-:W-:Y:S01]  /*71f40*/  STL [R1+0x8], R18 ;  /* 0x0000081201007387 */ /* 0x000fe20000100800 */
[----:B0-----:R-:W-:-:S03]  /*71f50*/  FADD R3, R3, R14 ;  /* 0x0000000e03037221 */ /* 0x001fc60000000000 */
[----:B------:R-:W0:Y:S01]  /*71f60*/  SHFL.BFLY PT, R14, R24, 0x2, 0x1f ;  /* 0x0c401f00180e7f89 */ /* 0x000e2200000e0000 */
[----:B---3--:R-:W-:Y:S02]  /*71f70*/  FADD R9, R9, R29 ;  /* 0x0000001d09097221 */ /* 0x008fe40000000000 */
[----:B------:R-:W3:Y:S02]  /*71f80*/  LDL R29, [R1+0x1c] ;  /* 0x00001c00011d7983 */ /* 0x000ee40000100800 */
[----:B------:R-:W-:Y:S02]  /*71f90*/  STL [R1+0x4], R17 ;  /* 0x0000041101007387 */ /* 0x000fe40000100800 */
[----:B0-----:R-:W-:Y:S02]  /*71fa0*/  FADD R12, R24, R14 ;  /* 0x0000000e180c7221 */ /* 0x001fe40000000000 */
[----:B------:R-:W3:Y:S04]  /*71fb0*/  LDL R24, [R1+0x24] ;  /* 0x0000240001187983 */ /* 0x000ee80000100800 */
[----:B------:R-:W0:Y:S02]  /*71fc0*/  SHFL.BFLY PT, R15, R7, 0x2, 0x1f ;  /* 0x0c401f00070f7f89 */ /* 0x000e2400000e0000 */
[----:B0-----:R-:W-:-:S02]  /*71fd0*/  FADD R7, R7, R15 ;  /* 0x0000000f07077221 */ /* 0x001fc40000000000 */
[----:B------:R-:W0:Y:S04]  /*71fe0*/  SHFL.BFLY PT, R15, R4, 0x2, 0x1f ;  /* 0x0c401f00040f7f89 */ /* 0x000e2800000e0000 */
[----:B------:R-:W1:Y:S01]  /*71ff0*/  SHFL.BFLY PT, R13, R5, 0x2, 0x1f ;  /* 0x0c401f00050d7f89 */ /* 0x000e6200000e0000 */
[----:B0-----:R-:W-:-:S03]  /*72000*/  FADD R4, R4, R15 ;  /* 0x0000000f04047221 */ /* 0x001fc60000000000 */
[----:B------:R-:W0:Y:S01]  /*72010*/  SHFL.BFLY PT, R15, R2, 0x2, 0x1f ;  /* 0x0c401f00020f7f89 */ /* 0x000e2200000e0000 */
[----:B-1----:R-:W-:Y:S02]  /*72020*/  FADD R5, R5, R13 ;  /* 0x0000000d05057221 */ /* 0x002fe40000000000 */
[----:B------:R-:W1:Y:S02]  /*72030*/  SHFL.BFLY PT, R13, R0, 0x2, 0x1f ;  /* 0x0c401f00000d7f89 */ /* 0x000e6400000e0000 */
[----:B0-----:R-:W-:Y:S02]  /*72040*/  FADD R2, R2, R15 ;  /* 0x0000000f02027221 */ /* 0x001fe40000000000 */
[----:B------:R-:W0:Y:S04]  /*72050*/  SHFL.BFLY PT, R15, R23, 0x2, 0x1f ;  /* 0x0c401f00170f7f89 */ /* 0x000e2800000e0000 */
[----:B------:R-:W0:Y:S01]  /*72060*/  SHFL.BFLY PT, R27, R11, 0x2, 0x1f ;  /* 0x0c401f000b1b7f89 */ /* 0x000e2200000e0000 */
[----:B-1----:R-:W-:-:S03]  /*72070*/  FADD R0, R0, R13 ;  /* 0x0000000d00007221 */ /* 0x002fc60000000000 */
[----:B------:R-:W1:Y:S04]  /*72080*/  SHFL.BFLY PT, R26, R19, 0x2, 0x1f ;  /* 0x0c401f00131a7f89 */ /* 0x000e6800000e0000 */
[----:B------:R-:W1:Y:S01]  /*72090*/  SHFL.BFLY PT, R14, R22, 0x2, 0x1f ;  /* 0x0c401f00160e7f89 */ /* 0x000e6200000e0000 */
[----:B0-----:R-:W-:Y:S01]  /*720a0*/  FADD R13, R23, R15 ;  /* 0x0000000f170d7221 */ /* 0x001fe20000000000 */
[----:B------:R-:W-:Y:S02]  /*720b0*/  MOV R23, R16 ;  /* 0x0000001000177202 */ /* 0x000fe40000000f00 */
[----:B------:R-:W0:Y:S01]  /*720c0*/  SHFL.BFLY PT, R16, R20, 0x2, 0x1f ;  /* 0x0c401f0014107f89 */ /* 0x000e2200000e0000 */
[----:B------:R-:W-:Y:S02]  /*720d0*/  FADD R11, R11, R27 ;  /* 0x0000001b0b0b7221 */ /* 0x000fe40000000000 */
[----:B-1----:R-:W-:-:S02]  /*720e0*/  FADD R27, R19, R26 ;  /* 0x0000001a131b7221 */ /* 0x002fc40000000000 */
[----:B------:R-:W-:Y:S01]  /*720f0*/  FADD R14, R22, R14 ;  /* 0x0000000e160e7221 */ /* 0x000fe20000000000 */
[----:B------:R-:W-:Y:S04]  /*72100*/  SHFL.BFLY PT, R26, R23, 0x1, 0x1f ;  /* 0x0c201f00171a7f89 */ /* 0x000fe800000e0000 */
[----:B------:R-:W1:Y:S01]  /*72110*/  SHFL.BFLY PT, R15, R21, 0x2, 0x1f ;  /* 0x0c401f00150f7f89 */ /* 0x000e6200000e0000 */
[----:B0-----:R-:W-:-:S03]  /*72120*/  FADD R16, R20, R16 ;  /* 0x0000001014107221 */ /* 0x001fc60000000000 */
[----:B------:R-:W-:Y:S02]  /*72130*/  SHFL.BFLY PT, R22, R17, 0x1, 0x1f ;  /* 0x0c201f0011167f89 */ /* 0x000fe400000e0000 */
[----:B------:R-:W-:Y:S02]  /*72140*/  SHFL.BFLY PT, R17, R11, 0x1, 0x1f ;  /* 0x0c201f000b117f89 */ /* 0x000fe400000e0000 */
[----:B-1----:R-:W-:Y:S02]  /*72150*/  FADD R15, R21, R15 ;  /* 0x0000000f150f7221 */ /* 0x002fe40000000000 */
[----:B------:R-:W-:Y:S04]  /*72160*/  SHFL.BFLY PT, R21, R0, 0x1, 0x1f ;  /* 0x0c201f0000157f89 */ /* 0x000fe800000e0000 */
[----:B------:R-:W-:Y:S04]  /*72170*/  SHFL.BFLY PT, R17, R8, 0x1, 0x1f ;  /* 0x0c201f0008117f89 */ /* 0x000fe800000e0000 */
[----:B--2---:R-:W0:Y:S04]  /*72180*/  SHFL.BFLY PT, R25, R25, 0x1, 0x1f ;  /* 0x0c201f0019197f89 */ /* 0x004e2800000e0000 */
[----:B0-----:R0:W-:Y:S02]  /*72190*/  STL [R1+0x2374], R25 ;  /* 0x0023741901007387 */ /* 0x0011e40000100800 */
[----:B0-----:R-:W-:-:S02]  /*721a0*/  IMAD.MOV.U32 R25, RZ, RZ, R23 ;  /* 0x000000ffff197224 */ /* 0x001fc400078e0017 */
[----:B------:R-:W-:Y:S02]  /*721b0*/  SHFL.BFLY PT, R23, R18, 0x1, 0x1f ;  /* 0x0c201f0012177f89 */ /* 0x000fe400000e0000 */
[----:B------:R-:W-:Y:S02]  /*721c0*/  SHFL.BFLY PT, R18, R9, 0x1, 0x1f ;  /* 0x0c201f0009127f89 */ /* 0x000fe400000e0000 */
[----:B------:R-:W-:Y:S02]  /*721d0*/  SHFL.BFLY PT, R18, R6, 0x1, 0x1f ;  /* 0x0c201f0006127f89 */ /* 0x000fe400000e0000 */
[----:B------:R-:W-:Y:S01]  /*721e0*/  SHFL.BFLY PT, R18, R3, 0x1, 0x1f ;  /* 0x0c201f0003127f89 */ /* 0x000fe200000e0000 */
[----:B------:R-:W-:Y:S01]  /*721f0*/  SHFL.BFLY PT, R18, R14, 0x1, 0x1f ;  /* 0x0c201f000e127f89 */ /* 0x000fe200000e0000 */
[----:B------:R-:W-:Y:S03]  /*72200*/  SHFL.BFLY PT, R18, R16, 0x1, 0x1f ;  /* 0x0c201f0010127f89 */ /* 0x000fe600000e0000 */
[----:B------:R-:W-:Y:S01]  /*72210*/  SHFL.BFLY PT, R17, R5, 0x1, 0x1f ;  /* 0x0c201f0005117f89 */ /* 0x000fe200000e0000 */
[----:B------:R-:W-:Y:S02]  /*72220*/  SHFL.BFLY PT, R17, R2, 0x1, 0x1f ;  /* 0x0c201f0002117f89 */ /* 0x000fe400000e0000 */
[----:B------:R-:W-:Y:S02]  /*72230*/  SHFL.BFLY PT, R17, R15, 0x1, 0x1f ;  /* 0x0c201f000f117f89 */ /* 0x000fe400000e0000 */
[----:B------:R-:W-:Y:S02]  /*72240*/  SHFL.BFLY PT, R17, R27, 0x1, 0x1f ;  /* 0x0c201f001b117f89 */ /* 0x000fe400000e0000 */
[----:B------:R-:W-:Y:S01]  /*72250*/  FADD R26, R25, R26 ;  /* 0x0000001a191a7221 */ /* 0x000fe20000000000 */
[----:B---3--:R-:W0:Y:S04]  /*72260*/  SHFL.BFLY PT, R24, R24, 0x1, 0x1f ;  /* 0x0c201f0018187f89 */ /* 0x008e2800000e0000 */
[----:B0-----:R0:W-:Y:S04]  /*72270*/  STL [R1+0x2370], R24 ;  /* 0x0023701801007387 */ /* 0x0011e80000100800 */
[----:B0-----:R-:W2:Y:S01]  /*72280*/  LDL.LU R24, [R1+0x28] ;  /* 0x0000280001187983 */ /* 0x001ea20000300800 */
[----:B------:R0:W-:Y:S03]  /*72290*/  STL [R1+0x236c], R0 ;  /* 0x00236c0001007387 */ /* 0x0001e60000100800 */
[----:B0-----:R-:W3:Y:S01]  /*722a0*/  LDL.LU R0, [R1+0x10] ;  /* 0x0000100001007983 */ /* 0x001ee20000300800 */
[----:B------:R0:W-:Y:S03]  /*722b0*/  STL [R1+0x2364], R18 ;  /* 0x0023641201007387 */ /* 0x0001e60000100800 */
[----:B0-----:R-:W2:Y:S01]  /*722c0*/  LDL.LU R18, [R1+0x1c] ;  /* 0x00001c0001127983 */ /* 0x001ea20000300800 */
[----:B------:R0:W-:Y:S03]  /*722d0*/  STL [R1+0x2360], R16 ;  /* 0x0023601001007387 */ /* 0x0001e60000100800 */
[----:B0-----:R-:W2:Y:S01]  /*722e0*/  LDL.LU R16, [R1+0x4] ;  /* 0x0000040001107983 */ /* 0x001ea20000300800 */
[----:B------:R0:W-:Y:S03]  /*722f0*/  STL [R1+0x2368], R27 ;  /* 0x0023681b01007387 */ /* 0x0001e60000100800 */
[----:B0-----:R-:W2:Y:S01]  /*72300*/  LDL.LU R27, [R1+0x8] ;  /* 0x00000800011b7983 */ /* 0x001ea20000300800 */
[----:B------:R-:W2:Y:S02]  /*72310*/  LDL.LU R25, [R1+0x2374] ;  /* 0x0023740001197983 */ /* 0x000ea40000300800 */
[----:B------:R0:W-:Y:S02]  /*72320*/  STL [R1+0x2350], R26 ;  /* 0x0023501a01007387 */ /* 0x0001e40000100800 */
[----:B0-----:R-:W3:Y:S04]  /*72330*/  LDL.LU R26, [R1+0x24] ;  /* 0x00002400011a7983 */ /* 0x001ee80000300800 */
[----:B----4-:R-:W3:Y:S04]  /*72340*/  SHFL.BFLY PT, R28, R28, 0x1, 0x1f ;  /* 0x0c201f001c1c7f89 */ /* 0x010ee800000e0000 */
[----:B------:R-:W-:Y:S04]  /*72350*/  SHFL.BFLY PT, R19, R10, 0x1, 0x1f ;  /* 0x0c201f000a137f89 */ /* 0x000fe800000e0000 */
[----:B------:R-:W-:Y:S01]  /*72360*/  SHFL.BFLY PT, R29, R29, 0x1, 0x1f ;  /* 0x0c201f001d1d7f89 */ /* 0x000fe200000e0000 */
[----:B--2---:R-:W-:-:S03]  /*72370*/  FADD R25, R24, R25 ;  /* 0x0000001918197221 */ /* 0x004fc60000000000 */
[----:B------:R-:W2:Y:S01]  /*72380*/  LDL.LU R24, [R1+0x2370] ;  /* 0x0023700001187983 */ /* 0x000ea20000300800 */
[----:B---3--:R-:W-:-:S03]  /*72390*/  FADD R28, R0, R28 ;  /* 0x0000001c001c7221 */ /* 0x008fc60000000000 */
[----:B------:R-:W0:Y:S02]  /*723a0*/  SHFL.BFLY PT, R0, R10, 0x1, 0x1f ;  /* 0x0c201f000a007f89 */ /* 0x000e2400000e0000 */
[----:B0-----:R-:W-:Y:S02]  /*723b0*/  FADD R10, R10, R0 ;  /* 0x000000000a0a7221 */ /* 0x001fe40000000000 */
[----:B------:R-:W0:Y:S01]  /*723c0*/  SHFL.BFLY PT, R0, R6, 0x1, 0x1f ;  /* 0x0c201f0006007f89 */ /* 0x000e2200000e0000 */
[----:B------:R-:W-:-:S03]  /*723d0*/  FADD R29, R18, R29 ;  /* 0x0000001d121d7221 */ /* 0x000fc60000000000 */
[----:B------:R-:W-:Y:S01]  /*723e0*/  STL [R1+0x2354], R25 ;  /* 0x0023541901007387 */ /* 0x000fe20000100800 */
[----:B0-----:R-:W-:-:S03]  /*723f0*/  FADD R6, R6, R0 ;  /* 0x0000000006067221 */ /* 0x001fc60000000000 */
[----:B------:R-:W0:Y:S02]  /*72400*/  SHFL.BFLY PT, R0, R5, 0x1, 0x1f ;  /* 0x0c201f0005007f89 */ /* 0x000e2400000e0000 */
[----:B0-----:R-:W-:Y:S02]  /*72410*/  FADD R5, R5, R0 ;  /* 0x0000000005057221 */ /* 0x001fe40000000000 */
[----:B--2---:R-:W-:-:S05]  /*72420*/  FADD R24, R26, R24 ;  /* 0x000000181a187221 */ /* 0x004fca0000000000 */
[----:B------:R-:W-:Y:S01]  /*72430*/  STL [R1+0x2358], R24 ;  /* 0x0023581801007387 */ /* 0x000fe20000100800 */
[----:B------:R0:W-:Y:S03]  /*72440*/  STL [R1+0x235c], R29 ;  /* 0x00235c1d01007387 */ /* 0x0001e60000100800 */
[----:B0-----:R-:W2:Y:S01]  /*72450*/  LDL.LU R29, [R1+0x78] ;  /* 0x00007800011d7983 */ /* 0x001ea20000300800 */
[----:B------:R-:W3:Y:S02]  /*72460*/  LDL.LU R24, [R1+0x74] ;  /* 0x0000740001187983 */ /* 0x000ee40000300800 */
[----:B------:R-:W4:Y:S02]  /*72470*/  LDL.LU R25, [R1+0x70] ;  /* 0x0000700001197983 */ /* 0x000f240000300800 */
[----:B------:R-:W2:Y:S01]  /*72480*/  LDL.LU R26, [R1+0x6c] ;  /* 0x00006c00011a7983 */ /* 0x000ea20000300800 */
[----:B------:R-:W2:Y:S04]  /*72490*/  LDL.LU R0, [R1+0x236c] ;  /* 0x00236c0001007983 */ /* 0x000ea80000300800 */
[----:B------:R-:W0:Y:S01]  /*724a0*/  SHFL.BFLY PT, R18, R11, 0x1, 0x1f ;  /* 0x0c201f000b127f89 */ /* 0x000e2200000e0000 */
[----:B------:R-:W-:-:S02]  /*724b0*/  FADD R23, R27, R23 ;  /* 0x000000171b177221 */ /* 0x000fc40000000000 */
[----:B------:R-:W1:Y:S02]  /*724c0*/  SHFL.BFLY PT, R27, R9, 0x1, 0x1f ;  /* 0x0c201f00091b7f89 */ /* 0x000e6400000e0000 */
[----:B------:R-:W-:Y:S02]  /*724d0*/  FADD R22, R16, R22 ;  /* 0x0000001610167221 */ /* 0x000fe40000000000 */
[----:B------:R-:W1:Y:S01]  /*724e0*/  SHFL.BFLY PT, R16, R8, 0x1, 0x1f ;  /* 0x0c201f0008107f89 */ /* 0x000e6200000e0000 */
[----:B0-----:R-:W-:-:S03]  /*724f0*/  FADD R11, R11, R18 ;  /* 0x000000120b0b7221 */ /* 0x001fc60000000000 */
[----:B------:R-:W0:Y:S04]  /*72500*/  SHFL.BFLY PT, R18, R7, 0x1, 0x1f ;  /* 0x0c201f0007127f89 */ /* 0x000e2800000e0000 */
[----:B------:R0:W-:Y:S01]  /*72510*/  SHFL.BFLY PT, R19, R7, 0x1, 0x1f ;  /* 0x0c201f0007137f89 */ /* 0x0001e200000e0000 */
[----:B-1----:R-:W-:-:S03]  /*72520*/  FADD R9, R9, R27 ;  /* 0x0000001b09097221 */ /* 0x002fc60000000000 */
[----:B------:R-:W1:Y:S01]  /*72530*/  SHFL.BFLY PT, R27, R4, 0x1, 0x1f ;  /* 0x0c201f00041b7f89 */ /* 0x000e6200000e0000 */
[----:B------:R-:W-:-:S03]  /*72540*/  FADD R8, R8, R16 ;  /* 0x0000001008087221 */ /* 0x000fc60000000000 */
[----:B------:R-:W1:Y:S01]  /*72550*/  SHFL.BFLY PT, R16, R3, 0x1, 0x1f ;  /* 0x0c201f0003107f89 */ /* 0x000e6200000e0000 */
[----:B0-----:R-:W-:-:S03]  /*72560*/  FADD R7, R7, R18 ;  /* 0x0000001207077221 */ /* 0x001fc60000000000 */
[----:B------:R-:W0:Y:S04]  /*72570*/  SHFL.BFLY PT, R18, R2, 0x1, 0x1f ;  /* 0x0c201f0002127f89 */ /* 0x000e2800000e0000 */
[----:B------:R1:W-:Y:S04]  /*72580*/  SHFL.BFLY PT, R19, R4, 0x1, 0x1f ;  /* 0x0c201f0004137f89 */ /* 0x0003e800000e0000 */
[----:B------:R-:W0:Y:S01]  /*72590*/  SHFL.BFLY PT, R20, R12, 0x1, 0x1f ;  /* 0x0c201f000c147f89 */ /* 0x000e2200000e0000 */
[----:B------:R-:W0:Y:S02]  /*725a0*/  SHFL.BFLY PT, R19, R13, 0x1, 0x1f ;  /* 0x0c201f000d137f89 */ /* 0x000e2400000e0000 */
[----:B-1----:R-:W-:-:S02]  /*725b0*/  FADD R4, R4, R27 ;  /* 0x0000001b04047221 */ /* 0x002fc40000000000 */
[----:B------:R-:W1:Y:S01]  /*725c0*/  SHFL.BFLY PT, R27, R14, 0x1, 0x1f ;  /* 0x0c201f000e1b7f89 */ /* 0x000e6200000e0000 */
[----:B------:R-:W-:Y:S02]  /*725d0*/  FADD R3, R3, R16 ;  /* 0x0000001003037221 */ /* 0x000fe40000000000 */
[----:B0-----:R-:W-:Y:S02]  /*725e0*/  FADD R2, R2, R18 ;  /* 0x0000001202027221 */ /* 0x001fe40000000000 */
[----:B------:R-:W0:Y:S01]  /*725f0*/  SHFL.BFLY PT, R18, R15, 0x1, 0x1f ;  /* 0x0c201f000f127f89 */ /* 0x000e2200000e0000 */
[----:B------:R-:W-:Y:S02]  /*72600*/  FADD R12, R12, R20 ;  /* 0x000000140c0c7221 */ /* 0x000fe40000000000 */
[----:B------:R-:W4:Y:S02]  /*72610*/  LDL.LU R20, [R1+0x5c] ;  /* 0x00005c0001147983 */ /* 0x000f240000300800 */
[----:B------:R-:W-:-:S02]  /*72620*/  FADD R13, R13, R19 ;  /* 0x000000130d0d7221 */ /* 0x000fc40000000000 */
[----:B------:R-:W4:Y:S01]  /*72630*/  LDL.LU R19, [R1+0x60] ;  /* 0x0000600001137983 */ /* 0x000f220000300800 */
[----:B-1----:R-:W-:-:S03]  /*72640*/  FADD R14, R14, R27 ;  /* 0x0000001b0e0e7221 */ /* 0x002fc60000000000 */
[----:B------:R-:W4:Y:S01]  /*72650*/  LDL.LU R27, [R1+0x2368] ;  /* 0x00236800011b7983 */ /* 0x000f220000300800 */
[----:B0-----:R-:W-:-:S03]  /*72660*/  FADD R15, R15, R18 ;  /* 0x000000120f0f7221 */ /* 0x001fc60000000000 */
[----:B------:R-:W4:Y:S01]  /*72670*/  LDL.LU R18, [R1+0x2364] ;  /* 0x0023640001127983 */ /* 0x000f220000300800 */
[----:B--2---:R-:W-:-:S03]  /*72680*/  FADD R0, R0, R21 ;  /* 0x0000001500007221 */ /* 0x004fc60000000000 */
[----:B------:R-:W0:Y:S02]  /*72690*/  S2R R21, SR_TID.X ;  /* 0x0000000000157919 */ /* 0x000e240000002100 */
[C---:B0-----:R-:W-:Y:S01]  /*726a0*/  LOP3.LUT R16, R21.reuse, 0x1c, RZ, 0xc0, !PT ;  /* 0x0000001c15107812 */ /* 0x041fe200078ec0ff */
[----:B------:R-:W-:-:S04]  /*726b0*/  LOP3.LUT R21, R21, 0xff, RZ, 0xc0, !PT ;  /* 0x000000ff15157812 */ /* 0x000fc800078ec0ff */
[----:B------:R-:W-:Y:S02]  /*726c0*/  SHF.R.U32.HI R21, RZ, 0x3, R21 ;  /* 0x00000003ff157819 */ /* 0x000fe40000011615 */
[----:B------:R-:W-:Y:S02]  /*726d0*/  SHF.L.U32 R16, R16, 0x3, RZ ;  /* 0x0000000310107819 */ /* 0x000fe400000006ff */
[----:B------:R-:W-:-:S04]  /*726e0*/  LOP3.LUT R21, R21, 0x1c, RZ, 0xc0, !PT ;  /* 0x0000001c15157812 */ /* 0x000fc800078ec0ff */
[----:B------:R-:W-:Y:S02]  /*726f0*/  IADD3 R21, R16, R21, RZ ;  /* 0x0000001510157210 */ /* 0x000fe40007ffe0ff */
[----:B------:R-:W2:Y:S04]  /*72700*/  LDL.LU R16, [R1+0x2360] ;  /* 0x0023600001107983 */ /* 0x000ea80000300800 */
[----:B------:R0:W-:Y:S01]  /*72710*/  @!P1 STS [R21+0x40000], R29 ;  /* 0x0400001d15009388 */ /* 0x0001e20000000800 */
[----:B---3--:R1:W-:Y:S02]  /*72720*/  @!P1 STS [R21+0x40100], R24 ;  /* 0x0401001815009388 */ /* 0x0083e40000000800 */
[----:B----4-:R3:W-:Y:S01]  /*72730*/  @!P1 STS [R21+0x40200], R25 ;  /* 0x0402001915009388 */ /* 0x0107e20000000800 */
[----:B------:R4:W-:Y:S01]  /*72740*/  @!P1 STS [R21+0x40300], R26 ;  /* 0x0403001a15009388 */ /* 0x0009e20000000800 */
[----:B------:R-:W-:-:S02]  /*72750*/  FADD R17, R27, R17 ;  /* 0x000000111b117221 */ /* 0x000fc40000000000 */
[----:B--2---:R-:W-:Y:S02]  /*72760*/  FADD R18, R16, R18 ;  /* 0x0000001210127221 */ /* 0x004fe40000000000 */
[----:B------:R-:W2:Y:S01]  /*72770*/  LDL.LU R16, [R1+0x64] ;  /* 0x0000640001107983 */ /* 0x000ea20000300800 */
[----:B------:R-:W2:Y:S02]  /*72780*/  LDL.LU R27, [R1+0x68] ;  /* 0x00006800011b7983 */ /* 0x000ea40000300800 */
[----:B0-----:R-:W2:Y:S02]  /*72790*/  LDL.LU R29, [R1+0x235c] ;  /* 0x00235c00011d7983 */ /* 0x001ea40000300800 */
[----:B-1----:R-:W2:Y:S01]  /*727a0*/  LDL.LU R24, [R1+0x2358] ;  /* 0x0023580001187983 */ /* 0x002ea20000300800 */
[----:B---3--:R-:W3:Y:S01]  /*727b0*/  LDL.LU R25, [R1+0x2354] ;  /* 0x0023540001197983 */ /* 0x008ee20000300800 */
[----:B----4-:R-:W4:Y:S03]  /*727c0*/  LDL.LU R26, [R1+0x2350] ;  /* 0x00235000011a7983 */ /* 0x010f260000300800 */
[----:B--2---:R-:W-:Y:S01]  /*727d0*/  @!P1 STS [R21+0x40400], R27 ;  /* 0x0404001b15009388 */ /* 0x004fe20000000800 */
[----:B------:R-:W-:Y:S02]  /*727e0*/  @!P1 STS [R21+0x40500], R16 ;  /* 0x0405001015009388 */ /* 0x000fe40000000800 */
[----:B------:R-:W-:Y:S02]  /*727f0*/  @!P1 STS [R21+0x40600], R19 ;  /* 0x0406001315009388 */ /* 0x000fe40000000800 */
[----:B------:R-:W-:Y:S01]  /*72800*/  @!P1 STS [R21+0x40700], R20 ;  /* 0x0407001415009388 */ /* 0x000fe20000000800 */
[----:B----4-:R-:W-:Y:S01]  /*72810*/  @!P1 STS [R21+0x40800], R26 ;  /* 0x0408001a15009388 */ /* 0x010fe20000000800 */
[----:B---3--:R-:W-:Y:S02]  /*72820*/  @!P1 STS [R21+0x40900], R25 ;  /* 0x0409001915009388 */ /* 0x008fe40000000800 */
[----:B------:R-:W-:Y:S02]  /*72830*/  @!P1 STS [R21+0x40a00], R24 ;  /* 0x040a001815009388 */ /* 0x000fe40000000800 */
[----:B------:R-:W-:Y:S01]  /*72840*/  @!P1 STS [R21+0x40b00], R29 ;  /* 0x040b001d15009388 */ /* 0x000fe20000000800 */
[----:B------:R-:W-:Y:S01]  /*72850*/  @!P1 STS [R21+0x40c00], R28 ;  /* 0x040c001c15009388 */ /* 0x000fe20000000800 */
[----:B------:R-:W-:Y:S02]  /*72860*/  @!P1 STS [R21+0x40d00], R23 ;  /* 0x040d001715009388 */ /* 0x000fe40000000800 */
        /* <DEDUP_REMOVED lines=17> */
[----:B------:R0:W-:Y:S02]  /*72980*/  @!P1 STS [R21+0x41f00], R17 ;  /* 0x041f001115009388 */ /* 0x0001e40000000800 */
[----:B0-----:R-:W2:Y:S04]  /*72990*/  LDL.LU R17, [R1+0x258] ;  /* 0x0002580001117983 */ /* 0x001ea80000300800 */
[----:B------:R-:W0:Y:S04]  /*729a0*/  S2R R21, SR_TID.X ;  /* 0x0000000000157919 */ /* 0x000e280000002100 */
[----:B------:R-:W-:Y:S01]  /*729b0*/  BAR.SYNC.DEFER_BLOCKING 0x0 ;  /* 0x0000000000007b1d */ /* 0x000fe20000010000 */
[----:B0-----:R-:W-:-:S05]  /*729c0*/  LOP3.LUT R10, R21, 0xff, RZ, 0xc0, !PT ;  /* 0x000000ff150a7812 */ /* 0x001fca00078ec0ff */
[----:B------:R-:W0:Y:S04]  /*729d0*/  LDS R3, [R10.X4+0x40000] ;  /* 0x040000000a037984 */ /* 0x000e280000004800 */
[----:B------:R-:W1:Y:S04]  /*729e0*/  LDS R4, [R10.X4+0x40400] ;  /* 0x040400000a047984 */ /* 0x000e680000004800 */
[----:B------:R-:W3:Y:S04]  /*729f0*/  LDS R0, [R10.X4+0x40800] ;  /* 0x040800000a007984 */ /* 0x000ee80000004800 */
[----:B0-----:R-:W0:Y:S04]  /*72a00*/  SHFL.BFLY PT, R5, R3, 0x4, 0x1f ;  /* 0x0c801f0003057f89 */ /* 0x001e2800000e0000 */
[----:B-1----:R-:W1:Y:S04]  /*72a10*/  SHFL.BFLY PT, R6, R4, 0x4, 0x1f ;  /* 0x0c801f0004067f89 */ /* 0x002e6800000e0000 */
[----:B---3--:R-:W3:Y:S01]  /*72a20*/  SHFL.BFLY PT, R2, R0, 0x4, 0x1f ;  /* 0x0c801f0000027f89 */ /* 0x008ee200000e0000 */
[----:B0-----:R-:W-:-:S02]  /*72a30*/  FADD R3, R3, R5 ;  /* 0x0000000503037221 */ /* 0x001fc40000000000 */
[----:B-1----:R-:W-:Y:S02]  /*72a40*/  FADD R6, R4, R6 ;  /* 0x0000000604067221 */ /* 0x002fe40000000000 */
[----:B---3--:R-:W-:Y:S01]  /*72a50*/  FADD R2, R0, R2 ;  /* 0x0000000200027221 */ /* 0x008fe20000000000 */
[----:B------:R-:W0:Y:S04]  /*72a60*/  SHFL.BFLY PT, R4, R3, 0x2, 0x1f ;  /* 0x0c401f0003047f89 */ /* 0x000e2800000e0000 */
[----:B------:R-:W1:Y:S04]  /*72a70*/  SHFL.BFLY PT, R5, R6, 0x2, 0x1f ;  /* 0x0c401f0006057f89 */ /* 0x000e6800000e0000 */
[----:B------:R-:W3:Y:S04]  /*72a80*/  SHFL.BFLY PT, R0, R2, 0x2, 0x1f ;  /* 0x0c401f0002007f89 */ /* 0x000ee800000e0000 */
[----:B------:R-:W4:Y:S01]  /*72a90*/  S2R R19, SR_TID.X ;  /* 0x0000000000137919 */ /* 0x000f220000002100 */
[----:B0-----:R-:W-:-:S02]  /*72aa0*/  FADD R3, R3, R4 ;  /* 0x0000000403037221 */ /* 0x001fc40000000000 */
[----:B-1----:R-:W-:Y:S02]  /*72ab0*/  FADD R5, R6, R5 ;  /* 0x0000000506057221 */ /* 0x002fe40000000000 */
[----:B---3--:R-:W-:Y:S02]  /*72ac0*/  FADD R0, R2, R0 ;  /* 0x0000000002007221 */ /* 0x008fe40000000000 */
[----:B------:R-:W0:Y:S04]  /*72ad0*/  SHFL.BFLY PT, R2, R3, 0x1, 0x1f ;  /* 0x0c201f0003027f89 */ /* 0x000e2800000e0000 */
[----:B------:R-:W1:Y:S04]  /*72ae0*/  SHFL.BFLY PT, R4, R5, 0x1, 0x1f ;  /* 0x0c201f0005047f89 */ /* 0x000e6800000e0000 */
[----:B------:R-:W3:Y:S01]  /*72af0*/  SHFL.BFLY PT, R6, R0, 0x1, 0x1f ;  /* 0x0c201f0000067f89 */ /* 0x000ee200000e0000 */
[----:B0-----:R-:W-:-:S02]  /*72b00*/  FADD R2, R3, R2 ;  /* 0x0000000203027221 */ /* 0x001fc40000000000 */
[----:B-1----:R-:W-:Y:S02]  /*72b10*/  FADD R3, R5, R4 ;  /* 0x0000000405037221 */ /* 0x002fe40000000000 */
[----:B---3--:R-:W-:Y:S01]  /*72b20*/  FADD R0, R0, R6 ;  /* 0x0000000600007221 */ /* 0x008fe20000000000 */
[----:B------:R-:W-:Y:S02]  /*72b30*/  @!P0 STS [R10.X4+0x40000], R2 ;  /* 0x040000020a008388 */ /* 0x000fe40000004800 */
[----:B------:R-:W-:Y:S02]  /*72b40*/  @!P0 STS [R10.X4+0x40400], R3 ;  /* 0x040400030a008388 */ /* 0x000fe40000004800 */
[----:B------:R-:W-:Y:S02]  /*72b50*/  @!P0 STS [R10.X4+0x40800], R0 ;  /* 0x040800000a008388 */ /* 0x000fe40000004800 */
[----:B----4-:R-:W0:Y:S01]  /*72b60*/  LDS R9, [R19.X4+0x40c00] ;  /* 0x040c000013097984 */ /* 0x010e220000004800 */
[----:B------:R-:W-:Y:S04]  /*72b70*/  LDS R7, [R19.X4+0x41000] ;  /* 0x0410000013077984 */ /* 0x000fe80000004800 */
[----:B------:R-:W-:Y:S04]  /*72b80*/  LDS R6, [R19.X4+0x41400] ;  /* 0x0414000013067984 */ /* 0x000fe80000004800 */
[----:B------:R-:W-:Y:S04]  /*72b90*/  LDS R5, [R19.X4+0x41800] ;  /* 0x0418000013057984 */ /* 0x000fe80000004800 */
[----:B------:R-:W-:Y:S04]  /*72ba0*/  LDS R4, [R19.X4+0x41c00] ;  /* 0x041c000013047984 */ /* 0x000fe80000004800 */
[----:B0-----:R-:W0:Y:S04]  /*72bb0*/  SHFL.BFLY PT, R10, R9, 0x4, 0x1f ;  /* 0x0c801f00090a7f89 */ /* 0x001e2800000e0000 */
[----:B--2---:R1:W-:Y:S04]  /*72bc0*/  STL [R1+0x234c], R17 ;  /* 0x00234c1101007387 */ /* 0x0043e80000100800 */
[----:B-1----:R-:W2:Y:S01]  /*72bd0*/  LDL.LU R17, [R1+0x268] ;  /* 0x0002680001117983 */ /* 0x002ea20000300800 */
        /* <DEDUP_REMOVED lines=17> */
[----:B------:R1:W-:Y:S02]  /*72cf0*/  STL [R1+0x22b0], R19 ;  /* 0x0022b01301007387 */ /* 0x0003e40000100800 */
[----:B-1----:R-:W2:Y:S01]  /*72d00*/  LDL.LU R19, [R1+0x264] ;  /* 0x0002640001137983 */ /* 0x002ea20000300800 */
[----:B0-----:R0:W-:Y:S03]  /*72d10*/  STL [R1+0x2348], R10 ;  /* 0x0023480a01007387 */ /* 0x0011e60000100800 */
[----:B0-----:R-:W2:Y:S01]  /*72d20*/  LDL.LU R10, [R1+0x260] ;  /* 0x00026000010a7983 */ /* 0x001ea20000300800 */
[----:B------:R0:W-:Y:S03]  /*72d30*/  STL [R1+0x2344], R9 ;  /* 0x0023440901007387 */ /* 0x0001e60000100800 */
[----:B0-----:R-:W2:Y:S02]  /*72d40*/  LDL.LU R9, [R1+0x26c] ;  /* 0x00026c0001097983 */ /* 0x001ea40000300800 */
[----:B--2---:R-:W-:-:S02]  /*72d50*/  F2FP.BF16.PACK_AB R9, R17, R9 ;  /* 0x000000091109723e */ /* 0x004fc400000010ff */
[----:B------:R-:W3:Y:S01]  /*72d60*/  LDL.LU R17, [R1+0x234c] ;  /* 0x00234c0001117983 */ /* 0x000ee20000300800 */
[----:B------:R-:W-:Y:S02]  /*72d70*/  F2FP.BF16.PACK_AB R19, R10, R19 ;  /* 0x000000130a13723e */ /* 0x000fe400000010ff */
[----:B------:R4:W-:Y:S01]  /*72d80*/  STL [R1+0x92c], R9 ;  /* 0x00092c0901007387 */ /* 0x0009e20000100800 */
[----:B------:R-:W-:Y:S02]  /*72d90*/  F2FP.BF16.PACK_AB R12, R13, R12 ;  /* 0x0000000c0d0c723e */ /* 0x000fe400000010ff */
[----:B------:R-:W-:Y:S01]  /*72da0*/  STL [R1+0x924], R19 ;  /* 0x0009241301007387 */ /* 0x000fe20000100800 */
[----:B----4-:R-:W-:Y:S02]  /*72db0*/  F2FP.BF16.PACK_AB R9, R15, R14 ;  /* 0x0000000e0f09723e */ /* 0x010fe400000010ff */
[----:B---3--:R-:W-:-:S05]  /*72dc0*/  F2FP.BF16.PACK_AB R10, R17, R18 ;  /* 0x00000012110a723e */ /* 0x008fca00000010ff */
[----:B------:R0:W-:Y:S01]  /*72dd0*/  STL [R1+0x928], R10 ;  /* 0x0009280a01007387 */ /* 0x0001e20000100800 */
[----:B------:R1:W-:Y:S02]  /*72de0*/  STL [R1+0x920], R9 ;  /* 0x0009200901007387 */ /* 0x0003e40000100800 */
[----:B------:R-:W-:Y:S01]  /*72df0*/  STL [R1+0x91c], R12 ;  /* 0x00091c0c01007387 */ /* 0x000fe20000100800 */
[----:B0-----:R-:W-:Y:S02]  /*72e00*/  F2FP.BF16.PACK_AB R10, R11, R22 ;  /* 0x000000160b0a723e */ /* 0x001fe400000010ff */
[----:B-1----:R-:W-:Y:S01]  /*72e10*/  F2FP.BF16.PACK_AB R9, R23, R28 ;  /* 0x0000001c1709723e */ /* 0x002fe200000010ff */
[----:B------:R-:W-:Y:S02]  /*72e20*/  F2FP.BF16.PACK_AB R11, R29, R24 ;  /* 0x000000181d0b723e */ /* 0x000fe400000010ff */
[----:B------:R0:W-:Y:S02]  /*72e30*/  STL [R1+0x914], R10 ;  /* 0x0009140a01007387 */ /* 0x0001e40000100800 */
[----:B------:R1:W-:Y:S02]  /*72e40*/  STL [R1+0x918], R9 ;  /* 0x0009180901007387 */ /* 0x0003e40000100800 */
[----:B------:R2:W-:Y:S01]  /*72e50*/  STL [R1+0x910], R11 ;  /* 0x0009100b01007387 */ /* 0x0005e20000100800 */
[----:B0-----:R-:W-:-:S02]  /*72e60*/  F2FP.BF16.PACK_AB R10, R25, R26 ;  /* 0x0000001a190a723e */ /* 0x001fc400000010ff */
[----:B-1----:R-:W-:Y:S02]  /*72e70*/  F2FP.BF16.PACK_AB R9, R27, R16 ;  /* 0x000000101b09723e */ /* 0x002fe400000010ff */
[----:B--2---:R-:W-:Y:S01]  /*72e80*/  F2FP.BF16.PACK_AB R11, R20, R21 ;  /* 0x00000015140b723e */ /* 0x004fe200000010ff */
[----:B------:R0:W-:Y:S04]  /*72e90*/  STL [R1+0x90c], R10 ;  /* 0x00090c0a01007387 */ /* 0x0001e80000100800 */
[----:B0-----:R-:W2:Y:S01]  /*72ea0*/  LDL.LU R10, [R1+0x208] ;  /* 0x00020800010a7983 */ /* 0x001ea20000300800 */
[----:B------:R0:W-:Y:S03]  /*72eb0*/  STL [R1+0x904], R9 ;  /* 0x0009040901007387 */ /* 0x0001e60000100800 */
[----:B0-----:R-:W2:Y:S01]  /*72ec0*/  LDL.LU R9, [R1+0x20c] ;  /* 0x00020c0001097983 */ /* 0x001ea20000300800 */
[----:B------:R-:W-:Y:S02]  /*72ed0*/  STL [R1+0x908], R11 ;  /* 0x0009080b01007387 */ /* 0x000fe40000100800 */
[----:B------:R-:W3:Y:S02]  /*72ee0*/  LDL.LU R19, [R1+0x1cc] ;  /* 0x0001cc0001137983 */ /* 0x000ee40000300800 */
[----:B---3--:R0:W-:Y:S04]  /*72ef0*/  STL [R1+0x2308], R19 ;  /* 0x0023081301007387 */ /* 0x0081e80000100800 */
[----:B0-----:R-:W3:Y:S04]  /*72f00*/  LDL.LU R19, [R1+0x1d0] ;  /* 0x0001d00001137983 */ /* 0x001ee80000300800 */
        /* <DEDUP_REMOVED lines=13> */
[----:B0-----:R-:W3:Y:S01]  /*72fe0*/  LDL.LU R19, [R1+0x218] ;  /* 0x0002180001137983 */ /* 0x001ee20000300800 */
[----:B------:R-:W4:Y:S03]  /*72ff0*/  LDL.LU R17, [R1+0x1c0] ;  /* 0x0001c00001117983 */ /* 0x000f260000300800 */
[----:B----4-:R0:W-:Y:S04]  /*73000*/  STL [R1+0x2310], R17 ;  /* 0x0023101101007387 */ /* 0x0101e80000100800 */
[----:B0-----:R-:W4:Y:S04]  /*73010*/  LDL.LU R17, [R1+0x1d8] ;  /* 0x0001d80001117983 */ /* 0x001f280000300800 */
        /* <DEDUP_REMOVED lines=9> */
[----:B0-----:R-:W4:Y:S01]  /*730b0*/  LDL.LU R17, [R1+0x200] ;  /* 0x0002000001117983 */ /* 0x001f220000300800 */
[----:B--2---:R-:W-:-:S03]  /*730c0*/  F2FP.BF16.PACK_AB R9, R10, R9 ;  /* 0x000000090a09723e */ /* 0x004fc600000010ff */
[----:B----4-:R0:W-:Y:S04]  /*730d0*/  STL [R1+0x2340], R17 ;  /* 0x0023401101007387 */ /* 0x0101e80000100800 */
[----:B0-----:R-:W3:Y:S01]  /*730e0*/  LDL.LU R17, [R1+0x210] ;  /* 0x0002100001117983 */ /* 0x001ee20000300800 */
[----:B------:R-:W2:Y:S02]  /*730f0*/  LDL.LU R18, [R1+0x1c4] ;  /* 0x0001c40001127983 */ /* 0x000ea40000300800 */
        /* <DEDUP_REMOVED lines=17> */
[----:B------:R0:W-:Y:S02]  /*73210*/  STL [R1+0x900], R9 ;  /* 0x0009000901007387 */ /* 0x0001e40000100800 */
[----:B0-----:R-:W2:Y:S01]  /*73220*/  LDL.LU R9, [R1+0x2344] ;  /* 0x0023440001097983 */ /* 0x001ea20000300800 */
[----:B---3--:R-:W-:Y:S01]  /*73230*/  F2FP.BF16.PACK_AB R19, R17, R19 ;  /* 0x000000131113723e */ /* 0x008fe200000010ff */
[----:B--2---:R-:W-:-:S05]  /*73240*/  FADD R10, R9, R10 ;  /* 0x0000000a090a7221 */ /* 0x004fca0000000000 */
[----:B------:R-:W0:Y:S04]  /*73250*/  SHFL.BFLY PT, R9, R10, 0x2, 0x1f ;  /* 0x0c401f000a097f89 */ /* 0x000e2800000e0000 */
[----:B0-----:R0:W-:Y:S04]  /*73260*/  STL [R1+0x2304], R9 ;  /* 0x0023040901007387 */ /* 0x0011e80000100800 */
[----:B0-----:R-:W2:Y:S01]  /*73270*/  LDL.LU R9, [R1+0x1c8] ;  /* 0x0001c80001097983 */ /* 0x001ea20000300800 */
[----:B------:R0:W-:Y:S03]  /*73280*/  STL [R1+0x2300], R10 ;  /* 0x0023000a01007387 */ /* 0x0001e60000100800 */
[----:B0-----:R-:W3:Y:S01]  /*73290*/  LDL.LU R10, [R1+0x1d4] ;  /* 0x0001d400010a7983 */ /* 0x001ee20000300800 */
[----:B------:R-:W2:Y:S02]  /*732a0*/  LDL.LU R17, [R1+0x2340] ;  /* 0x0023400001117983 */ /* 0x000ea40000300800 */
[----:B------:R0:W-:Y:S02]  /*732b0*/  STL [R1+0x8fc], R19 ;  /* 0x0008fc1301007387 */ /* 0x0001e40000100800 */
[----:B0-----:R-:W2:Y:S02]  /*732c0*/  LDL.LU R19, [R1+0x233c] ;  /* 0x00233c0001137983 */ /* 0x001ea40000300800 */
[----:B--2---:R-:W-:-:S02]  /*732d0*/  F2FP.BF16.PACK_AB R19, R17, R19 ;  /* 0x000000131113723e */ /* 0x004fc400000010ff */
[----:B------:R-:W2:Y:S03]  /*732e0*/  LDL.LU R17, [R1+0x2338] ;  /* 0x0023380001117983 */ /* 0x000ea60000300800 */
[----:B------:R0:W-:Y:S02]  /*732f0*/  STL [R1+0x8f8], R19 ;  /* 0x0008f81301007387 */ /* 0x0001e40000100800 */
[----:B0-----:R-:W2:Y:S02]  /*73300*/  LDL.LU R19, [R1+0x2334] ;  /* 0x0023340001137983 */ /* 0x001ea40000300800 */
[----:B--2---:R-:W-:Y:S02]  /*73310*/  F2FP.BF16.PACK_AB R19, R17, R19 ;  /* 0x000000131113723e */ /* 0x004fe400000010ff */
[----:B------:R-:W2:Y:S03]  /*73320*/  LDL.LU R17, [R1+0x2330] ;  /* 0x0023300001117983 */ /* 0x000ea60000300800 */
        /* <DEDUP_REMOVED lines=17> */
[----:B0-----:R-:W3:Y:S02]  /*73440*/  LDL.LU R19, [R1+0x230c] ;  /* 0x00230c0001137983 */ /* 0x001ee40000300800 */
[----:B---3--:R-:W-:-:S02]  /*73450*/  F2FP.BF16.PACK_AB R10, R19, R10 ;  /* 0x0000000a130a723e */ /* 0x008fc400000010ff */
[----:B------:R-:W3:Y:S03]  /*73460*/  LDL.LU R19, [R1+0x2308] ;  /* 0x0023080001137983 */ /* 0x000ee60000300800 */
[----:B------:R4:W-:Y:S01]  /*73470*/  STL [R1+0x8d8], R10 ;  /* 0x0008d80a01007387 */ /* 0x0009e20000100800 */
[----:B------:R-:W-:Y:S02]  /*73480*/  F2FP.BF16.PACK_AB R12, R13, R12 ;  /* 0x0000000c0d0c723e */ /* 0x000fe400000010ff */
[----:B----4-:R-:W-:Y:S02]  /*73490*/  F2FP.BF16.PACK_AB R10, R15, R14 ;  /* 0x0000000e0f0a723e */ /* 0x010fe400000010ff */
[----:B---3--:R-:W-:Y:S01]  /*734a0*/  F2FP.BF16.PACK_AB R19, R9, R19 ;  /* 0x000000130913723e */ /* 0x008fe200000010ff */
[----:B--2---:R-:W-:-:S04]  /*734b0*/  F2FP.BF16.PACK_AB R9, R17, R18 ;  /* 0x000000121109723e */ /* 0x004fc800000010ff */
[----:B------:R-:W-:Y:S01]  /*734c0*/  STL [R1+0x8d4], R19 ;  /* 0x0008d41301007387 */ /* 0x000fe20000100800 */
[----:B------:R0:W-:Y:S02]  /*734d0*/  STL [R1+0x8cc], R9 ;  /* 0x0008cc0901007387 */ /* 0x0001e40000100800 */
        /* <DEDUP_REMOVED lines=77> */
[----:B---3--:R-:W-:-:S03]  /*739b0*/  F2FP.BF16.PACK_AB R19, R17, R19 ;  /* 0x000000131113723e */ /* 0x008fc600000010ff */
[----:B------:R-:W3:Y:S02]  /*739c0*/  LDL.LU R17, [R1+0x22fc] ;  /* 0x0022fc0001117983 */ /* 0x000ee40000300800 */
[----:B------:R0:W-:Y:S02]  /*739d0*/  STL [R1+0x898], R19 ;  /* 0x0008981301007387 */ /* 0x0001e40000100800 */
[----:B0-----:R-:W3:Y:S02]  /*739e0*/  LDL.LU R19, [R1+0x22f8] ;  /* 0x0022f80001137983 */ /* 0x001ee40000300800 */
[----:B---3--:R-:W-:Y:S02]  /*739f0*/  F2FP.BF16.PACK_AB R19, R17, R19 ;  /* 0x000000131113723e */ /* 0x008fe400000010ff */
[----:B------:R-:W3:Y:S03]  /*73a00*/  LDL.LU R17, [R1+0x22f4] ;  /* 0x0022f40001117983 */ /* 0x000ee60000300800 */
[----:B------:R0:W-:Y:S02]  /*73a10*/  STL [R1+0x894], R19 ;  /* 0x0008941301007387 */ /* 0x0001e40000100800 */
[----:B0-----:R-:W3:Y:S02]  /*73a20*/  LDL.LU R19, [R1+0x22f0] ;  /* 0x0022f00001137983 */ /* 0x001ee40000300800 */
[----:B---3--:R-:W-:-:S02]  /*73a30*/  F2FP.BF16.PACK_AB R19, R17, R19 ;  /* 0x000000131113723e */ /* 0x008fc400000010ff */
[----:B------:R-:W3:Y:S03]  /*73a40*/  LDL.LU R17, [R1+0x22ec] ;  /* 0x0022ec0001117983 */ /* 0x000ee60000300800 */
        /* <DEDUP_REMOVED lines=28> */
[----:B------:R0:W-:Y:S01]  /*73c10*/  STL [R1+0x874], R19 ;  /* 0x0008741301007387 */ /* 0x0001e20000100800 */
[----:B----4-:R-:W-:-:S02]  /*73c20*/  F2FP.BF16.PACK_AB R14, R15, R14 ;  /* 0x0000000e0f0e723e */ /* 0x010fc400000010ff */
[----:B--2---:R-:W-:Y:S01]  /*73c30*/  F2FP.BF16.PACK_AB R12, R13, R12 ;  /* 0x0000000c0d0c723e */ /* 0x004fe200000010ff */
[----:B0-----:R-:W2:Y:S01]  /*73c40*/  LDL.LU R19, [R1+0x22b0] ;  /* 0x0022b00001137983 */ /* 0x001ea20000300800 */
[----:B------:R-:W-:Y:S02]  /*73c50*/  F2FP.BF16.PACK_AB R11, R11, R16 ;  /* 0x000000100b0b723e */ /* 0x000fe400000010ff */
[----:B------:R-:W-:Y:S01]  /*73c60*/  F2FP.BF16.PACK_AB R13, R24, R25 ;  /* 0x00000019180d723e */ /* 0x000fe200000010ff */
[----:B------:R-:W0:Y:S04]  /*73c70*/  SHFL.BFLY PT, R8, R7, 0x4, 0x1f ;  /* 0x0c801f0007087f89 */ /* 0x000e2800000e0000 */
[----:B------:R-:W1:Y:S04]  /*73c80*/  SHFL.BFLY PT, R3, R6, 0x4, 0x1f ;  /* 0x0c801f0006037f89 */ /* 0x000e6800000e0000 */
[----:B------:R-:W4:Y:S04]  /*73c90*/  SHFL.BFLY PT, R2, R5, 0x4, 0x1f ;  /* 0x0c801f0005027f89 */ /* 0x000f2800000e0000 */
[----:B------:R-:W4:Y:S01]  /*73ca0*/  SHFL.BFLY PT, R0, R4, 0x4, 0x1f ;  /* 0x0c801f0004007f89 */ /* 0x000f2200000e0000 */
[----:B0-----:R-:W-:-:S02]  /*73cb0*/  FADD R7, R7, R8 ;  /* 0x0000000807077221 */ /* 0x001fc40000000000 */
[----:B-1----:R-:W-:Y:S02]  /*73cc0*/  FADD R3, R6, R3 ;  /* 0x0000000306037221 */ /* 0x002fe40000000000 */
[----:B----4-:R-:W-:Y:S02]  /*73cd0*/  FADD R2, R5, R2 ;  /* 0x0000000205027221 */ /* 0x010fe40000000000 */
[----:B------:R-:W-:Y:S01]  /*73ce0*/  FADD R6, R4, R0 ;  /* 0x0000000004067221 */ /* 0x000fe20000000000 */
[----:B------:R-:W0:Y:S04]  /*73cf0*/  SHFL.BFLY PT, R8, R7, 0x2, 0x1f ;  /* 0x0c401f0007087f89 */ /* 0x000e2800000e0000 */
[----:B------:R-:W1:Y:S04]  /*73d00*/  SHFL.BFLY PT, R5, R3, 0x2, 0x1f ;  /* 0x0c401f0003057f89 */ /* 0x000e6800000e0000 */
[----:B------:R-:W4:Y:S04]  /*73d10*/  SHFL.BFLY PT, R4, R2, 0x2, 0x1f ;  /* 0x0c401f0002047f89 */ /* 0x000f2800000e0000 */
[----:B------:R-:W0:Y:S01]  /*73d20*/  SHFL.BFLY PT, R0, R6, 0x2, 0x1f ;  /* 0x0c401f0006007f89 */ /* 0x000e2200000e0000 */
[----:B---3--:R-:W-:-:S05]  /*73d30*/  F2FP.BF16.PACK_AB R17, R17, R18 ;  /* 0x000000121111723e */ /* 0x008fca00000010ff */
[----:B------:R-:W-:Y:S01]  /*73d40*/  STL [R1+0x870], R17 ;  /* 0x0008701101007387 */ /* 0x000fe20000100800 */
[----:B------:R-:W-:Y:S02]  /*73d50*/  STL [R1+0x868], R14 ;  /* 0x0008680e01007387 */ /* 0x000fe40000100800 */
[----:B------:R-:W3:Y:S02]  /*73d60*/  LDL R16, [R1+0x600] ;  /* 0x0006000001107983 */ /* 0x000ee40000100800 */
[----:B------:R0:W-:Y:S01]  /*73d70*/  STL [R1+0x860], R12 ;  /* 0x0008600c01007387 */ /* 0x0001e20000100800 */
[----:B------:R1:W-:Y:S01]  /*73d80*/  STL [R1+0x85c], R11 ;  /* 0x00085c0b01007387 */ /* 0x0003e20000100800 */
[----:B0-----:R-:W-:Y:S02]  /*73d90*/  F2FP.BF16.PACK_AB R12, R22, R23 ;  /* 0x00000017160c723e */ /* 0x001fe400000010ff */
[----:B-1----:R-:W-:-:S03]  /*73da0*/  F2FP.BF16.PACK_AB R11, R28, R29 ;  /* 0x0000001d1c0b723e */ /* 0x002fc600000010ff */
[----:B------:R0:W-:Y:S02]  /*73db0*/  STL [R1+0x858], R12 ;  /* 0x0008580c01007387 */ /* 0x0001e40000100800 */
[----:B------:R1:W-:Y:S02]  /*73dc0*/  STL [R1+0x850], R11 ;  /* 0x0008500b01007387 */ /* 0x0003e40000100800 */
[----:B------:R-:W-:Y:S02]  /*73dd0*/  STL [R1+0x84c], R13 ;  /* 0x00084c0d01007387 */ /* 0x000fe40000100800 */
[----:B------:R-:W3:Y:S01]  /*73de0*/  LDL.64 R14, [R1+0x1a10] ;  /* 0x001a1000010e7983 */ /* 0x000ee20000100a00 */
[----:B0-----:R-:W-:-:S05]  /*73df0*/  F2FP.BF16.PACK_AB R12, R26, R27 ;  /* 0x0000001b1a0c723e */ /* 0x001fca00000010ff */
[----:B------:R0:W-:Y:S01]  /*73e00*/  STL [R1+0x848], R12 ;  /* 0x0008480c01007387 */ /* 0x0001e20000100800 */
[----:B------:R-:W3:Y:S01]  /*73e10*/  LDL.64 R28, [R1+0x1a08] ;  /* 0x001a0800011c7983 */ /* 0x000ee20000100a00 */
[----:B-1----:R-:W-:-:S05]  /*73e20*/  F2FP.BF16.PACK_AB R11, R20, R21 ;  /* 0x00000015140b723e */ /* 0x002fca00000010ff */
[----:B------:R-:W-:Y:S01]  /*73e30*/  STL [R1+0x844], R11 ;  /* 0x0008440b01007387 */ /* 0x000fe20000100800 */
[----:B------:R-:W3:Y:S02]  /*73e40*/  LDL.64 R24, [R1+0x19f8] ;  /* 0x0019f80001187983 */ /* 0x000ee40000100a00 */
[----:B------:R-:W3:Y:S02]  /*73e50*/  LDL.64 R26, [R1+0x1a00] ;  /* 0x001a0000011a7983 */ /* 0x000ee40000100a00 */
[----:B0-----:R-:W3:Y:S01]  /*73e60*/  LDL.64 R12, [R1+0x19f0] ;  /* 0x0019f000010c7983 */ /* 0x001ee20000100a00 */
[----:B------:R-:W3:Y:S01]  /*73e70*/  LDL.64 R22, [R1+0x19e8] ;  /* 0x0019e80001167983 */ /* 0x000ee20000100a00 */
[----:B------:R-:W-:Y:S02]  /*73e80*/  FADD R9, R10, R9 ;  /* 0x000000090a097221 */ /* 0x000fe40000000000 */
[----:B------:R-:W-:Y:S01]  /*73e90*/  FADD R7, R7, R8 ;  /* 0x0000000807077221 */ /* 0x000fe20000000000 */
[----:B------:R-:W3:Y:S01]  /*73ea0*/  LDL.64 R20, [R1+0x19e0] ;  /* 0x0019e00001147983 */ /* 0x000ee20000100a00 */
[----:B------:R-:W-:-:S02]  /*73eb0*/  FADD R3, R3, R5 ;  /* 0x0000000503037221 */ /* 0x000fc40000000000 */
[----:B----4-:R-:W-:Y:S02]  /*73ec0*/  FADD R2, R2, R4 ;  /* 0x0000000402027221 */ /* 0x010fe40000000000 */
[----:B------:R-:W-:Y:S01]  /*73ed0*/  FADD R0, R6, R0 ;  /* 0x0000000006007221 */ /* 0x000fe20000000000 */
[----:B------:R-:W0:Y:S04]  /*73ee0*/  SHFL.BFLY PT, R4, R9, 0x1, 0x1f ;  /* 0x0c201f0009047f89 */ /* 0x000e2800000e0000 */
[----:B------:R-:W1:Y:S04]  /*73ef0*/  SHFL.BFLY PT, R5, R7, 0x1, 0x1f ;  /* 0x0c201f0007057f89 */ /* 0x000e6800000e0000 */
[----:B------:R-:W4:Y:S04]  /*73f00*/  SHFL.BFLY PT, R6, R3, 0x1, 0x1f ;  /* 0x0c201f0003067f89 */ /* 0x000f2800000e0000 */
[----:B------:R-:W2:Y:S04]  /*73f10*/  SHFL.BFLY PT, R8, R2, 0x1, 0x1f ;  /* 0x0c201f0002087f89 */ /* 0x000ea800000e0000 */
[----:B------:R-:W2:Y:S01]  /*73f20*/  SHFL.BFLY PT, R10, R0, 0x1, 0x1f ;  /* 0x0c201f00000a7f89 */ /* 0x000ea200000e0000 */
[----:B0-----:R-:W-:-:S02]  /*73f30*/  FADD R4, R9, R4 ;  /* 0x0000000409047221 */ /* 0x001fc40000000000 */
[----:B-1----:R-:W-:Y:S02]  /*73f40*/  FADD R5, R7, R5 ;  /* 0x0000000507057221 */ /* 0x002fe40000000000 */
[----:B----4-:R-:W-:Y:S02]  /*73f50*/  FADD R3, R3, R6 ;  /* 0x0000000603037221 */ /* 0x010fe40000000000 */
[----:B--2---:R-:W-:Y:S02]  /*73f60*/  FADD R2, R2, R8 ;  /* 0x0000000802027221 */ /* 0x004fe40000000000 */
[----:B------:R-:W-:Y:S01]  /*73f70*/  FADD R0, R0, R10 ;  /* 0x0000000a00007221 */ /* 0x000fe20000000000 */
[----:B------:R-:W-:Y:S01]  /*73f80*/  @!P0 STS [R19.X4+0x40c00], R4 ;  /* 0x040c000413008388 */ /* 0x000fe20000004800 */
[----:B------:R-:W-:Y:S02]  /*73f90*/  @!P0 STS [R19.X4+0x41000], R5 ;  /* 0x0410000513008388 */ /* 0x000fe40000004800 */
[----:B------:R-:W-:Y:S02]  /*73fa0*/  @!P0 STS [R19.X4+0x41400], R3 ;  /* 0x0414000313008388 */ /* 0x000fe40000004800 */
[----:B------:R3:W-:Y:S01]  /*73fb0*/  @!P0 STS [R19.X4+0x41800], R2 ;  /* 0x0418000213008388 */ /* 0x0007e20000004800 */
[----:B------:R0:W-:Y:S01]  /*73fc0*/  @!P0 STS [R19.X4+0x41c00], R0 ;  /* 0x041c000013008388 */ /* 0x0001e20000004800 */
[----:B------:R-:W-:Y:S06]  /*73fd0*/  BAR.SYNC.DEFER_BLOCKING 0x0 ;  /* 0x0000000000007b1d */ /* 0x000fec0000010000 */
[----:B------:R-:W2:Y:S01]  /*73fe0*/  LDL.64 R10, [R1+0x19d0] ;  /* 0x0019d000010a7983 */ /* 0x000ea20000100a00 */
[----:B---3--:R-:W-:-:S03]  /*73ff0*/  IMAD.WIDE R2, R16, 0x2, R14 ;  /* 0x0000000210027825 */ /* 0x008fc600078e020e */
[----:B------:R-:W3:Y:S04]  /*74000*/  LDL.64 R14, [R1+0x19d8] ;  /* 0x0019d800010e7983 */ /* 0x000ee80000100a00 */
[----:B------:R1:W4:Y:S01]  /*74010*/  LDG.E.U16 R18, [R2.64] ;  /* 0x0000000402127981 */ /* 0x000322000c1e1500 */
[----:B------:R-:W-:-:S03]  /*74020*/  IMAD.WIDE R4, R16, 0x2, R28 ;  /* 0x0000000210047825 */ /* 0x000fc600078e021c */
[----:B------:R-:W4:Y:S04]  /*74030*/  LDL.64 R28, [R1+0x19b0] ;  /* 0x0019b000011c7983 */ /* 0x000f280000100a00 */
[----:B------:R0:W4:Y:S01]  /*74040*/  LDG.E.U16 R17, [R4.64] ;  /* 0x0000000404117981 */ /* 0x000122000c1e1500 */
[----:B------:R-:W-:-:S04]  /*74050*/  IMAD.WIDE R8, R16, 0x2, R24 ;  /* 0x0000000210087825 */ /* 0x000fc800078e0218 */
[----:B------:R-:W-:-:S04]  /*74060*/  IMAD.WIDE R6, R16, 0x2, R26 ;  /* 0x0000000210067825 */ /* 0x000fc800078e021a */
[C---:B-1----:R-:W-:Y:S01]  /*74070*/  IMAD.WIDE R2, R16.reuse, 0x2, R12 ;  /* 0x0000000210027825 */ /* 0x042fe200078e020c */
[----:B------:R-:W4:Y:S04]  /*74080*/  LDL.64 R24, [R1+0x19c8] ;  /* 0x0019c80001187983 */ /* 0x000f280000100a00 */
[----:B------:R3:W4:Y:S04]  /*74090*/  LDG.E.U16 R27, [R8.64] ;  /* 0x00000004081b7981 */ /* 0x000728000c1e1500 */
[----:B------:R1:W4:Y:S01]  /*740a0*/  LDG.E.U16 R26, [R6.64] ;  /* 0x00000004061a7981 */ /* 0x000322000c1e1500 */
[----:B0-----:R-:W-:-:S03]  /*740b0*/  IMAD.WIDE R4, R16, 0x2, R22 ;  /* 0x0000000210047825 */ /* 0x001fc600078e0216 */
[----:B------:R-:W4:Y:S04]  /*740c0*/  LDG.E.U16 R3, [R2.64] ;  /* 0x0000000402037981 */ /* 0x000f28000c1e1500 */
[----:B------:R-:W4:Y:S01]  /*740d0*/  LDL.64 R12, [R1+0x19c0] ;  /* 0x0019c000010c7983 */ /* 0x000f220000100a00 */
[----:B------:R-:W4:Y:S03]  /*740e0*/  LDL.64 R22, [R1+0x19a8] ;  /* 0x0019a80001167983 */ /* 0x000f260000100a00 */
[----:B------:R-:W4:Y:S01]  /*740f0*/  LDG.E.U16 R5, [R4.64] ;  /* 0x0000000404057981 */ /* 0x000f22000c1e1500 */
[----:B-1----:R-:W-:-:S05]  /*74100*/  IMAD.WIDE R6, R16, 0x2, R20 ;  /* 0x0000000210067825 */ /* 0x002fca00078e0214 */
[----:B------:R0:W4:Y:S04]  /*74110*/  LDG.E.U16 R0, [R6.64] ;  /* 0x0000000406007981 */ /* 0x000128000c1e1500 */
[----:B0-----:R-:W4:Y:S01]  /*74120*/  LDL.64 R6, [R1+0x19b8] ;  /* 0x0019b80001067983 */ /* 0x001f220000100a00 */
[----:B--2---:R-:W-:-:S04]  /*74130*/  IMAD.WIDE R10, R16, 0x2, R10 ;  /* 0x00000002100a7825 */ /* 0x004fc800078e020a */
[C---:B---3--:R-:W-:Y:S02]  /*74140*/  IMAD.WIDE R8, R16.reuse, 0x2, R14 ;  /* 0x0000000210087825 */ /* 0x048fe400078e020e */
[----:B------:R-:W2:Y:S02]  /*74150*/  LDL.64 R14, [R1+0x19a0] ;  /* 0x0019a000010e7983 */ /* 0x000ea40000100a00 */
[----:B----4-:R0:W-:Y:S02]  /*74160*/  STL [R1+0xec8], R18 ;  /* 0x000ec81201007387 */ /* 0x0101e40000100800 */
[----:B0-----:R0:W3:Y:S04]  /*74170*/  LDG.E.U16 R18, [R8.64] ;  /* 0x0000000408127981 */ /* 0x0010e8000c1e1500 */
[----:B------:R1:W-:Y:S04]  /*74180*/  STL [R1+0xec4], R17 ;  /* 0x000ec41101007387 */ /* 0x0003e80000100800 */
[----:B-1----:R1:W4:Y:S04]  /*74190*/  LDG.E.U16 R17, [R10.64] ;  /* 0x000000040a117981 */ /* 0x002328000c1e1500 */
[----:B------:R-:W-:Y:S01]  /*741a0*/  STL [R1+0xebc], R27 ;  /* 0x000ebc1b01007387 */ /* 0x000fe20000100800 */
[----:B------:R1:W-:Y:S02]  /*741b0*/  STL [R1+0xec0], R26 ;  /* 0x000ec01a01007387 */ /* 0x0003e40000100800 */
[----:B------:R-:W2:Y:S02]  /*741c0*/  LDL.64 R20, [R1+0x1990] ;  /* 0x0019900001147983 */ /* 0x000ea40000100a00 */
[C---:B0-----:R-:W-:Y:S01]  /*741d0*/  IMAD.WIDE R8, R16.reuse, 0x2, R28 ;  /* 0x0000000210087825 */ /* 0x041fe200078e021c */
[----:B-1----:R-:W2:Y:S03]  /*741e0*/  LDL.64 R26, [R1+0x1998] ;  /* 0x00199800011a7983 */ /* 0x002ea60000100a00 */
[----:B------:R0:W-:Y:S02]  /*741f0*/  STL [R1+0xeb8], R3 ;  /* 0x000eb80301007387 */ /* 0x0001e40000100800 */
[----:B------:R1:W-:Y:S02]  /*74200*/  STL [R1+0xeb4], R5 ;  /* 0x000eb40501007387 */ /* 0x0003e40000100800 */
[----:B0-----:R-:W-:-:S04]  /*74210*/  IMAD.WIDE R2, R16, 0x2, R24 ;  /* 0x0000000210027825 */ /* 0x001fc800078e0218 */
[----:B-1----:R-:W-:-:S04]  /*74220*/  IMAD.WIDE R4, R16, 0x2, R12 ;  /* 0x0000000210047825 */ /* 0x002fc800078e020c */
[C---:B------:R-:W-:Y:S01]  /*74230*/  IMAD.WIDE R6, R16.reuse, 0x2, R6 ;  /* 0x0000000210067825 */ /* 0x040fe200078e0206 */
[----:B------:R-:W2:Y:S04]  /*74240*/  LDL.64 R24, [R1+0x1988] ;  /* 0x0019880001187983 */ /* 0x000ea80000100a00 */
[----:B------:R0:W2:Y:S04]  /*74250*/  LDG.E.U16 R29, [R4.64] ;  /* 0x00000004041d7981 */ /* 0x0000a8000c1e1500 */
[----:B------:R-:W2:Y:S04]  /*74260*/  LDL.64 R12, [R1+0x1980] ;  /* 0x00198000010c7983 */ /* 0x000ea80000100a00 */
[----:B------:R2:W2:Y:S01]  /*74270*/  LDG.E.U16 R28, [R2.64] ;  /* 0x00000004021c7981 */ /* 0x0004a2000c1e1500 */
[----:B------:R1:W-:Y:S03]  /*74280*/  STL [R1+0xeb0], R0 ;  /* 0x000eb00001007387 */ /* 0x0003e60000100800 */
[----:B-1----:R1:W2:Y:S01]  /*74290*/  LDG.E.U16 R0, [R6.64] ;  /* 0x0000000406007981 */ /* 0x0022a2000c1e1500 */
[----:B------:R-:W-:-:S03]  /*742a0*/  IMAD.WIDE R10, R16, 0x2, R22 ;  /* 0x00000002100a7825 */ /* 0x000fc600078e0216 */
[----:B---3--:R3:W-:Y:S04]  /*742b0*/  STL [R1+0xeac], R18 ;  /* 0x000eac1201007387 */ /* 0x0087e80000100800 */
[----:B---3--:R2:W3:Y:S04]  /*742c0*/  LDG.E.U16 R18, [R8.64] ;  /* 0x0000000408127981 */ /* 0x0084e8000c1e1500 */
[----:B----4-:R4:W-:Y:S01]  /*742d0*/  STL [R1+0xea8], R17 ;  /* 0x000ea81101007387 */ /* 0x0109e20000100800 */
[----:B--2---:R-:W-:-:S03]  /*742e0*/  IMAD.WIDE R2, R16, 0x2, R14 ;  /* 0x0000000210027825 */ /* 0x004fc600078e020e */
[----:B------:R-:W2:Y:S01]  /*742f0*/  LDL.64 R22, [R1+0x1978] ;  /* 0x0019780001167983 */ /* 0x000ea20000100a00 */
[----:B------:R-:W2:Y:S02]  /*74300*/  LDL.64 R14, [R1+0x1970] ;  /* 0x00197000010e7983 */ /* 0x000ea40000100a00 */
[C---:B-1----:R-:W-:Y:S01]  /*74310*/  IMAD.WIDE R6, R16.reuse, 0x2, R20 ;  /* 0x0000000210067825 */ /* 0x042fe200078e0214 */
[----:B------:R-:W2:Y:S04]  /*74320*/  LDG.E.U16 R3, [R2.64] ;  /* 0x0000000402037981 */ /* 0x000ea8000c1e1500 */
[----:B----4-:R1:W4:Y:S01]  /*74330*/  LDG.E.U16 R17, [R10.64] ;  /* 0x000000040a117981 */ /* 0x010322000c1e1500 */
[----:B0-----:R-:W-:-:S06]  /*74340*/  IMAD.WIDE R4, R16, 0x2, R26 ;  /* 0x0000000210047825 */ /* 0x001fcc00078e021a */
[----:B------:R-:W2:Y:S04]  /*74350*/  LDG.E.U16 R5, [R4.64] ;  /* 0x0000000404057981 */ /* 0x000ea8000c1e1500 */
[----:B------:R-:W-:Y:S01]  /*74360*/  STL [R1+0xea0], R29 ;  /* 0x000ea01d01007387 */ /* 0x000fe20000100800 */
[----:B------:R0:W-:Y:S02]  /*74370*/  STL [R1+0xea4], R28 ;  /* 0x000ea41c01007387 */ /* 0x0001e40000100800 */
[----:B------:R-:W2:Y:S01]  /*74380*/  LDL.64 R20, [R1+0x1958] ;  /* 0x0019580001147983 */ /* 0x000ea20000100a00 */
[----:B0-----:R-:W2:Y:S01]  /*74390*/  LDL.64 R28, [R1+0x1960] ;  /* 0x00196000011c7983 */ /* 0x001ea20000100a00 */
[----:B------:R0:W-:Y:S03]  /*743a0*/  STL [R1+0xcec], R0 ;  /* 0x000cec0001007387 */ /* 0x0001e60000100800 */
[----:B0-----:R0:W2:Y:S04]  /*743b0*/  LDG.E.U16 R0, [R6.64] ;  /* 0x0000000406007981 */ /* 0x0010a8000c1e1500 */
[----:B0-----:R-:W2:Y:S01]  /*743c0*/  LDL.64 R6, [R1+0x1968] ;  /* 0x0019680001067983 */ /* 0x001ea20000100a00 */
[----:B------:R-:W-:-:S04]  /*743d0*/  IMAD.WIDE R8, R16, 0x2, R24 ;  /* 0x0000000210087825 */ /* 0x000fc800078e0218 */
[C---:B-1----:R-:W-:Y:S02]  /*743e0*/  IMAD.WIDE R10, R16.reuse, 0x2, R12 ;  /* 0x00000002100a7825 */ /* 0x042fe400078e020c */
[----:B------:R-:W2:Y:S04]  /*743f0*/  LDL.64 R12, [R1+0x1950] ;  /* 0x00195000010c7983 */ /* 0x000ea80000100a00 */
[----:B---3--:R0:W-:Y:S04]  /*74400*/  STL [R1+0xce8], R18 ;  /* 0x000ce81201007387 */ /* 0x0081e80000100800 */
[----:B----4-:R1:W-:Y:S04]  /*74410*/  STL [R1+0xb6c], R17 ;  /* 0x000b6c1101007387 */ /* 0x0103e80000100800 */
[----:B0-----:R0:W3:Y:S01]  /*74420*/  LDG.E.U16 R18, [R8.64] ;  /* 0x0000000408127981 */ /* 0x0010e2000c1e1500 */
[----:B------:R-:W4:Y:S02]  /*74430*/  LDL.64 R26, [R1+0x1948] ;  /* 0x00194800011a7983 */ /* 0x000f240000100a00 */
[----:B------:R-:W4:Y:S01]  /*74440*/  LDL.64 R24, [R1+0x1940] ;  /* 0x0019400001187983 */ /* 0x000f220000100a00 */
[----:B-1----:R1:W4:Y:S01]  /*74450*/  LDG.E.U16 R17, [R10.64] ;  /* 0x000000040a117981 */ /* 0x002322000c1e1500 */
[----:B--2---:R2:W-:Y:S03]  /*74460*/  STL [R1+0xb68], R3 ;  /* 0x000b680301007387 */ /* 0x0045e60000100800 */
[----:B------:R0:W-:Y:S01]  /*74470*/  STL [R1+0xb64], R5 ;  /* 0x000b640501007387 */ /* 0x0001e20000100800 */
[----:B--2---:R-:W-:-:S04]  /*74480*/  IMAD.WIDE R2, R16, 0x2, R22 ;  /* 0x0000000210027825 */ /* 0x004fc800078e0216 */
[C---:B0-----:R-:W-:Y:S01]  /*74490*/  IMAD.WIDE R4, R16.reuse, 0x2, R14 ;  /* 0x0000000210047825 */ /* 0x041fe200078e020e */
[----:B------:R-:W2:Y:S04]  /*744a0*/  LDL.64 R22, [R1+0x1938] ;  /* 0x0019380001167983 */ /* 0x000ea80000100a00 */
[----:B------:R-:W2:Y:S01]  /*744b0*/  LDL.64 R14, [R1+0x1930] ;  /* 0x00193000010e7983 */ /* 0x000ea20000100a00 */
[----:B------:R-:W-:-:S03]  /*744c0*/  IMAD.WIDE R8, R16, 0x2, R28 ;  /* 0x0000000210087825 */ /* 0x000fc600078e021c */
[----:B------:R0:W2:Y:S04]  /*744d0*/  LDG.E.U16 R29, [R4.64] ;  /* 0x00000004041d7981 */ /* 0x0000a8000c1e1500 */
[----:B------:R0:W2:Y:S04]  /*744e0*/  LDG.E.U16 R28, [R2.64] ;  /* 0x00000004021c7981 */ /* 0x0000a8000c1e1500 */
[----:B------:R0:W-:Y:S01]  /*744f0*/  STL [R1+0xb60], R0 ;  /* 0x000b600001007387 */ /* 0x0001e20000100800 */
[----:B------:R-:W-:-:S05]  /*74500*/  IMAD.WIDE R6, R16, 0x2, R6 ;  /* 0x0000000210067825 */ /* 0x000fca00078e0206 */
[----:B0-----:R0:W2:Y:S01]  /*74510*/  LDG.E.U16 R0, [R6.64] ;  /* 0x0000000406007981 */ /* 0x0010a2000c1e1500 */
[----:B-1----:R-:W-:-:S03]  /*74520*/  IMAD.WIDE R10, R16, 0x2, R20 ;  /* 0x00000002100a7825 */ /* 0x002fc600078e0214 */
[----:B---3--:R1:W-:Y:S04]  /*74530*/  STL [R1+0xb5c], R18 ;  /* 0x000b5c1201007387 */ /* 0x0083e80000100800 */
[----:B----4-:R3:W-:Y:S04]  /*74540*/  STL [R1+0xb58], R17 ;  /* 0x000b581101007387 */ /* 0x0107e80000100800 */
[----:B-1----:R1:W4:Y:S01]  /*74550*/  LDG.E.U16 R18, [R8.64] ;  /* 0x0000000408127981 */ /* 0x002322000c1e1500 */
[----:B------:R-:W-:-:S04]  /*74560*/  IMAD.WIDE R2, R16, 0x2, R12 ;  /* 0x0000000210027825 */ /* 0x000fc800078e020c */
[----:B------:R-:W-:-:S04]  /*74570*/  IMAD.WIDE R4, R16, 0x2, R26 ;  /* 0x0000000210047825 */ /* 0x000fc800078e021a */
[----:B------:R-:W4:Y:S01]  /*74580*/  LDL.64 R20, [R1+0x1928] ;  /* 0x0019280001147983 */ /* 0x000f220000100a00 */
[----:B------:R-:W4:Y:S01]  /*74590*/  LDL.64 R12, [R1+0x1920] ;  /* 0x00192000010c7983 */ /* 0x000f220000100a00 */
[----:B0-----:R-:W-:-:S03]  /*745a0*/  IMAD.WIDE R6, R16, 0x2, R24 ;  /* 0x0000000210067825 */ /* 0x001fc600078e0218 */
[----:B------:R-:W4:Y:S04]  /*745b0*/  LDG.E.U16 R3, [R2.64] ;  /* 0x0000000402037981 */ /* 0x000f28000c1e1500 */
[----:B---3--:R0:W3:Y:S04]  /*745c0*/  LDG.E.U16 R17, [R10.64] ;  /* 0x000000040a117981 */ /* 0x0080e8000c1e1500 */
[----:B------:R-:W3:Y:S04]  /*745d0*/  LDG.E.U16 R5, [R4.64] ;  /* 0x0000000404057981 */ /* 0x000ee8000c1e1500 */
[----:B--2---:R-:W-:Y:S01]  /*745e0*/  STL [R1+0xb50], R29 ;  /* 0x000b501d01007387 */ /* 0x004fe20000100800 */
[----:B------:R2:W-:Y:S02]  /*745f0*/  STL [R1+0xb54], R28 ;  /* 0x000b541c01007387 */ /* 0x0005e40000100800 */
[----:B------:R-:W3:Y:S01]  /*74600*/  LDL.64 R24, [R1+0x1908] ;  /* 0x0019080001187983 */ /* 0x000ee20000100a00 */
[----:B--2---:R-:W2:Y:S04]  /*74610*/  LDL.64 R28, [R1+0x1910] ;  /* 0x00191000011c7983 */ /* 0x004ea80000100a00 */
[----:B------:R0:W-:Y:S04]  /*74620*/  STL [R1+0xb4c], R0 ;  /* 0x000b4c0001007387 */ /* 0x0001e80000100800 */
[----:B0-----:R0:W2:Y:S04]  /*74630*/  LDG.E.U16 R0, [R6.64] ;  /* 0x0000000406007981 */ /* 0x0010a8000c1e1500 */
[----:B0-----:R-:W2:Y:S01]  /*74640*/  LDL.64 R6, [R1+0x1918] ;  /* 0x0019180001067983 */ /* 0x001ea20000100a00 */
[----:B-1----:R-:W-:-:S04]  /*74650*/  IMAD.WIDE R8, R16, 0x2, R22 ;  /* 0x0000000210087825 */ /* 0x002fc800078e0216 */
[C---:B------:R-:W-:Y:S02]  /*74660*/  IMAD.WIDE R10, R16.reuse, 0x2, R14 ;  /* 0x00000002100a7825 */ /* 0x040fe400078e020e */
[----:B------:R-:W2:Y:S04]  /*74670*/  LDL.64 R14, [R1+0x1900] ;  /* 0x00190000010e7983 */ /* 0x000ea80000100a00 */
[----:B----4-:R0:W-:Y:S04]  /*74680*/  STL [R1+0xb48], R18 ;  /* 0x000b481201007387 */ /* 0x0101e80000100800 */
[----:B---3--:R1:W-:Y:S04]  /*74690*/  STL [R1+0xb44], R17 ;  /* 0x000b441101007387 */ /* 0x0083e80000100800 */
[----:B0-----:R2:W3:Y:S01]  /*746a0*/  LDG.E.U16 R18, [R8.64] ;  /* 0x0000000408127981 */ /* 0x0014e2000c1e1500 */
[----:B------:R-:W4:Y:S02]  /*746b0*/  LDL.64 R26, [R1+0x18f8] ;  /* 0x0018f800011a7983 */ /* 0x000f240000100a00 */
[----:B------:R-:W4:Y:S01]  /*746c0*/  LDL.64 R22, [R1+0x18f0] ;  /* 0x0018f00001167983 */ /* 0x000f220000100a00 */
[----:B-1----:R0:W4:Y:S01]  /*746d0*/  LDG.E.U16 R17, [R10.64] ;  /* 0x000000040a117981 */ /* 0x002122000c1e1500 */
[----:B------:R1:W-:Y:S02]  /*746e0*/  STL [R1+0xb40], R3 ;  /* 0x000b400301007387 */ /* 0x0003e40000100800 */
[----:B------:R0:W-:Y:S02]  /*746f0*/  STL [R1+0xb3c], R5 ;  /* 0x000b3c0501007387 */ /* 0x0001e40000100800 */
[----:B-1----:R-:W-:-:S04]  /*74700*/  IMAD.WIDE R2, R16, 0x2, R20 ;  /* 0x0000000210027825 */ /* 0x002fc800078e0214 */
[----:B0-----:R-:W-:-:S04]  /*74710*/  IMAD.WIDE R4, R16, 0x2, R12 ;  /* 0x0000000210047825 */ /* 0x001fc800078e020c */
[C---:B--2---:R-:W-:Y:S01]  /*74720*/  IMAD.WIDE R8, R16.reuse, 0x2, R28 ;  /* 0x0000000210087825 */ /* 0x044fe200078e021c */
[----:B------:R-:W2:Y:S04]  /*74730*/  LDL.64 R20, [R1+0x18e8] ;  /* 0x0018e80001147983 */ /* 0x000ea80000100a00 */
[----:B------:R0:W2:Y:S04]  /*74740*/  LDG.E.U16 R29, [R4.64] ;  /* 0x00000004041d7981 */ /* 0x0000a8000c1e1500 */
[----:B------:R-:W2:Y:S04]  /*74750*/  LDL.64 R12, [R1+0x18e0] ;  /* 0x0018e000010c7983 */ /* 0x000ea80000100a00 */
[----:B------:R1:W2:Y:S04]  /*74760*/  LDG.E.U16 R28, [R2.64] ;  /* 0x00000004021c7981 */ /* 0x0002a8000c1e1500 */
[----:B------:R0:W-:Y:S01]  /*74770*/  STL [R1+0xb38], R0 ;  /* 0x000b380001007387 */ /* 0x0001e20000100800 */
[----:B------:R-:W-:-:S05]  /*74780*/  IMAD.WIDE R6, R16, 0x2, R6 ;  /* 0x0000000210067825 */ /* 0x000fca00078e0206 */
[----:B0-----:R0:W2:Y:S01]  /*74790*/  LDG.E.U16 R0, [R6.64] ;  /* 0x0000000406007981 */ /* 0x0010a2000c1e1500 */
[----:B------:R-:W-:-:S03]  /*747a0*/  IMAD.WIDE R10, R16, 0x2, R24 ;  /* 0x00000002100a7825 */ /* 0x000fc600078e0218 */
[----:B---3--:R3:W-:Y:S04]  /*747b0*/  STL [R1+0xb34], R18 ;  /* 0x000b341201007387 */ /* 0x0087e80000100800 */
[----:B----4-:R4:W-:Y:S04]  /*747c0*/  STL [R1+0xb30], R17 ;  /* 0x000b301101007387 */ /* 0x0109e80000100800 */
[----:B---3--:R2:W3:Y:S01]  /*747d0*/  LDG.E.U16 R18, [R8.64] ;  /* 0x0000000408127981 */ /* 0x0084e2000c1e1500 */
[----:B-1----:R-:W-:-:S04]  /*747e0*/  IMAD.WIDE R2, R16, 0x2, R14 ;  /* 0x0000000210027825 */ /* 0x002fc800078e020e */
[----:B------:R-:W-:-:S04]  /*747f0*/  IMAD.WIDE R4, R16, 0x2, R26 ;  /* 0x0000000210047825 */ /* 0x000fc800078e021a */
[----:B------:R-:W3:Y:S01]  /*74800*/  LDL.64 R24, [R1+0x18d8] ;  /* 0x0018d80001187983 */ /* 0x000ee20000100a00 */
[----:B------:R-:W3:Y:S01]  /*74810*/  LDL.64 R14, [R1+0x18d0] ;  /* 0x0018d000010e7983 */ /* 0x000ee20000100a00 */
[----:B0-----:R-:W-:-:S03]  /*74820*/  IMAD.WIDE R6, R16, 0x2, R22 ;  /* 0x0000000210067825 */ /* 0x001fc600078e0216 */
[----:B------:R-:W3:Y:S04]  /*74830*/  LDG.E.U16 R3, [R2.64] ;  /* 0x0000000402037981 */ /* 0x000ee8000c1e1500 */
[----:B----4-:R0:W4:Y:S04]  /*74840*/  LDG.E.U16 R17, [R10.64] ;  /* 0x000000040a117981 */ /* 0x010128000c1e1500 */
[----:B------:R-:W4:Y:S04]  /*74850*/  LDG.E.U16 R5, [R4.64] ;  /* 0x0000000404057981 */ /* 0x000f28000c1e1500 */
[----:B--2---:R-:W-:Y:S01]  /*74860*/  STL [R1+0xb28], R29 ;  /* 0x000b281d01007387 */ /* 0x004fe20000100800 */
[----:B------:R1:W-:Y:S02]  /*74870*/  STL [R1+0xb2c], R28 ;  /* 0x000b2c1c01007387 */ /* 0x0003e40000100800 */
[----:B------:R-:W2:Y:S01]  /*74880*/  LDL.64 R22, [R1+0x18b8] ;  /* 0x0018b80001167983 */ /* 0x000ea20000100a00 */
[----:B-1----:R-:W2:Y:S04]  /*74890*/  LDL.64 R28, [R1+0x18c0] ;  /* 0x0018c000011c7983 */ /* 0x002ea80000100a00 */
[----:B------:R1:W-:Y:S04]  /*748a0*/  STL [R1+0xb24], R0 ;  /* 0x000b240001007387 */ /* 0x0003e80000100800 */
[----:B-1----:R1:W2:Y:S04]  /*748b0*/  LDG.E.U16 R0, [R6.64] ;  /* 0x0000000406007981 */ /* 0x0022a8000c1e1500 */
[----:B-1----:R-:W2:Y:S01]  /*748c0*/  LDL.64 R6, [R1+0x18c8] ;  /* 0x0018c80001067983 */ /* 0x002ea20000100a00 */
[----:B------:R-:W-:-:S04]  /*748d0*/  IMAD.WIDE R8, R16, 0x2, R20 ;  /* 0x0000000210087825 */ /* 0x000fc800078e0214 */
[C---:B0-----:R-:W-:Y:S02]  /*748e0*/  IMAD.WIDE R10, R16.reuse, 0x2, R12 ;  /* 0x00000002100a7825 */ /* 0x041fe400078e020c */
[----:B------:R-:W2:Y:S04]  /*748f0*/  LDL.64 R12, [R1+0x18b0] ;  /* 0x0018b000010c7983 */ /* 0x000ea80000100a00 */
[----:B---3--:R0:W-:Y:S04]  /*74900*/  STL [R1+0xb20], R18 ;  /* 0x000b201201007387 */ /* 0x0081e80000100800 */
[----:B----4-:R1:W-:Y:S04]  /*74910*/  STL [R1+0xb1c], R17 ;  /* 0x000b1c1101007387 */ /* 0x0103e80000100800 */
[----:B0-----:R2:W3:Y:S01]  /*74920*/  LDG.E.U16 R18, [R8.64] ;  /* 0x0000000408127981 */ /* 0x0014e2000c1e1500 */
[----:B------:R-:W4:Y:S02]  /*74930*/  LDL.64 R26, [R1+0x18a8] ;  /* 0x0018a800011a7983 */ /* 0x000f240000100a00 */
[----:B------:R-:W4:Y:S01]  /*74940*/  LDL.64 R20, [R1+0x18a0] ;  /* 0x0018a00001147983 */ /* 0x000f220000100a00 */
[----:B-1----:R0:W4:Y:S01]  /*74950*/  LDG.E.U16 R17, [R10.64] ;  /* 0x000000040a117981 */ /* 0x002122000c1e1500 */
[----:B------:R1:W-:Y:S02]  /*74960*/  STL [R1+0xb18], R3 ;  /* 0x000b180301007387 */ /* 0x0003e40000100800 */
[----:B------:R2:W-:Y:S02]  /*74970*/  STL [R1+0xb14], R5 ;  /* 0x000b140501007387 */ /* 0x0005e40000100800 */
[----:B--2---:R-:W-:-:S04]  /*74980*/  IMAD.WIDE R8, R16, 0x2, R28 ;  /* 0x0000000210087825 */ /* 0x004fc800078e021c */
[----:B-1----:R-:W-:-:S04]  /*74990*/  IMAD.WIDE R2, R16, 0x2, R24 ;  /* 0x0000000210027825 */ /* 0x002fc800078e0218 */
[C---:B------:R-:W-:Y:S01]  /*749a0*/  IMAD.WIDE R4, R16.reuse, 0x2, R14 ;  /* 0x0000000210047825 */ /* 0x040fe200078e020e */
[----:B------:R-:W3:Y:S04]  /*749b0*/  LDL.64 R24, [R1+0x1898] ;  /* 0x0018980001187983 */ /* 0x000ee80000100a00 */
[----:B------:R-:W3:Y:S04]  /*749c0*/  LDL.64 R14, [R1+0x1890] ;  /* 0x00189000010e7983 */ /* 0x000ee80000100a00 */
[----:B------:R1:W3:Y:S04]  /*749d0*/  LDG.E.U16 R29, [R4.64] ;  /* 0x00000004041d7981 */ /* 0x0002e8000c1e1500 */
[----:B------:R0:W3:Y:S04]  /*749e0*/  LDG.E.U16 R28, [R2.64] ;  /* 0x00000004021c7981 */ /* 0x0000e8000c1e1500 */
[----:B------:R0:W-:Y:S01]  /*749f0*/  STL [R1+0xb10], R0 ;  /* 0x000b100001007387 */ /* 0x0001e20000100800 */
[----:B------:R-:W-:-:S05]  /*74a00*/  IMAD.WIDE R6, R16, 0x2, R6 ;  /* 0x0000000210067825 */ /* 0x000fca00078e0206 */
[----:B0-----:R0:W3:Y:S01]  /*74a10*/  LDG.E.U16 R0, [R6.64] ;  /* 0x0000000406007981 */ /* 0x0010e2000c1e1500 */
[----:B------:R-:W-:-:S03]  /*74a20*/  IMAD.WIDE R10, R16, 0x2, R22 ;  /* 0x00000002100a7825 */ /* 0x000fc600078e0216 */
[----:B---3--:R3:W-:Y:S04]  /*74a30*/  STL [R1+0xb0c], R18 ;  /* 0x000b0c1201007387 */ /* 0x0087e80000100800 */
[----:B----4-:R4:W-:Y:S04]  /*74a40*/  STL [R1+0xb08], R17 ;  /* 0x000b081101007387 */ /* 0x0109e80000100800 */
[----:B---3--:R3:W2:Y:S01]  /*74a50*/  LDG.E.U16 R18, [R8.64] ;  /* 0x0000000408127981 */ /* 0x0086a2000c1e1500 */
[----:B------:R-:W-:-:S04]  /*74a60*/  IMAD.WIDE R2, R16, 0x2, R12 ;  /* 0x0000000210027825 */ /* 0x000fc800078e020c */
[----:B-1----:R-:W-:-:S04]  /*74a70*/  IMAD.WIDE R4, R16, 0x2, R26 ;  /* 0x0000000210047825 */ /* 0x002fc800078e021a */
[----:B------:R-:W2:Y:S01]  /*74a80*/  LDL.64 R22, [R1+0x1888] ;  /* 0x0018880001167983 */ /* 0x000ea20000100a00 */
[----:B------:R-:W2:Y:S01]  /*74a90*/  LDL.64 R12, [R1+0x1880] ;  /* 0x00188000010c7983 */ /* 0x000ea20000100a00 */
[----:B0-----:R-:W-:-:S03]  /*74aa0*/  IMAD.WIDE R6, R16, 0x2, R20 ;  /* 0x0000000210067825 */ /* 0x001fc600078e0214 */
[----:B------:R-:W2:Y:S04]  /*74ab0*/  LDG.E.U16 R3, [R2.64] ;  /* 0x0000000402037981 */ /* 0x000ea8000c1e1500 */
[----:B----4-:R0:W4:Y:S04]  /*74ac0*/  LDG.E.U16 R17, [R10.64] ;  /* 0x000000040a117981 */ /* 0x010128000c1e1500 */
[----:B------:R-:W4:Y:S04]  /*74ad0*/  LDG.E.U16 R5, [R4.64] ;  /* 0x0000000404057981 */ /* 0x000f28000c1e1500 */
[----:B---3--:R-:W-:Y:S01]  /*74ae0*/  STL [R1+0xb00], R29 ;  /* 0x000b001d01007387 */ /* 0x008fe20000100800 */
[----:B------:R1:W-:Y:S02]  /*74af0*/  STL [R1+0xb04], R28 ;  /* 0x000b041c01007387 */ /* 0x0003e40000100800 */
[----:B------:R-:W3:Y:S01]  /*74b00*/  LDL.64 R20, [R1+0x1868] ;  /* 0x0018680001147983 */ /* 0x000ee20000100a00 */
[----:B-1----:R-:W3:Y:S01]  /*74b10*/  LDL.64 R28, [R1+0x1870] ;  /* 0x00187000011c7983 */ /* 0x002ee20000100a00 */
[----:B------:R-:W-:-:S03]  /*74b20*/  IMAD.WIDE R8, R16, 0x2, R24 ;  /* 0x0000000210087825 */ /* 0x000fc600078e0218 */
[----:B------:R1:W-:Y:S04]  /*74b30*/  STL [R1+0xafc], R0 ;  /* 0x000afc0001007387 */ /* 0x0003e80000100800 */
[----:B-1----:R1:W3:Y:S04]  /*74b40*/  LDG.E.U16 R0, [R6.64] ;  /* 0x0000000406007981 */ /* 0x0022e8000c1e1500 */
[----:B-1----:R-:W3:Y:S01]  /*74b50*/  LDL.64 R6, [R1+0x1878] ;  /* 0x0018780001067983 */ /* 0x002ee20000100a00 */
[----:B0-----:R-:W-:-:S04]  /*74b60*/  IMAD.WIDE R10, R16, 0x2, R14 ;  /* 0x00000002100a7825 */ /* 0x001fc800078e020e */
[----:B------:R-:W3:Y:S01]  /*74b70*/  LDL.64 R14, [R1+0x1860] ;  /* 0x00186000010e7983 */ /* 0x000ee20000100a00 */
[----:B--2---:R0:W-:Y:S04]  /*74b80*/  STL [R1+0xaf8], R18 ;  /* 0x000af81201007387 */ /* 0x0041e80000100800 */
[----:B----4-:R1:W-:Y:S04]  /*74b90*/  STL [R1+0xaf4], R17 ;  /* 0x000af41101007387 */ /* 0x0103e80000100800 */
[----:B0-----:R3:W2:Y:S01]  /*74ba0*/  LDG.E.U16 R18, [R8.64] ;  /* 0x0000000408127981 */ /* 0x0016a2000c1e1500 */
[----:B------:R-:W4:Y:S02]  /*74bb0*/  LDL.64 R26, [R1+0x1858] ;  /* 0x00185800011a7983 */ /* 0x000f240000100a00 */
[----:B------:R-:W4:Y:S01]  /*74bc0*/  LDL.64 R24, [R1+0x1850] ;  /* 0x0018500001187983 */ /* 0x000f220000100a00 */
[----:B-1----:R0:W4:Y:S01]  /*74bd0*/  LDG.E.U16 R17, [R10.64] ;  /* 0x000000040a117981 */ /* 0x002122000c1e1500 */
[----:B------:R1:W-:Y:S02]  /*74be0*/  STL [R1+0xaf0], R3 ;  /* 0x000af00301007387 */ /* 0x0003e40000100800 */
[----:B------:R0:W-:Y:S02]  /*74bf0*/  STL [R1+0xaec], R5 ;  /* 0x000aec0501007387 */ /* 0x0001e40000100800 */
[----:B---3--:R-:W-:-:S04]  /*74c00*/  IMAD.WIDE R8, R16, 0x2, R28 ;  /* 0x0000000210087825 */ /* 0x008fc800078e021c */
[----:B-1----:R-:W-:-:S04]  /*74c10*/  IMAD.WIDE R2, R16, 0x2, R22 ;  /* 0x0000000210027825 */ /* 0x002fc800078e0216 */
[C---:B0-----:R-:W-:Y:S01]  /*74c20*/  IMAD.WIDE R4, R16.reuse, 0x2, R12 ;  /* 0x0000000210047825 */ /* 0x041fe200078e020c */
[----:B------:R-:W2:Y:S04]  /*74c30*/  LDL.64 R22, [R1+0x1848] ;  /* 0x0018480001167983 */ /* 0x000ea80000100a00 */
[----:B------:R-:W2:Y:S04]  /*74c40*/  LDL.64 R12, [R1+0x1840] ;  /* 0x00184000010c7983 */ /* 0x000ea80000100a00 */
[----:B------:R0:W2:Y:S04]  /*74c50*/  LDG.E.U16 R29, [R4.64] ;  /* 0x00000004041d7981 */ /* 0x0000a8000c1e1500 */
[----:B------:R1:W2:Y:S01]  /*74c60*/  LDG.E.U16 R28, [R2.64] ;  /* 0x00000004021c7981 */ /* 0x0002a2000c1e1500 */
[----:B------:R-:W-:-:S03]  /*74c70*/  IMAD.WIDE R10, R16, 0x2, R20 ;  /* 0x00000002100a7825 */ /* 0x000fc600078e0214 */
[----:B------:R0:W-:Y:S01]  /*74c80*/  STL [R1+0xae8], R0 ;  /* 0x000ae80001007387 */ /* 0x0001e20000100800 */
[----:B------:R-:W-:-:S05]  /*74c90*/  IMAD.WIDE R6, R16, 0x2, R6 ;  /* 0x0000000210067825 */ /* 0x000fca00078e0206 */
[----:B0-----:R0:W2:Y:S04]  /*74ca0*/  LDG.E.U16 R0, [R6.64] ;  /* 0x0000000406007981 */ /* 0x0010a8000c1e1500 */
[----:B--2---:R2:W-:Y:S04]  /*74cb0*/  STL [R1+0xae4], R18 ;  /* 0x000ae41201007387 */ /* 0x0045e80000100800 */
[----:B----4-:R4:W-:Y:S04]  /*74cc0*/  STL [R1+0xae0], R17 ;  /* 0x000ae01101007387 */ /* 0x0109e80000100800 */
[----:B--2---:R2:W3:Y:S01]  /*74cd0*/  LDG.E.U16 R18, [R8.64] ;  /* 0x0000000408127981 */ /* 0x0044e2000c1e1500 */
        /* <DEDUP_REMOVED lines=11> */
[----:B-1----:R-:W2:Y:S01]  /*74d90*/  LDL.64 R28, [R1+0x1820] ;  /* 0x00182000011c7983 */ /* 0x002ea20000100a00 */
[----:B------:R-:W-:-:S04]  /*74da0*/  IMAD.WIDE R8, R16, 0x2, R22 ;  /* 0x0000000210087825 */ /* 0x000fc800078e0216 */
[C---:B0-----:R-:W-:Y:S01]  /*74db0*/  IMAD.WIDE R10, R16.reuse, 0x2, R12 ;  /* 0x00000002100a7825 */ /* 0x041fe200078e020c */
[----:B------:R0:W-:Y:S03]  /*74dc0*/  STL [R1+0xad4], R0 ;  /* 0x000ad40001007387 */ /* 0x0001e60000100800 */
[----:B------:R-:W2:Y:S01]  /*74dd0*/  LDL.64 R12, [R1+0x1810] ;  /* 0x00181000010c7983 */ /* 0x000ea20000100a00 */
[----:B0-----:R0:W2:Y:S04]  /*74de0*/  LDG.E.U16 R0, [R6.64] ;  /* 0x0000000406007981 */ /* 0x0010a8000c1e1500 */
[----:B0-----:R-:W2:Y:S04]  /*74df0*/  LDL.64 R6, [R1+0x1828] ;  /* 0x0018280001067983 */ /* 0x001ea80000100a00 */
        /* <DEDUP_REMOVED lines=14> */
[----:B------:R1:W3:Y:S01]  /*74ee0*/  LDG.E.U16 R28, [R2.64] ;  /* 0x00000004021c7981 */ /* 0x0002e2000c1e1500 */
[----:B0-----:R-:W-:-:S03]  /*74ef0*/  IMAD.WIDE R10, R16, 0x2, R24 ;  /* 0x00000002100a7825 */ /* 0x001fc600078e0218 */
[----:B------:R0:W-:Y:S01]  /*74f00*/  STL [R1+0xac0], R0 ;  /* 0x000ac00001007387 */ /* 0x0001e20000100800 */
[----:B------:R-:W-:-:S05]  /*74f10*/  IMAD.WIDE R6, R16, 0x2, R6 ;  /* 0x0000000210067825 */ /* 0x000fca00078e0206 */
[----:B0-----:R0:W3:Y:S04]  /*74f20*/  LDG.E.U16 R0, [R6.64] ;  /* 0x0000000406007981 */ /* 0x0010e8000c1e1500 */
[----:B---3--:R3:W-:Y:S04]  /*74f30*/  STL [R1+0xabc], R18 ;  /* 0x000abc1201007387 */ /* 0x0087e80000100800 */
[----:B----4-:R4:W-:Y:S04]  /*74f40*/  STL [R1+0xab8], R17 ;  /* 0x000ab81101007387 */ /* 0x0109e80000100800 */
[----:B---3--:R3:W2:Y:S01]  /*74f50*/  LDG.E.U16 R18, [R8.64] ;  /* 0x0000000408127981 */ /* 0x0086a2000c1e1500 */
[----:B-1----:R-:W-:-:S04]  /*74f60*/  IMAD.WIDE R2, R16, 0x2, R12 ;  /* 0x0000000210027825 */ /* 0x002fc800078e020c */
[----:B------:R-:W-:-:S04]  /*74f70*/  IMAD.WIDE R4, R16, 0x2, R26 ;  /* 0x0000000210047825 */ /* 0x000fc800078e021a */
        /* <DEDUP_REMOVED lines=10> */
[----:B------:R-:W-:-:S04]  /*75020*/  IMAD.WIDE R8, R16, 0x2, R20 ;  /* 0x0000000210087825 */ /* 0x000fc800078e0214 */
[C---:B0-----:R-:W-:Y:S01]  /*75030*/  IMAD.WIDE R10, R16.reuse, 0x2, R14 ;  /* 0x00000002100a7825 */ /* 0x041fe200078e020e */
[----:B------:R0:W-:Y:S03]  /*75040*/  STL [R1+0xaac], R0 ;  /* 0x000aac0001007387 */ /* 0x0001e60000100800 */
[----:B------:R-:W3:Y:S01]  /*75050*/  LDL.64 R20, [R1+0x17c0] ;  /* 0x0017c00001147983 */ /* 0x000ee20000100a00 */
[----:B0-----:R0:W3:Y:S04]  /*75060*/  LDG.E.U16 R0, [R6.64] ;  /* 0x0000000406007981 */ /* 0x0010e8000c1e1500 */
[----:B0-----:R-:W3:Y:S04]  /*75070*/  LDL.64 R6, [R1+0x17d8] ;  /* 0x0017d80001067983 */ /* 0x001ee80000100a00 */
        /* <DEDUP_REMOVED lines=122> */
[----:B0-----:R-:W3:Y:S01]  /*75820*/  LDG.E.U16 R18, [R8.64] ;  /* 0x0000000408127981 */ /* 0x001ee2000c1e1500 */
[----:B------:R-:W4:Y:S02]  /*75830*/  LDL.64 R20, [R1+0x16c8] ;  /* 0x0016c80001147983 */ /* 0x000f240000100a00 */
[----:B------:R-:W4:Y:S01]  /*75840*/  LDL.64 R14, [R1+0x16c0] ;  /* 0x0016c000010e7983 */ /* 0x000f220000100a00 */
[----:B-1----:R-:W4:Y:S01]  /*75850*/  LDG.E.U16 R17, [R10.64] ;  /* 0x000000040a117981 */ /* 0x002f22000c1e1500 */
[----:B------:R0:W-:Y:S02]  /*75860*/  STL [R1+0xa28], R3 ;  /* 0x000a280301007387 */ /* 0x0001e40000100800 */
[----:B------:R1:W-:Y:S02]  /*75870*/  STL [R1+0xa24], R5 ;  /* 0x000a240501007387 */ /* 0x0003e40000100800 */
[----:B0-----:R-:W-:-:S04]  /*75880*/  IMAD.WIDE R2, R16, 0x2, R26 ;  /* 0x0000000210027825 */ /* 0x001fc800078e021a */
[C---:B-1----:R-:W-:Y:S01]  /*75890*/  IMAD.WIDE R4, R16.reuse, 0x2, R24 ;  /* 0x0000000210047825 */ /* 0x042fe200078e0218 */
[----:B------:R-:W4:Y:S04]  /*758a0*/  LDL.64 R26, [R1+0x16b8] ;  /* 0x0016b800011a7983 */ /* 0x000f280000100a00 */
[----:B------:R-:W4:Y:S04]  /*758b0*/  LDL.64 R24, [R1+0x16b0] ;  /* 0x0016b00001187983 */ /* 0x000f280000100a00 */
[----:B--2---:R0:W-:Y:S04]  /*758c0*/  STL [R1+0xa20], R0 ;  /* 0x000a200001007387 */ /* 0x0041e80000100800 */
[----:B0-----:R0:W2:Y:S01]  /*758d0*/  LDG.E.U16 R0, [R2.64] ;  /* 0x0000000402007981 */ /* 0x0010a2000c1e1500 */
[----:B------:R-:W-:-:S03]  /*758e0*/  IMAD.WIDE R6, R16, 0x2, R6 ;  /* 0x0000000210067825 */ /* 0x000fc600078e0206 */
[----:B---3--:R1:W-:Y:S04]  /*758f0*/  STL [R1+0xa1c], R18 ;  /* 0x000a1c1201007387 */ /* 0x0083e80000100800 */
[----:B----4-:R3:W-:Y:S04]  /*75900*/  STL [R1+0xa18], R17 ;  /* 0x000a181101007387 */ /* 0x0107e80000100800 */
[----:B-1----:R1:W4:Y:S04]  /*75910*/  LDG.E.U16 R18, [R4.64] ;  /* 0x0000000404127981 */ /* 0x002328000c1e1500 */
[----:B---3--:R3:W4:Y:S01]  /*75920*/  LDG.E.U16 R17, [R6.64] ;  /* 0x0000000406117981 */ /* 0x008722000c1e1500 */
[----:B------:R-:W-:-:S04]  /*75930*/  IMAD.WIDE R10, R16, 0x2, R22 ;  /* 0x00000002100a7825 */ /* 0x000fc800078e0216 */
[----:B------:R-:W-:-:S04]  /*75940*/  IMAD.WIDE R8, R16, 0x2, R28 ;  /* 0x0000000210087825 */ /* 0x000fc800078e021c */
[----:B0-----:R-:W-:-:S04]  /*75950*/  IMAD.WIDE R2, R16, 0x2, R12 ;  /* 0x0000000210027825 */ /* 0x001fc800078e020c */
[C---:B-1----:R-:W-:Y:S01]  /*75960*/  IMAD.WIDE R4, R16.reuse, 0x2, R20 ;  /* 0x0000000210047825 */ /* 0x042fe200078e0214 */
[----:B------:R-:W4:Y:S04]  /*75970*/  LDL.64 R22, [R1+0x16a8] ;  /* 0x0016a80001167983 */ /* 0x000f280000100a00 */
[----:B------:R0:W4:Y:S04]  /*75980*/  LDG.E.U16 R29, [R10.64] ;  /* 0x000000040a1d7981 */ /* 0x000128000c1e1500 */
[----:B------:R1:W4:Y:S04]  /*75990*/  LDG.E.U16 R28, [R8.64] ;  /* 0x00000004081c7981 */ /* 0x000328000c1e1500 */
[----:B------:R-:W4:Y:S04]  /*759a0*/  LDG.E.U16 R3, [R2.64] ;  /* 0x0000000402037981 */ /* 0x000f28000c1e1500 */
[----:B------:R-:W4:Y:S01]  /*759b0*/  LDG.E.U16 R5, [R4.64] ;  /* 0x0000000404057981 */ /* 0x000f22000c1e1500 */
[----:B---3--:R-:W-:-:S03]  /*759c0*/  IMAD.WIDE R6, R16, 0x2, R14 ;  /* 0x0000000210067825 */ /* 0x008fc600078e020e */
[----:B------:R-:W3:Y:S04]  /*759d0*/  LDL.64 R12, [R1+0x16a0] ;  /* 0x0016a000010c7983 */ /* 0x000ee80000100a00 */
[----:B------:R-:W3:Y:S01]  /*759e0*/  LDL.64 R20, [R1+0x1690] ;  /* 0x0016900001147983 */ /* 0x000ee20000100a00 */
[----:B------:R-:W3:Y:S02]  /*759f0*/  LDL.64 R14, [R1+0x1688] ;  /* 0x00168800010e7983 */ /* 0x000ee40000100a00 */
[----:B-1----:R-:W-:-:S04]  /*75a00*/  IMAD.WIDE R8, R16, 0x2, R26 ;  /* 0x0000000210087825 */ /* 0x002fc800078e021a */
[C---:B0-----:R-:W-:Y:S01]  /*75a10*/  IMAD.WIDE R10, R16.reuse, 0x2, R24 ;  /* 0x00000002100a7825 */ /* 0x041fe200078e0218 */
[----:B--2---:R0:W-:Y:S04]  /*75a20*/  STL [R1+0xa14], R0 ;  /* 0x000a140001007387 */ /* 0x0041e80000100800 */
[----:B0-----:R0:W2:Y:S04]  /*75a30*/  LDG.E.U16 R0, [R6.64] ;  /* 0x0000000406007981 */ /* 0x0010a8000c1e1500 */
[----:B0-----:R-:W2:Y:S04]  /*75a40*/  LDL.64 R6, [R1+0x1698] ;  /* 0x0016980001067983 */ /* 0x001ea80000100a00 */
[----:B----4-:R0:W-:Y:S04]  /*75a50*/  STL [R1+0xa10], R18 ;  /* 0x000a101201007387 */ /* 0x0101e80000100800 */
[----:B------:R1:W-:Y:S04]  /*75a60*/  STL [R1+0xa0c], R17 ;  /* 0x000a0c1101007387 */ /* 0x0003e80000100800 */
[----:B0-----:R0:W4:Y:S04]  /*75a70*/  LDG.E.U16 R18, [R8.64] ;  /* 0x0000000408127981 */ /* 0x001128000c1e1500 */
[----:B-1----:R1:W4:Y:S04]  /*75a80*/  LDG.E.U16 R17, [R10.64] ;  /* 0x000000040a117981 */ /* 0x002328000c1e1500 */
[----:B------:R-:W-:Y:S01]  /*75a90*/  STL [R1+0xa04], R29 ;  /* 0x000a041d01007387 */ /* 0x000fe20000100800 */
[----:B------:R0:W-:Y:S02]  /*75aa0*/  STL [R1+0xa08], R28 ;  /* 0x000a081c01007387 */ /* 0x0001e40000100800 */
[----:B------:R-:W4:Y:S02]  /*75ab0*/  LDL.64 R26, [R1+0x1678] ;  /* 0x00167800011a7983 */ /* 0x000f240000100a00 */
[----:B------:R-:W4:Y:S01]  /*75ac0*/  LDL.64 R24, [R1+0x1670] ;  /* 0x0016700001187983 */ /* 0x000f220000100a00 */
[----:B0-----:R-:W4:Y:S01]  /*75ad0*/  LDL.64 R28, [R1+0x1680] ;  /* 0x00168000011c7983 */ /* 0x001f220000100a00 */
[----:B------:R0:W-:Y:S02]  /*75ae0*/  STL [R1+0xa00], R3 ;  /* 0x000a000301007387 */ /* 0x0001e40000100800 */
[----:B------:R3:W-:Y:S02]  /*75af0*/  STL [R1+0x9fc], R5 ;  /* 0x0009fc0501007387 */ /* 0x0007e40000100800 */
[----:B0-----:R-:W-:-:S04]  /*75b00*/  IMAD.WIDE R2, R16, 0x2, R22 ;  /* 0x0000000210027825 */ /* 0x001fc800078e0216 */
[C---:B---3--:R-:W-:Y:S01]  /*75b10*/  IMAD.WIDE R4, R16.reuse, 0x2, R12 ;  /* 0x0000000210047825 */ /* 0x048fe200078e020c */
[----:B------:R-:W3:Y:S04]  /*75b20*/  LDL.64 R22, [R1+0x1668] ;  /* 0x0016680001167983 */ /* 0x000ee80000100a00 */
[----:B------:R-:W3:Y:S04]  /*75b30*/  LDL.64 R12, [R1+0x1660] ;  /* 0x00166000010c7983 */ /* 0x000ee80000100a00 */
[----:B------:R-:W3:Y:S04]  /*75b40*/  LDG.E.U16 R3, [R2.64] ;  /* 0x0000000402037981 */ /* 0x000ee8000c1e1500 */
[----:B------:R-:W3:Y:S01]  /*75b50*/  LDG.E.U16 R5, [R4.64] ;  /* 0x0000000404057981 */ /* 0x000ee2000c1e1500 */
[----:B------:R-:W-:-:S04]  /*75b60*/  IMAD.WIDE R8, R16, 0x2, R20 ;  /* 0x0000000210087825 */ /* 0x000fc800078e0214 */
[C---:B-1----:R-:W-:Y:S01]  /*75b70*/  IMAD.WIDE R10, R16.reuse, 0x2, R14 ;  /* 0x00000002100a7825 */ /* 0x042fe200078e020e */
[----:B--2---:R0:W-:Y:S03]  /*75b80*/  STL [R1+0x9f8], R0 ;  /* 0x0009f80001007387 */ /* 0x0041e60000100800 */
[----:B------:R-:W-:-:S05]  /*75b90*/  IMAD.WIDE R6, R16, 0x2, R6 ;  /* 0x0000000210067825 */ /* 0x000fca00078e0206 */
[----:B0-----:R0:W2:Y:S04]  /*75ba0*/  LDG.E.U16 R0, [R6.64] ;  /* 0x0000000406007981 */ /* 0x0010a8000c1e1500 */
[----:B----4-:R1:W-:Y:S01]  /*75bb0*/  STL [R1+0x9f4], R18 ;  /* 0x0009f41201007387 */ /* 0x0103e20000100800 */
[----:B------:R-:W4:Y:S03]  /*75bc0*/  LDL.64 R20, [R1+0x1658] ;  /* 0x0016580001147983 */ /* 0x000f260000100a00 */
[----:B------:R0:W-:Y:S04]  /*75bd0*/  STL [R1+0x9f0], R17 ;  /* 0x0009f01101007387 */ /* 0x0001e80000100800 */
[----:B-1----:R1:W4:Y:S01]  /*75be0*/  LDG.E.U16 R18, [R8.64] ;  /* 0x0000000408127981 */ /* 0x002322000c1e1500 */
[----:B------:R-:W4:Y:S03]  /*75bf0*/  LDL.64 R14, [R1+0x1650] ;  /* 0x00165000010e7983 */ /* 0x000f260000100a00 */
[----:B0-----:R0:W4:Y:S01]  /*75c00*/  LDG.E.U16 R17, [R10.64] ;  /* 0x000000040a117981 */ /* 0x001122000c1e1500 */
[----:B------:R-:W-:-:S03]  /*75c10*/  IMAD.WIDE R6, R16, 0x2, R24 ;  /* 0x0000000210067825 */ /* 0x000fc600078e0218 */
[----:B---3--:R3:W-:Y:S01]  /*75c20*/  STL [R1+0x9ec], R3 ;  /* 0x0009ec0301007387 */ /* 0x0087e20000100800 */
[----:B------:R0:W-:Y:S02]  /*75c30*/  STL [R1+0x9e8], R5 ;  /* 0x0009e80501007387 */ /* 0x0001e40000100800 */
[----:B-1----:R-:W-:-:S04]  /*75c40*/  IMAD.WIDE R8, R16, 0x2, R22 ;  /* 0x0000000210087825 */ /* 0x002fc800078e0216 */
[----:B---3--:R-:W-:-:S04]  /*75c50*/  IMAD.WIDE R2, R16, 0x2, R28 ;  /* 0x0000000210027825 */ /* 0x008fc800078e021c */
[C---:B0-----:R-:W-:Y:S01]  /*75c60*/  IMAD.WIDE R4, R16.reuse, 0x2, R26 ;  /* 0x0000000210047825 */ /* 0x041fe200078e021a */
[----:B------:R-:W3:Y:S04]  /*75c70*/  LDL.64 R28, [R1+0x1640] ;  /* 0x00164000011c7983 */ /* 0x000ee80000100a00 */
[----:B------:R-:W3:Y:S04]  /*75c80*/  LDL.64 R26, [R1+0x1638] ;  /* 0x00163800011a7983 */ /* 0x000ee80000100a00 */
[----:B------:R0:W3:Y:S04]  /*75c90*/  LDG.E.U16 R23, [R4.64] ;  /* 0x0000000404177981 */ /* 0x0000e8000c1e1500 */
[----:B------:R1:W3:Y:S01]  /*75ca0*/  LDG.E.U16 R22, [R2.64] ;  /* 0x0000000402167981 */ /* 0x0002e2000c1e1500 */
[----:B------:R-:W-:-:S03]  /*75cb0*/  IMAD.WIDE R10, R16, 0x2, R12 ;  /* 0x00000002100a7825 */ /* 0x000fc600078e020c */
[----:B--2---:R2:W-:Y:S01]  /*75cc0*/  STL [R1+0x9e4], R0 ;  /* 0x0009e40001007387 */ /* 0x0045e20000100800 */
[----:B------:R-:W3:Y:S03]  /*75cd0*/  LDL.64 R12, [R1+0x1630] ;  /* 0x00163000010c7983 */ /* 0x000ee60000100a00 */
[----:B--2---:R2:W3:Y:S04]  /*75ce0*/  LDG.E.U16 R0, [R6.64] ;  /* 0x0000000406007981 */ /* 0x0044e8000c1e1500 */
[----:B--2---:R-:W3:Y:S04]  /*75cf0*/  LDL.64 R6, [R1+0x1648] ;  /* 0x0016480001067983 */ /* 0x004ee80000100a00 */
[----:B----4-:R4:W-:Y:S04]  /*75d00*/  STL [R1+0x9e0], R18 ;  /* 0x0009e01201007387 */ /* 0x0109e80000100800 */
[----:B------:R0:W-:Y:S04]  /*75d10*/  STL [R1+0x9dc], R17 ;  /* 0x0009dc1101007387 */ /* 0x0001e80000100800 */
[----:B----4-:R4:W2:Y:S01]  /*75d20*/  LDG.E.U16 R18, [R8.64] ;  /* 0x0000000408127981 */ /* 0x0108a2000c1e1500 */
[----:B-1----:R-:W-:-:S04]  /*75d30*/  IMAD.WIDE R2, R16, 0x2, R20 ;  /* 0x0000000210027825 */ /* 0x002fc800078e0214 */
[----:B0-----:R-:W-:-:S04]  /*75d40*/  IMAD.WIDE R4, R16, 0x2, R14 ;  /* 0x0000000210047825 */ /* 0x001fc800078e020e */
[----:B------:R-:W2:Y:S02]  /*75d50*/  LDL.64 R24, [R1+0x1628] ;  /* 0x0016280001187983 */ /* 0x000ea40000100a00 */
[----:B------:R-:W2:Y:S04]  /*75d60*/  LDG.E.U16 R5, [R4.64] ;  /* 0x0000000404057981 */ /* 0x000ea8000c1e1500 */
[----:B------:R3:W2:Y:S02]  /*75d70*/  LDG.E.U16 R17, [R10.64] ;  /* 0x000000040a117981 */ /* 0x0006a4000c1e1500 */
[C---:B---3--:R-:W-:Y:S02]  /*75d80*/  IMAD.WIDE R10, R16.reuse, 0x2, R26 ;  /* 0x00000002100a7825 */ /* 0x048fe400078e021a */
[----:B------:R0:W3:Y:S04]  /*75d90*/  LDG.E.U16 R27, [R2.64] ;  /* 0x00000004021b7981 */ /* 0x0000e8000c1e1500 */
[----:B------:R-:W-:Y:S01]  /*75da0*/  STL [R1+0x9d4], R23 ;  /* 0x0009d41701007387 */ /* 0x000fe20000100800 */
[----:B------:R1:W-:Y:S02]  /*75db0*/  STL [R1+0x9d8], R22 ;  /* 0x0009d81601007387 */ /* 0x0003e40000100800 */
[----:B------:R-:W3:Y:S02]  /*75dc0*/  LDL.64 R20, [R1+0x1618] ;  /* 0x0016180001147983 */ /* 0x000ee40000100a00 */
[----:B------:R-:W3:Y:S02]  /*75dd0*/  LDL.64 R14, [R1+0x1610] ;  /* 0x00161000010e7983 */ /* 0x000ee40000100a00 */
[C---:B----4-:R-:W-:Y:S01]  /*75de0*/  IMAD.WIDE R8, R16.reuse, 0x2, R28 ;  /* 0x0000000210087825 */ /* 0x050fe200078e021c */
[----:B-1----:R-:W3:Y:S04]  /*75df0*/  LDL.64 R22, [R1+0x1620] ;  /* 0x0016200001167983 */ /* 0x002ee80000100a00 */
[----:B------:R1:W-:Y:S01]  /*75e00*/  STL [R1+0x9d0], R0 ;  /* 0x0009d00001007387 */ /* 0x0003e20000100800 */
[----:B------:R-:W-:-:S05]  /*75e10*/  IMAD.WIDE R6, R16, 0x2, R6 ;  /* 0x0000000210067825 */ /* 0x000fca00078e0206 */
[----:B-1----:R3:W3:Y:S04]  /*75e20*/  LDG.E.U16 R0, [R6.64] ;  /* 0x0000000406007981 */ /* 0x0026e8000c1e1500 */
[----:B--2---:R1:W-:Y:S04]  /*75e30*/  STL [R1+0x9cc], R18 ;  /* 0x0009cc1201007387 */ /* 0x0043e80000100800 */
[----:B------:R2:W-:Y:S04]  /*75e40*/  STL [R1+0x9c8], R17 ;  /* 0x0009c81101007387 */ /* 0x0005e80000100800 */
[----:B-1----:R1:W4:Y:S01]  /*75e50*/  LDG.E.U16 R18, [R8.64] ;  /* 0x0000000408127981 */ /* 0x002322000c1e1500 */
[----:B------:R-:W4:Y:S03]  /*75e60*/  LDL.64 R28, [R1+0x1600] ;  /* 0x00160000011c7983 */ /* 0x000f260000100a00 */
[----:B--2---:R2:W4:Y:S01]  /*75e70*/  LDG.E.U16 R17, [R10.64] ;  /* 0x000000040a117981 */ /* 0x004522000c1e1500 */
[----:B0-----:R-:W-:-:S03]  /*75e80*/  IMAD.WIDE R2, R16, 0x2, R12 ;  /* 0x0000000210027825 */ /* 0x001fc600078e020c */
[----:B---3--:R0:W-:Y:S01]  /*75e90*/  STL [R1+0x9c4], R27 ;  /* 0x0009c41b01007387 */ /* 0x0081e20000100800 */
[----:B------:R-:W3:Y:S02]  /*75ea0*/  LDL.64 R12, [R1+0x15f0] ;  /* 0x0015f000010c7983 */ /* 0x000ee40000100a00 */
[C---:B-1----:R-:W-:Y:S01]  /*75eb0*/  IMAD.WIDE R8, R16.reuse, 0x2, R20 ;  /* 0x0000000210087825 */ /* 0x042fe200078e0214 */
[----:B0-----:R-:W3:Y:S03]  /*75ec0*/  LDL.64 R26, [R1+0x15f8] ;  /* 0x0015f800011a7983 */ /* 0x001ee60000100a00 */
[----:B------:R0:W-:Y:S02]  /*75ed0*/  STL [R1+0x9c0], R5 ;  /* 0x0009c00501007387 */ /* 0x0001e40000100800 */
[----:B------:R-:W-:-:S04]  /*75ee0*/  IMAD.WIDE R6, R16, 0x2, R22 ;  /* 0x0000000210067825 */ /* 0x000fc800078e0216 */
[----:B--2---:R-:W-:-:S04]  /*75ef0*/  IMAD.WIDE R10, R16, 0x2, R14 ;  /* 0x00000002100a7825 */ /* 0x004fc800078e020e */
[C---:B0-----:R-:W-:Y:S02]  /*75f00*/  IMAD.WIDE R4, R16.reuse, 0x2, R24 ;  /* 0x0000000210047825 */ /* 0x041fe400078e0218 */
[----:B------:R-:W2:Y:S04]  /*75f10*/  LDL.64 R24, [R1+0x15e8] ;  /* 0x0015e80001187983 */ /* 0x000ea80000100a00 */
[----:B------:R-:W2:Y:S04]  /*75f20*/  LDG.E.U16 R5, [R4.64] ;  /* 0x0000000404057981 */ /* 0x000ea8000c1e1500 */
[----:B------:R0:W-:Y:S04]  /*75f30*/  STL [R1+0x9bc], R0 ;  /* 0x0009bc0001007387 */ /* 0x0001e80000100800 */
[----:B0-----:R0:W2:Y:S04]  /*75f40*/  LDG.E.U16 R0, [R2.64] ;  /* 0x0000000402007981 */ /* 0x0010a8000c1e1500 */
[----:B0-----:R-:W2:Y:S04]  /*75f50*/  LDL.64 R2, [R1+0x1608] ;  /* 0x0016080001027983 */ /* 0x001ea80000100a00 */
[----:B----4-:R0:W-:Y:S01]  /*75f60*/  STL [R1+0x9b8], R18 ;  /* 0x0009b81201007387 */ /* 0x0101e20000100800 */
[----:B------:R-:W4:Y:S02]  /*75f70*/  LDL.64 R22, [R1+0x15e0] ;  /* 0x0015e00001167983 */ /* 0x000f240000100a00 */
[----:B------:R-:W4:Y:S02]  /*75f80*/  LDL.64 R20, [R1+0x15d8] ;  /* 0x0015d80001147983 */ /* 0x000f240000100a00 */
[----:B------:R-:W4:Y:S01]  /*75f90*/  LDL.64 R14, [R1+0x15d0] ;  /* 0x0015d000010e7983 */ /* 0x000f220000100a00 */
[----:B------:R1:W-:Y:S04]  /*75fa0*/  STL [R1+0x9b4], R17 ;  /* 0x0009b41101007387 */ /* 0x0003e80000100800 */
[----:B0-----:R0:W4:Y:S04]  /*75fb0*/  LDG.E.U16 R18, [R6.64] ;  /* 0x0000000406127981 */ /* 0x001128000c1e1500 */
[----:B-1----:R3:W4:Y:S02]  /*75fc0*/  LDG.E.U16 R17, [R8.64] ;  /* 0x0000000408117981 */ /* 0x002724000c1e1500 */
[----:B---3--:R-:W-:-:S04]  /*75fd0*/  IMAD.WIDE R8, R16, 0x2, R12 ;  /* 0x0000000210087825 */ /* 0x008fc800078e020c */
[----:B0-----:R-:W-:-:S05]  /*75fe0*/  IMAD.WIDE R6, R16, 0x2, R26 ;  /* 0x0000000210067825 */ /* 0x001fca00078e021a */
[----:B------:R0:W2:Y:S04]  /*75ff0*/  LDG.E.U16 R27, [R6.64] ;  /* 0x00000004061b7981 */ /* 0x0000a8000c1e1500 */
[----:B--2---:R1:W-:Y:S01]  /*76000*/  STL [R1+0x9b0], R0 ;  /* 0x0009b00001007387 */ /* 0x0043e20000100800 */
[----:B------:R2:W-:Y:S02]  /*76010*/  STL [R1+0x9ac], R5 ;  /* 0x0009ac0501007387 */ /* 0x0005e40000100800 */
[----:B------:R-:W2:Y:S01]  /*76020*/  LDL.64 R12, [R1+0x15c0] ;  /* 0x0015c000010c7983 */ /* 0x000ea20000100a00 */
[----:B-1----:R1:W2:Y:S01]  /*76030*/  LDG.E.U16 R0, [R10.64] ;  /* 0x000000040a007981 */ /* 0x0022a2000c1e1500 */
[----:B------:R-:W-:-:S04]  /*76040*/  IMAD.WIDE R2, R16, 0x2, R2 ;  /* 0x0000000210027825 */ /* 0x000fc800078e0202 */
[C---:B--2---:R-:W-:Y:S01]  /*76050*/  IMAD.WIDE R4, R16.reuse, 0x2, R28 ;  /* 0x0000000210047825 */ /* 0x044fe200078e021c */
[----:B------:R2:W2:Y:S04]  /*76060*/  LDG.E.U16 R26, [R2.64] ;  /* 0x00000004021a7981 */ /* 0x0004a8000c1e1500 */
[----:B----4-:R4:W-:Y:S04]  /*76070*/  STL [R1+0x9a8], R18 ;  /* 0x0009a81201007387 */ /* 0x0109e80000100800 */
[----:B------:R0:W-:Y:S04]  /*76080*/  STL [R1+0x9a4], R17 ;  /* 0x0009a41101007387 */ /* 0x0001e80000100800 */
[----:B----4-:R4:W3:Y:S04]  /*76090*/  LDG.E.U16 R18, [R4.64] ;  /* 0x0000000404127981 */ /* 0x0108e8000c1e1500 */
[----:B0-----:R0:W3:Y:S04]  /*760a0*/  LDG.E.U16 R17, [R8.64] ;  /* 0x0000000408117981 */ /* 0x0010e8000c1e1500 */
[----:B0-----:R-:W3:Y:S01]  /*760b0*/  LDL.64 R8, [R1+0x15c8] ;  /* 0x0015c80001087983 */ /* 0x001ee20000100a00 */
[----:B-1----:R-:W-:-:S04]  /*760c0*/  IMAD.WIDE R10, R16, 0x2, R24 ;  /* 0x00000002100a7825 */ /* 0x002fc800078e0218 */
[----:B--2---:R-:W-:-:S04]  /*760d0*/  IMAD.WIDE R2, R16, 0x2, R22 ;  /* 0x0000000210027825 */ /* 0x004fc800078e0216 */
[----:B----4-:R-:W-:-:S04]  /*760e0*/  IMAD.WIDE R4, R16, 0x2, R20 ;  /* 0x0000000210047825 */ /* 0x010fc800078e0214 */
[----:B------:R-:W-:Y:S01]  /*760f0*/  IMAD.WIDE R6, R16, 0x2, R14 ;  /* 0x0000000210067825 */ /* 0x000fe200078e020e */
[----:B------:R-:W2:Y:S04]  /*76100*/  LDG.E.U16 R3, [R2.64] ;  /* 0x0000000402037981 */ /* 0x000ea8000c1e1500 */
[----:B------:R-:W4:Y:S04]  /*76110*/  LDG.E.U16 R5, [R4.64] ;  /* 0x0000000404057981 */ /* 0x000f28000c1e1500 */
[----:B------:R-:W2:Y:S01]  /*76120*/  LDG.E.U16 R7, [R6.64] ;  /* 0x0000000406077981 */ /* 0x000ea2000c1e1500 */
[----:B------:R-:W-:-:S03]  /*76130*/  LOP3.LUT R15, R19, 0x1c, RZ, 0xc0, !PT ;  /* 0x0000001c130f7812 */ /* 0x000fc600078ec0ff */
[----:B------:R0:W-:Y:S01]  /*76140*/  STL [R1+0x9a0], R0 ;  /* 0x0009a00001007387 */ /* 0x0001e20000100800 */
[----:B------:R-:W2:Y:S02]  /*76150*/  LDL.64 R28, [R1+0x15b8] ;  /* 0x0015b800011c7983 */ /* 0x000ea40000100a00 */
[----:B------:R-:W2:Y:S02]  /*76160*/  LDL.64 R24, [R1+0x15b0] ;  /* 0x0015b00001187983 */ /* 0x000ea40000100a00 */
[----:B------:R-:W2:Y:S01]  /*76170*/  LDL.64 R22, [R1+0x15a8] ;  /* 0x0015a80001167983 */ /* 0x000ea20000100a00 */
[----:B------:R-:W2:Y:S01]  /*76180*/  LDL.64 R20, [R1+0x15a0] ;  /* 0x0015a00001147983 */ /* 0x000ea20000100a00 */
[----:B------:R-:W2:Y:S03]  /*76190*/  LDL.LU R14, [R1+0x410] ;  /* 0x00041000010e7983 */ /* 0x000ea60000300800 */
[----:B0-----:R0:W2:Y:S01]  /*761a0*/  LDG.E.U16 R0, [R10.64] ;  /* 0x000000040a007981 */ /* 0x0010a2000c1e1500 */
[----:B------:R1:W-:Y:S02]  /*761b0*/  STL [R1+0x99c], R26 ;  /* 0x00099c1a01007387 */ /* 0x0003e40000100800 */
[C---:B0-----:R-:W-:Y:S01]  /*761c0*/  IMAD.WIDE R10, R16.reuse, 0x2, R12 ;  /* 0x00000002100a7825 */ /* 0x041fe200078e020c */
[----:B-1----:R-:W4:Y:S04]  /*761d0*/  LDL R26, [R1+0x10c8] ;  /* 0x0010c800011a7983 */ /* 0x002f280000100800 */
[----:B------:R-:W4:Y:S04]  /*761e0*/  LDL.64 R12, [R1+0x1598] ;  /* 0x00159800010c7983 */ /* 0x000f280000100a00 */
[----:B---3--:R-:W-:Y:S01]  /*761f0*/  STL [R1+0x998], R18 ;  /* 0x0009981201007387 */ /* 0x008fe20000100800 */
[----:B------:R0:W-:Y:S03]  /*76200*/  STL [R1+0x994], R27 ;  /* 0x0009941b01007387 */ /* 0x0001e60000100800 */
[----:B0-----:R-:W3:Y:S01]  /*76210*/  LDL.LU R27, [R1+0x414] ;  /* 0x00041400011b7983 */ /* 0x001ee20000300800 */
[----:B------:R-:W3:Y:S02]  /*76220*/  LDL R19, [R1+0x10c4] ;  /* 0x0010c40001137983 */ /* 0x000ee40000100800 */
[----:B------:R-:W-:-:S05]  /*76230*/  IMAD.WIDE R8, R16, 0x2, R8 ;  /* 0x0000000210087825 */ /* 0x000fca00078e0208 */
[----:B------:R0:W3:Y:S04]  /*76240*/  LDG.E.U16 R18, [R8.64] ;  /* 0x0000000408127981 */ /* 0x0000e8000c1e1500 */
[----:B------:R1:W-:Y:S04]  /*76250*/  STL [R1+0x990], R17 ;  /* 0x0009901101007387 */ /* 0x0003e80000100800 */
[----:B-1----:R1:W3:Y:S04]  /*76260*/  LDG.E.U16 R17, [R10.64] ;  /* 0x000000040a117981 */ /* 0x0022e8000c1e1500 */
[----:B--2---:R-:W-:Y:S01]  /*76270*/  STL [R1+0x98c], R0 ;  /* 0x00098c0001007387 */ /* 0x004fe20000100800 */
[----:B------:R2:W-:Y:S02]  /*76280*/  STL [R1+0x988], R3 ;  /* 0x0009880301007387 */ /* 0x0005e40000100800 */
[----:B----4-:R4:W-:Y:S01]  /*76290*/  STL [R1+0x984], R5 ;  /* 0x0009840501007387 */ /* 0x0109e20000100800 */
[----:B------:R1:W-:Y:S01]  /*762a0*/  STL [R1+0x980], R7 ;  /* 0x0009800701007387 */ /* 0x0003e20000100800 */
[----:B0-----:R-:W-:-:S03]  /*762b0*/  IMAD.WIDE R8, R16, 0x2, R20 ;  /* 0x0000000210087825 */ /* 0x001fc600078e0214 */
[----:B------:R-:W0:Y:S01]  /*762c0*/  LDS R0, [R15.X8+0x40000] ;  /* 0x040000000f007984 */ /* 0x000e220000008800 */
[----:B--2---:R-:W-:-:S04]  /*762d0*/  IMAD.WIDE R2, R16, 0x2, R28 ;  /* 0x0000000210027825 */ /* 0x004fc800078e021c */
[----:B----4-:R-:W-:-:S04]  /*762e0*/  IMAD.WIDE R4, R16, 0x2, R24 ;  /* 0x0000000210047825 */ /* 0x010fc800078e0218 */
[C---:B-1----:R-:W-:Y:S01]  /*762f0*/  IMAD.WIDE R6, R16.reuse, 0x2, R22 ;  /* 0x0000000210067825 */ /* 0x042fe200078e0216 */
[----:B------:R-:W2:Y:S04]  /*76300*/  LDL.64 R28, [R1+0x1578] ;  /* 0x00157800011c7983 */ /* 0x000ea80000100a00 */
[----:B------:R1:W4:Y:S01]  /*76310*/  LDG.E.U16 R23, [R2.64] ;  /* 0x0000000402177981 */ /* 0x000322000c1e1500 */
[----:B------:R-:W2:Y:S02]  /*76320*/  LDL.LU R20, [R1+0x418] ;  /* 0x0004180001147983 */ /* 0x000ea40000300800 */
[----:B------:R-:W2:Y:S01]  /*76330*/  LDL R21, [R1+0x10c0] ;  /* 0x0010c00001157983 */ /* 0x000ea20000100800 */
[----:B-1----:R-:W2:Y:S01]  /*76340*/  LDL.64 R2, [R1+0x1580] ;  /* 0x0015800001027983 */ /* 0x002ea20000100a00 */
[----:B------:R-:W-:-:S03]  /*76350*/  IMAD.WIDE R10, R16, 0x2, R12 ;  /* 0x00000002100a7825 */ /* 0x000fc600078e020c */
[----:B---3--:R1:W-:Y:S01]  /*76360*/  STL [R1+0x97c], R18 ;  /* 0x00097c1201007387 */ /* 0x0083e20000100800 */
[----:B------:R-:W3:Y:S02]  /*76370*/  LDL.64 R24, [R1+0x1570] ;  /* 0x0015700001187983 */ /* 0x000ee40000100a00 */
[----:B------:R-:W2:Y:S01]  /*76380*/  LDL.64 R12, [R1+0x1568] ;  /* 0x00156800010c7983 */ /* 0x000ea20000100a00 */
[----:B-1----:R1:W2:Y:S04]  /*76390*/  LDG.E.U16 R18, [R4.64] ;  /* 0x0000000404127981 */ /* 0x0022a8000c1e1500 */
[----:B-1----:R-:W3:Y:S01]  /*763a0*/  LDL.64 R4, [R1+0x1590] ;  /* 0x0015900001047983 */ /* 0x002ee20000100a00 */
[----:B------:R1:W-:Y:S03]  /*763b0*/  STL [R1+0x978], R17 ;  /* 0x0009781101007387 */ /* 0x0003e60000100800 */
[----:B-1----:R1:W3:Y:S04]  /*763c0*/  LDG.E.U16 R17, [R6.64] ;  /* 0x0000000406117981 */ /* 0x0022e8000c1e1500 */
[----:B-1----:R-:W3:Y:S04]  /*763d0*/  LDL.64 R6, [R1+0x1588] ;  /* 0x0015880001067983 */ /* 0x002ee80000100a00 */
[----:B----4-:R1:W-:Y:S04]  /*763e0*/  STL [R1+0x974], R23 ;  /* 0x0009741701007387 */ /* 0x0103e80000100800 */
[----:B-1----:R-:W4:Y:S04]  /*763f0*/  LDL.64 R22, [R1+0x1560] ;  /* 0x0015600001167983 */ /* 0x002f280000100a00 */
[----:B--2---:R1:W-:Y:S04]  /*76400*/  STL [R1+0x970], R18 ;  /* 0x0009701201007387 */ /* 0x0043e80000100800 */
[----:B-1----:R1:W2:Y:S04]  /*76410*/  LDG.E.U16 R18, [R8.64] ;  /* 0x0000000408127981 */ /* 0x0022a8000c1e1500 */
[----:B---3--:R3:W-:Y:S04]  /*76420*/  STL [R1+0x96c], R17 ;  /* 0x00096c1101007387 */ /* 0x0087e80000100800 */
[----:B---3--:R3:W2:Y:S01]  /*76430*/  LDG.E.U16 R17, [R10.64] ;  /* 0x000000040a117981 */ /* 0x0086a2000c1e1500 */
[----:B-1----:R-:W-:-:S04]  /*76440*/  IMAD.WIDE R8, R16, 0x2, R2 ;  /* 0x0000000210087825 */ /* 0x002fc800078e0202 */
[----:B------:R-:W-:-:S04]  /*76450*/  IMAD.WIDE R2, R16, 0x2, R28 ;  /* 0x0000000210027825 */ /* 0x000fc800078e021c */
[----:B------:R-:W-:-:S04]  /*76460*/  IMAD.WIDE R6, R16, 0x2, R6 ;  /* 0x0000000210067825 */ /* 0x000fc800078e0206 */
[----:B------:R-:W-:Y:S01]  /*76470*/  IMAD.WIDE R4, R16, 0x2, R4 ;  /* 0x0000000210047825 */ /* 0x000fe200078e0204 */
[----:B------:R4:W2:Y:S04]  /*76480*/  LDG.E.U16 R29, [R8.64] ;  /* 0x00000004081d7981 */ /* 0x0008a8000c1e1500 */
[----:B------:R1:W2:Y:S04]  /*76490*/  LDG.E.U16 R28, [R6.64] ;  /* 0x00000004061c7981 */ /* 0x0002a8000c1e1500 */
[----:B---3--:R3:W3:Y:S01]  /*764a0*/  LDG.E.U16 R11, [R4.64] ;  /* 0x00000004040b7981 */ /* 0x0086e2000c1e1500 */
[----:B------:R-:W-:-:S03]  /*764b0*/  FADD R10, -R26, R14 ;  /* 0x0000000e1a0a7221 */ /* 0x000fc60000000100 */
[----:B------:R0:W3:Y:S01]  /*764c0*/  LDG.E.U16 R26, [R2.64] ;  /* 0x00000004021a7981 */ /* 0x0000e2000c1e1500 */
[----:B-1----:R-:W-:-:S03]  /*764d0*/  IMAD.WIDE R6, R16, 0x2, R12 ;  /* 0x0000000210067825 */ /* 0x002fc600078e020c */
[----:B------:R-:W3:Y:S01]  /*764e0*/  LDL.LU R12, [R1+0x119c] ;  /* 0x00119c00010c7983 */ /* 0x000ee20000300800 */
[----:B0-----:R-:W-:-:S04]  /*764f0*/  IMAD.WIDE R2, R16, 0x2, R24 ;  /* 0x0000000210027825 */ /* 0x001fc800078e0218 */
[----:B----4-:R-:W-:-:S04]  /*76500*/  IMAD.WIDE R8, R16, 0x2, R22 ;  /* 0x0000000210087825 */ /* 0x010fc800078e0216 */
[----:B------:R-:W-:Y:S01]  /*76510*/  FMUL R10, R10, 1.4426950216293334961 ;  /* 0x3fb8aa3b0a0a7820 */ /* 0x000fe20000400000 */
[----:B------:R0:W4:Y:S04]  /*76520*/  LDG.E.U16 R22, [R2.64] ;  /* 0x0000000402167981 */ /* 0x000128000c1e1500 */
[----:B------:R1:W4:Y:S04]  /*76530*/  LDG.E.U16 R24, [R6.64] ;  /* 0x0000000406187981 */ /* 0x000328000c1e1500 */
[----:B------:R1:W4:Y:S01]  /*76540*/  LDG.E.U16 R23, [R8.64] ;  /* 0x0000000408177981 */ /* 0x000322000c1e1500 */
[----:B0-----:R-:W-:-:S03]  /*76550*/  FADD R2, -R19, R27 ;  /* 0x0000001b13027221 */ /* 0x001fc60000000100 */
[----:B------:R-:W1:Y:S04]  /*76560*/  LDL.LU R19, [R1+0x670] ;  /* 0x0006700001137983 */ /* 0x000e680000300800 */
[----:B--2---:R0:W-:Y:S04]  /*76570*/  STL [R1+0x968], R18 ;  /* 0x0009681201007387 */ /* 0x0041e80000100800 */
[----:B0-----:R-:W2:Y:S04]  /*76580*/  LDL.LU R18, [R1+0x674] ;  /* 0x0006740001127983 */ /* 0x001ea80000300800 */
[----:B------:R0:W-:Y:S04]  /*76590*/  STL [R1+0x964], R17 ;  /* 0x0009641101007387 */ /* 0x0001e80000100800 */
[----:B0-----:R-:W4:Y:S01]  /*765a0*/  LDL.LU R17, [R1+0x640] ;  /* 0x0006400001117983 */ /* 0x001f220000300800 */
[----:B------:R-:W4:Y:S02]  /*765b0*/  LDL.LU R14, [R1+0x644] ;  /* 0x00064400010e7983 */ /* 0x000f240000300800 */
[----:B------:R-:W4:Y:S01]  /*765c0*/  LDL.LU R13, [R1+0x620] ;  /* 0x00062000010d7983 */ /* 0x000f220000300800 */
[----:B---3--:R0:W3:Y:S01]  /*765d0*/  MUFU.EX2 R4, R10 ;  /* 0x0000000a00047308 */ /* 0x0080e20000000800 */
[----:B------:R-:W4:Y:S01]  /*765e0*/  LDL.LU R5, [R1+0x624] ;  /* 0x0006240001057983 */ /* 0x000f220000300800 */
[----:B------:R0:W-:Y:S03]  /*765f0*/  STL [R1+0x960], R11 ;  /* 0x0009600b01007387 */ /* 0x0001e60000100800 */
[----:B0-----:R-:W4:Y:S01]  /*76600*/  LDL.LU R11, [R1+0x580] ;  /* 0x00058000010b7983 */ /* 0x001f220000300800 */
[----:B------:R-:W4:Y:S02]  /*76610*/  LDL.LU R10, [R1+0x584] ;  /* 0x00058400010a7983 */ /* 0x000f240000300800 */
[----:B---3--:R-:W-:-:S05]  /*76620*/  FFMA R12, R4, R12, R0 ;  /* 0x0000000c040c7223 */ /* 0x008fca0000000000 */
[----:B------:R0:W-:Y:S04]  /*76630*/  STL [R1+0x119c], R12 ;  /* 0x00119c0c01007387 */ /* 0x0001e80000100800 */
[----:B0-----:R-:W3:Y:S01]  /*76640*/  LDL.LU R12, [R1+0x41c] ;  /* 0x00041c00010c7983 */ /* 0x001ee20000300800 */
[----:B------:R0:W-:Y:S03]  /*76650*/  STL [R1+0x95c], R28 ;  /* 0x00095c1c01007387 */ /* 0x0001e60000100800 */
[----:B0-----:R-:W3:Y:S01]  /*76660*/  LDL R28, [R1+0x10bc] ;  /* 0x0010bc00011c7983 */ /* 0x001ee20000100800 */
[----:B------:R-:W-:Y:S02]  /*76670*/  STL [R1+0x958], R29 ;  /* 0x0009581d01007387 */ /* 0x000fe40000100800 */
[----:B-1----:R-:W-:-:S05]  /*76680*/  FMUL R7, R4, R19 ;  /* 0x0000001304077220 */ /* 0x002fca0000400000 */
[----:B------:R-:W-:Y:S01]  /*76690*/  STL [R1+0x90], R7 ;  /* 0x0000900701007387 */ /* 0x000fe20000100800 */
[----:B------:R-:W-:Y:S02]  /*766a0*/  STL [R1+0x954], R26 ;  /* 0x0009541a01007387 */ /* 0x000fe40000100800 */
[----:B--2---:R-:W-:-:S05]  /*766b0*/  FMUL R8, R4, R18 ;  /* 0x0000001204087220 */ /* 0x004fca0000400000 */
[----:B------:R0:W-:Y:S04]  /*766c0*/  STL [R1+0x94], R8 ;  /* 0x0000940801007387 */ /* 0x0001e80000100800 */
[----:B0-----:R-:W2:Y:S01]  /*766d0*/  LDL.LU R8, [R1+0x540] ;  /* 0x0005400001087983 */ /* 0x001ea20000300800 */
[C---:B----4-:R-:W-:Y:S02]  /*766e0*/  FMUL R0, R4.reuse, R17 ;  /* 0x0000001104007220 */ /* 0x050fe40000400000 */
[----:B------:R-:W-:-:S03]  /*766f0*/  FMUL R7, R4, R14 ;  /* 0x0000000e04077220 */ /* 0x000fc60000400000 */
[----:B------:R0:W-:Y:S04]  /*76700*/  STL [R1+0x80], R0 ;  /* 0x0000800001007387 */ /* 0x0001e80000100800 */
[----:B0-----:R-:W4:Y:S01]  /*76710*/  LDL.LU R0, [R1+0x544] ;  /* 0x0005440001007983 */ /* 0x001f220000300800 */
[----:B------:R0:W-:Y:S02]  /*76720*/  STL [R1+0x84], R7 ;  /* 0x0000840701007387 */ /* 0x0001e40000100800 */
[----:B------:R-:W-:Y:S02]  /*76730*/  STL [R1+0x950], R22 ;  /* 0x0009501601007387 */ /* 0x000fe40000100800 */
[----:B------:R-:W3:Y:S02]  /*76740*/  LDL.LU R9, [R1+0x530] ;  /* 0x0005300001097983 */ /* 0x000ee40000300800 */
[----:B0-----:R-:W-:-:S05]  /*76750*/  FMUL R7, R4, R13 ;  /* 0x0000000d04077220 */ /* 0x001fca0000400000 */
[----:B------:R0:W-:Y:S04]  /*76760*/  STL [R1+0x70], R7 ;  /* 0x0000700701007387 */ /* 0x0001e80000100800 */
[----:B0-----:R-:W3:Y:S01]  /*76770*/  LDL.LU R7, [R1+0x534] ;  /* 0x0005340001077983 */ /* 0x001ee20000300800 */
[----:B------:R-:W-:-:S05]  /*76780*/  FMUL R5, R4, R5 ;  /* 0x0000000504057220 */ /* 0x000fca0000400000 */
[----:B------:R0:W-:Y:S01]  /*76790*/  STL [R1+0x74], R5 ;  /* 0x0000740501007387 */ /* 0x0001e20000100800 */
[----:B------:R-:W3:Y:S02]  /*767a0*/  LDL.LU R22, [R1+0x510] ;  /* 0x0005100001167983 */ /* 0x000ee40000300800 */
[----:B------:R1:W-:Y:S02]  /*767b0*/  STL [R1+0x94c], R24 ;  /* 0x00094c1801007387 */ /* 0x0003e40000100800 */
[----:B------:R-:W3:Y:S01]  /*767c0*/  LDL.LU R17, [R1+0x514] ;  /* 0x0005140001117983 */ /* 0x000ee20000300800 */
[----:B------:R-:W-:Y:S01]  /*767d0*/  STL [R1+0x948], R23 ;  /* 0x0009481701007387 */ /* 0x000fe20000100800 */
[----:B------:R-:W3:Y:S02]  /*767e0*/  LDL.LU R14, [R1+0x4d0] ;  /* 0x0004d000010e7983 */ /* 0x000ee40000300800 */
[----:B------:R-:W-:Y:S01]  /*767f0*/  FADD R3, -R21, R20 ;  /* 0x0000001415037221 */ /* 0x000fe20000000100 */
[----:B0-----:R-:W3:Y:S01]  /*76800*/  LDL.LU R5, [R1+0x4d4] ;  /* 0x0004d40001057983 */ /* 0x001ee20000300800 */
[----:B------:R-:W3:Y:S02]  /*76810*/  LDL.64 R18, [R1+0x1558] ;  /* 0x0015580001127983 */ /* 0x000ee40000100a00 */
[----:B-1----:R-:W-:-:S02]  /*76820*/  FMUL R24, R4, R11 ;  /* 0x0000000b04187220 */ /* 0x002fc40000400000 */
[----:B------:R-:W-:-:S03]  /*76830*/  FMUL R25, R4, R10 ;  /* 0x0000000a04197220 */ /* 0x000fc60000400000 */
[----:B------:R-:W-:Y:S01]  /*76840*/  STL [R1+0x2248], R24 ;  /* 0x0022481801007387 */ /* 0x000fe20000100800 */
[----:B------:R-:W3:Y:S02]  /*76850*/  LDL.LU R13, [R1+0x678] ;  /* 0x00067800010d7983 */ /* 0x000ee40000300800 */
[----:B------:R-:W3:Y:S02]  /*76860*/  LDL.LU R11, [R1+0x67c] ;  /* 0x00067c00010b7983 */ /* 0x000ee40000300800 */
[----:B------:R-:W-:Y:S02]  /*76870*/  STL [R1+0x224c], R25 ;  /* 0x00224c1901007387 */ /* 0x000fe40000100800 */
[----:B--2---:R-:W-:-:S05]  /*76880*/  FMUL R20, R4, R8 ;  /* 0x0000000804147220 */ /* 0x004fca0000400000 */
[----:B------:R-:W-:Y:S01]  /*76890*/  STL [R1+0x2250], R20 ;  /* 0x0022501401007387 */ /* 0x000fe20000100800 */
[----:B------:R-:W2:Y:S02]  /*768a0*/  LDL.LU R10, [R1+0x648] ;  /* 0x00064800010a7983 */ /* 0x000ea40000300800 */
[----:B------:R-:W2:Y:S02]  /*768b0*/  LDL.LU R8, [R1+0x64c] ;  /* 0x00064c0001087983 */ /* 0x000ea40000300800 */
[----:B----4-:R-:W-:Y:S02]  /*768c0*/  FMUL R21, R4, R0 ;  /* 0x0000000004157220 */ /* 0x010fe40000400000 */
[----:B------:R-:W-:Y:S01]  /*768d0*/  FMUL R6, R2, 1.4426950216293334961 ;  /* 0x3fb8aa3b02067820 */ /* 0x000fe20000400000 */
[----:B------:R-:W-:Y:S04]  /*768e0*/  LDS R0, [R15.X8+0x40200] ;  /* 0x040200000f007984 */ /* 0x000fe80000008800 */
[----:B------:R3:W-:Y:S04]  /*768f0*/  STL [R1+0x2254], R21 ;  /* 0x0022541501007387 */ /* 0x0007e80000100800 */
[----:B------:R-:W0:Y:S01]  /*76900*/  LDS R2, [R15.X8+0x40100] ;  /* 0x040100000f027984 */ /* 0x000e220000008800 */
[----:B---3--:R-:W-:-:S03]  /*76910*/  FMUL R21, R4, R9 ;  /* 0x0000000904157220 */ /* 0x008fc60000400000 */
[----:B------:R-:W3:Y:S02]  /*76920*/  LDL.LU R9, [R1+0x628] ;  /* 0x0006280001097983 */ /* 0x000ee40000300800 */
[----:B------:R1:W-:Y:S02]  /*76930*/  STL [R1+0x560], R21 ;  /* 0x0005601501007387 */ /* 0x0003e40000100800 */
[C---:B------:R-:W-:Y:S02]  /*76940*/  FMUL R20, R4.reuse, R7 ;  /* 0x0000000704147220 */ /* 0x040fe40000400000 */
[----:B------:R-:W4:Y:S01]  /*76950*/  LDL.LU R7, [R1+0x62c] ;  /* 0x00062c0001077983 */ /* 0x000f220000300800 */
[----:B------:R-:W0:Y:S02]  /*76960*/  MUFU.EX2 R6, R6 ;  /* 0x0000000600067308 */ /* 0x000e240000000800 */
[----:B------:R0:W-:Y:S02]  /*76970*/  STL [R1+0x564], R20 ;  /* 0x0005641401007387 */ /* 0x0001e40000100800 */
[----:B-1----:R-:W-:-:S02]  /*76980*/  FMUL R21, R4, R22 ;  /* 0x0000001604157220 */ /* 0x002fc40000400000 */
[C---:B0-----:R-:W-:Y:S02]  /*76990*/  FMUL R20, R4.reuse, R17 ;  /* 0x0000001104147220 */ /* 0x041fe40000400000 */
[C---:B------:R-:W-:Y:S02]  /*769a0*/  FMUL R17, R4.reuse, R14 ;  /* 0x0000000e04117220 */ /* 0x040fe40000400000 */
[----:B------:R-:W-:Y:S01]  /*769b0*/  FMUL R14, R4, R5 ;  /* 0x00000005040e7220 */ /* 0x000fe20000400000 */
[----:B------:R-:W-:Y:S01]  /*769c0*/  STL [R1+0x550], R21 ;  /* 0x0005501501007387 */ /* 0x000fe20000100800 */
[----:B------:R-:W-:Y:S02]  /*769d0*/  STL [R1+0x554], R20 ;  /* 0x0005541401007387 */ /* 0x000fe40000100800 */
[----:B------:R-:W-:Y:S02]  /*769e0*/  STL [R1+0x540], R17 ;  /* 0x0005401101007387 */ /* 0x000fe40000100800 */
[----:B------:R-:W4:Y:S02]  /*769f0*/  LDL.LU R29, [R1+0x420] ;  /* 0x00042000011d7983 */ /* 0x000f240000300800 */
[----:B------:R-:W-:-:S04]  /*76a00*/  IMAD.WIDE R4, R16, 0x2, R18 ;  /* 0x0000000210047825 */ /* 0x000fc800078e0212 */
[C---:B------:R-:W-:Y:S01]  /*76a10*/  FMUL R13, R6.reuse, R13 ;  /* 0x0000000d060d7220 */ /* 0x040fe20000400000 */
[----:B------:R-:W-:Y:S01]  /*76a20*/  STL [R1+0x544], R14 ;  /* 0x0005440e01007387 */ /* 0x000fe20000100800 */
[----:B------:R-:W4:Y:S02]  /*76a30*/  LDL R19, [R1+0x10b8] ;  /* 0x0010b80001137983 */ /* 0x000f240000100800 */
[C---:B------:R-:W-:Y:S02]  /*76a40*/  FMUL R11, R6.reuse, R11 ;  /* 0x0000000b060b7220 */ /* 0x040fe40000400000 */
[----:B------:R-:W4:Y:S01]  /*76a50*/  LDL.LU R25, [R1+0x588] ;  /* 0x0005880001197983 */ /* 0x000f220000300800 */
[----:B------:R-:W-:Y:S01]  /*76a60*/  STL [R1+0x98], R13 ;  /* 0x0000980d01007387 */ /* 0x000fe20000100800 */
[----:B------:R-:W4:Y:S02]  /*76a70*/  LDL.LU R23, [R1+0x58c] ;  /* 0x00058c0001177983 */ /* 0x000f240000300800 */
[----:B------:R2:W-:Y:S02]  /*76a80*/  STL [R1+0x9c], R11 ;  /* 0x00009c0b01007387 */ /* 0x0005e40000100800 */
[----:B------:R-:W4:Y:S02]  /*76a90*/  LDL.LU R22, [R1+0x548] ;  /* 0x0005480001167983 */ /* 0x000f240000300800 */
[----:B--2---:R-:W-:-:S02]  /*76aa0*/  FMUL R11, R6, R10 ;  /* 0x0000000a060b7220 */ /* 0x004fc40000400000 */
[----:B------:R-:W-:-:S03]  /*76ab0*/  FMUL R10, R6, R8 ;  /* 0x00000008060a7220 */ /* 0x000fc60000400000 */
[----:B------:R-:W-:Y:S01]  /*76ac0*/  STL [R1+0x88], R11 ;  /* 0x0000880b01007387 */ /* 0x000fe20000100800 */
[----:B------:R-:W2:Y:S02]  /*76ad0*/  LDL.LU R8, [R1+0x54c] ;  /* 0x00054c0001087983 */ /* 0x000ea40000300800 */
[----:B------:R-:W-:Y:S02]  /*76ae0*/  STL [R1+0x8c], R10 ;  /* 0x00008c0a01007387 */ /* 0x000fe40000100800 */
[----:B------:R-:W2:Y:S02]  /*76af0*/  LDL.LU R24, [R1+0x538] ;  /* 0x0005380001187983 */ /* 0x000ea40000300800 */
[----:B---3--:R-:W-:-:S05]  /*76b00*/  FMUL R9, R6, R9 ;  /* 0x0000000906097220 */ /* 0x008fca0000400000 */
[----:B------:R0:W-:Y:S01]  /*76b10*/  STL [R1+0x78], R9 ;  /* 0x0000780901007387 */ /* 0x0001e20000100800 */
[----:B------:R-:W3:Y:S02]  /*76b20*/  LDL.LU R18, [R1+0x53c] ;  /* 0x00053c0001127983 */ /* 0x000ee40000300800 */
[----:B----4-:R-:W-:-:S05]  /*76b30*/  FMUL R7, R6, R7 ;  /* 0x0000000706077220 */ /* 0x010fca0000400000 */
[----:B------:R1:W-:Y:S01]  /*76b40*/  STL [R1+0x7c], R7 ;  /* 0x00007c0701007387 */ /* 0x0003e20000100800 */
[----:B------:R-:W4:Y:S02]  /*76b50*/  LDL.LU R17, [R1+0x518] ;  /* 0x0005180001117983 */ /* 0x000f240000300800 */
[----:B------:R-:W4:Y:S02]  /*76b60*/  LDL.LU R14, [R1+0x51c] ;  /* 0x00051c00010e7983 */ /* 0x000f240000300800 */
[----:B------:R-:W4:Y:S01]  /*76b70*/  LDL.LU R13, [R1+0x4d8] ;  /* 0x0004d800010d7983 */ /* 0x000f220000300800 */
[----:B0-----:R-:W4:Y:S04]  /*76b80*/  LDL.LU R9, [R1+0x4dc] ;  /* 0x0004dc0001097983 */ /* 0x001f280000300800 */
[----:B-1----:R-:W4:Y:S01]  /*76b90*/  LDL.LU R7, [R1+0x11a0] ;  /* 0x0011a00001077983 */ /* 0x002f220000300800 */
[----:B------:R-:W4:Y:S02]  /*76ba0*/  LDL.64 R20, [R1+0x1550] ;  /* 0x0015500001147983 */ /* 0x000f240000100a00 */
[----:B------:R-:W4:Y:S02]  /*76bb0*/  LDL.64 R10, [R1+0x1548] ;  /* 0x00154800010a7983 */ /* 0x000f240000100a00 */
[----:B------:R-:W-:-:S02]  /*76bc0*/  FMUL R26, R6, R25 ;  /* 0x00000019061a7220 */ /* 0x000fc40000400000 */
[C---:B------:R-:W-:Y:S01]  /*76bd0*/  FMUL R27, R6.reuse, R23 ;  /* 0x00000017061b7220 */ /* 0x040fe20000400000 */
[----:B------:R0:W4:Y:S01]  /*76be0*/  LDG.E.U16 R25, [R4.64] ;  /* 0x0000000404197981 */ /* 0x000122000c1e1500 */
[----:B------:R-:W-:-:S03]  /*76bf0*/  FMUL R22, R6, R22 ;  /* 0x0000001606167220 */ /* 0x000fc60000400000 */
[----:B------:R-:W-:Y:S01]  /*76c00*/  STL [R1+0x2258], R26 ;  /* 0x0022581a01007387 */ /* 0x000fe20000100800 */
[----:B------:R-:W-:Y:S03]  /*76c10*/  STL [R1+0x225c], R27 ;  /* 0x00225c1b01007387 */ /* 0x000fe60000100800 */
[----:B------:R1:W-:Y:S01]  /*76c20*/  STL [R1+0x2260], R22 ;  /* 0x0022601601007387 */ /* 0x0003e20000100800 */
[----:B--2---:R-:W-:-:S03]  /*76c30*/  FMUL R23, R6, R8 ;  /* 0x0000000806177220 */ /* 0x004fc60000400000 */
[----:B------:R-:W2:Y:S01]  /*76c40*/  LDL.LU R8, [R1+0x11a4] ;  /* 0x0011a40001087983 */ /* 0x000ea20000300800 */
[C---:B-1----:R-:W-:Y:S02]  /*76c50*/  FMUL R22, R6.reuse, R24 ;  /* 0x0000001806167220 */ /* 0x042fe40000400000 */
[----:B------:R-:W-:Y:S03]  /*76c60*/  STL [R1+0x2264], R23 ;  /* 0x0022641701007387 */ /* 0x000fe60000100800 */
[----:B------:R-:W-:Y:S01]  /*76c70*/  STL [R1+0x568], R22 ;  /* 0x0005681601007387 */ /* 0x000fe20000100800 */
[----:B---3--:R-:W-:-:S05]  /*76c80*/  FMUL R18, R6, R18 ;  /* 0x0000001206127220 */ /* 0x008fca0000400000 */
[----:B------:R-:W-:Y:S01]  /*76c90*/  STL [R1+0x56c], R18 ;  /* 0x00056c1201007387 */ /* 0x000fe20000100800 */
[C---:B----4-:R-:W-:Y:S02]  /*76ca0*/  FMUL R17, R6.reuse, R17 ;  /* 0x0000001106117220 */ /* 0x050fe40000400000 */
[C---:B------:R-:W-:Y:S02]  /*76cb0*/  FMUL R14, R6.reuse, R14 ;  /* 0x0000000e060e7220 */ /* 0x040fe40000400000 */
[C---:B------:R-:W-:Y:S01]  /*76cc0*/  FMUL R13, R6.reuse, R13 ;  /* 0x0000000d060d7220 */ /* 0x040fe20000400000 */
[----:B------:R-:W-:Y:S02]  /*76cd0*/  STL [R1+0x558], R17 ;  /* 0x0005581101007387 */ /* 0x000fe40000100800 */
[----:B------:R-:W-:Y:S02]  /*76ce0*/  STL [R1+0x55c], R14 ;  /* 0x00055c0e01007387 */ /* 0x000fe40000100800 */
[C---:B------:R-:W-:Y:S01]  /*76cf0*/  FFMA R7, R6.reuse, R7, R2 ;  /* 0x0000000706077223 */ /* 0x040fe20000000002 */
[----:B------:R-:W-:Y:S01]  /*76d00*/  STL [R1+0x548], R13 ;  /* 0x0005480d01007387 */ /* 0x000fe20000100800 */
[----:B------:R-:W-:-:S03]  /*76d10*/  FMUL R9, R6, R9 ;  /* 0x0000000906097220 */ /* 0x000fc60000400000 */
[----:B------:R1:W-:Y:S02]  /*76d20*/  STL [R1+0x11a0], R7 ;  /* 0x0011a00701007387 */ /* 0x0003e40000100800 */
[----:B------:R3:W-:Y:S02]  /*76d30*/  STL [R1+0x54c], R9 ;  /* 0x00054c0901007387 */ /* 0x0007e40000100800 */
[C---:B0-----:R-:W-:Y:S02]  /*76d40*/  IMAD.WIDE R4, R16.reuse, 0x2, R10 ;  /* 0x0000000210047825 */ /* 0x041fe400078e020a */
[----:B------:R-:W4:Y:S02]  /*76d50*/  LDL.LU R10, [R1+0x7b0] ;  /* 0x0007b000010a7983 */ /* 0x000f240000300800 */
[----:B------:R-:W-:Y:S02]  /*76d60*/  FMUL R3, R3, 1.4426950216293334961 ;  /* 0x3fb8aa3b03037820 */ /* 0x000fe40000400000 */
[----:B------:R0:W4:Y:S01]  /*76d70*/  LDG.E.U16 R24, [R4.64] ;  /* 0x0000000404187981 */ /* 0x000122000c1e1500 */
[----:B-1----:R-:W-:-:S05]  /*76d80*/  IMAD.WIDE R6, R16, 0x2, R20 ;  /* 0x0000000210067825 */ /* 0x002fca00078e0214 */
[----:B------:R1:W4:Y:S01]  /*76d90*/  LDG.E.U16 R11, [R6.64] ;  /* 0x00000004060b7981 */ /* 0x000322000c1e1500 */
[----:B------:R-:W2:Y:S01]  /*76da0*/  MUFU.EX2 R3, R3 ;  /* 0x0000000300037308 */ /* 0x000ea20000000800 */
[----:B------:R-:W-:Y:S02]  /*76db0*/  FADD R2, -R28, R12 ;  /* 0x0000000c1c027221 */ /* 0x000fe40000000100 */
[----:B0-----:R-:W0:Y:S04]  /*76dc0*/  LDS R5, [R15.X8+0x40300] ;  /* 0x040300000f057984 */ /* 0x001e280000008800 */
[----:B-1----:R-:W4:Y:S01]  /*76dd0*/  LDL.LU R6, [R1+0x7b4] ;  /* 0x0007b40001067983 */ /* 0x002f220000300800 */
[----:B---3--:R-:W3:Y:S02]  /*76de0*/  LDL.LU R9, [R1+0x790] ;  /* 0x0007900001097983 */ /* 0x008ee40000300800 */
[----:B------:R-:W-:-:S02]  /*76df0*/  FMUL R4, R2, 1.4426950216293334961 ;  /* 0x3fb8aa3b02047820 */ /* 0x000fc40000400000 */
[----:B------:R-:W-:Y:S02]  /*76e00*/  FADD R2, -R19, R29 ;  /* 0x0000001d13027221 */ /* 0x000fe40000000100 */
[----:B--2---:R-:W-:-:S05]  /*76e10*/  FFMA R8, R3, R8, R0 ;  /* 0x0000000803087223 */ /* 0x004fca0000000000 */
[----:B------:R1:W-:Y:S01]  /*76e20*/  STL [R1+0x11a4], R8 ;  /* 0x0011a40801007387 */ /* 0x0003e20000100800 */
        /* <DEDUP_REMOVED lines=8> */
[----:B-1----:R-:W2:Y:S02]  /*76eb0*/  LDL.LU R8, [R1+0x704] ;  /* 0x0007040001087983 */ /* 0x002ea40000300800 */
[----:B------:R-:W2:Y:S01]  /*76ec0*/  LDL.LU R14, [R1+0x424] ;  /* 0x00042400010e7983 */ /* 0x000ea20000300800 */
[----:B------:R-:W2:Y:S01]  /*76ed0*/  LDL R13, [R1+0x10b4] ;  /* 0x0010b400010d7983 */ /* 0x000ea20000100800 */
[----:B------:R4:W1:Y:S03]  /*76ee0*/  MUFU.EX2 R0, R4 ;  /* 0x0000000400007308 */ /* 0x0008660000000800 */
[----:B------:R-:W2:Y:S01]  /*76ef0*/  LDL.LU R29, [R1+0x428] ;  /* 0x00042800011d7983 */ /* 0x000ea20000300800 */
[----:B------:R-:W2:Y:S02]  /*76f00*/  LDL R19, [R1+0x10b0] ;  /* 0x0010b00001137983 */ /* 0x000ea40000100800 */
[----:B----4-:R-:W-:-:S02]  /*76f10*/  FMUL R4, R3, R10 ;  /* 0x0000000a03047220 */ /* 0x010fc40000400000 */
[C---:B------:R-:W-:Y:S02]  /*76f20*/  FMUL R10, R3.reuse, R6 ;  /* 0x00000006030a7220 */ /* 0x040fe40000400000 */
[----:B------:R-:W4:Y:S01]  /*76f30*/  LDL.LU R6, [R1+0x6b0] ;  /* 0x0006b00001067983 */ /* 0x000f220000300800 */
[----:B------:R0:W-:Y:S02]  /*76f40*/  STL [R1+0x500], R4 ;  /* 0x0005000401007387 */ /* 0x0001e40000100800 */
[----:B------:R-:W-:Y:S01]  /*76f50*/  STL [R1+0x944], R25 ;  /* 0x0009441901007387 */ /* 0x000fe20000100800 */
[----:B0-----:R-:W4:Y:S01]  /*76f60*/  LDL.LU R4, [R1+0x6b4] ;  /* 0x0006b40001047983 */ /* 0x001f220000300800 */
[C---:B---3--:R-:W-:Y:S02]  /*76f70*/  FMUL R9, R3.reuse, R9 ;  /* 0x0000000903097220 */ /* 0x048fe40000400000 */
[----:B------:R-:W-:Y:S02]  /*76f80*/  STL [R1+0x504], R10 ;  /* 0x0005040a01007387 */ /* 0x000fe40000100800 */
[----:B------:R0:W-:Y:S02]  /*76f90*/  STL [R1+0x940], R11 ;  /* 0x0009400b01007387 */ /* 0x0001e40000100800 */
[----:B0-----:R-:W3:Y:S01]  /*76fa0*/  LDL.LU R11, [R1+0x690] ;  /* 0x00069000010b7983 */ /* 0x001ee20000300800 */
[----:B------:R-:W-:Y:S02]  /*76fb0*/  STL [R1+0x93c], R24 ;  /* 0x00093c1801007387 */ /* 0x000fe40000100800 */
[----:B------:R0:W-:Y:S02]  /*76fc0*/  STL [R1+0x4f0], R9 ;  /* 0x0004f00901007387 */ /* 0x0001e40000100800 */
[----:B------:R-:W3:Y:S02]  /*76fd0*/  LDL.LU R10, [R1+0x694] ;  /* 0x00069400010a7983 */ /* 0x000ee40000300800 */
[----:B--2---:R-:W-:-:S05]  /*76fe0*/  FMUL R7, R3, R7 ;  /* 0x0000000703077220 */ /* 0x004fca0000400000 */
[----:B------:R2:W-:Y:S01]  /*76ff0*/  STL [R1+0x4f4], R7 ;  /* 0x0004f40701007387 */ /* 0x0005e20000100800 */
[----:B0-----:R-:W1:Y:S02]  /*77000*/  LDL.LU R9, [R1+0x7b8] ;  /* 0x0007b80001097983 */ /* 0x001e640000300800 */
[C---:B------:R-:W-:Y:S02]  /*77010*/  FMUL R24, R3.reuse, R23 ;  /* 0x0000001703187220 */ /* 0x040fe40000400000 */
[C---:B------:R-:W-:Y:S01]  /*77020*/  FMUL R23, R3.reuse, R22 ;  /* 0x0000001603177220 */ /* 0x040fe20000400000 */
[----:B--2---:R-:W2:Y:S01]  /*77030*/  LDL.LU R7, [R1+0x7bc] ;  /* 0x0007bc0001077983 */ /* 0x004ea20000300800 */
[C---:B------:R-:W-:Y:S02]  /*77040*/  FMUL R22, R3.reuse, R21 ;  /* 0x0000001503167220 */ /* 0x040fe40000400000 */
[C---:B------:R-:W-:Y:S02]  /*77050*/  FMUL R21, R3.reuse, R20 ;  /* 0x0000001403157220 */ /* 0x040fe40000400000 */
[C---:B------:R-:W-:Y:S01]  /*77060*/  FMUL R20, R3.reuse, R18 ;  /* 0x0000001203147220 */ /* 0x040fe20000400000 */
[----:B------:R-:W-:Y:S01]  /*77070*/  STL [R1+0x4e0], R24 ;  /* 0x0004e01801007387 */ /* 0x000fe20000100800 */
[----:B------:R-:W-:-:S02]  /*77080*/  FMUL R18, R3, R17 ;  /* 0x0000001103127220 */ /* 0x000fc40000400000 */
[----:B------:R-:W-:Y:S02]  /*77090*/  STL [R1+0x4e4], R23 ;  /* 0x0004e41701007387 */ /* 0x000fe40000100800 */
[C---:B------:R-:W-:Y:S01]  /*770a0*/  FMUL R17, R3.reuse, R12 ;  /* 0x0000000c03117220 */ /* 0x040fe20000400000 */
[----:B------:R-:W-:Y:S01]  /*770b0*/  STL [R1+0x4d0], R22 ;  /* 0x0004d01601007387 */ /* 0x000fe20000100800 */
[----:B------:R-:W-:Y:S02]  /*770c0*/  STL [R1+0x4d4], R21 ;  /* 0x0004d41501007387 */ /* 0x000fe40000100800 */
[----:B------:R-:W-:Y:S02]  /*770d0*/  STL [R1+0x4c0], R20 ;  /* 0x0004c01401007387 */ /* 0x000fe40000100800 */
[C---:B------:R-:W-:Y:S01]  /*770e0*/  FMUL R12, R3.reuse, R8 ;  /* 0x00000008030c7220 */ /* 0x040fe20000400000 */
[----:B------:R-:W-:Y:S01]  /*770f0*/  STL [R1+0x4c4], R18 ;  /* 0x0004c41201007387 */ /* 0x000fe20000100800 */
[----:B------:R4:W-:Y:S02]  /*77100*/  STL [R1+0x410], R17 ;  /* 0x0004101101007387 */ /* 0x0009e40000100800 */
[----:B------:R-:W-:Y:S01]  /*77110*/  FMUL R2, R2, 1.4426950216293334961 ;  /* 0x3fb8aa3b02027820 */ /* 0x000fe20000400000 */
[----:B------:R-:W0:Y:S04]  /*77120*/  LDS R8, [R15.X8+0x40400] ;  /* 0x040400000f087984 */ /* 0x000e280000008800 */
[----:B------:R0:W-:Y:S01]  /*77130*/  STL [R1+0x414], R12 ;  /* 0x0004140c01007387 */ /* 0x0001e20000100800 */
[----:B----4-:R-:W-:-:S03]  /*77140*/  FMUL R17, R3, R6 ;  /* 0x0000000603117220 */ /* 0x010fc60000400000 */
[----:B------:R-:W4:Y:S02]  /*77150*/  LDL.LU R6, [R1+0x798] ;  /* 0x0007980001067983 */ /* 0x000f240000300800 */
[----:B------:R-:W-:Y:S02]  /*77160*/  STL [R1+0x380], R17 ;  /* 0x0003801101007387 */ /* 0x000fe40000100800 */
[C---:B0-----:R-:W-:Y:S02]  /*77170*/  FMUL R12, R3.reuse, R4 ;  /* 0x00000004030c7220 */ /* 0x041fe40000400000 */
[----:B------:R-:W4:Y:S03]  /*77180*/  LDL.LU R4, [R1+0x79c] ;  /* 0x00079c0001047983 */ /* 0x000f260000300800 */
[----:B------:R-:W-:Y:S02]  /*77190*/  STL [R1+0x384], R12 ;  /* 0x0003840c01007387 */ /* 0x000fe40000100800 */
[----:B---3--:R-:W-:-:S02]  /*771a0*/  FMUL R11, R3, R11 ;  /* 0x0000000b030b7220 */ /* 0x008fc40000400000 */
[----:B------:R-:W-:-:S03]  /*771b0*/  FMUL R3, R3, R10 ;  /* 0x0000000a03037220 */ /* 0x000fc60000400000 */
[----:B------:R-:W-:Y:S02]  /*771c0*/  STL [R1+0x370], R11 ;  /* 0x0003700b01007387 */ /* 0x000fe40000100800 */
[----:B------:R2:W-:Y:S02]  /*771d0*/  STL [R1+0x374], R3 ;  /* 0x0003740301007387 */ /* 0x0005e40000100800 */
[----:B------:R-:W4:Y:S02]  /*771e0*/  LDL.LU R28, [R1+0x768] ;  /* 0x00076800011c7983 */ /* 0x000f240000300800 */
[----:B-1----:R-:W-:-:S05]  /*771f0*/  FMUL R9, R0, R9 ;  /* 0x0000000900097220 */ /* 0x002fca0000400000 */
[----:B------:R0:W-:Y:S01]  /*77200*/  STL [R1+0x508], R9 ;  /* 0x0005080901007387 */ /* 0x0001e20000100800 */
[----:B------:R-:W3:Y:S02]  /*77210*/  LDL.LU R27, [R1+0x76c] ;  /* 0x00076c00011b7983 */ /* 0x000ee40000300800 */
[----:B--2---:R-:W-:-:S05]  /*77220*/  FMUL R3, R0, R7 ;  /* 0x0000000700037220 */ /* 0x004fca0000400000 */
        /* <DEDUP_REMOVED lines=8> */
[----:B0-----:R-:W2:Y:S01]  /*772b0*/  LDL.LU R9, [R1+0x6bc] ;  /* 0x0006bc0001097983 */ /* 0x001ea20000300800 */
[----:B------:R-:W2:Y:S02]  /*772c0*/  LDL.LU R12, [R1+0x698] ;  /* 0x00069800010c7983 */ /* 0x000ea40000300800 */
[----:B----4-:R-:W-:-:S05]  /*772d0*/  FMUL R6, R0, R6 ;  /* 0x0000000600067220 */ /* 0x010fca0000400000 */
[----:B------:R-:W-:Y:S01]  /*772e0*/  STL [R1+0x4f8], R6 ;  /* 0x0004f80601007387 */ /* 0x000fe20000100800 */
[----:B-1----:R-:W-:-:S03]  /*772f0*/  FMUL R3, R0, R4 ;  /* 0x0000000400037220 */ /* 0x002fc60000400000 */
[----:B------:R-:W4:Y:S04]  /*77300*/  LDL.LU R4, [R1+0x69c] ;  /* 0x00069c0001047983 */ /* 0x000f280000300800 */
[----:B------:R0:W-:Y:S04]  /*77310*/  STL [R1+0x4fc], R3 ;  /* 0x0004fc0301007387 */ /* 0x0001e80000100800 */
[----:B0-----:R-:W4:Y:S01]  /*77320*/  LDL.LU R3, [R1+0x11a8] ;  /* 0x0011a80001037983 */ /* 0x001f220000300800 */
[----:B------:R-:W4:Y:S02]  /*77330*/  LDL.64 R20, [R1+0x1540] ;  /* 0x0015400001147983 */ /* 0x000f240000100a00 */
[----:B------:R-:W4:Y:S02]  /*77340*/  LDL.64 R10, [R1+0x1538] ;  /* 0x00153800010a7983 */ /* 0x000f240000100a00 */
[----:B------:R-:W4:Y:S02]  /*77350*/  LDL.64 R6, [R1+0x1530] ;  /* 0x0015300001067983 */ /* 0x000f240000100a00 */
[----:B------:R-:W-:-:S05]  /*77360*/  FMUL R28, R0, R28 ;  /* 0x0000001c001c7220 */ /* 0x000fca0000400000 */
[----:B------:R3:W-:Y:S02]  /*77370*/  STL [R1+0x4e8], R28 ;  /* 0x0004e81c01007387 */ /* 0x0007e40000100800 */
[----:B---3--:R-:W-:-:S05]  /*77380*/  FMUL R28, R0, R27 ;  /* 0x0000001b001c7220 */ /* 0x008fca0000400000 */
[----:B------:R-:W-:Y:S01]  /*77390*/  STL [R1+0x4ec], R28 ;  /* 0x0004ec1c01007387 */ /* 0x000fe20000100800 */
[C---:B--2---:R-:W-:Y:S02]  /*773a0*/  FMUL R27, R0.reuse, R26 ;  /* 0x0000001a001b7220 */ /* 0x044fe40000400000 */
[C---:B------:R-:W-:Y:S02]  /*773b0*/  FMUL R26, R0.reuse, R25 ;  /* 0x00000019001a7220 */ /* 0x040fe40000400000 */
[C---:B------:R-:W-:Y:S02]  /*773c0*/  FMUL R25, R0.reuse, R24 ;  /* 0x0000001800197220 */ /* 0x040fe40000400000 */
[C---:B------:R-:W-:Y:S02]  /*773d0*/  FMUL R24, R0.reuse, R23 ;  /* 0x0000001700187220 */ /* 0x040fe40000400000 */
[C---:B------:R-:W-:Y:S01]  /*773e0*/  FMUL R23, R0.reuse, R22 ;  /* 0x0000001600177220 */ /* 0x040fe20000400000 */
[----:B------:R-:W-:Y:S01]  /*773f0*/  STL [R1+0x4d8], R27 ;  /* 0x0004d81b01007387 */ /* 0x000fe20000100800 */
[----:B------:R-:W-:-:S02]  /*77400*/  FMUL R22, R0, R18 ;  /* 0x0000001200167220 */ /* 0x000fc40000400000 */
[----:B------:R-:W-:Y:S02]  /*77410*/  STL [R1+0x4dc], R26 ;  /* 0x0004dc1a01007387 */ /* 0x000fe40000100800 */
[----:B------:R-:W-:Y:S01]  /*77420*/  STL [R1+0x4c8], R25 ;  /* 0x0004c81901007387 */ /* 0x000fe20000100800 */
[----:B------:R-:W-:Y:S01]  /*77430*/  STL [R1+0x4cc], R24 ;  /* 0x0004cc1801007387 */ /* 0x000fe20000100800 */
[C---:B------:R-:W-:Y:S02]  /*77440*/  FMUL R18, R0.reuse, R17 ;  /* 0x0000001100127220 */ /* 0x040fe40000400000 */
[----:B------:R-:W-:Y:S02]  /*77450*/  STL [R1+0x418], R23 ;  /* 0x0004181701007387 */ /* 0x000fe40000100800 */
[C---:B------:R-:W-:Y:S01]  /*77460*/  FMUL R17, R0.reuse, R9 ;  /* 0x0000000900117220 */ /* 0x040fe20000400000 */
[----:B------:R-:W-:Y:S01]  /*77470*/  STL [R1+0x41c], R22 ;  /* 0x00041c1601007387 */ /* 0x000fe20000100800 */
[----:B------:R-:W2:Y:S02]  /*77480*/  LDL.LU R9, [R1+0x11ac] ;  /* 0x0011ac0001097983 */ /* 0x000ea40000300800 */
[----:B------:R-:W-:-:S02]  /*77490*/  FMUL R12, R0, R12 ;  /* 0x0000000c000c7220 */ /* 0x000fc40000400000 */
[----:B------:R-:W-:Y:S01]  /*774a0*/  STL [R1+0x388], R18 ;  /* 0x0003881201007387 */ /* 0x000fe20000100800 */
[----:B------:R-:W-:Y:S02]  /*774b0*/  STL [R1+0x38c], R17 ;  /* 0x00038c1101007387 */ /* 0x000fe40000100800 */
[----:B------:R-:W-:Y:S02]  /*774c0*/  STL [R1+0x378], R12 ;  /* 0x0003780c01007387 */ /* 0x000fe40000100800 */
[----:B----4-:R-:W-:-:S05]  /*774d0*/  FMUL R4, R0, R4 ;  /* 0x0000000400047220 */ /* 0x010fca0000400000 */
[----:B------:R0:W-:Y:S01]  /*774e0*/  STL [R1+0x37c], R4 ;  /* 0x00037c0401007387 */ /* 0x0001e20000100800 */
[----:B------:R-:W-:Y:S02]  /*774f0*/  FFMA R3, R0, R3, R5 ;  /* 0x0000000300037223 */ /* 0x000fe40000000005 */
[----:B------:R1:W2:Y:S03]  /*77500*/  MUFU.EX2 R0, R2 ;  /* 0x0000000200007308 */ /* 0x0002a60000000800 */
[----:B------:R1:W-:Y:S01]  /*77510*/  STL [R1+0x11a8], R3 ;  /* 0x0011a80301007387 */ /* 0x0003e20000100800 */
[----:B0-----:R-:W-:-:S03]  /*77520*/  IMAD.WIDE R4, R16, 0x2, R10 ;  /* 0x0000000210047825 */ /* 0x001fc600078e020a */
[----:B------:R-:W3:Y:S01]  /*77530*/  LDL.LU R12, [R1+0x42c] ;  /* 0x00042c00010c7983 */ /* 0x000ee20000300800 */
[----:B------:R-:W-:-:S03]  /*77540*/  IMAD.WIDE R6, R16, 0x2, R6 ;  /* 0x0000000210067825 */ /* 0x000fc600078e0206 */
[----:B------:R-:W3:Y:S04]  /*77550*/  LDL R28, [R1+0x10ac] ;  /* 0x0010ac00011c7983 */ /* 0x000ee80000100800 */
[----:B------:R0:W4:Y:S01]  /*77560*/  LDG.E.U16 R11, [R4.64] ;  /* 0x00000004040b7981 */ /* 0x000122000c1e1500 */
[----:B------:R-:W3:Y:S02]  /*77570*/  LDL.LU R27, [R1+0xbc0] ;  /* 0x000bc000011b7983 */ /* 0x000ee40000300800 */
[----:B------:R-:W3:Y:S02]  /*77580*/  LDL.LU R26, [R1+0xbc4] ;  /* 0x000bc400011a7983 */ /* 0x000ee40000300800 */
[----:B------:R-:W3:Y:S02]  /*77590*/  LDL.LU R25, [R1+0xbb0] ;  /* 0x000bb00001197983 */ /* 0x000ee40000300800 */
[----:B-1----:R-:W-:-:S05]  /*775a0*/  IMAD.WIDE R2, R16, 0x2, R20 ;  /* 0x0000000210027825 */ /* 0x002fca00078e0214 */
[----:B------:R1:W3:Y:S04]  /*775b0*/  LDG.E.U16 R10, [R2.64] ;  /* 0x00000004020a7981 */ /* 0x0002e8000c1e1500 */
[----:B0-----:R0:W4:Y:S04]  /*775c0*/  LDG.E.U16 R4, [R6.64] ;  /* 0x0000000406047981 */ /* 0x001128000c1e1500 */
[----:B------:R-:W0:Y:S01]  /*775d0*/  LDS R5, [R15.X8+0x40500] ;  /* 0x040500000f057984 */ /* 0x000e220000008800 */
[----:B-1----:R-:W-:Y:S02]  /*775e0*/  FADD R3, -R13, R14 ;  /* 0x0000000e0d037221 */ /* 0x002fe40000000100 */
[----:B--2---:R-:W-:-:S05]  /*775f0*/  FFMA R9, R0, R9, R8 ;  /* 0x0000000900097223 */ /* 0x004fca0000000008 */
[----:B------:R-:W-:Y:S01]  /*77600*/  STL [R1+0x11ac], R9 ;  /* 0x0011ac0901007387 */ /* 0x000fe20000100800 */
        /* <DEDUP_REMOVED lines=8> */
[----:B------:R-:W2:Y:S03]  /*77690*/  LDL.LU R13, [R1+0xb74] ;  /* 0x000b7400010d7983 */ /* 0x000ea60000300800 */
[----:B---3--:R1:W-:Y:S04]  /*776a0*/  STL [R1+0x938], R10 ;  /* 0x0009380a01007387 */ /* 0x0083e80000100800 */
[----:B-1----:R-:W3:Y:S01]  /*776b0*/  LDL.LU R10, [R1+0x810] ;  /* 0x00081000010a7983 */ /* 0x002ee20000300800 */
[----:B------:R-:W3:Y:S02]  /*776c0*/  LDL.LU R9, [R1+0x814] ;  /* 0x0008140001097983 */ /* 0x000ee40000300800 */
[----:B----4-:R1:W-:Y:S02]  /*776d0*/  STL [R1+0x934], R11 ;  /* 0x0009340b01007387 */ /* 0x0103e40000100800 */
[----:B-1----:R-:W4:Y:S01]  /*776e0*/  LDL.LU R11, [R1+0x7f0] ;  /* 0x0007f000010b7983 */ /* 0x002f220000300800 */
[----:B0-----:R-:W4:Y:S02]  /*776f0*/  LDL.LU R7, [R1+0x7f4] ;  /* 0x0007f40001077983 */ /* 0x001f240000300800 */
[----:B------:R-:W-:-:S02]  /*77700*/  FADD R2, -R19, R29 ;  /* 0x0000001d13027221 */ /* 0x000fc40000000100 */
[----:B------:R-:W-:Y:S02]  /*77710*/  FMUL R3, R3, 1.4426950216293334961 ;  /* 0x3fb8aa3b03037820 */ /* 0x000fe40000400000 */
[----:B------:R-:W-:Y:S01]  /*77720*/  FMUL R8, R0, R27 ;  /* 0x0000001b00087220 */ /* 0x000fe20000400000 */
[----:B------:R-:W4:Y:S01]  /*77730*/  LDL.LU R29, [R1+0x430] ;  /* 0x00043000011d7983 */ /* 0x000f220000300800 */
[----:B------:R-:W-:Y:S02]  /*77740*/  FMUL R6, R2, 1.4426950216293334961 ;  /* 0x3fb8aa3b02067820 */ /* 0x000fe40000400000 */
[----:B------:R-:W4:Y:S01]  /*77750*/  LDL R19, [R1+0x10a4] ;  /* 0x0010a40001137983 */ /* 0x000f220000100800 */
[----:B------:R0:W1:Y:S01]  /*77760*/  MUFU.EX2 R2, R3 ;  /* 0x0000000300027308 */ /* 0x0000620000000800 */
[----:B------:R-:W-:Y:S01]  /*77770*/  STL [R1+0x930], R4 ;  /* 0x0009300401007387 */ /* 0x000fe20000100800 */
[C---:B------:R-:W-:Y:S02]  /*77780*/  FMUL R25, R0.reuse, R25 ;  /* 0x0000001900197220 */ /* 0x040fe40000400000 */
[----:B------:R2:W-:Y:S02]  /*77790*/  STL [R1+0xd0], R8 ;  /* 0x0000d00801007387 */ /* 0x0005e40000100800 */
[----:B------:R-:W1:Y:S04]  /*777a0*/  LDS R4, [R15.X8+0x40600] ;  /* 0x040600000f047984 */ /* 0x000e680000008800 */
[----:B0-----:R-:W-:-:S05]  /*777b0*/  FMUL R3, R0, R26 ;  /* 0x0000001a00037220 */ /* 0x001fca0000400000 */
[----:B------:R0:W-:Y:S01]  /*777c0*/  STL [R1+0xd4], R3 ;  /* 0x0000d40301007387 */ /* 0x0001e20000100800 */
[----:B------:R-:W-:Y:S02]  /*777d0*/  STL [R1+0xc0], R25 ;  /* 0x0000c01901007387 */ /* 0x000fe40000100800 */
[C---:B--2---:R-:W-:Y:S02]  /*777e0*/  FMUL R8, R0.reuse, R24 ;  /* 0x0000001800087220 */ /* 0x044fe40000400000 */
[C---:B0-----:R-:W-:Y:S02]  /*777f0*/  FMUL R3, R0.reuse, R23 ;  /* 0x0000001700037220 */ /* 0x041fe40000400000 */
[C---:B------:R-:W-:Y:S01]  /*77800*/  FMUL R22, R0.reuse, R22 ;  /* 0x0000001600167220 */ /* 0x040fe20000400000 */
[----:B------:R0:W-:Y:S02]  /*77810*/  STL [R1+0xc4], R8 ;  /* 0x0000c40801007387 */ /* 0x0001e40000100800 */
[----:B------:R2:W-:Y:S02]  /*77820*/  STL [R1+0xb0], R3 ;  /* 0x0000b00301007387 */ /* 0x0005e40000100800 */
[----:B------:R-:W-:Y:S02]  /*77830*/  STL [R1+0xb4], R22 ;  /* 0x0000b41601007387 */ /* 0x000fe40000100800 */
[----:B------:R-:W-:-:S02]  /*77840*/  FMUL R18, R0, R18 ;  /* 0x0000001200127220 */ /* 0x000fc40000400000 */
[C---:B0-----:R-:W-:Y:S02]  /*77850*/  FMUL R8, R0.reuse, R21 ;  /* 0x0000001500087220 */ /* 0x041fe40000400000 */
[C---:B--2---:R-:W-:Y:S02]  /*77860*/  FMUL R3, R0.reuse, R20 ;  /* 0x0000001400037220 */ /* 0x044fe40000400000 */
[C---:B------:R-:W-:Y:S01]  /*77870*/  FMUL R13, R0.reuse, R13 ;  /* 0x0000000d000d7220 */ /* 0x040fe20000400000 */
[----:B------:R0:W-:Y:S02]  /*77880*/  STL [R1+0xa0], R8 ;  /* 0x0000a00801007387 */ /* 0x0001e40000100800 */
[----:B------:R2:W-:Y:S02]  /*77890*/  STL [R1+0xa4], R3 ;  /* 0x0000a40301007387 */ /* 0x0005e40000100800 */
[----:B------:R-:W-:Y:S02]  /*778a0*/  STL [R1+0x130], R18 ;  /* 0x0001301201007387 */ /* 0x000fe40000100800 */
[----:B0-----:R-:W-:-:S02]  /*778b0*/  FMUL R8, R0, R17 ;  /* 0x0000001100087220 */ /* 0x001fc40000400000 */
[----:B--2---:R-:W-:-:S03]  /*778c0*/  FMUL R3, R0, R14 ;  /* 0x0000000e00037220 */ /* 0x004fc60000400000 */
[----:B------:R3:W-:Y:S02]  /*778d0*/  STL [R1+0x134], R8 ;  /* 0x0001340801007387 */ /* 0x0007e40000100800 */
[----:B------:R0:W-:Y:S02]  /*778e0*/  STL [R1+0x350], R3 ;  /* 0x0003500301007387 */ /* 0x0001e40000100800 */
[----:B------:R-:W-:Y:S02]  /*778f0*/  STL [R1+0x354], R13 ;  /* 0x0003540d01007387 */ /* 0x000fe40000100800 */
[C---:B---3--:R-:W-:Y:S02]  /*77900*/  FMUL R8, R0.reuse, R10 ;  /* 0x0000000a00087220 */ /* 0x048fe40000400000 */
[----:B------:R-:W1:Y:S01]  /*77910*/  LDL.LU R10, [R1+0xbc8] ;  /* 0x000bc800010a7983 */ /* 0x000e620000300800 */
[C---:B0-----:R-:W-:Y:S02]  /*77920*/  FMUL R3, R0.reuse, R9 ;  /* 0x0000000900037220 */ /* 0x041fe40000400000 */
[----:B------:R4:W-:Y:S02]  /*77930*/  STL [R1+0x340], R8 ;  /* 0x0003400801007387 */ /* 0x0009e40000100800 */
[----:B------:R-:W2:Y:S01]  /*77940*/  LDL.LU R9, [R1+0xbcc] ;  /* 0x000bcc0001097983 */ /* 0x000ea20000300800 */
[----:B------:R-:W-:Y:S01]  /*77950*/  STL [R1+0x344], R3 ;  /* 0x0003440301007387 */ /* 0x000fe20000100800 */
[----:B----4-:R-:W-:-:S02]  /*77960*/  FMUL R8, R0, R11 ;  /* 0x0000000b00087220 */ /* 0x010fc40000400000 */
[----:B------:R-:W-:-:S03]  /*77970*/  FMUL R0, R0, R7 ;  /* 0x0000000700007220 */ /* 0x000fc60000400000 */
[----:B------:R0:W-:Y:S01]  /*77980*/  STL [R1+0x330], R8 ;  /* 0x0003300801007387 */ /* 0x0001e20000100800 */
[----:B------:R-:W3:Y:S02]  /*77990*/  LDL.LU R23, [R1+0xbb8] ;  /* 0x000bb80001177983 */ /* 0x000ee40000300800 */
[----:B------:R4:W-:Y:S02]  /*779a0*/  STL [R1+0x334], R0 ;  /* 0x0003340001007387 */ /* 0x0009e40000100800 */
[----:B------:R-:W3:Y:S01]  /*779b0*/  LDL.LU R22, [R1+0xbbc] ;  /* 0x000bbc0001167983 */ /* 0x000ee20000300800 */
[----:B------:R-:W3:Y:S04]  /*779c0*/  LDL.LU R21, [R1+0xba8] ;  /* 0x000ba80001157983 */ /* 0x000ee80000300800 */
[----:B0-----:R-:W3:Y:S01]  /*779d0*/  LDL.LU R8, [R1+0xbac] ;  /* 0x000bac0001087983 */ /* 0x001ee20000300800 */
[----:B------:R-:W3:Y:S02]  /*779e0*/  LDL.LU R20, [R1+0xb98] ;  /* 0x000b980001147983 */ /* 0x000ee40000300800 */
[----:B------:R-:W3:Y:S02]  /*779f0*/  LDL.LU R18, [R1+0xb9c] ;  /* 0x000b9c0001127983 */ /* 0x000ee40000300800 */
[----:B------:R-:W3:Y:S01]  /*77a00*/  LDL.LU R17, [R1+0xb88] ;  /* 0x000b880001117983 */ /* 0x000ee20000300800 */
[----:B------:R-:W3:Y:S01]  /*77a10*/  LDL.LU R14, [R1+0xb8c] ;  /* 0x000b8c00010e7983 */ /* 0x000ee20000300800 */
[----:B------:R-:W-:-:S02]  /*77a20*/  FADD R3, -R28, R12 ;  /* 0x0000000c1c037221 */ /* 0x000fc40000000100 */
[----:B------:R-:W3:Y:S02]  /*77a30*/  LDL.LU R13, [R1+0xb78] ;  /* 0x000b7800010d7983 */ /* 0x000ee40000300800 */
[----:B------:R-:W3:Y:S01]  /*77a40*/  LDL.LU R12, [R1+0xb7c] ;  /* 0x000b7c00010c7983 */ /* 0x000ee20000300800 */
[----:B------:R-:W3:Y:S01]  /*77a50*/  LDL.LU R11, [R1+0x818] ;  /* 0x00081800010b7983 */ /* 0x000ee20000300800 */
[----:B----4-:R1:W0:Y:S01]  /*77a60*/  MUFU.EX2 R0, R6 ;  /* 0x0000000600007308 */ /* 0x0102220000000800 */
[----:B------:R-:W3:Y:S02]  /*77a70*/  LDL.LU R7, [R1+0x81c] ;  /* 0x00081c0001077983 */ /* 0x000ee40000300800 */
[C---:B-1----:R-:W-:Y:S02]  /*77a80*/  FMUL R6, R2.reuse, R10 ;  /* 0x0000000a02067220 */ /* 0x042fe40000400000 */
[----:B------:R-:W4:Y:S03]  /*77a90*/  LDL.LU R10, [R1+0x7f8] ;  /* 0x0007f800010a7983 */ /* 0x000f260000300800 */
[----:B------:R1:W-:Y:S02]  /*77aa0*/  STL [R1+0xd8], R6 ;  /* 0x0000d80601007387 */ /* 0x0003e40000100800 */
[C---:B--2---:R-:W-:Y:S01]  /*77ab0*/  FMUL R9, R2.reuse, R9 ;  /* 0x0000000902097220 */ /* 0x044fe20000400000 */
[----:B-1----:R-:W2:Y:S04]  /*77ac0*/  LDL.LU R6, [R1+0x7fc] ;  /* 0x0007fc0001067983 */ /* 0x002ea80000300800 */
[----:B------:R1:W-:Y:S02]  /*77ad0*/  STL [R1+0xdc], R9 ;  /* 0x0000dc0901007387 */ /* 0x0003e40000100800 */
[----:B---3--:R-:W-:-:S02]  /*77ae0*/  FMUL R24, R2, R23 ;  /* 0x0000001702187220 */ /* 0x008fc40000400000 */
[C---:B------:R-:W-:Y:S01]  /*77af0*/  FMUL R23, R2.reuse, R22 ;  /* 0x0000001602177220 */ /* 0x040fe20000400000 */
[----:B-1----:R-:W3:Y:S02]  /*77b00*/  LDL.LU R9, [R1+0x11b0] ;  /* 0x0011b00001097983 */ /* 0x002ee40000300800 */
[----:B------:R-:W-:Y:S02]  /*77b10*/  STL [R1+0xc8], R24 ;  /* 0x0000c81801007387 */ /* 0x000fe40000100800 */
[----:B------:R-:W-:Y:S01]  /*77b20*/  STL [R1+0xcc], R23 ;  /* 0x0000cc1701007387 */ /* 0x000fe20000100800 */
[----:B------:R-:W-:-:S03]  /*77b30*/  FMUL R22, R2, R8 ;  /* 0x0000000802167220 */ /* 0x000fc60000400000 */
[----:B------:R-:W0:Y:S01]  /*77b40*/  LDL.LU R8, [R1+0x11b4] ;  /* 0x0011b40001087983 */ /* 0x000e220000300800 */
[----:B------:R-:W-:-:S05]  /*77b50*/  FMUL R21, R2, R21 ;  /* 0x0000001502157220 */ /* 0x000fca0000400000 */
[----:B------:R1:W-:Y:S01]  /*77b60*/  STL [R1+0xb8], R21 ;  /* 0x0000b81501007387 */ /* 0x0003e20000100800 */
[----:B------:R-:W-:Y:S02]  /*77b70*/  STL [R1+0xbc], R22 ;  /* 0x0000bc1601007387 */ /* 0x000fe40000100800 */
[C---:B------:R-:W-:Y:S02]  /*77b80*/  FMUL R11, R2.reuse, R11 ;  /* 0x0000000b020b7220 */ /* 0x040fe40000400000 */
[C---:B-1----:R-:W-:Y:S02]  /*77b90*/  FMUL R21, R2.reuse, R20 ;  /* 0x0000001402157220 */ /* 0x042fe40000400000 */
[C---:B------:R-:W-:Y:S02]  /*77ba0*/  FMUL R20, R2.reuse, R18 ;  /* 0x0000001202147220 */ /* 0x040fe40000400000 */
[C---:B------:R-:W-:Y:S02]  /*77bb0*/  FMUL R18, R2.reuse, R17 ;  /* 0x0000001102127220 */ /* 0x040fe40000400000 */
[----:B------:R-:W-:-:S02]  /*77bc0*/  FMUL R17, R2, R14 ;  /* 0x0000000e02117220 */ /* 0x000fc40000400000 */
[C---:B------:R-:W-:Y:S01]  /*77bd0*/  FMUL R14, R2.reuse, R13 ;  /* 0x0000000d020e7220 */ /* 0x040fe20000400000 */
[----:B------:R-:W-:Y:S01]  /*77be0*/  STL [R1+0xa8], R21 ;  /* 0x0000a81501007387 */ /* 0x000fe20000100800 */
[C---:B------:R-:W-:Y:S02]  /*77bf0*/  FMUL R13, R2.reuse, R12 ;  /* 0x0000000c020d7220 */ /* 0x040fe40000400000 */
[----:B------:R-:W-:Y:S02]  /*77c00*/  STL [R1+0xac], R20 ;  /* 0x0000ac1401007387 */ /* 0x000fe40000100800 */
[----:B------:R-:W-:Y:S01]  /*77c10*/  STL [R1+0x138], R18 ;  /* 0x0001381201007387 */ /* 0x000fe20000100800 */
[----:B------:R-:W-:Y:S01]  /*77c20*/  STL [R1+0x13c], R17 ;  /* 0x00013c1101007387 */ /* 0x000fe20000100800 */
[----:B------:R-:W-:Y:S02]  /*77c30*/  STL [R1+0x358], R14 ;  /* 0x0003580e01007387 */ /* 0x000fe40000100800 */
[----:B------:R-:W-:-:S02]  /*77c40*/  FMUL R12, R2, R7 ;  /* 0x00000007020c7220 */ /* 0x000fc40000400000 */
[----:B------:R-:W-:Y:S01]  /*77c50*/  STL [R1+0x35c], R13 ;  /* 0x00035c0d01007387 */ /* 0x000fe20000100800 */
[----:B------:R-:W3:Y:S01]  /*77c60*/  LDL.LU R7, [R1+0x800] ;  /* 0x0008000001077983 */ /* 0x000ee20000300800 */
[----:B------:R4:W-:Y:S02]  /*77c70*/  STL [R1+0x348], R11 ;  /* 0x0003480b01007387 */ /* 0x0009e40000100800 */
[----:B------:R-:W-:Y:S02]  /*77c80*/  STL [R1+0x34c], R12 ;  /* 0x00034c0c01007387 */ /* 0x000fe40000100800 */
[C---:B----4-:R-:W-:Y:S02]  /*77c90*/  FMUL R11, R2.reuse, R10 ;  /* 0x0000000a020b7220 */ /* 0x050fe40000400000 */
[C---:B--2---:R-:W-:Y:S02]  /*77ca0*/  FMUL R10, R2.reuse, R6 ;  /* 0x00000006020a7220 */ /* 0x044fe40000400000 */
[----:B------:R-:W2:Y:S01]  /*77cb0*/  LDL.LU R6, [R1+0x804] ;  /* 0x0008040001067983 */ /* 0x000ea20000300800 */
[----:B------:R-:W-:Y:S02]  /*77cc0*/  STL [R1+0x338], R11 ;  /* 0x0003380b01007387 */ /* 0x000fe40000100800 */
[----:B------:R-:W-:Y:S02]  /*77cd0*/  STL [R1+0x33c], R10 ;  /* 0x00033c0a01007387 */ /* 0x000fe40000100800 */
[----:B---3--:R-:W-:-:S05]  /*77ce0*/  FFMA R9, R2, R9, R5 ;  /* 0x0000000902097223 */ /* 0x008fca0000000005 */
[----:B------:R1:W-:Y:S01]  /*77cf0*/  STL [R1+0x11b0], R9 ;  /* 0x0011b00901007387 */ /* 0x0003e20000100800 */
[----:B0-----:R-:W-:Y:S02]  /*77d00*/  FFMA R8, R0, R8, R4 ;  /* 0x0000000800087223 */ /* 0x001fe40000000004 */
[----:B------:R-:W3:Y:S02]  /*77d10*/  LDL.LU R25, [R1+0x7e0] ;  /* 0x0007e00001197983 */ /* 0x000ee40000300800 */
[----:B------:R-:W2:Y:S01]  /*77d20*/  LDL.LU R24, [R1+0x7e4] ;  /* 0x0007e40001187983 */ /* 0x000ea20000300800 */
[----:B------:R-:W2:Y:S01]  /*77d30*/  LDL.LU R23, [R1+0x7d0] ;  /* 0x0007d00001177983 */ /* 0x000ea20000300800 */
[----:B------:R0:W-:Y:S03]  /*77d40*/  STL [R1+0x11b4], R8 ;  /* 0x0011b40801007387 */ /* 0x0001e60000100800 */
[----:B-1----:R-:W2:Y:S01]  /*77d50*/  LDL.LU R9, [R1+0x7d4] ;  /* 0x0007d40001097983 */ /* 0x002ea20000300800 */
[----:B------:R-:W-:-:S02]  /*77d60*/  FADD R2, -R19, R29 ;  /* 0x0000001d13027221 */ /* 0x000fc40000000100 */
[----:B------:R-:W-:Y:S02]  /*77d70*/  FMUL R5, R3, 1.4426950216293334961 ;  /* 0x3fb8aa3b03057820 */ /* 0x000fe40000400000 */
[----:B------:R-:W2:Y:S01]  /*77d80*/  LDL.LU R12, [R1+0x434] ;  /* 0x00043400010c7983 */ /* 0x000ea20000300800 */
[----:B------:R-:W2:Y:S01]  /*77d90*/  LDL R28, [R1+0x109c] ;  /* 0x00109c00011c7983 */ /* 0x000ea20000100800 */
[----:B------:R-:W-:Y:S02]  /*77da0*/  FMUL R4, R2, 1.4426950216293334961 ;  /* 0x3fb8aa3b02047820 */ /* 0x000fe40000400000 */
[----:B------:R-:W2:Y:S01]  /*77db0*/  LDL.LU R29, [R1+0x438] ;  /* 0x00043800011d7983 */ /* 0x000ea20000300800 */
[----:B------:R2:W1:Y:S01]  /*77dc0*/  MUFU.EX2 R2, R5 ;  /* 0x0000000500027308 */ /* 0x0004620000000800 */
[----:B------:R-:W2:Y:S01]  /*77dd0*/  LDL R19, [R1+0x1094] ;  /* 0x0010940001137983 */ /* 0x000ea20000100800 */
[----:B------:R-:W2:Y:S03]  /*77de0*/  LDL.LU R22, [R1+0x7c0] ;  /* 0x0007c00001167983 */ /* 0x000ea60000300800 */
[----:B------:R-:W0:Y:S01]  /*77df0*/  LDS R3, [R15.X8+0x40700] ;  /* 0x040700000f037984 */ /* 0x000e220000008800 */
[----:B------:R-:W-:-:S05]  /*77e00*/  FMUL R7, R0, R7 ;  /* 0x0000000700077220 */ /* 0x000fca0000400000 */
[----:B------:R0:W-:Y:S01]  /*77e10*/  STL [R1+0x120], R7 ;  /* 0x0001200701007387 */ /* 0x0001e20000100800 */
[----:B------:R-:W2:Y:S02]  /*77e20*/  LDL.LU R21, [R1+0x7c4] ;  /* 0x0007c40001157983 */ /* 0x000ea40000300800 */
[----:B--2---:R-:W-:-:S05]  /*77e30*/  FMUL R5, R0, R6 ;  /* 0x0000000600057220 */ /* 0x004fca0000400000 */
[----:B------:R2:W-:Y:S01]  /*77e40*/  STL [R1+0x124], R5 ;  /* 0x0001240501007387 */ /* 0x0005e20000100800 */
[----:B------:R-:W4:Y:S02]  /*77e50*/  LDL.LU R20, [R1+0x7a0] ;  /* 0x0007a00001147983 */ /* 0x000f240000300800 */
[----:B0-----:R-:W4:Y:S02]  /*77e60*/  LDL.LU R8, [R1+0x7a4] ;  /* 0x0007a40001087983 */ /* 0x001f240000300800 */
[----:B------:R-:W4:Y:S01]  /*77e70*/  LDL.LU R18, [R1+0x780] ;  /* 0x0007800001127983 */ /* 0x000f220000300800 */
[----:B------:R-:W4:Y:S01]  /*77e80*/  LDL.LU R17, [R1+0x784] ;  /* 0x0007840001117983 */ /* 0x000f220000300800 */
[----:B------:R-:W4:Y:S02]  /*77e90*/  LDL.LU R14, [R1+0x770] ;  /* 0x00077000010e7983 */ /* 0x000f240000300800 */
[----:B------:R-:W4:Y:S02]  /*77ea0*/  LDL.LU R13, [R1+0x774] ;  /* 0x00077400010d7983 */ /* 0x000f240000300800 */
[----:B------:R-:W4:Y:S01]  /*77eb0*/  LDL.LU R11, [R1+0x750] ;  /* 0x00075000010b7983 */ /* 0x000f220000300800 */
[----:B------:R-:W4:Y:S01]  /*77ec0*/  LDL.LU R10, [R1+0x754] ;  /* 0x00075400010a7983 */ /* 0x000f220000300800 */
[----:B------:R-:W4:Y:S02]  /*77ed0*/  LDL.64 R6, [R1+0x1528] ;  /* 0x0015280001067983 */ /* 0x000f240000100a00 */
[----:B---3--:R-:W-:-:S02]  /*77ee0*/  FMUL R25, R0, R25 ;  /* 0x0000001900197220 */ /* 0x008fc40000400000 */
[C---:B--2---:R-:W-:Y:S02]  /*77ef0*/  FMUL R24, R0.reuse, R24 ;  /* 0x0000001800187220 */ /* 0x044fe40000400000 */
[C---:B------:R-:W-:Y:S01]  /*77f00*/  FMUL R5, R0.reuse, R23 ;  /* 0x0000001700057220 */ /* 0x040fe20000400000 */
[----:B------:R-:W-:Y:S02]  /*77f10*/  STL [R1+0x110], R25 ;  /* 0x0001101901007387 */ /* 0x000fe40000100800 */
[----:B------:R-:W-:Y:S02]  /*77f20*/  STL [R1+0x114], R24 ;  /* 0x0001141801007387 */ /* 0x000fe40000100800 */
[C---:B------:R-:W-:Y:S02]  /*77f30*/  FMUL R23, R0.reuse, R9 ;  /* 0x0000000900177220 */ /* 0x040fe40000400000 */
[----:B------:R-:W1:Y:S01]  /*77f40*/  LDL.LU R9, [R1+0x808] ;  /* 0x0008080001097983 */ /* 0x000e620000300800 */
[----:B------:R0:W-:Y:S03]  /*77f50*/  STL [R1+0x100], R5 ;  /* 0x0001000501007387 */ /* 0x0001e60000100800 */
[----:B0-----:R-:W2:Y:S01]  /*77f60*/  LDL.LU R5, [R1+0x80c] ;  /* 0x00080c0001057983 */ /* 0x001ea20000300800 */
[----:B------:R0:W-:Y:S02]  /*77f70*/  STL [R1+0x104], R23 ;  /* 0x0001041701007387 */ /* 0x0001e40000100800 */
[----:B0-----:R-:W-:-:S02]  /*77f80*/  FMUL R23, R0, R22 ;  /* 0x0000001600177220 */ /* 0x001fc40000400000 */
[----:B------:R-:W-:-:S03]  /*77f90*/  FMUL R22, R0, R21 ;  /* 0x0000001500167220 */ /* 0x000fc60000400000 */
[----:B------:R-:W-:Y:S02]  /*77fa0*/  STL [R1+0xf0], R23 ;  /* 0x0000f01701007387 */ /* 0x000fe40000100800 */
[----:B------:R-:W-:Y:S02]  /*77fb0*/  STL [R1+0xf4], R22 ;  /* 0x0000f41601007387 */ /* 0x000fe40000100800 */
[C---:B----4-:R-:W-:Y:S02]  /*77fc0*/  FMUL R21, R0.reuse, R20 ;  /* 0x0000001400157220 */ /* 0x050fe40000400000 */
[C---:B------:R-:W-:Y:S02]  /*77fd0*/  FMUL R20, R0.reuse, R8 ;  /* 0x0000000800147220 */ /* 0x040fe40000400000 */
[C---:B------:R-:W-:Y:S02]  /*77fe0*/  FMUL R18, R0.reuse, R18 ;  /* 0x0000001200127220 */ /* 0x040fe40000400000 */
[----:B------:R-:W-:-:S02]  /*77ff0*/  FMUL R17, R0, R17 ;  /* 0x0000001100117220 */ /* 0x000fc40000400000 */
[C---:B------:R-:W-:Y:S01]  /*78000*/  FMUL R14, R0.reuse, R14 ;  /* 0x0000000e000e7220 */ /* 0x040fe20000400000 */
[----:B------:R-:W-:Y:S01]  /*78010*/  STL [R1+0xe0], R21 ;  /* 0x0000e01501007387 */ /* 0x000fe20000100800 */
[C---:B------:R-:W-:Y:S02]  /*78020*/  FMUL R13, R0.reuse, R13 ;  /* 0x0000000d000d7220 */ /* 0x040fe40000400000 */
[----:B------:R-:W-:Y:S02]  /*78030*/  STL [R1+0xe4], R20 ;  /* 0x0000e41401007387 */ /* 0x000fe40000100800 */
[C---:B------:R-:W-:Y:S01]  /*78040*/  FMUL R11, R0.reuse, R11 ;  /* 0x0000000b000b7220 */ /* 0x040fe20000400000 */
[----:B------:R-:W-:Y:S01]  /*78050*/  STL [R1+0x140], R18 ;  /* 0x0001401201007387 */ /* 0x000fe20000100800 */
[----:B------:R-:W-:Y:S02]  /*78060*/  STL [R1+0x144], R17 ;  /* 0x0001441101007387 */ /* 0x000fe40000100800 */
[----:B------:R-:W-:Y:S02]  /*78070*/  STL [R1+0x320], R14 ;  /* 0x0003200e01007387 */ /* 0x000fe40000100800 */
[----:B------:R-:W-:Y:S01]  /*78080*/  STL [R1+0x324], R13 ;  /* 0x0003240d01007387 */ /* 0x000fe20000100800 */
[----:B------:R0:W-:Y:S01]  /*78090*/  STL [R1+0x310], R11 ;  /* 0x0003100b01007387 */ /* 0x0001e20000100800 */
[----:B------:R-:W-:-:S03]  /*780a0*/  FMUL R0, R0, R10 ;  /* 0x0000000a00007220 */ /* 0x000fc60000400000 */
[----:B------:R-:W3:Y:S04]  /*780b0*/  LDS R8, [R15.X8+0x40800] ;  /* 0x040800000f087984 */ /* 0x000ee80000008800 */
[----:B0-----:R-:W4:Y:S01]  /*780c0*/  LDL.LU R11, [R1+0x7e8] ;  /* 0x0007e800010b7983 */ /* 0x001f220000300800 */
[----:B------:R0:W-:Y:S02]  /*780d0*/  STL [R1+0x314], R0 ;  /* 0x0003140001007387 */ /* 0x0001e40000100800 */
[----:B------:R-:W3:Y:S02]  /*780e0*/  LDL.LU R10, [R1+0x7ec] ;  /* 0x0007ec00010a7983 */ /* 0x000ee40000300800 */
[C---:B-1----:R-:W-:Y:S01]  /*780f0*/  FMUL R9, R2.reuse, R9 ;  /* 0x0000000902097220 */ /* 0x042fe20000400000 */
[----:B------:R-:W3:Y:S01]  /*78100*/  LDL.LU R27, [R1+0x7d8] ;  /* 0x0007d800011b7983 */ /* 0x000ee20000300800 */
[----:B0-----:R2:W0:Y:S03]  /*78110*/  MUFU.EX2 R0, R4 ;  /* 0x0000000400007308 */ /* 0x0014260000000800 */
[----:B------:R1:W-:Y:S01]  /*78120*/  STL [R1+0x128], R9 ;  /* 0x0001280901007387 */ /* 0x0003e20000100800 */
[----:B------:R-:W3:Y:S02]  /*78130*/  LDL.LU R26, [R1+0x7dc] ;  /* 0x0007dc00011a7983 */ /* 0x000ee40000300800 */
[----:B--2---:R-:W-:-:S05]  /*78140*/  FMUL R4, R2, R5 ;  /* 0x0000000502047220 */ /* 0x004fca0000400000 */
[----:B------:R2:W-:Y:S01]  /*78150*/  STL [R1+0x12c], R4 ;  /* 0x00012c0401007387 */ /* 0x0005e20000100800 */
[----:B------:R-:W3:Y:S02]  /*78160*/  LDL.LU R25, [R1+0x7c8] ;  /* 0x0007c80001197983 */ /* 0x000ee40000300800 */
[----:B------:R-:W3:Y:S02]  /*78170*/  LDL.LU R24, [R1+0x7cc] ;  /* 0x0007cc0001187983 */ /* 0x000ee40000300800 */
[----:B------:R-:W3:Y:S01]  /*78180*/  LDL.LU R23, [R1+0x7a8] ;  /* 0x0007a80001177983 */ /* 0x000ee20000300800 */
[----:B-1----:R-:W3:Y:S01]  /*78190*/  LDL.LU R9, [R1+0x7ac] ;  /* 0x0007ac0001097983 */ /* 0x002ee20000300800 */
[----:B------:R-:W3:Y:S02]  /*781a0*/  LDL.LU R22, [R1+0x788] ;  /* 0x0007880001167983 */ /* 0x000ee40000300800 */
[----:B------:R-:W3:Y:S02]  /*781b0*/  LDL.LU R21, [R1+0x78c] ;  /* 0x00078c0001157983 */ /* 0x000ee40000300800 */
[----:B------:R-:W3:Y:S01]  /*781c0*/  LDL.LU R20, [R1+0x778] ;  /* 0x0007780001147983 */ /* 0x000ee20000300800 */
[----:B------:R-:W3:Y:S01]  /*781d0*/  LDL.LU R18, [R1+0x77c] ;  /* 0x00077c0001127983 */ /* 0x000ee20000300800 */
[----:B------:R-:W3:Y:S02]  /*781e0*/  LDL.LU R17, [R1+0x758] ;  /* 0x0007580001117983 */ /* 0x000ee40000300800 */
[----:B------:R-:W3:Y:S02]  /*781f0*/  LDL.LU R14, [R1+0x75c] ;  /* 0x00075c00010e7983 */ /* 0x000ee40000300800 */
[----:B------:R-:W3:Y:S01]  /*78200*/  LDL.LU R13, [R1+0x11b8] ;  /* 0x0011b800010d7983 */ /* 0x000ee20000300800 */
[----:B--2---:R-:W2:Y:S01]  /*78210*/  LDL.64 R4, [R1+0x1520] ;  /* 0x0015200001047983 */ /* 0x004ea20000100a00 */
[----:B----4-:R-:W-:-:S05]  /*78220*/  FMUL R11, R2, R11 ;  /* 0x0000000b020b7220 */ /* 0x010fca0000400000 */
[----:B------:R1:W-:Y:S01]  /*78230*/  STL [R1+0x118], R11 ;  /* 0x0001180b01007387 */ /* 0x0003e20000100800 */
[C---:B---3--:R-:W-:Y:S02]  /*78240*/  FMUL R27, R2.reuse, R27 ;  /* 0x0000001b021b7220 */ /* 0x048fe40000400000 */
[----:B-1----:R-:W-:-:S05]  /*78250*/  FMUL R11, R2, R10 ;  /* 0x0000000a020b7220 */ /* 0x002fca0000400000 */
[----:B------:R1:W-:Y:S04]  /*78260*/  STL [R1+0x11c], R11 ;  /* 0x00011c0b01007387 */ /* 0x0003e80000100800 */
[----:B-1----:R-:W3:Y:S01]  /*78270*/  LDL.64 R10, [R1+0x1518] ;  /* 0x00151800010a7983 */ /* 0x002ee20000100a00 */
[----:B------:R1:W-:Y:S02]  /*78280*/  STL [R1+0x108], R27 ;  /* 0x0001081b01007387 */ /* 0x0003e40000100800 */
[C---:B-1----:R-:W-:Y:S02]  /*78290*/  FMUL R27, R2.reuse, R26 ;  /* 0x0000001a021b7220 */ /* 0x042fe40000400000 */
[C---:B------:R-:W-:Y:S02]  /*782a0*/  FMUL R26, R2.reuse, R25 ;  /* 0x00000019021a7220 */ /* 0x040fe40000400000 */
[----:B------:R-:W-:-:S02]  /*782b0*/  FMUL R25, R2, R24 ;  /* 0x0000001802197220 */ /* 0x000fc40000400000 */
[C---:B------:R-:W-:Y:S01]  /*782c0*/  FMUL R24, R2.reuse, R23 ;  /* 0x0000001702187220 */ /* 0x040fe20000400000 */
[----:B------:R-:W-:Y:S01]  /*782d0*/  STL [R1+0x10c], R27 ;  /* 0x00010c1b01007387 */ /* 0x000fe20000100800 */
[----:B------:R-:W-:Y:S02]  /*782e0*/  STL [R1+0xf8], R26 ;  /* 0x0000f81a01007387 */ /* 0x000fe40000100800 */
[C---:B------:R-:W-:Y:S02]  /*782f0*/  FMUL R23, R2.reuse, R9 ;  /* 0x0000000902177220 */ /* 0x040fe40000400000 */
[----:B------:R1:W-:Y:S01]  /*78300*/  STL [R1+0xfc], R25 ;  /* 0x0000fc1901007387 */ /* 0x0003e20000100800 */
[----:B------:R-:W0:Y:S01]  /*78310*/  LDL.LU R9, [R1+0x11bc] ;  /* 0x0011bc0001097983 */ /* 0x000e220000300800 */
[C---:B------:R-:W-:Y:S02]  /*78320*/  FMUL R22, R2.reuse, R22 ;  /* 0x0000001602167220 */ /* 0x040fe40000400000 */
[----:B------:R-:W-:-:S02]  /*78330*/  FMUL R21, R2, R21 ;  /* 0x0000001502157220 */ /* 0x000fc40000400000 */
[C---:B------:R-:W-:Y:S01]  /*78340*/  FMUL R20, R2.reuse, R20 ;  /* 0x0000001402147220 */ /* 0x040fe20000400000 */
[----:B------:R4:W-:Y:S01]  /*78350*/  STL [R1+0xe8], R24 ;  /* 0x0000e81801007387 */ /* 0x0009e20000100800 */
[C---:B------:R-:W-:Y:S02]  /*78360*/  FMUL R18, R2.reuse, R18 ;  /* 0x0000001202127220 */ /* 0x040fe40000400000 */
[----:B------:R-:W-:Y:S02]  /*78370*/  STL [R1+0xec], R23 ;  /* 0x0000ec1701007387 */ /* 0x000fe40000100800 */
[C---:B------:R-:W-:Y:S01]  /*78380*/  FMUL R17, R2.reuse, R17 ;  /* 0x0000001102117220 */ /* 0x040fe20000400000 */
[----:B------:R-:W-:Y:S01]  /*78390*/  STL [R1+0x148], R22 ;  /* 0x0001481601007387 */ /* 0x000fe20000100800 */
[C---:B------:R-:W-:Y:S02]  /*783a0*/  FMUL R14, R2.reuse, R14 ;  /* 0x0000000e020e7220 */ /* 0x040fe40000400000 */
[----:B------:R-:W-:Y:S02]  /*783b0*/  STL [R1+0x14c], R21 ;  /* 0x00014c1501007387 */ /* 0x000fe40000100800 */
[----:B------:R-:W-:-:S02]  /*783c0*/  FFMA R13, R2, R13, R3 ;  /* 0x0000000d020d7223 */ /* 0x000fc40000000003 */
[C---:B------:R-:W-:Y:S01]  /*783d0*/  IMAD.WIDE R6, R16.reuse, 0x2, R6 ;  /* 0x0000000210067825 */ /* 0x040fe200078e0206 */
[----:B------:R-:W-:Y:S03]  /*783e0*/  STL [R1+0x328], R20 ;  /* 0x0003281401007387 */ /* 0x000fe60000100800 */
[----:B------:R-:W-:Y:S02]  /*783f0*/  STL [R1+0x32c], R18 ;  /* 0x00032c1201007387 */ /* 0x000fe40000100800 */
[----:B------:R-:W-:Y:S02]  /*78400*/  STL [R1+0x318], R17 ;  /* 0x0003181101007387 */ /* 0x000fe40000100800 */
[----:B------:R-:W-:Y:S01]  /*78410*/  STL [R1+0x31c], R14 ;  /* 0x00031c0e01007387 */ /* 0x000fe20000100800 */
[----:B------:R-:W-:Y:S04]  /*78420*/  STL [R1+0x11b8], R13 ;  /* 0x0011b80d01007387 */ /* 0x000fe80000100800 */
[----:B-1----:R1:W4:Y:S01]  /*78430*/  LDG.E.U16 R25, [R6.64] ;  /* 0x0000000406197981 */ /* 0x002322000c1e1500 */
[----:B--2---:R-:W-:-:S04]  /*78440*/  IMAD.WIDE R4, R16, 0x2, R4 ;  /* 0x0000000210047825 */ /* 0x004fc800078e0204 */
[----:B---3--:R-:W-:Y:S02]  /*78450*/  IMAD.WIDE R2, R16, 0x2, R10 ;  /* 0x0000000210027825 */ /* 0x008fe400078e020a */
[----:B------:R-:W2:Y:S02]  /*78460*/  LDL.LU R10, [R1+0x740] ;  /* 0x00074000010a7983 */ /* 0x000ea40000300800 */
[----:B-1----:R-:W3:Y:S02]  /*78470*/  LDL.LU R6, [R1+0x744] ;  /* 0x0007440001067983 */ /* 0x002ee40000300800 */
[----:B------:R1:W3:Y:S04]  /*78480*/  LDG.E.U16 R11, [R4.64] ;  /* 0x00000004040b7981 */ /* 0x0002e8000c1e1500 */
[----:B----4-:R4:W3:Y:S01]  /*78490*/  LDG.E.U16 R24, [R2.64] ;  /* 0x0000000402187981 */ /* 0x0108e2000c1e1500 */
[----:B0-----:R-:W-:-:S03]  /*784a0*/  FFMA R9, R0, R9, R8 ;  /* 0x0000000900097223 */ /* 0x001fc60000000008 */
[----:B-1----:R-:W0:Y:S04]  /*784b0*/  LDS R5, [R15.X8+0x40900] ;  /* 0x040900000f057984 */ /* 0x002e280000008800 */
[----:B------:R1:W-:Y:S04]  /*784c0*/  STL [R1+0x11bc], R9 ;  /* 0x0011bc0901007387 */ /* 0x0003e80000100800 */
[----:B-1----:R-:W3:Y:S01]  /*784d0*/  LDL.LU R9, [R1+0x720] ;  /* 0x0007200001097983 */ /* 0x002ee20000300800 */
[----:B------:R-:W3:Y:S02]  /*784e0*/  LDL.LU R7, [R1+0x724] ;  /* 0x0007240001077983 */ /* 0x000ee40000300800 */
[----:B------:R-:W3:Y:S02]  /*784f0*/  LDL.LU R23, [R1+0x6f0] ;  /* 0x0006f00001177983 */ /* 0x000ee40000300800 */
[----:B------:R-:W3:Y:S01]  /*78500*/  LDL.LU R22, [R1+0x6f4] ;  /* 0x0006f40001167983 */ /* 0x000ee20000300800 */
[----:B------:R-:W3:Y:S01]  /*78510*/  LDL.LU R21, [R1+0x6e0] ;  /* 0x0006e00001157983 */ /* 0x000ee20000300800 */
[----:B------:R-:W3:Y:S02]  /*78520*/  LDL.LU R20, [R1+0x6e4] ;  /* 0x0006e40001147983 */ /* 0x000ee40000300800 */
[----:B------:R-:W3:Y:S02]  /*78530*/  LDL.LU R18, [R1+0x6d0] ;  /* 0x0006d00001127983 */ /* 0x000ee40000300800 */
[----:B------:R-:W-:Y:S01]  /*78540*/  FADD R4, -R28, R12 ;  /* 0x0000000c1c047221 */ /* 0x000fe20000000100 */
[----:B------:R-:W3:Y:S01]  /*78550*/  LDL.LU R17, [R1+0x6d4] ;  /* 0x0006d40001117983 */ /* 0x000ee20000300800 */
[----:B------:R-:W3:Y:S02]  /*78560*/  LDL.LU R12, [R1+0x6c0] ;  /* 0x0006c000010c7983 */ /* 0x000ee40000300800 */
[----:B------:R-:W3:Y:S02]  /*78570*/  LDL.LU R8, [R1+0x6c4] ;  /* 0x0006c40001087983 */ /* 0x000ee40000300800 */
[----:B------:R-:W3:Y:S02]  /*78580*/  LDL.LU R14, [R1+0x43c] ;  /* 0x00043c00010e7983 */ /* 0x000ee40000300800 */
[----:B----4-:R-:W-:-:S02]  /*78590*/  FMUL R2, R4, 1.4426950216293334961 ;  /* 0x3fb8aa3b04027820 */ /* 0x010fc40000400000 */
[----:B------:R-:W-:Y:S01]  /*785a0*/  FADD R3, -R19, R29 ;  /* 0x0000001d13037221 */ /* 0x000fe20000000100 */
[----:B------:R-:W4:Y:S01]  /*785b0*/  LDL R13, [R1+0x1090] ;  /* 0x00109000010d7983 */ /* 0x000f220000100800 */
[----:B------:R-:W4:Y:S02]  /*785c0*/  LDL.LU R29, [R1+0x440] ;  /* 0x00044000011d7983 */ /* 0x000f240000300800 */
[----:B------:R-:W4:Y:S02]  /*785d0*/  LDL R19, [R1+0x1084] ;  /* 0x0010840001137983 */ /* 0x000f240000100800 */
[C---:B--2---:R-:W-:Y:S02]  /*785e0*/  FMUL R4, R0.reuse, R10 ;  /* 0x0000000a00047220 */ /* 0x044fe40000400000 */
[C---:B---3--:R-:W-:Y:S02]  /*785f0*/  FMUL R10, R0.reuse, R6 ;  /* 0x00000006000a7220 */ /* 0x048fe40000400000 */
[----:B------:R-:W2:Y:S01]  /*78600*/  LDL.LU R6, [R1+0x6a0] ;  /* 0x0006a00001067983 */ /* 0x000ea20000300800 */
[----:B------:R1:W-:Y:S02]  /*78610*/  STL [R1+0x210], R4 ;  /* 0x0002100401007387 */ /* 0x0003e40000100800 */
[----:B------:R-:W-:Y:S01]  /*78620*/  STL [R1+0x8ec], R25 ;  /* 0x0008ec1901007387 */ /* 0x000fe20000100800 */
[----:B-1----:R-:W3:Y:S01]  /*78630*/  LDL.LU R4, [R1+0x6a4] ;  /* 0x0006a40001047983 */ /* 0x002ee20000300800 */
[----:B------:R-:W-:Y:S02]  /*78640*/  STL [R1+0x214], R10 ;  /* 0x0002140a01007387 */ /* 0x000fe40000100800 */
[----:B------:R1:W-:Y:S02]  /*78650*/  STL [R1+0x8dc], R11 ;  /* 0x0008dc0b01007387 */ /* 0x0003e40000100800 */
[----:B-1----:R-:W4:Y:S01]  /*78660*/  LDL.LU R11, [R1+0x680] ;  /* 0x00068000010b7983 */ /* 0x002f220000300800 */
[----:B------:R-:W-:-:S02]  /*78670*/  FMUL R9, R0, R9 ;  /* 0x0000000900097220 */ /* 0x000fc40000400000 */
[----:B------:R-:W-:-:S03]  /*78680*/  FMUL R7, R0, R7 ;  /* 0x0000000700077220 */ /* 0x000fc60000400000 */
[----:B------:R1:W-:Y:S01]  /*78690*/  STL [R1+0x200], R9 ;  /* 0x0002000901007387 */ /* 0x0003e20000100800 */
[----:B------:R-:W-:Y:S02]  /*786a0*/  STL [R1+0x8d0], R24 ;  /* 0x0008d01801007387 */ /* 0x000fe40000100800 */
[----:B------:R-:W4:Y:S02]  /*786b0*/  LDL.LU R10, [R1+0x684] ;  /* 0x00068400010a7983 */ /* 0x000f240000300800 */
[----:B------:R0:W-:Y:S01]  /*786c0*/  STL [R1+0x204], R7 ;  /* 0x0002040701007387 */ /* 0x0001e20000100800 */
[----:B-1----:R-:W4:Y:S01]  /*786d0*/  LDL.LU R9, [R1+0x748] ;  /* 0x0007480001097983 */ /* 0x002f220000300800 */
[----:B0-----:R-:W4:Y:S02]  /*786e0*/  LDL.LU R7, [R1+0x74c] ;  /* 0x00074c0001077983 */ /* 0x001f240000300800 */
[C---:B------:R-:W-:Y:S02]  /*786f0*/  FMUL R24, R0.reuse, R23 ;  /* 0x0000001700187220 */ /* 0x040fe40000400000 */
[----:B------:R-:W-:-:S02]  /*78700*/  FMUL R23, R0, R22 ;  /* 0x0000001600177220 */ /* 0x000fc40000400000 */
[C---:B------:R-:W-:Y:S02]  /*78710*/  FMUL R22, R0.reuse, R21 ;  /* 0x0000001500167220 */ /* 0x040fe40000400000 */
[C---:B------:R-:W-:Y:S02]  /*78720*/  FMUL R21, R0.reuse, R20 ;  /* 0x0000001400157220 */ /* 0x040fe40000400000 */
        /* <DEDUP_REMOVED lines=8> */
[C---:B------:R-:W-:Y:S01]  /*787b0*/  FMUL R12, R0.reuse, R8 ;  /* 0x00000008000c7220 */ /* 0x040fe20000400000 */
[----:B------:R-:W-:Y:S01]  /*787c0*/  STL [R1+0x1d4], R18 ;  /* 0x0001d41201007387 */ /* 0x000fe20000100800 */
[----:B------:R2:W-:Y:S01]  /*787d0*/  STL [R1+0x1c0], R17 ;  /* 0x0001c01101007387 */ /* 0x0005e20000100800 */
[----:B------:R-:W0:Y:S02]  /*787e0*/  MUFU.EX2 R2, R2 ;  /* 0x0000000200027308 */ /* 0x000e240000000800 */
[----:B------:R-:W1:Y:S04]  /*787f0*/  LDS R8, [R15.X8+0x40a00] ;  /* 0x040a00000f087984 */ /* 0x000e680000008800 */
[----:B------:R3:W-:Y:S01]  /*78800*/  STL [R1+0x1c4], R12 ;  /* 0x0001c40c01007387 */ /* 0x0007e20000100800 */
[----:B--2---:R-:W-:-:S03]  /*78810*/  FMUL R17, R0, R6 ;  /* 0x0000000600117220 */ /* 0x004fc60000400000 */
[----:B------:R-:W2:Y:S02]  /*78820*/  LDL.LU R6, [R1+0x728] ;  /* 0x0007280001067983 */ /* 0x000ea40000300800 */
[----:B------:R0:W-:Y:S02]  /*78830*/  STL [R1+0x1b0], R17 ;  /* 0x0001b01101007387 */ /* 0x0001e40000100800 */
[C---:B---3--:R-:W-:Y:S02]  /*78840*/  FMUL R12, R0.reuse, R4 ;  /* 0x00000004000c7220 */ /* 0x048fe40000400000 */
[----:B------:R-:W3:Y:S03]  /*78850*/  LDL.LU R4, [R1+0x72c] ;  /* 0x00072c0001047983 */ /* 0x000ee60000300800 */
[----:B------:R-:W-:Y:S02]  /*78860*/  STL [R1+0x1b4], R12 ;  /* 0x0001b40c01007387 */ /* 0x000fe40000100800 */
[----:B----4-:R-:W-:-:S05]  /*78870*/  FMUL R11, R0, R11 ;  /* 0x0000000b000b7220 */ /* 0x010fca0000400000 */
[----:B------:R-:W-:Y:S01]  /*78880*/  STL [R1+0x1a0], R11 ;  /* 0x0001a00b01007387 */ /* 0x000fe20000100800 */
[----:B------:R-:W-:Y:S02]  /*78890*/  FMUL R10, R0, R10 ;  /* 0x0000000a000a7220 */ /* 0x000fe40000400000 */
[----:B------:R-:W-:-:S03]  /*788a0*/  FMUL R0, R3, 1.4426950216293334961 ;  /* 0x3fb8aa3b03007820 */ /* 0x000fc60000400000 */
[----:B------:R-:W-:Y:S01]  /*788b0*/  STL [R1+0x1a4], R10 ;  /* 0x0001a40a01007387 */ /* 0x000fe20000100800 */
[----:B------:R-:W4:Y:S02]  /*788c0*/  LDL.LU R28, [R1+0x6f8] ;  /* 0x0006f800011c7983 */ /* 0x000f240000300800 */
[C---:B0-----:R-:W-:Y:S02]  /*788d0*/  FMUL R9, R2.reuse, R9 ;  /* 0x0000000902097220 */ /* 0x041fe40000400000 */
[----:B------:R-:W-:-:S03]  /*788e0*/  FMUL R3, R2, R7 ;  /* 0x0000000702037220 */ /* 0x000fc60000400000 */
[----:B------:R0:W-:Y:S01]  /*788f0*/  STL [R1+0x218], R9 ;  /* 0x0002180901007387 */ /* 0x0001e20000100800 */
[----:B------:R-:W4:Y:S02]  /*78900*/  LDL.LU R27, [R1+0x6fc] ;  /* 0x0006fc00011b7983 */ /* 0x000f240000300800 */
[----:B------:R3:W-:Y:S02]  /*78910*/  STL [R1+0x21c], R3 ;  /* 0x00021c0301007387 */ /* 0x0007e40000100800 */
[----:B------:R-:W4:Y:S01]  /*78920*/  LDL.LU R26, [R1+0x6e8] ;  /* 0x0006e800011a7983 */ /* 0x000f220000300800 */
[----:B------:R-:W4:Y:S01]  /*78930*/  LDL.LU R25, [R1+0x6ec] ;  /* 0x0006ec0001197983 */ /* 0x000f220000300800 */
[----:B------:R-:W4:Y:S02]  /*78940*/  LDL.LU R24, [R1+0x6d8] ;  /* 0x0006d80001187983 */ /* 0x000f240000300800 */
[----:B------:R-:W4:Y:S02]  /*78950*/  LDL.LU R23, [R1+0x6dc] ;  /* 0x0006dc0001177983 */ /* 0x000f240000300800 */
[----:B------:R-:W4:Y:S01]  /*78960*/  LDL.LU R22, [R1+0x6c8] ;  /* 0x0006c80001167983 */ /* 0x000f220000300800 */
[----:B------:R-:W4:Y:S01]  /*78970*/  LDL.LU R18, [R1+0x6cc] ;  /* 0x0006cc0001127983 */ /* 0x000f220000300800 */
[----:B------:R-:W4:Y:S02]  /*78980*/  LDL.LU R17, [R1+0x6a8] ;  /* 0x0006a80001117983 */ /* 0x000f240000300800 */
[----:B0-----:R-:W4:Y:S02]  /*78990*/  LDL.LU R9, [R1+0x6ac] ;  /* 0x0006ac0001097983 */ /* 0x001f240000300800 */
[----:B------:R-:W4:Y:S02]  /*789a0*/  LDL.LU R12, [R1+0x688] ;  /* 0x00068800010c7983 */ /* 0x000f240000300800 */
[----:B--2---:R-:W-:-:S05]  /*789b0*/  FMUL R6, R2, R6 ;  /* 0x0000000602067220 */ /* 0x004fca0000400000 */
[----:B------:R-:W-:Y:S01]  /*789c0*/  STL [R1+0x208], R6 ;  /* 0x0002080601007387 */ /* 0x000fe20000100800 */
[----:B---3--:R-:W-:-:S03]  /*789d0*/  FMUL R3, R2, R4 ;  /* 0x0000000402037220 */ /* 0x008fc60000400000 */
[----:B------:R-:W2:Y:S02]  /*789e0*/  LDL.LU R4, [R1+0x68c] ;  /* 0x00068c0001047983 */ /* 0x000ea40000300800 */
[----:B------:R0:W-:Y:S02]  /*789f0*/  STL [R1+0x20c], R3 ;  /* 0x00020c0301007387 */ /* 0x0001e40000100800 */
[----:B0-----:R-:W3:Y:S01]  /*78a00*/  LDL.LU R3, [R1+0x11c0] ;  /* 0x0011c00001037983 */ /* 0x001ee20000300800 */
[----:B------:R-:W2:Y:S02]  /*78a10*/  LDL.64 R6, [R1+0x1510] ;  /* 0x0015100001067983 */ /* 0x000ea40000100a00 */
[----:B------:R-:W3:Y:S02]  /*78a20*/  LDL.64 R20, [R1+0x1508] ;  /* 0x0015080001147983 */ /* 0x000ee40000100a00 */
[----:B------:R-:W3:Y:S02]  /*78a30*/  LDL.64 R10, [R1+0x1500] ;  /* 0x00150000010a7983 */ /* 0x000ee40000100a00 */
[----:B----4-:R-:W-:-:S05]  /*78a40*/  FMUL R28, R2, R28 ;  /* 0x0000001c021c7220 */ /* 0x010fca0000400000 */
[----:B------:R0:W-:Y:S02]  /*78a50*/  STL [R1+0x1f8], R28 ;  /* 0x0001f81c01007387 */ /* 0x0001e40000100800 */
[C---:B0-----:R-:W-:Y:S02]  /*78a60*/  FMUL R28, R2.reuse, R27 ;  /* 0x0000001b021c7220 */ /* 0x041fe40000400000 */
[C---:B------:R-:W-:Y:S02]  /*78a70*/  FMUL R27, R2.reuse, R26 ;  /* 0x0000001a021b7220 */ /* 0x040fe40000400000 */
        /* <DEDUP_REMOVED lines=12> */
[----:B------:R-:W-:-:S02]  /*78b40*/  FMUL R17, R2, R9 ;  /* 0x0000000902117220 */ /* 0x000fc40000400000 */
[----:B------:R-:W-:Y:S02]  /*78b50*/  STL [R1+0x1cc], R22 ;  /* 0x0001cc1601007387 */ /* 0x000fe40000100800 */
[----:B------:R-:W1:Y:S01]  /*78b60*/  LDL.LU R9, [R1+0x11c4] ;  /* 0x0011c40001097983 */ /* 0x000e620000300800 */
[----:B------:R-:W1:Y:S01]  /*78b70*/  MUFU.EX2 R0, R0 ;  /* 0x0000000000007308 */ /* 0x000e620000000800 */
[----:B------:R-:W-:Y:S01]  /*78b80*/  FMUL R12, R2, R12 ;  /* 0x0000000c020c7220 */ /* 0x000fe20000400000 */
[----:B------:R-:W-:Y:S01]  /*78b90*/  STL [R1+0x1b8], R18 ;  /* 0x0001b81201007387 */ /* 0x000fe20000100800 */
[----:B------:R-:W-:Y:S03]  /*78ba0*/  STL [R1+0x1bc], R17 ;  /* 0x0001bc1101007387 */ /* 0x000fe60000100800 */
[----:B------:R0:W-:Y:S01]  /*78bb0*/  STL [R1+0x1a8], R12 ;  /* 0x0001a80c01007387 */ /* 0x0001e20000100800 */
[----:B--2---:R-:W-:-:S06]  /*78bc0*/  IMAD.WIDE R6, R16, 0x2, R6 ;  /* 0x0000000210067825 */ /* 0x004fcc00078e0206 */
[----:B------:R2:W4:Y:S01]  /*78bd0*/  LDG.E.U16 R7, [R6.64] ;  /* 0x0000000406077981 */ /* 0x000522000c1e1500 */
[C---:B------:R-:W-:Y:S02]  /*78be0*/  FMUL R4, R2.reuse, R4 ;  /* 0x0000000402047220 */ /* 0x040fe40000400000 */
[----:B---3--:R-:W-:-:S03]  /*78bf0*/  FFMA R3, R2, R3, R5 ;  /* 0x0000000302037223 */ /* 0x008fc60000000005 */
[----:B------:R3:W-:Y:S02]  /*78c00*/  STL [R1+0x1ac], R4 ;  /* 0x0001ac0401007387 */ /* 0x0007e40000100800 */
[----:B------:R2:W-:Y:S02]  /*78c10*/  STL [R1+0x11c0], R3 ;  /* 0x0011c00301007387 */ /* 0x0005e40000100800 */
[----:B0-----:R-:W4:Y:S02]  /*78c20*/  LDL.LU R12, [R1+0x444] ;  /* 0x00044400010c7983 */ /* 0x001f240000300800 */
[----:B------:R-:W4:Y:S01]  /*78c30*/  LDL R28, [R1+0x1080] ;  /* 0x00108000011c7983 */ /* 0x000f220000100800 */
[----:B------:R-:W4:Y:S01]  /*78c40*/  LDL.LU R27, [R1+0x660] ;  /* 0x00066000011b7983 */ /* 0x000f220000300800 */
[----:B------:R-:W4:Y:S02]  /*78c50*/  LDL.LU R26, [R1+0x664] ;  /* 0x00066400011a7983 */ /* 0x000f240000300800 */
[----:B------:R-:W4:Y:S02]  /*78c60*/  LDL.LU R25, [R1+0x650] ;  /* 0x0006500001197983 */ /* 0x000f240000300800 */
[----:B---3--:R-:W-:-:S04]  /*78c70*/  IMAD.WIDE R4, R16, 0x2, R20 ;  /* 0x0000000210047825 */ /* 0x008fc800078e0214 */
[----:B--2---:R-:W-:Y:S01]  /*78c80*/  IMAD.WIDE R2, R16, 0x2, R10 ;  /* 0x0000000210027825 */ /* 0x004fe200078e020a */
[----:B------:R0:W2:Y:S04]  /*78c90*/  LDG.E.U16 R6, [R4.64] ;  /* 0x0000000404067981 */ /* 0x0000a8000c1e1500 */
[----:B0-----:R0:W3:Y:S04]  /*78ca0*/  LDG.E.U16 R4, [R2.64] ;  /* 0x0000000402047981 */ /* 0x0010e8000c1e1500 */
[----:B------:R-:W2:Y:S01]  /*78cb0*/  LDS R5, [R15.X8+0x40b00] ;  /* 0x040b00000f057984 */ /* 0x000ea20000008800 */
[----:B-1----:R-:W-:-:S05]  /*78cc0*/  FFMA R9, R0, R9, R8 ;  /* 0x0000000900097223 */ /* 0x002fca0000000008 */
[----:B------:R1:W-:Y:S01]  /*78cd0*/  STL [R1+0x11c4], R9 ;  /* 0x0011c40901007387 */ /* 0x0003e20000100800 */
[----:B------:R-:W3:Y:S02]  /*78ce0*/  LDL.LU R24, [R1+0x654] ;  /* 0x0006540001187983 */ /* 0x000ee40000300800 */
[----:B------:R-:W3:Y:S02]  /*78cf0*/  LDL.LU R23, [R1+0x630] ;  /* 0x0006300001177983 */ /* 0x000ee40000300800 */
[----:B------:R-:W3:Y:S01]  /*78d00*/  LDL.LU R22, [R1+0x634] ;  /* 0x0006340001167983 */ /* 0x000ee20000300800 */
[----:B------:R-:W3:Y:S01]  /*78d10*/  LDL.LU R21, [R1+0x610] ;  /* 0x0006100001157983 */ /* 0x000ee20000300800 */
[----:B------:R-:W3:Y:S02]  /*78d20*/  LDL.LU R20, [R1+0x614] ;  /* 0x0006140001147983 */ /* 0x000ee40000300800 */
[----:B------:R-:W3:Y:S02]  /*78d30*/  LDL.LU R18, [R1+0x5f0] ;  /* 0x0005f00001127983 */ /* 0x000ee40000300800 */
[----:B0-----:R-:W-:Y:S01]  /*78d40*/  FADD R3, -R13, R14 ;  /* 0x0000000e0d037221 */ /* 0x001fe20000000100 */
[----:B------:R-:W3:Y:S01]  /*78d50*/  LDL.LU R17, [R1+0x5f4] ;  /* 0x0005f40001117983 */ /* 0x000ee20000300800 */
[----:B------:R-:W3:Y:S02]  /*78d60*/  LDL.LU R14, [R1+0x5e0] ;  /* 0x0005e000010e7983 */ /* 0x000ee40000300800 */
[----:B------:R-:W3:Y:S02]  /*78d70*/  LDL.LU R13, [R1+0x5e4] ;  /* 0x0005e400010d7983 */ /* 0x000ee40000300800 */
[----:B------:R-:W3:Y:S01]  /*78d80*/  LDL.LU R10, [R1+0x5d0] ;  /* 0x0005d000010a7983 */ /* 0x000ee20000300800 */
[----:B-1----:R-:W3:Y:S01]  /*78d90*/  LDL.LU R9, [R1+0x5d4] ;  /* 0x0005d40001097983 */ /* 0x002ee20000300800 */
[----:B------:R-:W3:Y:S02]  /*78da0*/  LDL.LU R11, [R1+0x5c0] ;  /* 0x0005c000010b7983 */ /* 0x000ee40000300800 */
[----:B------:R-:W-:-:S02]  /*78db0*/  FADD R2, -R19, R29 ;  /* 0x0000001d13027221 */ /* 0x000fc40000000100 */
[----:B------:R-:W-:Y:S01]  /*78dc0*/  FMUL R3, R3, 1.4426950216293334961 ;  /* 0x3fb8aa3b03037820 */ /* 0x000fe20000400000 */
[----:B----4-:R0:W-:Y:S04]  /*78dd0*/  STL [R1+0x8a4], R7 ;  /* 0x0008a40701007387 */ /* 0x0101e80000100800 */
[----:B0-----:R-:W4:Y:S01]  /*78de0*/  LDL.LU R7, [R1+0x5c4] ;  /* 0x0005c40001077983 */ /* 0x001f220000300800 */
[----:B------:R-:W4:Y:S02]  /*78df0*/  LDL.LU R29, [R1+0x448] ;  /* 0x00044800011d7983 */ /* 0x000f240000300800 */
[----:B------:R-:W4:Y:S02]  /*78e00*/  LDL R19, [R1+0x1078] ;  /* 0x0010780001137983 */ /* 0x000f240000100800 */
[----:B------:R-:W-:-:S02]  /*78e10*/  FMUL R8, R0, R27 ;  /* 0x0000001b00087220 */ /* 0x000fc40000400000 */
[----:B------:R-:W-:Y:S01]  /*78e20*/  FMUL R25, R0, R25 ;  /* 0x0000001900197220 */ /* 0x000fe20000400000 */
[----:B--2---:R0:W-:Y:S02]  /*78e30*/  STL [R1+0x8a0], R6 ;  /* 0x0008a00601007387 */ /* 0x0041e40000100800 */
[----:B0-----:R-:W-:Y:S02]  /*78e40*/  FMUL R6, R2, 1.4426950216293334961 ;  /* 0x3fb8aa3b02067820 */ /* 0x001fe40000400000 */
[----:B------:R0:W1:Y:S01]  /*78e50*/  MUFU.EX2 R2, R3 ;  /* 0x0000000300027308 */ /* 0x0000620000000800 */
[----:B---3--:R-:W-:Y:S01]  /*78e60*/  STL [R1+0x89c], R4 ;  /* 0x00089c0401007387 */ /* 0x008fe20000100800 */
[----:B------:R2:W-:Y:S02]  /*78e70*/  STL [R1+0x190], R8 ;  /* 0x0001900801007387 */ /* 0x0005e40000100800 */
[----:B------:R-:W3:Y:S04]  /*78e80*/  LDS R4, [R15.X8+0x40c00] ;  /* 0x040c00000f047984 */ /* 0x000ee80000008800 */
[----:B0-----:R-:W-:-:S02]  /*78e90*/  FMUL R3, R0, R26 ;  /* 0x0000001a00037220 */ /* 0x001fc40000400000 */
[----:B--2---:R-:W-:-:S03]  /*78ea0*/  FMUL R8, R0, R24 ;  /* 0x0000001800087220 */ /* 0x004fc60000400000 */
[----:B------:R0:W-:Y:S01]  /*78eb0*/  STL [R1+0x194], R3 ;  /* 0x0001940301007387 */ /* 0x0001e20000100800 */
[----:B------:R-:W-:Y:S02]  /*78ec0*/  STL [R1+0x180], R25 ;  /* 0x0001801901007387 */ /* 0x000fe40000100800 */
[C---:B------:R-:W-:Y:S01]  /*78ed0*/  FMUL R22, R0.reuse, R22 ;  /* 0x0000001600167220 */ /* 0x040fe20000400000 */
[----:B------:R2:W-:Y:S01]  /*78ee0*/  STL [R1+0x184], R8 ;  /* 0x0001840801007387 */ /* 0x0005e20000100800 */
[C---:B0-----:R-:W-:Y:S02]  /*78ef0*/  FMUL R3, R0.reuse, R23 ;  /* 0x0000001700037220 */ /* 0x041fe40000400000 */
[----:B--2---:R-:W-:-:S03]  /*78f00*/  FMUL R8, R0, R21 ;  /* 0x0000001500087220 */ /* 0x004fc60000400000 */
[----:B------:R0:W-:Y:S01]  /*78f10*/  STL [R1+0x170], R3 ;  /* 0x0001700301007387 */ /* 0x0001e20000100800 */
[----:B------:R-:W-:Y:S02]  /*78f20*/  STL [R1+0x174], R22 ;  /* 0x0001741601007387 */ /* 0x000fe40000100800 */
[C---:B------:R-:W-:Y:S01]  /*78f30*/  FMUL R18, R0.reuse, R18 ;  /* 0x0000001200127220 */ /* 0x040fe20000400000 */
[----:B------:R2:W-:Y:S01]  /*78f40*/  STL [R1+0x160], R8 ;  /* 0x0001600801007387 */ /* 0x0005e20000100800 */
[C---:B0-----:R-:W-:Y:S02]  /*78f50*/  FMUL R3, R0.reuse, R20 ;  /* 0x0000001400037220 */ /* 0x041fe40000400000 */
[C---:B------:R-:W-:Y:S02]  /*78f60*/  FMUL R13, R0.reuse, R13 ;  /* 0x0000000d000d7220 */ /* 0x040fe40000400000 */
[C---:B--2---:R-:W-:Y:S01]  /*78f70*/  FMUL R8, R0.reuse, R17 ;  /* 0x0000001100087220 */ /* 0x044fe20000400000 */
[----:B------:R0:W-:Y:S01]  /*78f80*/  STL [R1+0x164], R3 ;  /* 0x0001640301007387 */ /* 0x0001e20000100800 */
[----:B------:R-:W-:Y:S03]  /*78f90*/  STL [R1+0x150], R18 ;  /* 0x0001501201007387 */ /* 0x000fe60000100800 */
[----:B------:R2:W-:Y:S01]  /*78fa0*/  STL [R1+0x154], R8 ;  /* 0x0001540801007387 */ /* 0x0005e20000100800 */
[----:B0-----:R-:W-:-:S02]  /*78fb0*/  FMUL R3, R0, R14 ;  /* 0x0000000e00037220 */ /* 0x001fc40000400000 */
[----:B--2---:R-:W-:-:S03]  /*78fc0*/  FMUL R8, R0, R10 ;  /* 0x0000000a00087220 */ /* 0x004fc60000400000 */
[----:B------:R0:W-:Y:S01]  /*78fd0*/  STL [R1+0x300], R3 ;  /* 0x0003000301007387 */ /* 0x0001e20000100800 */
[----:B------:R-:W-:Y:S02]  /*78fe0*/  STL [R1+0x304], R13 ;  /* 0x0003040d01007387 */ /* 0x000fe40000100800 */
[----:B------:R-:W1:Y:S01]  /*78ff0*/  LDL.LU R10, [R1+0x668] ;  /* 0x00066800010a7983 */ /* 0x000e620000300800 */
[----:B------:R2:W-:Y:S01]  /*79000*/  STL [R1+0x2f0], R8 ;  /* 0x0002f00801007387 */ /* 0x0005e20000100800 */
[----:B0-----:R-:W-:-:S03]  /*79010*/  FMUL R3, R0, R9 ;  /* 0x0000000900037220 */ /* 0x001fc60000400000 */
[----:B------:R-:W3:Y:S01]  /*79020*/  LDL.LU R9, [R1+0x66c] ;  /* 0x00066c0001097983 */ /* 0x000ee20000300800 */
[----:B--2---:R-:W-:Y:S02]  /*79030*/  FMUL R8, R0, R11 ;  /* 0x0000000b00087220 */ /* 0x004fe40000400000 */
[----:B------:R0:W-:Y:S03]  /*79040*/  STL [R1+0x2f4], R3 ;  /* 0x0002f40301007387 */ /* 0x0001e60000100800 */
[----:B------:R2:W-:Y:S01]  /*79050*/  STL [R1+0x2e0], R8 ;  /* 0x0002e00801007387 */ /* 0x0005e20000100800 */
[----:B------:R-:W3:Y:S02]  /*79060*/  LDL.LU R23, [R1+0x658] ;  /* 0x0006580001177983 */ /* 0x000ee40000300800 */
[----:B0-----:R-:W-:Y:S02]  /*79070*/  FADD R3, -R28, R12 ;  /* 0x0000000c1c037221 */ /* 0x001fe40000000100 */
[----:B----4-:R-:W-:-:S05]  /*79080*/  FMUL R0, R0, R7 ;  /* 0x0000000700007220 */ /* 0x010fca0000400000 */
[----:B------:R0:W-:Y:S01]  /*79090*/  STL [R1+0x2e4], R0 ;  /* 0x0002e40001007387 */ /* 0x0001e20000100800 */
[----:B------:R-:W4:Y:S02]  /*790a0*/  LDL.LU R22, [R1+0x65c] ;  /* 0x00065c0001167983 */ /* 0x000f240000300800 */
[----:B------:R-:W4:Y:S02]  /*790b0*/  LDL.LU R21, [R1+0x638] ;  /* 0x0006380001157983 */ /* 0x000f240000300800 */
[----:B--2---:R-:W2:Y:S01]  /*790c0*/  LDL.LU R8, [R1+0x63c] ;  /* 0x00063c0001087983 */ /* 0x004ea20000300800 */
[----:B------:R-:W2:Y:S01]  /*790d0*/  LDL.LU R20, [R1+0x618] ;  /* 0x0006180001147983 */ /* 0x000ea20000300800 */
[----:B------:R-:W2:Y:S02]  /*790e0*/  LDL.LU R18, [R1+0x61c] ;  /* 0x00061c0001127983 */ /* 0x000ea40000300800 */
[----:B------:R-:W2:Y:S02]  /*790f0*/  LDL.LU R17, [R1+0x5f8] ;  /* 0x0005f80001117983 */ /* 0x000ea40000300800 */
[----:B------:R-:W2:Y:S01]  /*79100*/  LDL.LU R14, [R1+0x5fc] ;  /* 0x0005fc00010e7983 */ /* 0x000ea20000300800 */
[----:B------:R-:W2:Y:S01]  /*79110*/  LDL.LU R13, [R1+0x5e8] ;  /* 0x0005e800010d7983 */ /* 0x000ea20000300800 */
[----:B------:R-:W2:Y:S02]  /*79120*/  LDL.LU R12, [R1+0x5ec] ;  /* 0x0005ec00010c7983 */ /* 0x000ea40000300800 */
[----:B------:R-:W2:Y:S01]  /*79130*/  LDL.LU R11, [R1+0x5d8] ;  /* 0x0005d800010b7983 */ /* 0x000ea20000300800 */
[----:B0-----:R1:W0:Y:S01]  /*79140*/  MUFU.EX2 R0, R6 ;  /* 0x0000000600007308 */ /* 0x0012220000000800 */
[----:B------:R-:W2:Y:S01]  /*79150*/  LDL.LU R7, [R1+0x5dc] ;  /* 0x0005dc0001077983 */ /* 0x000ea20000300800 */
[----:B-1----:R-:W-:-:S03]  /*79160*/  FMUL R6, R2, R10 ;  /* 0x0000000a02067220 */ /* 0x002fc60000400000 */
[----:B------:R-:W2:Y:S02]  /*79170*/  LDL.LU R10, [R1+0x5c8] ;  /* 0x0005c800010a7983 */ /* 0x000ea40000300800 */
[----:B------:R1:W-:Y:S02]  /*79180*/  STL [R1+0x198], R6 ;  /* 0x0001980601007387 */ /* 0x0003e40000100800 */
[----:B-1----:R-:W2:Y:S01]  /*79190*/  LDL.LU R6, [R1+0x5cc] ;  /* 0x0005cc0001067983 */ /* 0x002ea20000300800 */
[C---:B---3--:R-:W-:Y:S02]  /*791a0*/  FMUL R9, R2.reuse, R9 ;  /* 0x0000000902097220 */ /* 0x048fe40000400000 */
[----:B------:R-:W-:-:S03]  /*791b0*/  FMUL R24, R2, R23 ;  /* 0x0000001702187220 */ /* 0x000fc60000400000 */
[----:B------:R1:W-:Y:S04]  /*791c0*/  STL [R1+0x19c], R9 ;  /* 0x00019c0901007387 */ /* 0x0003e80000100800 */
[----:B-1----:R-:W3:Y:S01]  /*791d0*/  LDL.LU R9, [R1+0x11c8] ;  /* 0x0011c80001097983 */ /* 0x002ee20000300800 */
[----:B------:R-:W-:Y:S02]  /*791e0*/  STL [R1+0x188], R24 ;  /* 0x0001881801007387 */ /* 0x000fe40000100800 */
[C---:B----4-:R-:W-:Y:S02]  /*791f0*/  FMUL R23, R2.reuse, R22 ;  /* 0x0000001602177220 */ /* 0x050fe40000400000 */
[----:B--2---:R-:W-:-:S03]  /*79200*/  FMUL R22, R2, R8 ;  /* 0x0000000802167220 */ /* 0x004fc60000400000 */
[----:B------:R-:W-:Y:S01]  /*79210*/  STL [R1+0x18c], R23 ;  /* 0x00018c1701007387 */ /* 0x000fe20000100800 */
[----:B------:R-:W0:Y:S02]  /*79220*/  LDL.LU R8, [R1+0x11cc] ;  /* 0x0011cc0001087983 */ /* 0x000e240000300800 */
        /* <DEDUP_REMOVED lines=17> */
[----:B------:R-:W2:Y:S01]  /*79340*/  LDL.LU R7, [R1+0xbd0] ;  /* 0x000bd00001077983 */ /* 0x000ea20000300800 */
[----:B------:R1:W-:Y:S02]  /*79350*/  STL [R1+0x2f8], R11 ;  /* 0x0002f80b01007387 */ /* 0x0003e40000100800 */
[----:B------:R-:W-:Y:S02]  /*79360*/  STL [R1+0x2fc], R12 ;  /* 0x0002fc0c01007387 */ /* 0x000fe40000100800 */
[C---:B-1----:R-:W-:Y:S02]  /*79370*/  FMUL R11, R2.reuse, R10 ;  /* 0x0000000a020b7220 */ /* 0x042fe40000400000 */
[C---:B------:R-:W-:Y:S02]  /*79380*/  FMUL R10, R2.reuse, R6 ;  /* 0x00000006020a7220 */ /* 0x040fe40000400000 */
[----:B------:R-:W4:Y:S01]  /*79390*/  LDL.LU R6, [R1+0xbd4] ;  /* 0x000bd40001067983 */ /* 0x000f220000300800 */
[----:B------:R-:W-:Y:S02]  /*793a0*/  STL [R1+0x2e8], R11 ;  /* 0x0002e80b01007387 */ /* 0x000fe40000100800 */
[----:B------:R-:W-:Y:S02]  /*793b0*/  STL [R1+0x2ec], R10 ;  /* 0x0002ec0a01007387 */ /* 0x000fe40000100800 */
[----:B---3--:R-:W-:-:S05]  /*793c0*/  FFMA R9, R2, R9, R5 ;  /* 0x0000000902097223 */ /* 0x008fca0000000005 */
[----:B------:R1:W-:Y:S01]  /*793d0*/  STL [R1+0x11c8], R9 ;  /* 0x0011c80901007387 */ /* 0x0003e20000100800 */
[----:B------:R-:W4:Y:S02]  /*793e0*/  LDL.LU R25, [R1+0x830] ;  /* 0x0008300001197983 */ /* 0x000f240000300800 */
[----:B------:R-:W4:Y:S02]  /*793f0*/  LDL.LU R24, [R1+0x834] ;  /* 0x0008340001187983 */ /* 0x000f240000300800 */
[----:B------:R-:W4:Y:S02]  /*79400*/  LDL.LU R23, [R1+0x820] ;  /* 0x0008200001177983 */ /* 0x000f240000300800 */
[----:B------:R-:W-:Y:S02]  /*79410*/  FADD R2, -R19, R29 ;  /* 0x0000001d13027221 */ /* 0x000fe40000000100 */
[----:B------:R-:W-:Y:S02]  /*79420*/  FMUL R5, R3, 1.4426950216293334961 ;  /* 0x3fb8aa3b03057820 */ /* 0x000fe40000400000 */
[----:B------:R-:W0:Y:S02]  /*79430*/  LDS R3, [R15.X8+0x40d00] ;  /* 0x040d00000f037984 */ /* 0x000e240000008800 */
[----:B0-----:R-:W-:-:S05]  /*79440*/  FFMA R8, R0, R8, R4 ;  /* 0x0000000800087223 */ /* 0x001fca0000000004 */
[----:B------:R0:W-:Y:S01]  /*79450*/  STL [R1+0x11cc], R8 ;  /* 0x0011cc0801007387 */ /* 0x0001e20000100800 */
[----:B-1----:R-:W3:Y:S02]  /*79460*/  LDL.LU R9, [R1+0x824] ;  /* 0x0008240001097983 */ /* 0x002ee40000300800 */
[----:B------:R-:W3:Y:S02]  /*79470*/  LDL.LU R12, [R1+0x44c] ;  /* 0x00044c00010c7983 */ /* 0x000ee40000300800 */
[----:B------:R-:W-:Y:S01]  /*79480*/  FMUL R4, R2, 1.4426950216293334961 ;  /* 0x3fb8aa3b02047820 */ /* 0x000fe20000400000 */
[----:B------:R-:W3:Y:S01]  /*79490*/  LDL R28, [R1+0x1074] ;  /* 0x00107400011c7983 */ /* 0x000ee20000100800 */
[----:B------:R4:W1:Y:S01]  /*794a0*/  MUFU.EX2 R2, R5 ;  /* 0x0000000500027308 */ /* 0x0008620000000800 */
[----:B------:R-:W3:Y:S02]  /*794b0*/  LDL.LU R29, [R1+0x840] ;  /* 0x00084000011d7983 */ /* 0x000ee40000300800 */
[----:B------:R-:W3:Y:S01]  /*794c0*/  LDL R19, [R1+0x1070] ;  /* 0x0010700001137983 */ /* 0x000ee20000100800 */
[----:B------:R-:W3:Y:S01]  /*794d0*/  LDL.LU R22, [R1+0x5b0] ;  /* 0x0005b00001167983 */ /* 0x000ee20000300800 */
[----:B--2---:R-:W-:-:S05]  /*794e0*/  FMUL R7, R0, R7 ;  /* 0x0000000700077220 */ /* 0x004fca0000400000 */
[----:B------:R2:W-:Y:S01]  /*794f0*/  STL [R1+0x2d0], R7 ;  /* 0x0002d00701007387 */ /* 0x0005e20000100800 */
[----:B------:R-:W3:Y:S02]  /*79500*/  LDL.LU R21, [R1+0x5b4] ;  /* 0x0005b40001157983 */ /* 0x000ee40000300800 */
[----:B----4-:R-:W-:-:S05]  /*79510*/  FMUL R5, R0, R6 ;  /* 0x0000000600057220 */ /* 0x010fca0000400000 */
[----:B------:R4:W-:Y:S01]  /*79520*/  STL [R1+0x2d4], R5 ;  /* 0x0002d40501007387 */ /* 0x0009e20000100800 */
[----:B------:R-:W3:Y:S02]  /*79530*/  LDL.LU R20, [R1+0x5a0] ;  /* 0x0005a00001147983 */ /* 0x000ee40000300800 */
[----:B0-----:R-:W3:Y:S02]  /*79540*/  LDL.LU R8, [R1+0x5a4] ;  /* 0x0005a40001087983 */ /* 0x001ee40000300800 */
[----:B------:R-:W3:Y:S01]  /*79550*/  LDL.LU R18, [R1+0x590] ;  /* 0x0005900001127983 */ /* 0x000ee20000300800 */
[----:B------:R-:W3:Y:S01]  /*79560*/  LDL.LU R17, [R1+0x594] ;  /* 0x0005940001117983 */ /* 0x000ee20000300800 */
[----:B------:R-:W3:Y:S02]  /*79570*/  LDL.LU R14, [R1+0x570] ;  /* 0x00057000010e7983 */ /* 0x000ee40000300800 */
[----:B------:R-:W3:Y:S02]  /*79580*/  LDL.LU R13, [R1+0x574] ;  /* 0x00057400010d7983 */ /* 0x000ee40000300800 */
[----:B------:R-:W3:Y:S01]  /*79590*/  LDL.LU R11, [R1+0x520] ;  /* 0x00052000010b7983 */ /* 0x000ee20000300800 */
[----:B------:R-:W3:Y:S01]  /*795a0*/  LDL.LU R10, [R1+0x524] ;  /* 0x00052400010a7983 */ /* 0x000ee20000300800 */
[----:B--2---:R-:W2:Y:S02]  /*795b0*/  LDL.64 R6, [R1+0x14f8] ;  /* 0x0014f80001067983 */ /* 0x004ea40000100a00 */
[----:B------:R-:W-:-:S02]  /*795c0*/  FMUL R25, R0, R25 ;  /* 0x0000001900197220 */ /* 0x000fc40000400000 */
[C---:B------:R-:W-:Y:S02]  /*795d0*/  FMUL R24, R0.reuse, R24 ;  /* 0x0000001800187220 */ /* 0x040fe40000400000 */
[C---:B----4-:R-:W-:Y:S01]  /*795e0*/  FMUL R5, R0.reuse, R23 ;  /* 0x0000001700057220 */ /* 0x050fe20000400000 */
[----:B------:R-:W-:Y:S02]  /*795f0*/  STL [R1+0x2c0], R25 ;  /* 0x0002c01901007387 */ /* 0x000fe40000100800 */
[----:B------:R-:W-:Y:S02]  /*79600*/  STL [R1+0x2c4], R24 ;  /* 0x0002c41801007387 */ /* 0x000fe40000100800 */
[C---:B---3--:R-:W-:Y:S02]  /*79610*/  FMUL R23, R0.reuse, R9 ;  /* 0x0000000900177220 */ /* 0x048fe40000400000 */
[----:B------:R-:W1:Y:S01]  /*79620*/  LDL.LU R9, [R1+0xbd8] ;  /* 0x000bd80001097983 */ /* 0x000e620000300800 */
[----:B------:R0:W-:Y:S03]  /*79630*/  STL [R1+0x2b0], R5 ;  /* 0x0002b00501007387 */ /* 0x0001e60000100800 */
[----:B0-----:R-:W3:Y:S01]  /*79640*/  LDL.LU R5, [R1+0xbdc] ;  /* 0x000bdc0001057983 */ /* 0x001ee20000300800 */
[----:B------:R0:W-:Y:S02]  /*79650*/  STL [R1+0x2b4], R23 ;  /* 0x0002b41701007387 */ /* 0x0001e40000100800 */
[----:B0-----:R-:W-:-:S02]  /*79660*/  FMUL R23, R0, R22 ;  /* 0x0000001600177220 */ /* 0x001fc40000400000 */
[----:B------:R-:W-:-:S03]  /*79670*/  FMUL R22, R0, R21 ;  /* 0x0000001500167220 */ /* 0x000fc60000400000 */
[----:B------:R-:W-:Y:S04]  /*79680*/  STL [R1+0x2a0], R23 ;  /* 0x0002a01701007387 */ /* 0x000fe80000100800 */
[----:B------:R-:W-:Y:S01]  /*79690*/  STL [R1+0x2a4], R22 ;  /* 0x0002a41601007387 */ /* 0x000fe20000100800 */
[C---:B------:R-:W-:Y:S02]  /*796a0*/  FMUL R21, R0.reuse, R20 ;  /* 0x0000001400157220 */ /* 0x040fe40000400000 */
        /* <DEDUP_REMOVED lines=13> */
[----:B------:R-:W-:-:S02]  /*79780*/  FMUL R0, R0, R10 ;  /* 0x0000000a00007220 */ /* 0x000fc40000400000 */
[----:B--2---:R-:W-:Y:S01]  /*79790*/  IMAD.WIDE R6, R16, 0x2, R6 ;  /* 0x0000000210067825 */ /* 0x004fe200078e0206 */
[----:B------:R-:W4:Y:S04]  /*797a0*/  LDS R8, [R15.X8+0x40e00] ;  /* 0x040e00000f087984 */ /* 0x000f280000008800 */
[----:B0-----:R-:W4:Y:S01]  /*797b0*/  LDL.LU R11, [R1+0x838] ;  /* 0x00083800010b7983 */ /* 0x001f220000300800 */
[----:B------:R0:W-:Y:S02]  /*797c0*/  STL [R1+0x264], R0 ;  /* 0x0002640001007387 */ /* 0x0001e40000100800 */
[----:B------:R-:W4:Y:S02]  /*797d0*/  LDL.LU R10, [R1+0x83c] ;  /* 0x00083c00010a7983 */ /* 0x000f240000300800 */
[----:B------:R-:W4:Y:S01]  /*797e0*/  LDL.LU R27, [R1+0x828] ;  /* 0x00082800011b7983 */ /* 0x000f220000300800 */
[----:B0-----:R3:W0:Y:S01]  /*797f0*/  MUFU.EX2 R0, R4 ;  /* 0x0000000400007308 */ /* 0x0016220000000800 */
[----:B-1----:R-:W-:-:S05]  /*79800*/  FMUL R9, R2, R9 ;  /* 0x0000000902097220 */ /* 0x002fca0000400000 */
[----:B------:R1:W-:Y:S01]  /*79810*/  STL [R1+0x2d8], R9 ;  /* 0x0002d80901007387 */ /* 0x0003e20000100800 */
[----:B------:R-:W2:Y:S02]  /*79820*/  LDL.LU R26, [R1+0x82c] ;  /* 0x00082c00011a7983 */ /* 0x000ea40000300800 */
[----:B---3--:R-:W-:-:S05]  /*79830*/  FMUL R4, R2, R5 ;  /* 0x0000000502047220 */ /* 0x008fca0000400000 */
[----:B------:R3:W-:Y:S01]  /*79840*/  STL [R1+0x2dc], R4 ;  /* 0x0002dc0401007387 */ /* 0x0007e20000100800 */
[----:B------:R-:W2:Y:S02]  /*79850*/  LDL.LU R25, [R1+0x5b8] ;  /* 0x0005b80001197983 */ /* 0x000ea40000300800 */
[----:B------:R-:W2:Y:S02]  /*79860*/  LDL.LU R24, [R1+0x5bc] ;  /* 0x0005bc0001187983 */ /* 0x000ea40000300800 */
[----:B------:R-:W2:Y:S01]  /*79870*/  LDL.LU R23, [R1+0x5a8] ;  /* 0x0005a80001177983 */ /* 0x000ea20000300800 */
        /* <DEDUP_REMOVED lines=8> */
[----:B---3--:R-:W3:Y:S01]  /*79900*/  LDL.64 R4, [R1+0x14f0] ;  /* 0x0014f00001047983 */ /* 0x008ee20000100a00 */
[----:B----4-:R-:W-:-:S05]  /*79910*/  FMUL R11, R2, R11 ;  /* 0x0000000b020b7220 */ /* 0x010fca0000400000 */
[----:B------:R1:W-:Y:S02]  /*79920*/  STL [R1+0x2c8], R11 ;  /* 0x0002c80b01007387 */ /* 0x0003e40000100800 */
[----:B-1----:R-:W-:-:S05]  /*79930*/  FMUL R11, R2, R10 ;  /* 0x0000000a020b7220 */ /* 0x002fca0000400000 */
[----:B------:R1:W-:Y:S04]  /*79940*/  STL [R1+0x2cc], R11 ;  /* 0x0002cc0b01007387 */ /* 0x0003e80000100800 */
[----:B-1----:R-:W4:Y:S01]  /*79950*/  LDL.64 R10, [R1+0x14e8] ;  /* 0x0014e800010a7983 */ /* 0x002f220000100a00 */
[----:B------:R-:W-:-:S05]  /*79960*/  FMUL R27, R2, R27 ;  /* 0x0000001b021b7220 */ /* 0x000fca0000400000 */
[----:B------:R2:W-:Y:S02]  /*79970*/  STL [R1+0x2b8], R27 ;  /* 0x0002b81b01007387 */ /* 0x0005e40000100800 */
[----:B--2---:R-:W-:-:S05]  /*79980*/  FMUL R27, R2, R26 ;  /* 0x0000001a021b7220 */ /* 0x004fca0000400000 */
[----:B------:R-:W-:Y:S01]  /*79990*/  STL [R1+0x2bc], R27 ;  /* 0x0002bc1b01007387 */ /* 0x000fe20000100800 */
[C---:B------:R-:W-:Y:S02]  /*799a0*/  FMUL R26, R2.reuse, R25 ;  /* 0x00000019021a7220 */ /* 0x040fe40000400000 */
[C---:B------:R-:W-:Y:S02]  /*799b0*/  FMUL R25, R2.reuse, R24 ;  /* 0x0000001802197220 */ /* 0x040fe40000400000 */
[C---:B------:R-:W-:Y:S02]  /*799c0*/  FMUL R24, R2.reuse, R23 ;  /* 0x0000001702187220 */ /* 0x040fe40000400000 */
[C---:B------:R-:W-:Y:S01]  /*799d0*/  FMUL R23, R2.reuse, R9 ;  /* 0x0000000902177220 */ /* 0x040fe20000400000 */
[----:B------:R-:W-:Y:S01]  /*799e0*/  STL [R1+0x2a8], R26 ;  /* 0x0002a81a01007387 */ /* 0x000fe20000100800 */
[----:B------:R1:W-:Y:S02]  /*799f0*/  STL [R1+0x2ac], R25 ;  /* 0x0002ac1901007387 */ /* 0x0003e40000100800 */
[----:B------:R-:W0:Y:S02]  /*79a00*/  LDL.LU R9, [R1+0x11d4] ;  /* 0x0011d40001097983 */ /* 0x000e240000300800 */
[----:B------:R-:W-:-:S02]  /*79a10*/  FMUL R22, R2, R22 ;  /* 0x0000001602167220 */ /* 0x000fc40000400000 */
[C---:B------:R-:W-:Y:S02]  /*79a20*/  FMUL R21, R2.reuse, R21 ;  /* 0x0000001502157220 */ /* 0x040fe40000400000 */
[C---:B------:R-:W-:Y:S01]  /*79a30*/  FMUL R20, R2.reuse, R20 ;  /* 0x0000001402147220 */ /* 0x040fe20000400000 */
[----:B------:R3:W-:Y:S01]  /*79a40*/  STL [R1+0x298], R24 ;  /* 0x0002981801007387 */ /* 0x0007e20000100800 */
[C---:B------:R-:W-:Y:S02]  /*79a50*/  FMUL R18, R2.reuse, R18 ;  /* 0x0000001202127220 */ /* 0x040fe40000400000 */
[----:B------:R-:W-:Y:S02]  /*79a60*/  STL [R1+0x29c], R23 ;  /* 0x00029c1701007387 */ /* 0x000fe40000100800 */
[C---:B------:R-:W-:Y:S01]  /*79a70*/  FMUL R17, R2.reuse, R17 ;  /* 0x0000001102117220 */ /* 0x040fe20000400000 */
[----:B------:R-:W-:Y:S01]  /*79a80*/  STL [R1+0x288], R22 ;  /* 0x0002881601007387 */ /* 0x000fe20000100800 */
[----:B------:R-:W-:-:S02]  /*79a90*/  FMUL R14, R2, R14 ;  /* 0x0000000e020e7220 */ /* 0x000fc40000400000 */
[----:B------:R-:W-:Y:S02]  /*79aa0*/  STL [R1+0x28c], R21 ;  /* 0x00028c1501007387 */ /* 0x000fe40000100800 */
[----:B------:R-:W-:Y:S01]  /*79ab0*/  FFMA R13, R2, R13, R3 ;  /* 0x0000000d020d7223 */ /* 0x000fe20000000003 */
[----:B------:R-:W-:Y:S01]  /*79ac0*/  STL [R1+0x278], R20 ;  /* 0x0002781401007387 */ /* 0x000fe20000100800 */
[----:B------:R-:W-:Y:S02]  /*79ad0*/  STL [R1+0x27c], R18 ;  /* 0x00027c1201007387 */ /* 0x000fe40000100800 */
[----:B------:R-:W-:Y:S02]  /*79ae0*/  STL [R1+0x268], R17 ;  /* 0x0002681101007387 */ /* 0x000fe40000100800 */
[----:B------:R-:W-:Y:S01]  /*79af0*/  STL [R1+0x26c], R14 ;  /* 0x00026c0e01007387 */ /* 0x000fe20000100800 */
[----:B------:R-:W-:Y:S04]  /*79b00*/  STL [R1+0x11d0], R13 ;  /* 0x0011d00d01007387 */ /* 0x000fe80000100800 */
[----:B-1----:R1:W2:Y:S01]  /*79b10*/  LDG.E.U16 R25, [R6.64] ;  /* 0x0000000406197981 */ /* 0x0022a2000c1e1500 */
[----:B----4-:R-:W-:-:S03]  /*79b20*/  IMAD.WIDE R2, R16, 0x2, R10 ;  /* 0x0000000210027825 */ /* 0x010fc600078e020a */
[----:B------:R-:W4:Y:S01]  /*79b30*/  LDL.LU R10, [R1+0xc00] ;  /* 0x000c0000010a7983 */ /* 0x000f220000300800 */
[----:B-1----:R-:W2:Y:S02]  /*79b40*/  LDL.LU R6, [R1+0xc04] ;  /* 0x000c040001067983 */ /* 0x002ea40000300800 */
[----:B---3--:R-:W-:Y:S01]  /*79b50*/  IMAD.WIDE R4, R16, 0x2, R4 ;  /* 0x0000000210047825 */ /* 0x008fe200078e0204 */
[----:B------:R1:W2:Y:S04]  /*79b60*/  LDG.E.U16 R24, [R2.64] ;  /* 0x0000000402187981 */ /* 0x0002a8000c1e1500 */
[----:B------:R1:W2:Y:S02]  /*79b70*/  LDG.E.U16 R11, [R4.64] ;  /* 0x00000004040b7981 */ /* 0x0002a4000c1e1500 */
[----:B-1----:R-:W-:-:S02]  /*79b80*/  FADD R3, -R19, R29 ;  /* 0x0000001d13037221 */ /* 0x002fc40000000100 */
[----:B------:R-:W-:Y:S01]  /*79b90*/  FADD R4, -R28, R12 ;  /* 0x0000000c1c047221 */ /* 0x000fe20000000100 */
[----:B------:R-:W1:Y:S03]  /*79ba0*/  LDS R5, [R15.X8+0x40f00] ;  /* 0x040f00000f057984 */ /* 0x000e660000008800 */
[----:B------:R-:W-:Y:S02]  /*79bb0*/  FMUL R2, R4, 1.4426950216293334961 ;  /* 0x3fb8aa3b04027820 */ /* 0x000fe40000400000 */
[----:B0-----:R-:W-:-:S05]  /*79bc0*/  FFMA R9, R0, R9, R8 ;  /* 0x0000000900097223 */ /* 0x001fca0000000008 */
[----:B------:R0:W-:Y:S04]  /*79bd0*/  STL [R1+0x11d4], R9 ;  /* 0x0011d40901007387 */ /* 0x0001e80000100800 */
        /* <DEDUP_REMOVED lines=11> */
[----:B------:R-:W3:Y:S01]  /*79c90*/  LDL R13, [R1+0x106c] ;  /* 0x00106c00010d7983 */ /* 0x000ee20000100800 */
[----:B------:R-:W3:Y:S01]  /*79ca0*/  LDL.LU R29, [R1+0x1144] ;  /* 0x00114400011d7983 */ /* 0x000ee20000300800 */
[----:B------:R-:W3:Y:S02]  /*79cb0*/  LDL R19, [R1+0x1064] ;  /* 0x0010640001137983 */ /* 0x000ee40000100800 */
[----:B----4-:R-:W-:-:S02]  /*79cc0*/  FMUL R4, R0, R10 ;  /* 0x0000000a00047220 */ /* 0x010fc40000400000 */
[C---:B--2---:R-:W-:Y:S02]  /*79cd0*/  FMUL R10, R0.reuse, R6 ;  /* 0x00000006000a7220 */ /* 0x044fe40000400000 */
[----:B------:R-:W2:Y:S01]  /*79ce0*/  LDL.LU R6, [R1+0x480] ;  /* 0x0004800001067983 */ /* 0x000ea20000300800 */
[----:B------:R0:W-:Y:S02]  /*79cf0*/  STL [R1+0x250], R4 ;  /* 0x0002500401007387 */ /* 0x0001e40000100800 */
[----:B------:R-:W-:Y:S01]  /*79d00*/  STL [R1+0x86c], R25 ;  /* 0x00086c1901007387 */ /* 0x000fe20000100800 */
[----:B0-----:R-:W4:Y:S01]  /*79d10*/  LDL.LU R4, [R1+0x484] ;  /* 0x0004840001047983 */ /* 0x001f220000300800 */
[----:B------:R-:W-:Y:S02]  /*79d20*/  STL [R1+0x254], R10 ;  /* 0x0002540a01007387 */ /* 0x000fe40000100800 */
[----:B------:R0:W-:Y:S02]  /*79d30*/  STL [R1+0x864], R11 ;  /* 0x0008640b01007387 */ /* 0x0001e40000100800 */
[----:B0-----:R-:W4:Y:S01]  /*79d40*/  LDL.LU R11, [R1+0x470] ;  /* 0x00047000010b7983 */ /* 0x001f220000300800 */
[----:B---3--:R-:W-:-:S02]  /*79d50*/  FMUL R9, R0, R9 ;  /* 0x0000000900097220 */ /* 0x008fc40000400000 */
[----:B------:R-:W-:-:S03]  /*79d60*/  FMUL R7, R0, R7 ;  /* 0x0000000700077220 */ /* 0x000fc60000400000 */
[----:B------:R0:W-:Y:S01]  /*79d70*/  STL [R1+0x240], R9 ;  /* 0x0002400901007387 */ /* 0x0001e20000100800 */
[----:B------:R-:W-:Y:S02]  /*79d80*/  STL [R1+0x854], R24 ;  /* 0x0008541801007387 */ /* 0x000fe40000100800 */
[----:B------:R-:W3:Y:S02]  /*79d90*/  LDL.LU R10, [R1+0x474] ;  /* 0x00047400010a7983 */ /* 0x000ee40000300800 */
[----:B------:R1:W-:Y:S01]  /*79da0*/  STL [R1+0x244], R7 ;  /* 0x0002440701007387 */ /* 0x0003e20000100800 */
[----:B0-----:R-:W3:Y:S01]  /*79db0*/  LDL.LU R9, [R1+0xc08] ;  /* 0x000c080001097983 */ /* 0x001ee20000300800 */
[----:B-1----:R-:W3:Y:S02]  /*79dc0*/  LDL.LU R7, [R1+0xc0c] ;  /* 0x000c0c0001077983 */ /* 0x002ee40000300800 */
        /* <DEDUP_REMOVED lines=21> */
[C---:B----4-:R-:W-:Y:S02]  /*79f20*/  FMUL R12, R0.reuse, R4 ;  /* 0x00000004000c7220 */ /* 0x050fe40000400000 */
[----:B------:R-:W4:Y:S03]  /*79f30*/  LDL.LU R4, [R1+0xbfc] ;  /* 0x000bfc0001047983 */ /* 0x000f260000300800 */
[----:B------:R-:W-:Y:S02]  /*79f40*/  STL [R1+0x3f4], R12 ;  /* 0x0003f40c01007387 */ /* 0x000fe40000100800 */
[----:B------:R-:W-:-:S05]  /*79f50*/  FMUL R11, R0, R11 ;  /* 0x0000000b000b7220 */ /* 0x000fca0000400000 */
[----:B------:R-:W-:Y:S01]  /*79f60*/  STL [R1+0x3e0], R11 ;  /* 0x0003e00b01007387 */ /* 0x000fe20000100800 */
[----:B---3--:R-:W-:Y:S02]  /*79f70*/  FMUL R10, R0, R10 ;  /* 0x0000000a000a7220 */ /* 0x008fe40000400000 */
[----:B------:R-:W-:-:S03]  /*79f80*/  FMUL R0, R3, 1.4426950216293334961 ;  /* 0x3fb8aa3b03007820 */ /* 0x000fc60000400000 */
[----:B------:R-:W-:Y:S01]  /*79f90*/  STL [R1+0x3e4], R10 ;  /* 0x0003e40a01007387 */ /* 0x000fe20000100800 */
[----:B------:R-:W3:Y:S02]  /*79fa0*/  LDL.LU R28, [R1+0xbe8] ;  /* 0x000be800011c7983 */ /* 0x000ee40000300800 */
[C---:B0-----:R-:W-:Y:S02]  /*79fb0*/  FMUL R9, R2.reuse, R9 ;  /* 0x0000000902097220 */ /* 0x041fe40000400000 */
[----:B------:R-:W-:-:S03]  /*79fc0*/  FMUL R3, R2, R7 ;  /* 0x0000000702037220 */ /* 0x000fc60000400000 */
[----:B------:R0:W-:Y:S01]  /*79fd0*/  STL [R1+0x258], R9 ;  /* 0x0002580901007387 */ /* 0x0001e20000100800 */
[----:B------:R-:W3:Y:S02]  /*79fe0*/  LDL.LU R27, [R1+0xbec] ;  /* 0x000bec00011b7983 */ /* 0x000ee40000300800 */
[----:B------:R4:W-:Y:S02]  /*79ff0*/  STL [R1+0x25c], R3 ;  /* 0x00025c0301007387 */ /* 0x0009e40000100800 */
[----:B------:R-:W3:Y:S01]  /*7a000*/  LDL.LU R26, [R1+0x4b8] ;  /* 0x0004b800011a7983 */ /* 0x000ee20000300800 */
[----:B------:R-:W3:Y:S01]  /*7a010*/  LDL.LU R25, [R1+0x4bc] ;  /* 0x0004bc0001197983 */ /* 0x000ee20000300800 */
[----:B------:R-:W3:Y:S02]  /*7a020*/  LDL.LU R24, [R1+0x4a8] ;  /* 0x0004a80001187983 */ /* 0x000ee40000300800 */
[----:B------:R-:W3:Y:S02]  /*7a030*/  LDL.LU R23, [R1+0x4ac] ;  /* 0x0004ac0001177983 */ /* 0x000ee40000300800 */
[----:B------:R-:W3:Y:S01]  /*7a040*/  LDL.LU R22, [R1+0x498] ;  /* 0x0004980001167983 */ /* 0x000ee20000300800 */
[----:B------:R-:W3:Y:S01]  /*7a050*/  LDL.LU R18, [R1+0x49c] ;  /* 0x00049c0001127983 */ /* 0x000ee20000300800 */
[----:B------:R-:W3:Y:S02]  /*7a060*/  LDL.LU R17, [R1+0x488] ;  /* 0x0004880001117983 */ /* 0x000ee40000300800 */
[----:B0-----:R-:W3:Y:S02]  /*7a070*/  LDL.LU R9, [R1+0x48c] ;  /* 0x00048c0001097983 */ /* 0x001ee40000300800 */
[----:B------:R-:W3:Y:S02]  /*7a080*/  LDL.LU R12, [R1+0x478] ;  /* 0x00047800010c7983 */ /* 0x000ee40000300800 */
[----:B--2---:R-:W-:-:S05]  /*7a090*/  FMUL R6, R2, R6 ;  /* 0x0000000602067220 */ /* 0x004fca0000400000 */
[----:B------:R-:W-:Y:S01]  /*7a0a0*/  STL [R1+0x248], R6 ;  /* 0x0002480601007387 */ /* 0x000fe20000100800 */
[----:B----4-:R-:W-:-:S03]  /*7a0b0*/  FMUL R3, R2, R4 ;  /* 0x0000000402037220 */ /* 0x010fc60000400000 */
[----:B------:R-:W2:Y:S02]  /*7a0c0*/  LDL.LU R4, [R1+0x47c] ;  /* 0x00047c0001047983 */ /* 0x000ea40000300800 */
[----:B------:R0:W-:Y:S02]  /*7a0d0*/  STL [R1+0x24c], R3 ;  /* 0x00024c0301007387 */ /* 0x0001e40000100800 */
[----:B0-----:R-:W4:Y:S01]  /*7a0e0*/  LDL.LU R3, [R1+0x11d8] ;  /* 0x0011d80001037983 */ /* 0x001f220000300800 */
[----:B------:R-:W2:Y:S02]  /*7a0f0*/  LDL.64 R6, [R1+0x14e0] ;  /* 0x0014e00001067983 */ /* 0x000ea40000100a00 */
[----:B------:R-:W4:Y:S02]  /*7a100*/  LDL.64 R20, [R1+0x14d8] ;  /* 0x0014d80001147983 */ /* 0x000f240000100a00 */
[----:B------:R-:W4:Y:S02]  /*7a110*/  LDL.64 R10, [R1+0x14d0] ;  /* 0x0014d000010a7983 */ /* 0x000f240000100a00 */
[----:B---3--:R-:W-:-:S05]  /*7a120*/  FMUL R28, R2, R28 ;  /* 0x0000001c021c7220 */ /* 0x008fca0000400000 */
        /* <DEDUP_REMOVED lines=17> */
[----:B------:R-:W1:Y:S02]  /*7a240*/  LDL.LU R9, [R1+0x11dc] ;  /* 0x0011dc0001097983 */ /* 0x000e640000300800 */
[----:B--2---:R-:W-:-:S06]  /*7a250*/  IMAD.WIDE R6, R16, 0x2, R6 ;  /* 0x0000000210067825 */ /* 0x004fcc00078e0206 */
[----:B------:R0:W2:Y:S01]  /*7a260*/  LDG.E.U16 R7, [R6.64] ;  /* 0x0000000406077981 */ /* 0x0000a2000c1e1500 */
[----:B------:R-:W1:Y:S01]  /*7a270*/  MUFU.EX2 R0, R0 ;  /* 0x0000000000007308 */ /* 0x000e620000000800 */
[C---:B------:R-:W-:Y:S02]  /*7a280*/  FMUL R12, R2.reuse, R12 ;  /* 0x0000000c020c7220 */ /* 0x040fe40000400000 */
[C---:B------:R-:W-:Y:S01]  /*7a290*/  FMUL R4, R2.reuse, R4 ;  /* 0x0000000402047220 */ /* 0x040fe20000400000 */
[----:B------:R-:W-:Y:S01]  /*7a2a0*/  STL [R1+0x3f8], R18 ;  /* 0x0003f81201007387 */ /* 0x000fe20000100800 */
[----:B------:R-:W-:Y:S02]  /*7a2b0*/  STL [R1+0x3fc], R17 ;  /* 0x0003fc1101007387 */ /* 0x000fe40000100800 */
[----:B------:R3:W-:Y:S02]  /*7a2c0*/  STL [R1+0x3e8], R12 ;  /* 0x0003e80c01007387 */ /* 0x0007e40000100800 */
[----:B----4-:R-:W-:Y:S01]  /*7a2d0*/  FFMA R3, R2, R3, R5 ;  /* 0x0000000302037223 */ /* 0x010fe20000000005 */
[----:B------:R4:W-:Y:S04]  /*7a2e0*/  STL [R1+0x3ec], R4 ;  /* 0x0003ec0401007387 */ /* 0x0009e80000100800 */
[----:B------:R0:W-:Y:S04]  /*7a2f0*/  STL [R1+0x11d8], R3 ;  /* 0x0011d80301007387 */ /* 0x0001e80000100800 */
[----:B---3--:R-:W4:Y:S01]  /*7a300*/  LDL.LU R12, [R1+0x1148] ;  /* 0x00114800010c7983 */ /* 0x008f220000300800 */
[----:B------:R-:W4:Y:S02]  /*7a310*/  LDL R28, [R1+0x1060] ;  /* 0x00106000011c7983 */ /* 0x000f240000100800 */
[C---:B----4-:R-:W-:Y:S01]  /*7a320*/  IMAD.WIDE R4, R16.reuse, 0x2, R20 ;  /* 0x0000000210047825 */ /* 0x050fe200078e0214 */
[----:B------:R-:W4:Y:S04]  /*7a330*/  LDL.LU R27, [R1+0xc60] ;  /* 0x000c6000011b7983 */ /* 0x000f280000300800 */
[----:B------:R-:W4:Y:S04]  /*7a340*/  LDL.LU R26, [R1+0xc64] ;  /* 0x000c6400011a7983 */ /* 0x000f280000300800 */
[----:B0-----:R0:W4:Y:S01]  /*7a350*/  LDG.E.U16 R6, [R4.64] ;  /* 0x0000000404067981 */ /* 0x001122000c1e1500 */
[----:B------:R-:W-:-:S04]  /*7a360*/  IMAD.WIDE R2, R16, 0x2, R10 ;  /* 0x0000000210027825 */ /* 0x000fc800078e020a */
[----:B------:R-:W4:Y:S01]  /*7a370*/  LDL.LU R25, [R1+0xc50] ;  /* 0x000c500001197983 */ /* 0x000f220000300800 */
[----:B0-----:R0:W4:Y:S04]  /*7a380*/  LDG.E.U16 R4, [R2.64] ;  /* 0x0000000402047981 */ /* 0x001128000c1e1500 */
[----:B------:R-:W1:Y:S01]  /*7a390*/  LDS R5, [R15.X8+0x41100] ;  /* 0x041100000f057984 */ /* 0x000e620000008800 */
[----:B0-----:R-:W-:Y:S02]  /*7a3a0*/  FADD R3, -R13, R14 ;  /* 0x0000000e0d037221 */ /* 0x001fe40000000100 */
        /* <DEDUP_REMOVED lines=12> */
[----:B0-----:R-:W3:Y:S01]  /*7a470*/  LDL.LU R9, [R1+0x464] ;  /* 0x0004640001097983 */ /* 0x001ee20000300800 */
[----:B------:R-:W3:Y:S04]  /*7a480*/  LDL.LU R11, [R1+0x450] ;  /* 0x00045000010b7983 */ /* 0x000ee80000300800 */
[----:B--2---:R0:W-:Y:S04]  /*7a490*/  STL [R1+0x840], R7 ;  /* 0x0008400701007387 */ /* 0x0041e80000100800 */
[----:B0-----:R-:W2:Y:S01]  /*7a4a0*/  LDL.LU R7, [R1+0x454] ;  /* 0x0004540001077983 */ /* 0x001ea20000300800 */
[----:B------:R-:W-:-:S02]  /*7a4b0*/  FADD R2, -R19, R29 ;  /* 0x0000001d13027221 */ /* 0x000fc40000000100 */
[----:B------:R-:W-:Y:S02]  /*7a4c0*/  FMUL R3, R3, 1.4426950216293334961 ;  /* 0x3fb8aa3b03037820 */ /* 0x000fe40000400000 */
[----:B------:R-:W2:Y:S01]  /*7a4d0*/  LDL.LU R29, [R1+0x114c] ;  /* 0x00114c00011d7983 */ /* 0x000ea20000300800 */
[----:B------:R-:W2:Y:S01]  /*7a4e0*/  LDL R19, [R1+0x105c] ;  /* 0x00105c0001137983 */ /* 0x000ea20000100800 */
[----:B----4-:R-:W-:-:S03]  /*7a4f0*/  FMUL R8, R0, R27 ;  /* 0x0000001b00087220 */ /* 0x010fc60000400000 */
[----:B------:R0:W-:Y:S01]  /*7a500*/  STL [R1+0x83c], R6 ;  /* 0x00083c0601007387 */ /* 0x0001e20000100800 */
[----:B------:R-:W-:Y:S02]  /*7a510*/  FMUL R25, R0, R25 ;  /* 0x0000001900197220 */ /* 0x000fe40000400000 */
[----:B0-----:R-:W-:Y:S02]  /*7a520*/  FMUL R6, R2, 1.4426950216293334961 ;  /* 0x3fb8aa3b02067820 */ /* 0x001fe40000400000 */
[----:B------:R0:W1:Y:S01]  /*7a530*/  MUFU.EX2 R2, R3 ;  /* 0x0000000300027308 */ /* 0x0000620000000800 */
[----:B------:R-:W-:Y:S01]  /*7a540*/  STL [R1+0x838], R4 ;  /* 0x0008380401007387 */ /* 0x000fe20000100800 */
[----:B------:R3:W-:Y:S02]  /*7a550*/  STL [R1+0x3d0], R8 ;  /* 0x0003d00801007387 */ /* 0x0007e40000100800 */
[----:B------:R-:W4:Y:S04]  /*7a560*/  LDS R4, [R15.X8+0x41200] ;  /* 0x041200000f047984 */ /* 0x000f280000008800 */
[----:B0-----:R-:W-:-:S05]  /*7a570*/  FMUL R3, R0, R26 ;  /* 0x0000001a00037220 */ /* 0x001fca0000400000 */
[----:B------:R0:W-:Y:S01]  /*7a580*/  STL [R1+0x3d4], R3 ;  /* 0x0003d40301007387 */ /* 0x0001e20000100800 */
[----:B------:R-:W-:Y:S02]  /*7a590*/  STL [R1+0x3c0], R25 ;  /* 0x0003c01901007387 */ /* 0x000fe40000100800 */
[C---:B---3--:R-:W-:Y:S02]  /*7a5a0*/  FMUL R8, R0.reuse, R24 ;  /* 0x0000001800087220 */ /* 0x048fe40000400000 */
[C---:B0-----:R-:W-:Y:S02]  /*7a5b0*/  FMUL R3, R0.reuse, R23 ;  /* 0x0000001700037220 */ /* 0x041fe40000400000 */
[C---:B------:R-:W-:Y:S01]  /*7a5c0*/  FMUL R22, R0.reuse, R22 ;  /* 0x0000001600167220 */ /* 0x040fe20000400000 */
[----:B------:R0:W-:Y:S02]  /*7a5d0*/  STL [R1+0x3c4], R8 ;  /* 0x0003c40801007387 */ /* 0x0001e40000100800 */
[----:B------:R3:W-:Y:S02]  /*7a5e0*/  STL [R1+0x3b0], R3 ;  /* 0x0003b00301007387 */ /* 0x0007e40000100800 */
[----:B------:R-:W-:Y:S01]  /*7a5f0*/  STL [R1+0x3b4], R22 ;  /* 0x0003b41601007387 */ /* 0x000fe20000100800 */
[----:B------:R-:W-:-:S02]  /*7a600*/  FMUL R18, R0, R18 ;  /* 0x0000001200127220 */ /* 0x000fc40000400000 */
[C---:B0-----:R-:W-:Y:S02]  /*7a610*/  FMUL R8, R0.reuse, R21 ;  /* 0x0000001500087220 */ /* 0x041fe40000400000 */
[C---:B---3--:R-:W-:Y:S02]  /*7a620*/  FMUL R3, R0.reuse, R20 ;  /* 0x0000001400037220 */ /* 0x048fe40000400000 */
[C---:B------:R-:W-:Y:S01]  /*7a630*/  FMUL R13, R0.reuse, R13 ;  /* 0x0000000d000d7220 */ /* 0x040fe20000400000 */
[----:B------:R0:W-:Y:S02]  /*7a640*/  STL [R1+0x3a0], R8 ;  /* 0x0003a00801007387 */ /* 0x0001e40000100800 */
[----:B------:R3:W-:Y:S02]  /*7a650*/  STL [R1+0x3a4], R3 ;  /* 0x0003a40301007387 */ /* 0x0007e40000100800 */
[----:B------:R-:W-:Y:S02]  /*7a660*/  STL [R1+0x390], R18 ;  /* 0x0003901201007387 */ /* 0x000fe40000100800 */
[----:B0-----:R-:W-:-:S02]  /*7a670*/  FMUL R8, R0, R17 ;  /* 0x0000001100087220 */ /* 0x001fc40000400000 */
[----:B---3--:R-:W-:-:S03]  /*7a680*/  FMUL R3, R0, R14 ;  /* 0x0000000e00037220 */ /* 0x008fc60000400000 */
[----:B------:R0:W-:Y:S02]  /*7a690*/  STL [R1+0x394], R8 ;  /* 0x0003940801007387 */ /* 0x0001e40000100800 */
[----:B------:R3:W-:Y:S02]  /*7a6a0*/  STL [R1+0x420], R3 ;  /* 0x0004200301007387 */ /* 0x0007e40000100800 */
[----:B------:R-:W-:Y:S02]  /*7a6b0*/  STL [R1+0x424], R13 ;  /* 0x0004240d01007387 */ /* 0x000fe40000100800 */
[C---:B0-----:R-:W-:Y:S02]  /*7a6c0*/  FMUL R8, R0.reuse, R10 ;  /* 0x0000000a00087220 */ /* 0x041fe40000400000 */
[----:B------:R-:W1:Y:S01]  /*7a6d0*/  LDL.LU R10, [R1+0xc68] ;  /* 0x000c6800010a7983 */ /* 0x000e620000300800 */
[C---:B---3--:R-:W-:Y:S02]  /*7a6e0*/  FMUL R3, R0.reuse, R9 ;  /* 0x0000000900037220 */ /* 0x048fe40000400000 */
[----:B------:R0:W-:Y:S02]  /*7a6f0*/  STL [R1+0x4b0], R8 ;  /* 0x0004b00801007387 */ /* 0x0001e40000100800 */
[----:B------:R-:W3:Y:S01]  /*7a700*/  LDL.LU R9, [R1+0xc6c] ;  /* 0x000c6c0001097983 */ /* 0x000ee20000300800 */
[----:B------:R-:W-:Y:S01]  /*7a710*/  STL [R1+0x4b4], R3 ;  /* 0x0004b40301007387 */ /* 0x000fe20000100800 */
[----:B0-----:R-:W-:-:S05]  /*7a720*/  FMUL R8, R0, R11 ;  /* 0x0000000b00087220 */ /* 0x001fca0000400000 */
[----:B------:R0:W-:Y:S01]  /*7a730*/  STL [R1+0x4a0], R8 ;  /* 0x0004a00801007387 */ /* 0x0001e20000100800 */
[----:B------:R-:W4:Y:S02]  /*7a740*/  LDL.LU R23, [R1+0xc58] ;  /* 0x000c580001177983 */ /* 0x000f240000300800 */
[----:B--2---:R-:W-:-:S05]  /*7a750*/  FMUL R0, R0, R7 ;  /* 0x0000000700007220 */ /* 0x004fca0000400000 */
[----:B------:R2:W-:Y:S01]  /*7a760*/  STL [R1+0x4a4], R0 ;  /* 0x0004a40001007387 */ /* 0x0005e20000100800 */
[----:B------:R-:W4:Y:S02]  /*7a770*/  LDL.LU R22, [R1+0xc5c] ;  /* 0x000c5c0001167983 */ /* 0x000f240000300800 */
[----:B------:R-:W4:Y:S02]  /*7a780*/  LDL.LU R21, [R1+0xc48] ;  /* 0x000c480001157983 */ /* 0x000f240000300800 */
[----:B0-----:R-:W4:Y:S01]  /*7a790*/  LDL.LU R8, [R1+0xc4c] ;  /* 0x000c4c0001087983 */ /* 0x001f220000300800 */
[----:B------:R-:W4:Y:S01]  /*7a7a0*/  LDL.LU R20, [R1+0xc38] ;  /* 0x000c380001147983 */ /* 0x000f220000300800 */
[----:B------:R-:W4:Y:S02]  /*7a7b0*/  LDL.LU R18, [R1+0xc3c] ;  /* 0x000c3c0001127983 */ /* 0x000f240000300800 */
[----:B------:R-:W4:Y:S02]  /*7a7c0*/  LDL.LU R17, [R1+0xc28] ;  /* 0x000c280001117983 */ /* 0x000f240000300800 */
[----:B------:R-:W4:Y:S02]  /*7a7d0*/  LDL.LU R14, [R1+0xc2c] ;  /* 0x000c2c00010e7983 */ /* 0x000f240000300800 */
[----:B------:R-:W-:Y:S01]  /*7a7e0*/  FADD R3, -R28, R12 ;  /* 0x0000000c1c037221 */ /* 0x000fe20000000100 */
[----:B------:R-:W4:Y:S01]  /*7a7f0*/  LDL.LU R13, [R1+0xc18] ;  /* 0x000c1800010d7983 */ /* 0x000f220000300800 */
[----:B------:R-:W4:Y:S02]  /*7a800*/  LDL.LU R12, [R1+0xc1c] ;  /* 0x000c1c00010c7983 */ /* 0x000f240000300800 */
[----:B------:R-:W4:Y:S01]  /*7a810*/  LDL.LU R11, [R1+0x468] ;  /* 0x00046800010b7983 */ /* 0x000f220000300800 */
[----:B--2---:R1:W0:Y:S01]  /*7a820*/  MUFU.EX2 R0, R6 ;  /* 0x0000000600007308 */ /* 0x0042220000000800 */
[----:B------:R-:W4:Y:S01]  /*7a830*/  LDL.LU R7, [R1+0x46c] ;  /* 0x00046c0001077983 */ /* 0x000f220000300800 */
[----:B-1----:R-:W-:-:S03]  /*7a840*/  FMUL R6, R2, R10 ;  /* 0x0000000a02067220 */ /* 0x002fc60000400000 */
[----:B------:R-:W2:Y:S02]  /*7a850*/  LDL.LU R10, [R1+0x458] ;  /* 0x00045800010a7983 */ /* 0x000ea40000300800 */
[----:B------:R1:W-:Y:S02]  /*7a860*/  STL [R1+0x3d8], R6 ;  /* 0x0003d80601007387 */ /* 0x0003e40000100800 */
[C---:B---3--:R-:W-:Y:S01]  /*7a870*/  FMUL R9, R2.reuse, R9 ;  /* 0x0000000902097220 */ /* 0x048fe20000400000 */
[----:B-1----:R-:W3:Y:S04]  /*7a880*/  LDL.LU R6, [R1+0x45c] ;  /* 0x00045c0001067983 */ /* 0x002ee80000300800 */
[----:B------:R1:W-:Y:S02]  /*7a890*/  STL [R1+0x3dc], R9 ;  /* 0x0003dc0901007387 */ /* 0x0003e40000100800 */
[C---:B----4-:R-:W-:Y:S01]  /*7a8a0*/  FMUL R24, R2.reuse, R23 ;  /* 0x0000001702187220 */ /* 0x050fe20000400000 */
[----:B-1----:R-:W4:Y:S04]  /*7a8b0*/  LDL.LU R9, [R1+0x11e0] ;  /* 0x0011e00001097983 */ /* 0x002f280000300800 */
[----:B------:R-:W-:Y:S01]  /*7a8c0*/  STL [R1+0x3c8], R24 ;  /* 0x0003c81801007387 */ /* 0x000fe20000100800 */
[----:B------:R-:W-:-:S02]  /*7a8d0*/  FMUL R23, R2, R22 ;  /* 0x0000001602177220 */ /* 0x000fc40000400000 */
[----:B------:R-:W-:-:S03]  /*7a8e0*/  FMUL R22, R2, R8 ;  /* 0x0000000802167220 */ /* 0x000fc60000400000 */
        /* <DEDUP_REMOVED lines=19> */
[----:B------:R-:W4:Y:S01]  /*7aa20*/  LDL.LU R7, [R1+0xd10] ;  /* 0x000d100001077983 */ /* 0x000f220000300800 */
[----:B------:R2:W-:Y:S02]  /*7aa30*/  STL [R1+0x4b8], R11 ;  /* 0x0004b80b01007387 */ /* 0x0005e40000100800 */
[----:B------:R-:W-:Y:S02]  /*7aa40*/  STL [R1+0x4bc], R12 ;  /* 0x0004bc0c01007387 */ /* 0x000fe40000100800 */
[C---:B--2---:R-:W-:Y:S02]  /*7aa50*/  FMUL R11, R2.reuse, R10 ;  /* 0x0000000a020b7220 */ /* 0x044fe40000400000 */
[C---:B---3--:R-:W-:Y:S02]  /*7aa60*/  FMUL R10, R2.reuse, R6 ;  /* 0x00000006020a7220 */ /* 0x048fe40000400000 */
[----:B------:R-:W2:Y:S01]  /*7aa70*/  LDL.LU R6, [R1+0xd14] ;  /* 0x000d140001067983 */ /* 0x000ea20000300800 */
[----:B------:R-:W-:Y:S02]  /*7aa80*/  STL [R1+0x4a8], R11 ;  /* 0x0004a80b01007387 */ /* 0x000fe40000100800 */
[----:B------:R-:W-:Y:S02]  /*7aa90*/  STL [R1+0x4ac], R10 ;  /* 0x0004ac0a01007387 */ /* 0x000fe40000100800 */
[----:B----4-:R-:W-:-:S05]  /*7aaa0*/  FFMA R9, R2, R9, R5 ;  /* 0x0000000902097223 */ /* 0x010fca0000000005 */
[----:B------:R1:W-:Y:S01]  /*7aab0*/  STL [R1+0x11e0], R9 ;  /* 0x0011e00901007387 */ /* 0x0003e20000100800 */
[----:B------:R-:W3:Y:S02]  /*7aac0*/  LDL.LU R25, [R1+0xd00] ;  /* 0x000d000001197983 */ /* 0x000ee40000300800 */
[----:B------:R-:W2:Y:S02]  /*7aad0*/  LDL.LU R24, [R1+0xd04] ;  /* 0x000d040001187983 */ /* 0x000ea40000300800 */
[----:B------:R-:W2:Y:S02]  /*7aae0*/  LDL.LU R23, [R1+0xcf0] ;  /* 0x000cf00001177983 */ /* 0x000ea40000300800 */
[----:B0-----:R-:W-:-:S05]  /*7aaf0*/  FFMA R8, R0, R8, R4 ;  /* 0x0000000800087223 */ /* 0x001fca0000000004 */
[----:B------:R0:W-:Y:S01]  /*7ab00*/  STL [R1+0x11e4], R8 ;  /* 0x0011e40801007387 */ /* 0x0001e20000100800 */
[----:B-1----:R-:W2:Y:S02]  /*7ab10*/  LDL.LU R9, [R1+0xcf4] ;  /* 0x000cf40001097983 */ /* 0x002ea40000300800 */
[----:B------:R-:W-:Y:S02]  /*7ab20*/  FADD R2, -R19, R29 ;  /* 0x0000001d13027221 */ /* 0x000fe40000000100 */
[----:B------:R-:W-:Y:S01]  /*7ab30*/  FMUL R5, R3, 1.4426950216293334961 ;  /* 0x3fb8aa3b03057820 */ /* 0x000fe20000400000 */
[----:B------:R-:W2:Y:S01]  /*7ab40*/  LDL.LU R12, [R1+0x1150] ;  /* 0x00115000010c7983 */ /* 0x000ea20000300800 */
[----:B------:R-:W2:Y:S02]  /*7ab50*/  LDL R28, [R1+0x1058] ;  /* 0x00105800011c7983 */ /* 0x000ea40000100800 */
        /* <DEDUP_REMOVED lines=32> */
[----:B------:R-:W-:Y:S04]  /*7ad60*/  STL [R1+0x460], R23 ;  /* 0x0004601701007387 */ /* 0x000fe80000100800 */
[----:B------:R-:W-:Y:S01]  /*7ad70*/  STL [R1+0x464], R22 ;  /* 0x0004641601007387 */ /* 0x000fe20000100800 */
[C---:B----4-:R-:W-:Y:S02]  /*7ad80*/  FMUL R21, R0.reuse, R20 ;  /* 0x0000001400157220 */ /* 0x050fe40000400000 */
[C---:B------:R-:W-:Y:S02]  /*7ad90*/  FMUL R20, R0.reuse, R8 ;  /* 0x0000000800147220 */ /* 0x040fe40000400000 */
[C---:B------:R-:W-:Y:S02]  /*7ada0*/  FMUL R18, R0.reuse, R18 ;  /* 0x0000001200127220 */ /* 0x040fe40000400000 */
[----:B------:R-:W-:-:S02]  /*7adb0*/  FMUL R17, R0, R17 ;  /* 0x0000001100117220 */ /* 0x000fc40000400000 */
[C---:B------:R-:W-:Y:S01]  /*7adc0*/  FMUL R14, R0.reuse, R14 ;  /* 0x0000000e000e7220 */ /* 0x040fe20000400000 */
[----:B------:R0:W-:Y:S01]  /*7add0*/  STL [R1+0x450], R21 ;  /* 0x0004501501007387 */ /* 0x0001e20000100800 */
[C---:B------:R-:W-:Y:S02]  /*7ade0*/  FMUL R13, R0.reuse, R13 ;  /* 0x0000000d000d7220 */ /* 0x040fe40000400000 */
[----:B------:R3:W-:Y:S02]  /*7adf0*/  STL [R1+0x454], R20 ;  /* 0x0004541401007387 */ /* 0x0007e40000100800 */
[C---:B------:R-:W-:Y:S01]  /*7ae00*/  FMUL R11, R0.reuse, R11 ;  /* 0x0000000b000b7220 */ /* 0x040fe20000400000 */
[----:B------:R-:W-:Y:S01]  /*7ae10*/  STL [R1+0x440], R18 ;  /* 0x0004401201007387 */ /* 0x000fe20000100800 */
[----:B------:R-:W-:Y:S02]  /*7ae20*/  STL [R1+0x444], R17 ;  /* 0x0004441101007387 */ /* 0x000fe40000100800 */
[----:B------:R-:W-:Y:S02]  /*7ae30*/  STL [R1+0x430], R14 ;  /* 0x0004300e01007387 */ /* 0x000fe40000100800 */
[----:B------:R-:W-:Y:S01]  /*7ae40*/  STL [R1+0x434], R13 ;  /* 0x0004340d01007387 */ /* 0x000fe20000100800 */
[----:B------:R-:W-:Y:S01]  /*7ae50*/  STL [R1+0x510], R11 ;  /* 0x0005100b01007387 */ /* 0x000fe20000100800 */
[----:B------:R-:W-:-:S02]  /*7ae60*/  FMUL R0, R0, R10 ;  /* 0x0000000a00007220 */ /* 0x000fc40000400000 */
[----:B0-----:R-:W4:Y:S02]  /*7ae70*/  LDL.LU R21, [R1+0xd08] ;  /* 0x000d080001157983 */ /* 0x001f240000300800 */
[----:B------:R-:W-:Y:S01]  /*7ae80*/  IMAD.WIDE R6, R16, 0x2, R6 ;  /* 0x0000000210067825 */ /* 0x000fe200078e0206 */
[----:B------:R-:W0:Y:S04]  /*7ae90*/  LDS R8, [R15.X8+0x41400] ;  /* 0x041400000f087984 */ /* 0x000e280000008800 */
[----:B------:R3:W-:Y:S02]  /*7aea0*/  STL [R1+0x514], R0 ;  /* 0x0005140001007387 */ /* 0x0007e40000100800 */
[----:B---3--:R-:W3:Y:S02]  /*7aeb0*/  LDL.LU R20, [R1+0xd0c] ;  /* 0x000d0c0001147983 */ /* 0x008ee40000300800 */
[----:B------:R-:W3:Y:S01]  /*7aec0*/  LDL.LU R27, [R1+0xcf8] ;  /* 0x000cf800011b7983 */ /* 0x000ee20000300800 */
[----:B------:R2:W0:Y:S01]  /*7aed0*/  MUFU.EX2 R0, R4 ;  /* 0x0000000400007308 */ /* 0x0004220000000800 */
[----:B-1----:R-:W-:-:S05]  /*7aee0*/  FMUL R9, R2, R9 ;  /* 0x0000000902097220 */ /* 0x002fca0000400000 */
[----:B------:R1:W-:Y:S01]  /*7aef0*/  STL [R1+0x498], R9 ;  /* 0x0004980901007387 */ /* 0x0003e20000100800 */
[----:B------:R-:W3:Y:S02]  /*7af00*/  LDL.LU R26, [R1+0xcfc] ;  /* 0x000cfc00011a7983 */ /* 0x000ee40000300800 */
[----:B--2---:R-:W-:-:S05]  /*7af10*/  FMUL R4, R2, R5 ;  /* 0x0000000502047220 */ /* 0x004fca0000400000 */
        /* <DEDUP_REMOVED lines=11> */
[----:B-1----:R-:W3:Y:S01]  /*7afd0*/  LDL.LU R9, [R1+0x1218] ;  /* 0x0012180001097983 */ /* 0x002ee20000300800 */
        /* <DEDUP_REMOVED lines=8> */
[----:B-1----:R-:W-:-:S05]  /*7b060*/  FMUL R27, R2, R26 ;  /* 0x0000001a021b7220 */ /* 0x002fca0000400000 */
        /* <DEDUP_REMOVED lines=11> */
[----:B------:R-:W-:Y:S01]  /*7b120*/  STL [R1+0x458], R24 ;  /* 0x0004581801007387 */ /* 0x000fe20000100800 */
        /* <DEDUP_REMOVED lines=11> */
[----:B------:R4:W-:Y:S04]  /*7b1e0*/  STL [R1+0x1218], R9 ;  /* 0x0012180901007387 */ /* 0x0009e80000100800 */
[----:B-1----:R1:W3:Y:S04]  /*7b1f0*/  LDG.E.U16 R25, [R6.64] ;  /* 0x0000000406197981 */ /* 0x0022e8000c1e1500 */
[----:B----4-:R-:W4:Y:S01]  /*7b200*/  LDL.LU R9, [R1+0xd90] ;  /* 0x000d900001097983 */ /* 0x010f220000300800 */
[----:B--2---:R-:W-:-:S04]  /*7b210*/  IMAD.WIDE R4, R16, 0x2, R4 ;  /* 0x0000000210047825 */ /* 0x004fc800078e0204 */
[----:B-1----:R-:W4:Y:S02]  /*7b220*/  LDL.LU R7, [R1+0xd94] ;  /* 0x000d940001077983 */ /* 0x002f240000300800 */
[----:B------:R-:W4:Y:S01]  /*7b230*/  LDL.LU R6, [R1+0xd80] ;  /* 0x000d800001067983 */ /* 0x000f220000300800 */
[----:B------:R1:W4:Y:S02]  /*7b240*/  LDG.E.U16 R24, [R4.64] ;  /* 0x0000000404187981 */ /* 0x000324000c1e1500 */
[----:B-1----:R-:W-:Y:S02]  /*7b250*/  FADD R4, -R28, R12 ;  /* 0x0000000c1c047221 */ /* 0x002fe40000000100 */
[----:B------:R-:W1:Y:S01]  /*7b260*/  LDS R5, [R15.X8+0x41500] ;  /* 0x041500000f057984 */ /* 0x000e620000008800 */
[----:B---3--:R-:W-:-:S05]  /*7b270*/  IMAD.WIDE R2, R16, 0x2, R20 ;  /* 0x0000000210027825 */ /* 0x008fca00078e0214 */
[----:B------:R3:W2:Y:S02]  /*7b280*/  LDG.E.U16 R23, [R2.64] ;  /* 0x0000000402177981 */ /* 0x0006a4000c1e1500 */
[----:B---3--:R-:W-:Y:S02]  /*7b290*/  FMUL R2, R4, 1.4426950216293334961 ;  /* 0x3fb8aa3b04027820 */ /* 0x008fe40000400000 */
[----:B0-----:R-:W-:-:S05]  /*7b2a0*/  FFMA R10, R0, R10, R8 ;  /* 0x0000000a000a7223 */ /* 0x001fca0000000008 */
        /* <DEDUP_REMOVED lines=11> */
[----:B------:R-:W3:Y:S02]  /*7b360*/  LDL.LU R12, [R1+0x1158] ;  /* 0x00115800010c7983 */ /* 0x000ee40000300800 */
[----:B------:R-:W-:Y:S01]  /*7b370*/  FADD R3, -R19, R29 ;  /* 0x0000001d13037221 */ /* 0x000fe20000000100 */
[----:B------:R-:W3:Y:S01]  /*7b380*/  LDL R28, [R1+0x1050] ;  /* 0x00105000011c7983 */ /* 0x000ee20000100800 */
[----:B------:R-:W3:Y:S02]  /*7b390*/  LDL.LU R29, [R1+0x115c] ;  /* 0x00115c00011d7983 */ /* 0x000ee40000300800 */
[----:B------:R-:W3:Y:S02]  /*7b3a0*/  LDL R19, [R1+0xecc] ;  /* 0x000ecc0001137983 */ /* 0x000ee40000100800 */
[----:B0-----:R-:W3:Y:S01]  /*7b3b0*/  LDL.LU R10, [R1+0xd34] ;  /* 0x000d3400010a7983 */ /* 0x001ee20000300800 */
[----:B------:R-:W-:Y:S01]  /*7b3c0*/  STL [R1+0x834], R25 ;  /* 0x0008341901007387 */ /* 0x000fe20000100800 */
[----:B----4-:R-:W-:-:S05]  /*7b3d0*/  FMUL R9, R0, R9 ;  /* 0x0000000900097220 */ /* 0x010fca0000400000 */
[----:B------:R0:W-:Y:S04]  /*7b3e0*/  STL [R1+0x520], R9 ;  /* 0x0005200901007387 */ /* 0x0001e80000100800 */
[----:B0-----:R-:W4:Y:S01]  /*7b3f0*/  LDL.LU R9, [R1+0xd20] ;  /* 0x000d200001097983 */ /* 0x001f220000300800 */
[C---:B------:R-:W-:Y:S02]  /*7b400*/  FMUL R7, R0.reuse, R7 ;  /* 0x0000000700077220 */ /* 0x040fe40000400000 */
[----:B------:R0:W-:Y:S03]  /*7b410*/  STL [R1+0x830], R24 ;  /* 0x0008301801007387 */ /* 0x0001e60000100800 */
[----:B------:R1:W-:Y:S01]  /*7b420*/  STL [R1+0x524], R7 ;  /* 0x0005240701007387 */ /* 0x0003e20000100800 */
[----:B0-----:R-:W-:-:S03]  /*7b430*/  FMUL R24, R0, R6 ;  /* 0x0000000600187220 */ /* 0x001fc60000400000 */
[----:B-1----:R-:W4:Y:S04]  /*7b440*/  LDL.LU R7, [R1+0xd24] ;  /* 0x000d240001077983 */ /* 0x002f280000300800 */
[----:B--2---:R3:W-:Y:S01]  /*7b450*/  STL [R1+0x82c], R23 ;  /* 0x00082c1701007387 */ /* 0x0047e20000100800 */
[----:B------:R-:W2:Y:S02]  /*7b460*/  LDL.LU R6, [R1+0xd98] ;  /* 0x000d980001067983 */ /* 0x000ea40000300800 */
[----:B------:R-:W-:Y:S02]  /*7b470*/  STL [R1+0x530], R24 ;  /* 0x0005301801007387 */ /* 0x000fe40000100800 */
[C---:B---3--:R-:W-:Y:S02]  /*7b480*/  FMUL R23, R0.reuse, R4 ;  /* 0x0000000400177220 */ /* 0x048fe40000400000 */
[----:B------:R-:W3:Y:S03]  /*7b490*/  LDL.LU R4, [R1+0xd9c] ;  /* 0x000d9c0001047983 */ /* 0x000ee60000300800 */
[----:B------:R0:W-:Y:S02]  /*7b4a0*/  STL [R1+0x534], R23 ;  /* 0x0005341701007387 */ /* 0x0001e40000100800 */
[----:B0-----:R-:W-:-:S02]  /*7b4b0*/  FMUL R23, R0, R22 ;  /* 0x0000001600177220 */ /* 0x001fc40000400000 */
[C---:B------:R-:W-:Y:S02]  /*7b4c0*/  FMUL R22, R0.reuse, R21 ;  /* 0x0000001500167220 */ /* 0x040fe40000400000 */
        /* <DEDUP_REMOVED lines=10> */
[C---:B------:R-:W-:Y:S01]  /*7b570*/  FMUL R11, R0.reuse, R8 ;  /* 0x00000008000b7220 */ /* 0x040fe20000400000 */
[----:B------:R-:W-:Y:S01]  /*7b580*/  STL [R1+0x590], R18 ;  /* 0x0005901201007387 */ /* 0x000fe20000100800 */
[C---:B------:R-:W-:Y:S02]  /*7b590*/  FMUL R10, R0.reuse, R10 ;  /* 0x0000000a000a7220 */ /* 0x040fe40000400000 */
[----:B------:R-:W-:Y:S02]  /*7b5a0*/  STL [R1+0x594], R17 ;  /* 0x0005941101007387 */ /* 0x000fe40000100800 */
[----:B------:R-:W-:Y:S01]  /*7b5b0*/  STL [R1+0x5a0], R14 ;  /* 0x0005a00e01007387 */ /* 0x000fe20000100800 */
[----:B------:R-:W-:Y:S01]  /*7b5c0*/  STL [R1+0x5a4], R13 ;  /* 0x0005a40d01007387 */ /* 0x000fe20000100800 */
[----:B------:R0:W-:Y:S02]  /*7b5d0*/  STL [R1+0x5b0], R11 ;  /* 0x0005b00b01007387 */ /* 0x0001e40000100800 */
[----:B------:R1:W-:Y:S01]  /*7b5e0*/  STL [R1+0x5b4], R10 ;  /* 0x0005b40a01007387 */ /* 0x0003e20000100800 */
[----:B------:R-:W2:Y:S01]  /*7b5f0*/  MUFU.EX2 R2, R2 ;  /* 0x0000000200027308 */ /* 0x000ea20000000800 */
[----:B------:R-:W2:Y:S01]  /*7b600*/  LDS R8, [R15.X8+0x41600] ;  /* 0x041600000f087984 */ /* 0x000ea20000008800 */
[----:B----4-:R-:W-:-:S03]  /*7b610*/  FMUL R9, R0, R9 ;  /* 0x0000000900097220 */ /* 0x010fc60000400000 */
[----:B0-----:R-:W4:Y:S04]  /*7b620*/  LDL.LU R11, [R1+0xd88] ;  /* 0x000d8800010b7983 */ /* 0x001f280000300800 */
[----:B------:R-:W-:Y:S01]  /*7b630*/  STL [R1+0x5c0], R9 ;  /* 0x0005c00901007387 */ /* 0x000fe20000100800 */
[----:B-1----:R-:W4:Y:S02]  /*7b640*/  LDL.LU R10, [R1+0xd8c] ;  /* 0x000d8c00010a7983 */ /* 0x002f240000300800 */
[----:B------:R-:W-:-:S05]  /*7b650*/  FMUL R0, R0, R7 ;  /* 0x0000000700007220 */ /* 0x000fca0000400000 */
[----:B------:R0:W-:Y:S01]  /*7b660*/  STL [R1+0x5c4], R0 ;  /* 0x0005c40001007387 */ /* 0x0001e20000100800 */
[----:B------:R-:W4:Y:S02]  /*7b670*/  LDL.LU R27, [R1+0xd78] ;  /* 0x000d7800011b7983 */ /* 0x000f240000300800 */
[----:B0-----:R-:W-:Y:S02]  /*7b680*/  FMUL R0, R3, 1.4426950216293334961 ;  /* 0x3fb8aa3b03007820 */ /* 0x001fe40000400000 */
[----:B--2---:R-:W-:-:S05]  /*7b690*/  FMUL R6, R2, R6 ;  /* 0x0000000602067220 */ /* 0x004fca0000400000 */
[----:B------:R-:W-:Y:S01]  /*7b6a0*/  STL [R1+0x528], R6 ;  /* 0x0005280601007387 */ /* 0x000fe20000100800 */
[----:B------:R-:W2:Y:S02]  /*7b6b0*/  LDL.LU R26, [R1+0xd7c] ;  /* 0x000d7c00011a7983 */ /* 0x000ea40000300800 */
[----:B---3--:R-:W-:-:S05]  /*7b6c0*/  FMUL R3, R2, R4 ;  /* 0x0000000402037220 */ /* 0x008fca0000400000 */
        /* <DEDUP_REMOVED lines=12> */
[----:B------:R-:W3:Y:S01]  /*7b790*/  LDL.64 R6, [R1+0x14b0] ;  /* 0x0014b00001067983 */ /* 0x000ee20000100a00 */
[----:B----4-:R-:W-:-:S02]  /*7b7a0*/  FMUL R21, R2, R11 ;  /* 0x0000000b02157220 */ /* 0x010fc40000400000 */
[----:B------:R-:W-:-:S03]  /*7b7b0*/  FMUL R11, R2, R10 ;  /* 0x0000000a020b7220 */ /* 0x000fc60000400000 */
[----:B------:R0:W-:Y:S04]  /*7b7c0*/  STL [R1+0x538], R21 ;  /* 0x0005381501007387 */ /* 0x0001e80000100800 */
[----:B0-----:R-:W4:Y:S01]  /*7b7d0*/  LDL.64 R20, [R1+0x14a8] ;  /* 0x0014a80001147983 */ /* 0x001f220000100a00 */
[----:B------:R0:W-:Y:S03]  /*7b7e0*/  STL [R1+0x53c], R11 ;  /* 0x00053c0b01007387 */ /* 0x0001e60000100800 */
[----:B0-----:R-:W4:Y:S01]  /*7b7f0*/  LDL.64 R10, [R1+0x14a0] ;  /* 0x0014a000010a7983 */ /* 0x001f220000100a00 */
[----:B------:R-:W-:-:S05]  /*7b800*/  FMUL R27, R2, R27 ;  /* 0x0000001b021b7220 */ /* 0x000fca0000400000 */
[----:B------:R0:W-:Y:S01]  /*7b810*/  STL [R1+0x578], R27 ;  /* 0x0005781b01007387 */ /* 0x0001e20000100800 */
[----:B--2---:R-:W-:-:S05]  /*7b820*/  FMUL R26, R2, R26 ;  /* 0x0000001a021a7220 */ /* 0x004fca0000400000 */
[----:B------:R-:W-:Y:S01]  /*7b830*/  STL [R1+0x57c], R26 ;  /* 0x00057c1a01007387 */ /* 0x000fe20000100800 */
[C---:B---3--:R-:W-:Y:S02]  /*7b840*/  FMUL R25, R2.reuse, R25 ;  /* 0x0000001902197220 */ /* 0x048fe40000400000 */
[C---:B------:R-:W-:Y:S02]  /*7b850*/  FMUL R24, R2.reuse, R24 ;  /* 0x0000001802187220 */ /* 0x040fe40000400000 */
[C---:B------:R-:W-:Y:S02]  /*7b860*/  FMUL R23, R2.reuse, R23 ;  /* 0x0000001702177220 */ /* 0x040fe40000400000 */
[C---:B------:R-:W-:Y:S02]  /*7b870*/  FMUL R22, R2.reuse, R22 ;  /* 0x0000001602167220 */ /* 0x040fe40000400000 */
[C---:B------:R-:W-:Y:S01]  /*7b880*/  FMUL R18, R2.reuse, R18 ;  /* 0x0000001202127220 */ /* 0x040fe20000400000 */
[----:B------:R-:W-:Y:S01]  /*7b890*/  STL [R1+0x588], R25 ;  /* 0x0005881901007387 */ /* 0x000fe20000100800 */
[----:B------:R-:W-:-:S02]  /*7b8a0*/  FMUL R17, R2, R17 ;  /* 0x0000001102117220 */ /* 0x000fc40000400000 */
[----:B------:R1:W-:Y:S02]  /*7b8b0*/  STL [R1+0x58c], R24 ;  /* 0x00058c1801007387 */ /* 0x0003e40000100800 */
        /* <DEDUP_REMOVED lines=8> */
[----:B------:R-:W-:Y:S02]  /*7b940*/  FFMA R3, R2, R3, R5 ;  /* 0x0000000302037223 */ /* 0x000fe40000000005 */
[C---:B------:R-:W-:Y:S01]  /*7b950*/  IMAD.WIDE R6, R16.reuse, 0x2, R6 ;  /* 0x0000000210067825 */ /* 0x040fe200078e0206 */
[----:B------:R-:W-:Y:S03]  /*7b960*/  STL [R1+0x5b8], R14 ;  /* 0x0005b80e01007387 */ /* 0x000fe60000100800 */
[----:B------:R-:W-:Y:S02]  /*7b970*/  STL [R1+0x5bc], R13 ;  /* 0x0005bc0d01007387 */ /* 0x000fe40000100800 */
[----:B------:R-:W-:Y:S02]  /*7b980*/  STL [R1+0x5c8], R9 ;  /* 0x0005c80901007387 */ /* 0x000fe40000100800 */
[----:B------:R4:W-:Y:S01]  /*7b990*/  STL [R1+0x5cc], R4 ;  /* 0x0005cc0401007387 */ /* 0x0009e20000100800 */
[----:B------:R2:W-:Y:S04]  /*7b9a0*/  STL [R1+0x1258], R3 ;  /* 0x0012580301007387 */ /* 0x0005e80000100800 */
[----:B0-----:R0:W3:Y:S04]  /*7b9b0*/  LDG.E.U16 R27, [R6.64] ;  /* 0x00000004061b7981 */ /* 0x0010e8000c1e1500 */
[----:B0-----:R-:W3:Y:S01]  /*7b9c0*/  LDL.LU R6, [R1+0x125c] ;  /* 0x00125c0001067983 */ /* 0x001ee20000300800 */
[----:B-1----:R-:W3:Y:S02]  /*7b9d0*/  LDL.LU R24, [R1+0xe10] ;  /* 0x000e100001187983 */ /* 0x002ee40000300800 */
[----:B--2---:R-:W2:Y:S02]  /*7b9e0*/  LDL.LU R23, [R1+0xe14] ;  /* 0x000e140001177983 */ /* 0x004ea40000300800 */
[----:B----4-:R-:W-:-:S05]  /*7b9f0*/  IMAD.WIDE R4, R16, 0x2, R20 ;  /* 0x0000000210047825 */ /* 0x010fca00078e0214 */
[----:B------:R0:W4:Y:S01]  /*7ba00*/  LDG.E.U16 R26, [R4.64] ;  /* 0x00000004041a7981 */ /* 0x000122000c1e1500 */
[----:B------:R-:W-:-:S03]  /*7ba10*/  IMAD.WIDE R2, R16, 0x2, R10 ;  /* 0x0000000210027825 */ /* 0x000fc600078e020a */
[----:B------:R-:W4:Y:S04]  /*7ba20*/  LDL.LU R10, [R1+0xe00] ;  /* 0x000e0000010a7983 */ /* 0x000f280000300800 */
[----:B------:R1:W4:Y:S04]  /*7ba30*/  LDG.E.U16 R25, [R2.64] ;  /* 0x0000000402197981 */ /* 0x000328000c1e1500 */
[----:B0-----:R-:W4:Y:S01]  /*7ba40*/  LDL.LU R5, [R1+0xe04] ;  /* 0x000e040001057983 */ /* 0x001f220000300800 */
[----:B------:R-:W3:Y:S01]  /*7ba50*/  MUFU.EX2 R0, R0 ;  /* 0x0000000000007308 */ /* 0x000ee20000000800 */
[----:B------:R-:W4:Y:S02]  /*7ba60*/  LDL.LU R22, [R1+0xdf0] ;  /* 0x000df00001167983 */ /* 0x000f240000300800 */
[----:B------:R-:W4:Y:S01]  /*7ba70*/  LDL.LU R21, [R1+0xdf4] ;  /* 0x000df40001157983 */ /* 0x000f220000300800 */
[----:B------:R-:W4:Y:S02]  /*7ba80*/  LDL.LU R20, [R1+0xde0] ;  /* 0x000de00001147983 */ /* 0x000f240000300800 */
[----:B------:R-:W4:Y:S02]  /*7ba90*/  LDL.LU R18, [R1+0xde4] ;  /* 0x000de40001127983 */ /* 0x000f240000300800 */
[----:B------:R-:W4:Y:S01]  /*7baa0*/  LDL.LU R17, [R1+0xdd0] ;  /* 0x000dd00001117983 */ /* 0x000f220000300800 */
[----:B------:R-:W4:Y:S01]  /*7bab0*/  LDL.LU R14, [R1+0xdd4] ;  /* 0x000dd400010e7983 */ /* 0x000f220000300800 */
[----:B------:R-:W4:Y:S02]  /*7bac0*/  LDL.LU R13, [R1+0xdc0] ;  /* 0x000dc000010d7983 */ /* 0x000f240000300800 */
[----:B-1----:R-:W-:Y:S01]  /*7bad0*/  FADD R3, -R28, R12 ;  /* 0x0000000c1c037221 */ /* 0x002fe20000000100 */
[----:B------:R-:W0:Y:S04]  /*7bae0*/  LDS R4, [R15.X8+0x41700] ;  /* 0x041700000f047984 */ /* 0x000e280000008800 */
[----:B------:R-:W4:Y:S01]  /*7baf0*/  LDL.LU R12, [R1+0xdc4] ;  /* 0x000dc400010c7983 */ /* 0x000f220000300800 */
[----:B------:R-:W4:Y:S02]  /*7bb00*/  LDL.LU R11, [R1+0xdb0] ;  /* 0x000db000010b7983 */ /* 0x000f240000300800 */
[----:B------:R-:W-:-:S02]  /*7bb10*/  FADD R2, -R19, R29 ;  /* 0x0000001d13027221 */ /* 0x000fc40000000100 */
[----:B------:R-:W4:Y:S01]  /*7bb20*/  LDL.LU R7, [R1+0xdb4] ;  /* 0x000db40001077983 */ /* 0x000f220000300800 */
[----:B------:R-:W4:Y:S01]  /*7bb30*/  LDL.LU R9, [R1+0xdac] ;  /* 0x000dac0001097983 */ /* 0x000f220000300800 */
[----:B------:R-:W-:Y:S02]  /*7bb40*/  FMUL R3, R3, 1.4426950216293334961 ;  /* 0x3fb8aa3b03037820 */ /* 0x000fe40000400000 */
[----:B------:R-:W4:Y:S02]  /*7bb50*/  LDL.LU R29, [R1+0x1160] ;  /* 0x00116000011d7983 */ /* 0x000f240000300800 */
[----:B------:R-:W4:Y:S02]  /*7bb60*/  LDL R19, [R1+0x10a8] ;  /* 0x0010a80001137983 */ /* 0x000f240000100800 */
[----:B---3--:R-:W-:-:S05]  /*7bb70*/  FFMA R6, R0, R6, R8 ;  /* 0x0000000600067223 */ /* 0x008fca0000000008 */
[----:B------:R1:W-:Y:S01]  /*7bb80*/  STL [R1+0x125c], R6 ;  /* 0x00125c0601007387 */ /* 0x0003e20000100800 */
[----:B--2---:R-:W-:Y:S02]  /*7bb90*/  FMUL R23, R0, R23 ;  /* 0x0000001700177220 */ /* 0x004fe40000400000 */
[----:B------:R-:W-:Y:S02]  /*7bba0*/  STL [R1+0x828], R27 ;  /* 0x0008281b01007387 */ /* 0x000fe40000100800 */
[----:B-1----:R-:W-:Y:S02]  /*7bbb0*/  FMUL R6, R2, 1.4426950216293334961 ;  /* 0x3fb8aa3b02067820 */ /* 0x002fe40000400000 */
[----:B------:R1:W2:Y:S01]  /*7bbc0*/  MUFU.EX2 R2, R3 ;  /* 0x0000000300027308 */ /* 0x0002a20000000800 */
[----:B----4-:R-:W-:Y:S01]  /*7bbd0*/  STL [R1+0x824], R26 ;  /* 0x0008241a01007387 */ /* 0x010fe20000100800 */
[C---:B-1----:R-:W-:Y:S02]  /*7bbe0*/  FMUL R3, R0.reuse, R24 ;  /* 0x0000001800037220 */ /* 0x042fe40000400000 */
[----:B------:R-:W-:-:S03]  /*7bbf0*/  FMUL R8, R0, R10 ;  /* 0x0000000a00087220 */ /* 0x000fc60000400000 */
[----:B------:R-:W-:Y:S01]  /*7bc00*/  STL [R1+0x5d0], R3 ;  /* 0x0005d00301007387 */ /* 0x000fe20000100800 */
[----:B------:R-:W-:Y:S02]  /*7bc10*/  STL [R1+0x820], R25 ;  /* 0x0008201901007387 */ /* 0x000fe40000100800 */
[----:B------:R-:W-:Y:S02]  /*7bc20*/  STL [R1+0x5d4], R23 ;  /* 0x0005d41701007387 */ /* 0x000fe40000100800 */
[----:B------:R-:W3:Y:S01]  /*7bc30*/  LDL.LU R10, [R1+0xda0] ;  /* 0x000da000010a7983 */ /* 0x000ee20000300800 */
[----:B------:R1:W-:Y:S04]  /*7bc40*/  STL [R1+0x5e0], R8 ;  /* 0x0005e00801007387 */ /* 0x0003e80000100800 */
[----:B-1----:R-:W4:Y:S01]  /*7bc50*/  LDL.LU R8, [R1+0xda4] ;  /* 0x000da40001087983 */ /* 0x002f220000300800 */
[----:B------:R-:W-:-:S02]  /*7bc60*/  FMUL R3, R0, R5 ;  /* 0x0000000500037220 */ /* 0x000fc40000400000 */
[C---:B------:R-:W-:Y:S02]  /*7bc70*/  FMUL R21, R0.reuse, R21 ;  /* 0x0000001500157220 */ /* 0x040fe40000400000 */
[C---:B------:R-:W-:Y:S02]  /*7bc80*/  FMUL R20, R0.reuse, R20 ;  /* 0x0000001400147220 */ /* 0x040fe40000400000 */
[C---:B------:R-:W-:Y:S02]  /*7bc90*/  FMUL R17, R0.reuse, R17 ;  /* 0x0000001100117220 */ /* 0x040fe40000400000 */
[C---:B------:R-:W-:Y:S01]  /*7bca0*/  FMUL R14, R0.reuse, R14 ;  /* 0x0000000e000e7220 */ /* 0x040fe20000400000 */
[----:B------:R1:W-:Y:S01]  /*7bcb0*/  STL [R1+0x5e4], R3 ;  /* 0x0005e40301007387 */ /* 0x0003e20000100800 */
[C---:B------:R-:W-:Y:S02]  /*7bcc0*/  FMUL R12, R0.reuse, R12 ;  /* 0x0000000c000c7220 */ /* 0x040fe40000400000 */
[C---:B------:R-:W-:Y:S01]  /*7bcd0*/  FMUL R11, R0.reuse, R11 ;  /* 0x0000000b000b7220 */ /* 0x040fe20000400000 */
[----:B------:R-:W0:Y:S01]  /*7bce0*/  LDS R5, [R15.X8+0x41800] ;  /* 0x041800000f057984 */ /* 0x000e220000008800 */
[----:B-1----:R-:W-:-:S05]  /*7bcf0*/  FMUL R3, R0, R22 ;  /* 0x0000001600037220 */ /* 0x002fca0000400000 */
[----:B------:R1:W-:Y:S01]  /*7bd00*/  STL [R1+0x5f0], R3 ;  /* 0x0005f00301007387 */ /* 0x0003e20000100800 */
[----:B------:R-:W-:Y:S02]  /*7bd10*/  STL [R1+0x5f4], R21 ;  /* 0x0005f41501007387 */ /* 0x000fe40000100800 */
[----:B------:R-:W-:Y:S02]  /*7bd20*/  STL [R1+0x610], R20 ;  /* 0x0006101401007387 */ /* 0x000fe40000100800 */
[----:B-1----:R-:W-:-:S05]  /*7bd30*/  FMUL R3, R0, R18 ;  /* 0x0000001200037220 */ /* 0x002fca0000400000 */
[----:B------:R1:W-:Y:S01]  /*7bd40*/  STL [R1+0x614], R3 ;  /* 0x0006140301007387 */ /* 0x0003e20000100800 */
[----:B------:R-:W-:Y:S02]  /*7bd50*/  STL [R1+0x620], R17 ;  /* 0x0006201101007387 */ /* 0x000fe40000100800 */
[----:B------:R-:W-:Y:S02]  /*7bd60*/  STL [R1+0x624], R14 ;  /* 0x0006240e01007387 */ /* 0x000fe40000100800 */
[----:B-1----:R-:W-:-:S05]  /*7bd70*/  FMUL R3, R0, R13 ;  /* 0x0000000d00037220 */ /* 0x002fca0000400000 */
[----:B------:R1:W-:Y:S01]  /*7bd80*/  STL [R1+0x630], R3 ;  /* 0x0006300301007387 */ /* 0x0003e20000100800 */
[----:B------:R-:W-:Y:S02]  /*7bd90*/  STL [R1+0x634], R12 ;  /* 0x0006340c01007387 */ /* 0x000fe40000100800 */
[----:B------:R-:W2:Y:S02]  /*7bda0*/  LDL.LU R24, [R1+0xe18] ;  /* 0x000e180001187983 */ /* 0x000ea40000300800 */
[----:B------:R-:W-:Y:S01]  /*7bdb0*/  STL [R1+0x640], R11 ;  /* 0x0006400b01007387 */ /* 0x000fe20000100800 */
[----:B------:R-:W2:Y:S01]  /*7bdc0*/  LDL.LU R23, [R1+0xe1c] ;  /* 0x000e1c0001177983 */ /* 0x000ea20000300800 */
[----:B-1----:R-:W-:-:S05]  /*7bdd0*/  FMUL R3, R0, R7 ;  /* 0x0000000700037220 */ /* 0x002fca0000400000 */
[----:B------:R1:W-:Y:S01]  /*7bde0*/  STL [R1+0x644], R3 ;  /* 0x0006440301007387 */ /* 0x0003e20000100800 */
[----:B------:R-:W2:Y:S03]  /*7bdf0*/  LDL.LU R7, [R1+0xe08] ;  /* 0x000e080001077983 */ /* 0x000ea60000300800 */
[----:B-1----:R-:W2:Y:S01]  /*7be00*/  LDL.LU R3, [R1+0xe0c] ;  /* 0x000e0c0001037983 */ /* 0x002ea20000300800 */
[----:B------:R-:W2:Y:S02]  /*7be10*/  LDL.LU R22, [R1+0xdf8] ;  /* 0x000df80001167983 */ /* 0x000ea40000300800 */
[----:B---3--:R-:W-:-:S05]  /*7be20*/  FMUL R10, R0, R10 ;  /* 0x0000000a000a7220 */ /* 0x008fca0000400000 */
[----:B------:R1:W-:Y:S01]  /*7be30*/  STL [R1+0x650], R10 ;  /* 0x0006500a01007387 */ /* 0x0003e20000100800 */
[----:B------:R-:W3:Y:S02]  /*7be40*/  LDL.LU R21, [R1+0xdfc] ;  /* 0x000dfc0001157983 */ /* 0x000ee40000300800 */
[----:B----4-:R-:W-:-:S05]  /*7be50*/  FMUL R0, R0, R8 ;  /* 0x0000000800007220 */ /* 0x010fca0000400000 */
        /* <DEDUP_REMOVED lines=8> */
[----:B-1----:R-:W3:Y:S01]  /*7bee0*/  LDL.LU R10, [R1+0xdbc] ;  /* 0x000dbc00010a7983 */ /* 0x002ee20000300800 */
[----:B------:R-:W3:Y:S01]  /*7bef0*/  LDL.LU R8, [R1+0xda8] ;  /* 0x000da80001087983 */ /* 0x000ee20000300800 */
[----:B----4-:R1:W4:Y:S01]  /*7bf00*/  MUFU.EX2 R0, R6 ;  /* 0x0000000600007308 */ /* 0x0103220000000800 */
[----:B--2---:R-:W-:-:S02]  /*7bf10*/  FMUL R25, R2, R24 ;  /* 0x0000001802197220 */ /* 0x004fc40000400000 */
[----:B------:R-:W-:-:S03]  /*7bf20*/  FMUL R24, R2, R23 ;  /* 0x0000001702187220 */ /* 0x000fc60000400000 */
[----:B------:R-:W-:Y:S02]  /*7bf30*/  STL [R1+0x5d8], R25 ;  /* 0x0005d81901007387 */ /* 0x000fe40000100800 */
[----:B------:R-:W-:Y:S02]  /*7bf40*/  STL [R1+0x5dc], R24 ;  /* 0x0005dc1801007387 */ /* 0x000fe40000100800 */
[C---:B-1----:R-:W-:Y:S02]  /*7bf50*/  FMUL R6, R2.reuse, R7 ;  /* 0x0000000702067220 */ /* 0x042fe40000400000 */
[C---:B------:R-:W-:Y:S02]  /*7bf60*/  FMUL R23, R2.reuse, R3 ;  /* 0x0000000302177220 */ /* 0x040fe40000400000 */
[----:B------:R-:W0:Y:S01]  /*7bf70*/  LDL.LU R3, [R1+0x1278] ;  /* 0x0012780001037983 */ /* 0x000e220000300800 */
[----:B------:R1:W-:Y:S03]  /*7bf80*/  STL [R1+0x5e8], R6 ;  /* 0x0005e80601007387 */ /* 0x0003e60000100800 */
[----:B-1----:R-:W2:Y:S01]  /*7bf90*/  LDL.64 R6, [R1+0x1498] ;  /* 0x0014980001067983 */ /* 0x002ea20000100a00 */
[----:B------:R1:W-:Y:S02]  /*7bfa0*/  STL [R1+0x5ec], R23 ;  /* 0x0005ec1701007387 */ /* 0x0003e40000100800 */
[----:B-1----:R-:W-:-:S05]  /*7bfb0*/  FMUL R23, R2, R22 ;  /* 0x0000001602177220 */ /* 0x002fca0000400000 */
[----:B------:R-:W-:Y:S01]  /*7bfc0*/  STL [R1+0x5f8], R23 ;  /* 0x0005f81701007387 */ /* 0x000fe20000100800 */
[----:B---3--:R-:W-:-:S05]  /*7bfd0*/  FMUL R22, R2, R21 ;  /* 0x0000001502167220 */ /* 0x008fca0000400000 */
[----:B------:R-:W-:Y:S01]  /*7bfe0*/  STL [R1+0x5fc], R22 ;  /* 0x0005fc1601007387 */ /* 0x000fe20000100800 */
[C---:B------:R-:W-:Y:S02]  /*7bff0*/  FMUL R21, R2.reuse, R20 ;  /* 0x0000001402157220 */ /* 0x040fe40000400000 */
        /* <DEDUP_REMOVED lines=14> */
[----:B------:R-:W-:-:S02]  /*7c0e0*/  FMUL R10, R2, R8 ;  /* 0x00000008020a7220 */ /* 0x000fc40000400000 */
[----:B------:R3:W-:Y:S01]  /*7c0f0*/  STL [R1+0x64c], R11 ;  /* 0x00064c0b01007387 */ /* 0x0007e20000100800 */
[----:B-1----:R-:W4:Y:S02]  /*7c100*/  LDL.LU R12, [R1+0x127c] ;  /* 0x00127c00010c7983 */ /* 0x002f240000300800 */
[----:B------:R1:W-:Y:S02]  /*7c110*/  STL [R1+0x658], R10 ;  /* 0x0006580a01007387 */ /* 0x0003e40000100800 */
[----:B---3--:R-:W3:Y:S02]  /*7c120*/  LDL.LU R11, [R1+0xe90] ;  /* 0x000e9000010b7983 */ /* 0x008ee40000300800 */
[----:B------:R-:W-:-:S05]  /*7c130*/  FMUL R8, R2, R9 ;  /* 0x0000000902087220 */ /* 0x000fca0000400000 */
[----:B------:R0:W-:Y:S01]  /*7c140*/  STL [R1+0x65c], R8 ;  /* 0x00065c0801007387 */ /* 0x0001e20000100800 */
[----:B-1----:R-:W3:Y:S02]  /*7c150*/  LDL.LU R10, [R1+0xe94] ;  /* 0x000e9400010a7983 */ /* 0x002ee40000300800 */
[----:B------:R-:W3:Y:S02]  /*7c160*/  LDL.LU R9, [R1+0xe80] ;  /* 0x000e800001097983 */ /* 0x000ee40000300800 */
[----:B0-----:R-:W-:-:S05]  /*7c170*/  FFMA R3, R2, R3, R4 ;  /* 0x0000000302037223 */ /* 0x001fca0000000004 */
[----:B------:R2:W-:Y:S01]  /*7c180*/  STL [R1+0x1278], R3 ;  /* 0x0012780301007387 */ /* 0x0005e20000100800 */
[----:B------:R-:W3:Y:S02]  /*7c190*/  LDL.LU R8, [R1+0xe84] ;  /* 0x000e840001087983 */ /* 0x000ee40000300800 */
[----:B------:R-:W-:Y:S02]  /*7c1a0*/  FADD R4, -R19, R29 ;  /* 0x0000001d13047221 */ /* 0x000fe40000000100 */
[----:B------:R-:W3:Y:S01]  /*7c1b0*/  LDL.LU R20, [R1+0xe70] ;  /* 0x000e700001147983 */ /* 0x000ee20000300800 */
[----:B------:R-:W3:Y:S01]  /*7c1c0*/  LDL.LU R19, [R1+0xe74] ;  /* 0x000e740001137983 */ /* 0x000ee20000300800 */
[----:B------:R-:W3:Y:S02]  /*7c1d0*/  LDL.LU R18, [R1+0xe60] ;  /* 0x000e600001127983 */ /* 0x000ee40000300800 */
[----:B------:R-:W3:Y:S02]  /*7c1e0*/  LDL.LU R17, [R1+0xe64] ;  /* 0x000e640001117983 */ /* 0x000ee40000300800 */
[----:B------:R-:W3:Y:S02]  /*7c1f0*/  LDL.LU R14, [R1+0xe50] ;  /* 0x000e5000010e7983 */ /* 0x000ee40000300800 */
[----:B------:R-:W-:-:S02]  /*7c200*/  FMUL R4, R4, 1.4426950216293334961 ;  /* 0x3fb8aa3b04047820 */ /* 0x000fc40000400000 */
[----:B--2---:R-:W-:Y:S02]  /*7c210*/  IMAD.WIDE R2, R16, 0x2, R6 ;  /* 0x0000000210027825 */ /* 0x004fe400078e0206 */
[----:B------:R-:W2:Y:S04]  /*7c220*/  LDL.LU R7, [R1+0xe54] ;  /* 0x000e540001077983 */ /* 0x000ea80000300800 */
[----:B------:R0:W2:Y:S04]  /*7c230*/  LDG.E.U16 R21, [R2.64] ;  /* 0x0000000402157981 */ /* 0x0000a8000c1e1500 */
[----:B------:R-:W1:Y:S01]  /*7c240*/  LDS R6, [R15.X8+0x41900] ;  /* 0x041900000f067984 */ /* 0x000e620000008800 */
[----:B0-----:R0:W0:Y:S01]  /*7c250*/  MUFU.EX2 R2, R4 ;  /* 0x0000000400027308 */ /* 0x0010220000000800 */
[----:B----4-:R-:W-:-:S02]  /*7c260*/  FFMA R12, R0, R12, R5 ;  /* 0x0000000c000c7223 */ /* 0x010fc40000000005 */
[----:B---3--:R-:W-:-:S03]  /*7c270*/  FMUL R3, R0, R11 ;  /* 0x0000000b00037220 */ /* 0x008fc60000400000 */
[----:B------:R-:W-:Y:S01]  /*7c280*/  STL [R1+0x127c], R12 ;  /* 0x00127c0c01007387 */ /* 0x000fe20000100800 */
[----:B0-----:R-:W3:Y:S03]  /*7c290*/  LDL.LU R4, [R1+0xe40] ;  /* 0x000e400001047983 */ /* 0x001ee60000300800 */
[----:B------:R0:W-:Y:S04]  /*7c2a0*/  STL [R1+0x660], R3 ;  /* 0x0006600301007387 */ /* 0x0001e80000100800 */
[----:B0-----:R-:W4:Y:S01]  /*7c2b0*/  LDL.LU R3, [R1+0xe44] ;  /* 0x000e440001037983 */ /* 0x001f220000300800 */
[C---:B------:R-:W-:Y:S02]  /*7c2c0*/  FMUL R5, R0.reuse, R10 ;  /* 0x0000000a00057220 */ /* 0x040fe40000400000 */
[----:B------:R-:W-:-:S03]  /*7c2d0*/  FMUL R9, R0, R9 ;  /* 0x0000000900097220 */ /* 0x000fc60000400000 */
[----:B------:R0:W-:Y:S01]  /*7c2e0*/  STL [R1+0x664], R5 ;  /* 0x0006640501007387 */ /* 0x0001e20000100800 */
[----:B------:R-:W4:Y:S02]  /*7c2f0*/  LDL.LU R13, [R1+0xe30] ;  /* 0x000e3000010d7983 */ /* 0x000f240000300800 */
[----:B------:R0:W-:Y:S02]  /*7c300*/  STL [R1+0x670], R9 ;  /* 0x0006700901007387 */ /* 0x0001e40000100800 */
[----:B------:R-:W4:Y:S02]  /*7c310*/  LDL.LU R12, [R1+0xe34] ;  /* 0x000e3400010c7983 */ /* 0x000f240000300800 */
[C---:B0-----:R-:W-:Y:S02]  /*7c320*/  FMUL R5, R0.reuse, R8 ;  /* 0x0000000800057220 */ /* 0x041fe40000400000 */
[----:B------:R-:W-:-:S03]  /*7c330*/  FMUL R20, R0, R20 ;  /* 0x0000001400147220 */ /* 0x000fc60000400000 */
[----:B------:R0:W-:Y:S01]  /*7c340*/  STL [R1+0x674], R5 ;  /* 0x0006740501007387 */ /* 0x0001e20000100800 */
[----:B------:R-:W4:Y:S02]  /*7c350*/  LDL.LU R11, [R1+0xe20] ;  /* 0x000e2000010b7983 */ /* 0x000f240000300800 */
[----:B------:R-:W4:Y:S02]  /*7c360*/  LDL.LU R10, [R1+0xe24] ;  /* 0x000e2400010a7983 */ /* 0x000f240000300800 */
[----:B------:R-:W4:Y:S02]  /*7c370*/  LDL.LU R9, [R1+0xe98] ;  /* 0x000e980001097983 */ /* 0x000f240000300800 */
[C---:B------:R-:W-:Y:S01]  /*7c380*/  FMUL R18, R0.reuse, R18 ;  /* 0x0000001200127220 */ /* 0x040fe20000400000 */
[----:B------:R-:W4:Y:S01]  /*7c390*/  LDL.LU R8, [R1+0xe9c] ;  /* 0x000e9c0001087983 */ /* 0x000f220000300800 */
[C---:B------:R-:W-:Y:S02]  /*7c3a0*/  FMUL R17, R0.reuse, R17 ;  /* 0x0000001100117220 */ /* 0x040fe40000400000 */
[C---:B0-----:R-:W-:Y:S01]  /*7c3b0*/  FMUL R5, R0.reuse, R19 ;  /* 0x0000001300057220 */ /* 0x041fe20000400000 */
[----:B------:R-:W-:Y:S04]  /*7c3c0*/  STL [R1+0x680], R20 ;  /* 0x0006801401007387 */ /* 0x000fe80000100800 */
[----:B------:R0:W-:Y:S01]  /*7c3d0*/  STL [R1+0x684], R5 ;  /* 0x0006840501007387 */ /* 0x0001e20000100800 */
[----:B------:R-:W-:Y:S02]  /*7c3e0*/  STL [R1+0x690], R18 ;  /* 0x0006901201007387 */ /* 0x000fe40000100800 */
[----:B------:R-:W-:Y:S02]  /*7c3f0*/  STL [R1+0x694], R17 ;  /* 0x0006941101007387 */ /* 0x000fe40000100800 */
[----:B0-----:R-:W-:-:S02]  /*7c400*/  FMUL R5, R0, R14 ;  /* 0x0000000e00057220 */ /* 0x001fc40000400000 */
[C---:B--2---:R-:W-:Y:S02]  /*7c410*/  FMUL R14, R0.reuse, R7 ;  /* 0x00000007000e7220 */ /* 0x044fe40000400000 */
[----:B------:R-:W2:Y:S01]  /*7c420*/  LDL.LU R7, [R1+0xe88] ;  /* 0x000e880001077983 */ /* 0x000ea20000300800 */
[----:B------:R-:W-:Y:S02]  /*7c430*/  STL [R1+0x81c], R21 ;  /* 0x00081c1501007387 */ /* 0x000fe40000100800 */
[----:B------:R0:W-:Y:S02]  /*7c440*/  STL [R1+0x6a0], R5 ;  /* 0x0006a00501007387 */ /* 0x0001e40000100800 */
[----:B0-----:R-:W2:Y:S01]  /*7c450*/  LDL.LU R5, [R1+0xe8c] ;  /* 0x000e8c0001057983 */ /* 0x001ea20000300800 */
[----:B------:R4:W-:Y:S02]  /*7c460*/  STL [R1+0x6a4], R14 ;  /* 0x0006a40e01007387 */ /* 0x0009e40000100800 */
[----:B---3--:R-:W-:-:S02]  /*7c470*/  FMUL R17, R0, R4 ;  /* 0x0000000400117220 */ /* 0x008fc40000400000 */
[----:B------:R-:W3:Y:S03]  /*7c480*/  LDL.LU R4, [R1+0xe78] ;  /* 0x000e780001047983 */ /* 0x000ee60000300800 */
[----:B------:R-:W-:Y:S02]  /*7c490*/  STL [R1+0x6b0], R17 ;  /* 0x0006b01101007387 */ /* 0x000fe40000100800 */
[C---:B----4-:R-:W-:Y:S02]  /*7c4a0*/  FMUL R14, R0.reuse, R3 ;  /* 0x00000003000e7220 */ /* 0x050fe40000400000 */
[----:B------:R-:W4:Y:S03]  /*7c4b0*/  LDL.LU R3, [R1+0xe7c] ;  /* 0x000e7c0001037983 */ /* 0x000f260000300800 */
[----:B------:R-:W-:Y:S02]  /*7c4c0*/  STL [R1+0x6b4], R14 ;  /* 0x0006b40e01007387 */ /* 0x000fe40000100800 */
[----:B------:R-:W-:-:S02]  /*7c4d0*/  FMUL R13, R0, R13 ;  /* 0x0000000d000d7220 */ /* 0x000fc40000400000 */
[----:B------:R-:W-:-:S03]  /*7c4e0*/  FMUL R12, R0, R12 ;  /* 0x0000000c000c7220 */ /* 0x000fc60000400000 */
[----:B------:R0:W-:Y:S02]  /*7c4f0*/  STL [R1+0x6c0], R13 ;  /* 0x0006c00d01007387 */ /* 0x0001e40000100800 */
[----:B------:R0:W-:Y:S02]  /*7c500*/  STL [R1+0x6c4], R12 ;  /* 0x0006c40c01007387 */ /* 0x0001e40000100800 */
[C---:B------:R-:W-:Y:S02]  /*7c510*/  FMUL R11, R0.reuse, R11 ;  /* 0x0000000b000b7220 */ /* 0x040fe40000400000 */
[----:B------:R-:W-:Y:S02]  /*7c520*/  FMUL R10, R0, R10 ;  /* 0x0000000a000a7220 */ /* 0x000fe40000400000 */
[C---:B------:R-:W-:Y:S01]  /*7c530*/  FMUL R9, R2.reuse, R9 ;  /* 0x0000000902097220 */ /* 0x040fe20000400000 */
[----:B------:R-:W-:Y:S02]  /*7c540*/  STL [R1+0x6d0], R11 ;  /* 0x0006d00b01007387 */ /* 0x000fe40000100800 */
[----:B------:R-:W-:Y:S02]  /*7c550*/  STL [R1+0x6d4], R10 ;  /* 0x0006d40a01007387 */ /* 0x000fe40000100800 */
[----:B------:R-:W-:-:S02]  /*7c560*/  FMUL R0, R2, R8 ;  /* 0x0000000802007220 */ /* 0x000fc40000400000 */
[----:B0-----:R-:W4:Y:S01]  /*7c570*/  LDL.LU R13, [R1+0xe68] ;  /* 0x000e6800010d7983 */ /* 0x001f220000300800 */
[----:B------:R0:W-:Y:S01]  /*7c580*/  STL [R1+0x668], R9 ;  /* 0x0006680901007387 */ /* 0x0001e20000100800 */
[----:B------:R-:W4:Y:S02]  /*7c590*/  LDL.LU R12, [R1+0xe6c] ;  /* 0x000e6c00010c7983 */ /* 0x000f240000300800 */
[----:B------:R1:W-:Y:S02]  /*7c5a0*/  STL [R1+0x66c], R0 ;  /* 0x00066c0001007387 */ /* 0x0003e40000100800 */
[----:B------:R-:W4:Y:S01]  /*7c5b0*/  LDL.LU R19, [R1+0xe58] ;  /* 0x000e580001137983 */ /* 0x000f220000300800 */
[----:B------:R-:W4:Y:S04]  /*7c5c0*/  LDL.LU R18, [R1+0xe5c] ;  /* 0x000e5c0001127983 */ /* 0x000f280000300800 */
[----:B0-----:R-:W4:Y:S01]  /*7c5d0*/  LDL.LU R9, [R1+0xe48] ;  /* 0x000e480001097983 */ /* 0x001f220000300800 */
[----:B------:R-:W4:Y:S02]  /*7c5e0*/  LDL.LU R8, [R1+0xe4c] ;  /* 0x000e4c0001087983 */ /* 0x000f240000300800 */
[----:B------:R-:W4:Y:S02]  /*7c5f0*/  LDL.LU R17, [R1+0xe38] ;  /* 0x000e380001117983 */ /* 0x000f240000300800 */
[----:B--2---:R-:W-:-:S05]  /*7c600*/  FMUL R7, R2, R7 ;  /* 0x0000000702077220 */ /* 0x004fca0000400000 */
[----:B------:R0:W-:Y:S01]  /*7c610*/  STL [R1+0x678], R7 ;  /* 0x0006780701007387 */ /* 0x0001e20000100800 */
[----:B------:R-:W2:Y:S02]  /*7c620*/  LDL.LU R14, [R1+0xe3c] ;  /* 0x000e3c00010e7983 */ /* 0x000ea40000300800 */
[----:B-1----:R-:W-:-:S05]  /*7c630*/  FMUL R0, R2, R5 ;  /* 0x0000000502007220 */ /* 0x002fca0000400000 */
[----:B------:R4:W-:Y:S01]  /*7c640*/  STL [R1+0x67c], R0 ;  /* 0x00067c0001007387 */ /* 0x0009e20000100800 */
[----:B0-----:R-:W2:Y:S02]  /*7c650*/  LDL.LU R7, [R1+0xe28] ;  /* 0x000e280001077983 */ /* 0x001ea40000300800 */
[----:B---3--:R-:W-:-:S05]  /*7c660*/  FMUL R4, R2, R4 ;  /* 0x0000000402047220 */ /* 0x008fca0000400000 */
[----:B------:R-:W-:Y:S01]  /*7c670*/  STL [R1+0x688], R4 ;  /* 0x0006880401007387 */ /* 0x000fe20000100800 */
[----:B----4-:R-:W-:-:S03]  /*7c680*/  FMUL R0, R2, R3 ;  /* 0x0000000302007220 */ /* 0x010fc60000400000 */
[----:B------:R-:W3:Y:S02]  /*7c690*/  LDL.LU R3, [R1+0xe2c] ;  /* 0x000e2c0001037983 */ /* 0x000ee40000300800 */
[----:B------:R0:W-:Y:S02]  /*7c6a0*/  STL [R1+0x68c], R0 ;  /* 0x00068c0001007387 */ /* 0x0001e40000100800 */
[----:B0-----:R-:W4:Y:S01]  /*7c6b0*/  LDL.LU R0, [R1+0x12b0] ;  /* 0x0012b00001007983 */ /* 0x001f220000300800 */
[----:B------:R-:W4:Y:S02]  /*7c6c0*/  LDL.64 R10, [R1+0x1490] ;  /* 0x00149000010a7983 */ /* 0x000f240000100a00 */
[----:B------:R-:W4:Y:S02]  /*7c6d0*/  LDL.64 R4, [R1+0x1488] ;  /* 0x0014880001047983 */ /* 0x000f240000100a00 */
[C---:B------:R-:W-:Y:S02]  /*7c6e0*/  FMUL R21, R2.reuse, R13 ;  /* 0x0000000d02157220 */ /* 0x040fe40000400000 */
[----:B------:R-:W-:-:S02]  /*7c6f0*/  FMUL R20, R2, R12 ;  /* 0x0000000c02147220 */ /* 0x000fc40000400000 */
[----:B------:R-:W4:Y:S01]  /*7c700*/  LDL.64 R12, [R1+0x1480] ;  /* 0x00148000010c7983 */ /* 0x000f220000100a00 */
[----:B------:R0:W-:Y:S02]  /*7c710*/  STL [R1+0x698], R21 ;  /* 0x0006981501007387 */ /* 0x0001e40000100800 */
[----:B------:R1:W-:Y:S02]  /*7c720*/  STL [R1+0x69c], R20 ;  /* 0x00069c1401007387 */ /* 0x0003e40000100800 */
[C---:B0-----:R-:W-:Y:S02]  /*7c730*/  FMUL R21, R2.reuse, R19 ;  /* 0x0000001302157220 */ /* 0x041fe40000400000 */
[C---:B-1----:R-:W-:Y:S02]  /*7c740*/  FMUL R20, R2.reuse, R18 ;  /* 0x0000001202147220 */ /* 0x042fe40000400000 */
[C---:B------:R-:W-:Y:S02]  /*7c750*/  FMUL R19, R2.reuse, R9 ;  /* 0x0000000902137220 */ /* 0x040fe40000400000 */
[C---:B------:R-:W-:Y:S01]  /*7c760*/  FMUL R18, R2.reuse, R8 ;  /* 0x0000000802127220 */ /* 0x040fe20000400000 */
[----:B------:R-:W-:Y:S01]  /*7c770*/  STL [R1+0x6a8], R21 ;  /* 0x0006a81501007387 */ /* 0x000fe20000100800 */
[----:B------:R0:W-:Y:S02]  /*7c780*/  STL [R1+0x6ac], R20 ;  /* 0x0006ac1401007387 */ /* 0x0001e40000100800 */
[----:B------:R-:W4:Y:S02]  /*7c790*/  LDL.64 R8, [R1+0x1478] ;  /* 0x0014780001087983 */ /* 0x000f240000100a00 */
[----:B------:R-:W-:Y:S02]  /*7c7a0*/  STL [R1+0x6b8], R19 ;  /* 0x0006b81301007387 */ /* 0x000fe40000100800 */
[----:B------:R-:W-:-:S02]  /*7c7b0*/  FMUL R17, R2, R17 ;  /* 0x0000001102117220 */ /* 0x000fc40000400000 */
[C---:B--2---:R-:W-:Y:S01]  /*7c7c0*/  FMUL R14, R2.reuse, R14 ;  /* 0x0000000e020e7220 */ /* 0x044fe20000400000 */
[----:B0-----:R-:W4:Y:S01]  /*7c7d0*/  LDL.64 R20, [R1+0x1470] ;  /* 0x0014700001147983 */ /* 0x001f220000100a00 */
[----:B------:R0:W-:Y:S02]  /*7c7e0*/  STL [R1+0x6bc], R18 ;  /* 0x0006bc1201007387 */ /* 0x0001e40000100800 */
[----:B------:R-:W4:Y:S02]  /*7c7f0*/  LDL.64 R22, [R1+0x1468] ;  /* 0x0014680001167983 */ /* 0x000f240000100a00 */
[----:B------:R-:W-:Y:S02]  /*7c800*/  STL [R1+0x6c8], R17 ;  /* 0x0006c81101007387 */ /* 0x000fe40000100800 */
[C---:B------:R-:W-:Y:S01]  /*7c810*/  FMUL R7, R2.reuse, R7 ;  /* 0x0000000702077220 */ /* 0x040fe20000400000 */
[----:B------:R-:W-:Y:S04]  /*7c820*/  STL [R1+0x6cc], R14 ;  /* 0x0006cc0e01007387 */ /* 0x000fe80000100800 */
[----:B------:R1:W-:Y:S01]  /*7c830*/  STL [R1+0x6d8], R7 ;  /* 0x0006d80701007387 */ /* 0x0003e20000100800 */
[----:B---3--:R-:W-:-:S05]  /*7c840*/  FMUL R3, R2, R3 ;  /* 0x0000000302037220 */ /* 0x008fca0000400000 */
[----:B------:R3:W-:Y:S01]  /*7c850*/  STL [R1+0x6dc], R3 ;  /* 0x0006dc0301007387 */ /* 0x0007e20000100800 */
[----:B0-----:R-:W2:Y:S02]  /*7c860*/  LDL.64 R18, [R1+0x1460] ;  /* 0x0014600001127983 */ /* 0x001ea40000100a00 */
[----:B----4-:R-:W-:Y:S02]  /*7c870*/  FFMA R0, R2, R0, R6 ;  /* 0x0000000002007223 */ /* 0x010fe40000000006 */
[----:B-1----:R-:W-:-:S03]  /*7c880*/  IMAD.WIDE R6, R16, 0x2, R10 ;  /* 0x0000000210067825 */ /* 0x002fc600078e020a */
[----:B------:R0:W-:Y:S01]  /*7c890*/  STL [R1+0x12b0], R0 ;  /* 0x0012b00001007387 */ /* 0x0001e20000100800 */
[----:B------:R-:W4:Y:S02]  /*7c8a0*/  LDL.64 R10, [R1+0x1458] ;  /* 0x00145800010a7983 */ /* 0x000f240000100a00 */
[C---:B------:R-:W-:Y:S01]  /*7c8b0*/  IMAD.WIDE R4, R16.reuse, 0x2, R4 ;  /* 0x0000000210047825 */ /* 0x040fe200078e0204 */
[----:B------:R1:W4:Y:S04]  /*7c8c0*/  LDG.E.U16 R26, [R6.64] ;  /* 0x00000004061a7981 */ /* 0x000328000c1e1500 */
[----:B------:R0:W4:Y:S01]  /*7c8d0*/  LDG.E.U16 R27, [R4.64] ;  /* 0x00000004041b7981 */ /* 0x000122000c1e1500 */
[----:B---3--:R-:W-:-:S03]  /*7c8e0*/  IMAD.WIDE R2, R16, 0x2, R12 ;  /* 0x0000000210027825 */ /* 0x008fc600078e020c */
[----:B------:R-:W3:Y:S04]  /*7c8f0*/  LDL.64 R12, [R1+0x1450] ;  /* 0x00145000010c7983 */ /* 0x000ee80000100a00 */
[----:B------:R0:W3:Y:S01]  /*7c900*/  LDG.E.U16 R29, [R2.64] ;  /* 0x00000004021d7981 */ /* 0x0000e2000c1e1500 */
[----:B-1----:R-:W-:-:S03]  /*7c910*/  IMAD.WIDE R6, R16, 0x2, R8 ;  /* 0x0000000210067825 */ /* 0x002fc600078e0208 */
[----:B------:R-:W3:Y:S04]  /*7c920*/  LDL.64 R8, [R1+0x1448] ;  /* 0x0014480001087983 */ /* 0x000ee80000100a00 */
[----:B0-----:R2:W3:Y:S01]  /*7c930*/  LDG.E.U16 R0, [R6.64] ;  /* 0x0000000406007981 */ /* 0x0014e2000c1e1500 */
[----:B------:R-:W-:-:S03]  /*7c940*/  IMAD.WIDE R4, R16, 0x2, R20 ;  /* 0x0000000210047825 */ /* 0x000fc600078e0214 */
[----:B------:R-:W3:Y:S01]  /*7c950*/  LDL.64 R20, [R1+0x1440] ;  /* 0x0014400001147983 */ /* 0x000ee20000100a00 */
[----:B------:R-:W-:-:S04]  /*7c960*/  IMAD.WIDE R2, R16, 0x2, R22 ;  /* 0x0000000210027825 */ /* 0x000fc800078e0216 */
[----:B------:R-:W3:Y:S01]  /*7c970*/  LDL.64 R22, [R1+0x1438] ;  /* 0x0014380001167983 */ /* 0x000ee20000100a00 */
[----:B------:R4:W3:Y:S04]  /*7c980*/  LDG.E.U16 R24, [R4.64] ;  /* 0x0000000404187981 */ /* 0x0008e8000c1e1500 */
[----:B------:R3:W3:Y:S01]  /*7c990*/  LDG.E.U16 R25, [R2.64] ;  /* 0x0000000402197981 */ /* 0x0006e2000c1e1500 */
[----:B--2---:R-:W-:-:S03]  /*7c9a0*/  IMAD.WIDE R6, R16, 0x2, R18 ;  /* 0x0000000210067825 */ /* 0x004fc600078e0212 */
[----:B------:R-:W2:Y:S04]  /*7c9b0*/  LDL.64 R18, [R1+0x1430] ;  /* 0x0014300001127983 */ /* 0x000ea80000100a00 */
[----:B------:R0:W2:Y:S01]  /*7c9c0*/  LDG.E.U16 R14, [R6.64] ;  /* 0x00000004060e7981 */ /* 0x0000a2000c1e1500 */
[----:B----4-:R-:W-:-:S03]  /*7c9d0*/  IMAD.WIDE R4, R16, 0x2, R10 ;  /* 0x0000000210047825 */ /* 0x010fc600078e020a */
[----:B------:R-:W4:Y:S04]  /*7c9e0*/  LDL.64 R10, [R1+0x1428] ;  /* 0x00142800010a7983 */ /* 0x000f280000100a00 */
[----:B------:R1:W4:Y:S01]  /*7c9f0*/  LDG.E.U16 R17, [R4.64] ;  /* 0x0000000404117981 */ /* 0x000322000c1e1500 */
[----:B---3--:R-:W-:-:S03]  /*7ca00*/  IMAD.WIDE R2, R16, 0x2, R12 ;  /* 0x0000000210027825 */ /* 0x008fc600078e020c */
[----:B------:R-:W3:Y:S04]  /*7ca10*/  LDL.64 R12, [R1+0x1420] ;  /* 0x00142000010c7983 */ /* 0x000ee80000100a00 */
[----:B------:R0:W3:Y:S02]  /*7ca20*/  LDG.E.U16 R28, [R2.64] ;  /* 0x00000004021c7981 */ /* 0x0000e4000c1e1500 */
[C---:B0-----:R-:W-:Y:S02]  /*7ca30*/  IMAD.WIDE R6, R16.reuse, 0x2, R8 ;  /* 0x0000000210067825 */ /* 0x041fe400078e0208 */
[----:B------:R-:W3:Y:S02]  /*7ca40*/  LDL.64 R8, [R1+0x1418] ;  /* 0x0014180001087983 */ /* 0x000ee40000100a00 */
[----:B-1----:R-:W-:-:S02]  /*7ca50*/  IMAD.WIDE R4, R16, 0x2, R20 ;  /* 0x0000000210047825 */ /* 0x002fc400078e0214 */
[----:B------:R-:W3:Y:S02]  /*7ca60*/  LDL.64 R20, [R1+0x1410] ;  /* 0x0014100001147983 */ /* 0x000ee40000100a00 */
[C---:B------:R-:W-:Y:S02]  /*7ca70*/  IMAD.WIDE R2, R16.reuse, 0x2, R22 ;  /* 0x0000000210027825 */ /* 0x040fe400078e0216 */
[----:B------:R-:W3:Y:S02]  /*7ca80*/  LDL.64 R22, [R1+0x1408] ;  /* 0x0014080001167983 */ /* 0x000ee40000100a00 */
[----:B------:R0:W-:Y:S02]  /*7ca90*/  STL [R1+0x818], R26 ;  /* 0x0008181a01007387 */ /* 0x0001e40000100800 */
[----:B------:R1:W-:Y:S01]  /*7caa0*/  STL [R1+0x814], R27 ;  /* 0x0008141b01007387 */ /* 0x0003e20000100800 */
[----:B------:R1:W-:Y:S03]  /*7cab0*/  STL [R1+0x810], R29 ;  /* 0x0008101d01007387 */ /* 0x0003e60000100800 */
[----:B0-----:R2:W3:Y:S04]  /*7cac0*/  LDG.E.U16 R26, [R6.64] ;  /* 0x00000004061a7981 */ /* 0x0014e8000c1e1500 */
[----:B-1----:R4:W3:Y:S04]  /*7cad0*/  LDG.E.U16 R27, [R4.64] ;  /* 0x00000004041b7981 */ /* 0x0028e8000c1e1500 */
[----:B------:R3:W3:Y:S01]  /*7cae0*/  LDG.E.U16 R29, [R2.64] ;  /* 0x00000004021d7981 */ /* 0x0006e2000c1e1500 */
[----:B--2---:R-:W-:-:S03]  /*7caf0*/  IMAD.WIDE R6, R16, 0x2, R18 ;  /* 0x0000000210067825 */ /* 0x004fc600078e0212 */
[----:B------:R-:W2:Y:S01]  /*7cb00*/  LDL.64 R18, [R1+0x1400] ;  /* 0x0014000001127983 */ /* 0x000ea20000100a00 */
[----:B----4-:R-:W-:-:S03]  /*7cb10*/  IMAD.WIDE R4, R16, 0x2, R10 ;  /* 0x0000000210047825 */ /* 0x010fc600078e020a */
[----:B------:R-:W4:Y:S01]  /*7cb20*/  LDL.64 R10, [R1+0x13f8] ;  /* 0x0013f800010a7983 */ /* 0x000f220000100a00 */
[----:B---3--:R-:W-:-:S03]  /*7cb30*/  IMAD.WIDE R2, R16, 0x2, R12 ;  /* 0x0000000210027825 */ /* 0x008fc600078e020c */
[----:B------:R-:W3:Y:S01]  /*7cb40*/  LDL.64 R12, [R1+0x13f0] ;  /* 0x0013f000010c7983 */ /* 0x000ee20000100a00 */
[----:B------:R0:W-:Y:S02]  /*7cb50*/  STL [R1+0x80c], R0 ;  /* 0x00080c0001007387 */ /* 0x0001e40000100800 */
[----:B------:R1:W-:Y:S02]  /*7cb60*/  STL [R1+0x808], R24 ;  /* 0x0008081801007387 */ /* 0x0003e40000100800 */
[----:B------:R1:W-:Y:S01]  /*7cb70*/  STL [R1+0x804], R25 ;  /* 0x0008041901007387 */ /* 0x0003e20000100800 */
[----:B0-----:R0:W3:Y:S04]  /*7cb80*/  LDG.E.U16 R0, [R6.64] ;  /* 0x0000000406007981 */ /* 0x0010e8000c1e1500 */
[----:B-1----:R1:W3:Y:S04]  /*7cb90*/  LDG.E.U16 R24, [R4.64] ;  /* 0x0000000404187981 */ /* 0x0022e8000c1e1500 */
[----:B------:R1:W3:Y:S01]  /*7cba0*/  LDG.E.U16 R25, [R2.64] ;  /* 0x0000000402197981 */ /* 0x0002e2000c1e1500 */
[----:B0-----:R-:W-:-:S03]  /*7cbb0*/  IMAD.WIDE R6, R16, 0x2, R8 ;  /* 0x0000000210067825 */ /* 0x001fc600078e0208 */
[----:B------:R-:W3:Y:S01]  /*7cbc0*/  LDL.64 R8, [R1+0x13e8] ;  /* 0x0013e80001087983 */ /* 0x000ee20000100a00 */
[----:B-1----:R-:W-:-:S03]  /*7cbd0*/  IMAD.WIDE R4, R16, 0x2, R20 ;  /* 0x0000000210047825 */ /* 0x002fc600078e0214 */
[----:B------:R-:W3:Y:S01]  /*7cbe0*/  LDL.64 R20, [R1+0x13e0] ;  /* 0x0013e00001147983 */ /* 0x000ee20000100a00 */
[----:B------:R-:W-:-:S04]  /*7cbf0*/  IMAD.WIDE R2, R16, 0x2, R22 ;  /* 0x0000000210027825 */ /* 0x000fc800078e0216 */
[----:B------:R-:W3:Y:S02]  /*7cc00*/  LDL.64 R22, [R1+0x13d8] ;  /* 0x0013d80001167983 */ /* 0x000ee40000100a00 */
[----:B------:R0:W-:Y:S01]  /*7cc10*/  STL [R1+0x800], R14 ;  /* 0x0008000e01007387 */ /* 0x0001e20000100800 */
        /* <DEDUP_REMOVED lines=93> */
[----:B------:R0:W-:Y:S02]  /*7d1f0*/  STL [R1+0x7a0], R0 ;  /* 0x0007a00001007387 */ /* 0x0001e40000100800 */
[----:B------:R-:W-:Y:S02]  /*7d200*/  STL [R1+0x788], R25 ;  /* 0x0007881901007387 */ /* 0x000fe40000100800 */
[----:B------:R1:W-:Y:S01]  /*7d210*/  STL [R1+0x78c], R24 ;  /* 0x00078c1801007387 */ /* 0x0003e20000100800 */
[----:B0-----:R2:W3:Y:S04]  /*7d220*/  LDG.E.U16 R0, [R6.64] ;  /* 0x0000000406007981 */ /* 0x0014e8000c1e1500 */
[----:B-1----:R-:W3:Y:S01]  /*7d230*/  LDL.64 R24, [R1+0x12f8] ;  /* 0x0012f80001187983 */ /* 0x002ee20000100a00 */
[----:B------:R0:W-:Y:S02]  /*7d240*/  STL [R1+0x784], R14 ;  /* 0x0007840e01007387 */ /* 0x0001e40000100800 */
[----:B------:R1:W-:Y:S01]  /*7d250*/  STL [R1+0x780], R17 ;  /* 0x0007801101007387 */ /* 0x0003e20000100800 */
[----:B0-----:R4:W3:Y:S01]  /*7d260*/  LDG.E.U16 R14, [R4.64] ;  /* 0x00000004040e7981 */ /* 0x0018e2000c1e1500 */
[----:B--2---:R-:W-:-:S03]  /*7d270*/  IMAD.WIDE R6, R16, 0x2, R18 ;  /* 0x0000000210067825 */ /* 0x004fc600078e0212 */
[----:B------:R-:W2:Y:S01]  /*7d280*/  LDL.64 R18, [R1+0x12d8] ;  /* 0x0012d80001127983 */ /* 0x000ea20000100a00 */
[----:B----4-:R-:W-:-:S03]  /*7d290*/  IMAD.WIDE R4, R16, 0x2, R10 ;  /* 0x0000000210047825 */ /* 0x010fc600078e020a */
[----:B------:R-:W4:Y:S01]  /*7d2a0*/  LDL.64 R10, [R1+0x12b8] ;  /* 0x0012b800010a7983 */ /* 0x000f220000100a00 */
[----:B------:R-:W-:-:S05]  /*7d2b0*/  IMAD.WIDE R2, R16, 0x2, R22 ;  /* 0x0000000210027825 */ /* 0x000fca00078e0216 */
[----:B-1----:R3:W4:Y:S02]  /*7d2c0*/  LDG.E.U16 R17, [R2.64] ;  /* 0x0000000402117981 */ /* 0x002724000c1e1500 */
[C---:B---3--:R-:W-:Y:S02]  /*7d2d0*/  IMAD.WIDE R2, R16.reuse, 0x2, R12 ;  /* 0x0000000210027825 */ /* 0x048fe400078e020c */
[----:B------:R-:W3:Y:S02]  /*7d2e0*/  LDL.64 R12, [R1+0x1290] ;  /* 0x00129000010c7983 */ /* 0x000ee40000100a00 */
[----:B------:R0:W-:Y:S02]  /*7d2f0*/  STL [R1+0x76c], R28 ;  /* 0x00076c1c01007387 */ /* 0x0001e40000100800 */
[----:B------:R1:W-:Y:S04]  /*7d300*/  STL [R1+0x768], R26 ;  /* 0x0007681a01007387 */ /* 0x0003e80000100800 */
[----:B0-----:R0:W3:Y:S01]  /*7d310*/  LDG.E.U16 R28, [R6.64] ;  /* 0x00000004061c7981 */ /* 0x0010e2000c1e1500 */
[----:B------:R0:W-:Y:S02]  /*7d320*/  STL [R1+0x764], R27 ;  /* 0x0007641b01007387 */ /* 0x0001e40000100800 */
[----:B------:R-:W3:Y:S01]  /*7d330*/  LDL.64 R22, [R1+0x1240] ;  /* 0x0012400001167983 */ /* 0x000ee20000100a00 */
[----:B-1----:R1:W3:Y:S04]  /*7d340*/  LDG.E.U16 R26, [R4.64] ;  /* 0x00000004041a7981 */ /* 0x0022e8000c1e1500 */
[----:B0-----:R0:W3:Y:S01]  /*7d350*/  LDG.E.U16 R27, [R2.64] ;  /* 0x00000004021b7981 */ /* 0x0010e2000c1e1500 */
[----:B------:R-:W-:-:S04]  /*7d360*/  IMAD.WIDE R6, R16, 0x2, R8 ;  /* 0x0000000210067825 */ /* 0x000fc800078e0208 */
[----:B------:R-:W3:Y:S02]  /*7d370*/  LDL.64 R8, [R1+0x1268] ;  /* 0x0012680001087983 */ /* 0x000ee40000100a00 */
[C---:B-1----:R-:W-:Y:S02]  /*7d380*/  IMAD.WIDE R4, R16.reuse, 0x2, R20 ;  /* 0x0000000210047825 */ /* 0x042fe400078e0214 */
[----:B------:R-:W3:Y:S02]  /*7d390*/  LDL.64 R20, [R1+0x1220] ;  /* 0x0012200001147983 */ /* 0x000ee40000100a00 */
[----:B------:R1:W-:Y:S02]  /*7d3a0*/  STL [R1+0x760], R29 ;  /* 0x0007601d01007387 */ /* 0x0003e40000100800 */
[C---:B0-----:R-:W-:Y:S02]  /*7d3b0*/  IMAD.WIDE R2, R16.reuse, 0x2, R24 ;  /* 0x0000000210027825 */ /* 0x041fe400078e0218 */
[----:B------:R2:W3:Y:S04]  /*7d3c0*/  LDG.E.U16 R25, [R6.64] ;  /* 0x0000000406197981 */ /* 0x0004e8000c1e1500 */
[----:B-1----:R4:W3:Y:S04]  /*7d3d0*/  LDG.E.U16 R29, [R4.64] ;  /* 0x00000004041d7981 */ /* 0x0028e8000c1e1500 */
[----:B------:R0:W-:Y:S04]  /*7d3e0*/  STL [R1+0x74c], R0 ;  /* 0x00074c0001007387 */ /* 0x0001e80000100800 */
[----:B0-----:R3:W3:Y:S01]  /*7d3f0*/  LDG.E.U16 R0, [R2.64] ;  /* 0x0000000402007981 */ /* 0x0016e2000c1e1500 */
[----:B--2---:R-:W-:-:S03]  /*7d400*/  IMAD.WIDE R6, R16, 0x2, R18 ;  /* 0x0000000210067825 */ /* 0x004fc600078e0212 */
[----:B------:R-:W2:Y:S01]  /*7d410*/  LDL.64 R18, [R1+0x1390] ;  /* 0x0013900001127983 */ /* 0x000ea20000100a00 */
[----:B----4-:R-:W-:-:S03]  /*7d420*/  IMAD.WIDE R4, R16, 0x2, R10 ;  /* 0x0000000210047825 */ /* 0x010fc600078e020a */
[----:B------:R-:W4:Y:S01]  /*7d430*/  LDL.64 R10, [R1+0x11f8] ;  /* 0x0011f800010a7983 */ /* 0x000f220000100a00 */
[----:B------:R0:W-:Y:S03]  /*7d440*/  STL [R1+0x748], R14 ;  /* 0x0007480e01007387 */ /* 0x0001e60000100800 */
[----:B0-----:R0:W4:Y:S01]  /*7d450*/  LDG.E.U16 R14, [R6.64] ;  /* 0x00000004060e7981 */ /* 0x001122000c1e1500 */
[----:B---3--:R-:W-:-:S03]  /*7d460*/  IMAD.WIDE R2, R16, 0x2, R12 ;  /* 0x0000000210027825 */ /* 0x008fc600078e020c */
[----:B------:R-:W3:Y:S01]  /*7d470*/  LDL.64 R12, [R1+0x1378] ;  /* 0x00137800010c7983 */ /* 0x000ee20000100a00 */
[----:B------:R1:W-:Y:S03]  /*7d480*/  STL [R1+0x744], R17 ;  /* 0x0007441101007387 */ /* 0x0003e60000100800 */
[----:B------:R0:W-:Y:S04]  /*7d490*/  STL [R1+0x740], R28 ;  /* 0x0007401c01007387 */ /* 0x0001e80000100800 */
[----:B-1----:R1:W3:Y:S04]  /*7d4a0*/  LDG.E.U16 R17, [R4.64] ;  /* 0x0000000404117981 */ /* 0x0022e8000c1e1500 */
[----:B0-----:R0:W3:Y:S01]  /*7d4b0*/  LDG.E.U16 R28, [R2.64] ;  /* 0x00000004021c7981 */ /* 0x0010e2000c1e1500 */
[----:B------:R-:W-:-:S03]  /*7d4c0*/  IMAD.WIDE R6, R16, 0x2, R8 ;  /* 0x0000000210067825 */ /* 0x000fc600078e0208 */
[----:B------:R-:W3:Y:S01]  /*7d4d0*/  LDL.64 R8, [R1+0x1370] ;  /* 0x0013700001087983 */ /* 0x000ee20000100a00 */
[----:B------:R-:W-:Y:S02]  /*7d4e0*/  STL [R1+0x718], R27 ;  /* 0x0007181b01007387 */ /* 0x000fe40000100800 */
[----:B------:R1:W-:Y:S02]  /*7d4f0*/  STL [R1+0x71c], R26 ;  /* 0x00071c1a01007387 */ /* 0x0003e40000100800 */
[C---:B0-----:R-:W-:Y:S02]  /*7d500*/  IMAD.WIDE R2, R16.reuse, 0x2, R20 ;  /* 0x0000000210027825 */ /* 0x041fe400078e0214 */
[----:B------:R2:W3:Y:S04]  /*7d510*/  LDG.E.U16 R21, [R6.64] ;  /* 0x0000000406157981 */ /* 0x0004e8000c1e1500 */
[----:B-1----:R-:W3:Y:S01]  /*7d520*/  LDL.64 R26, [R1+0x1358] ;  /* 0x00135800011a7983 */ /* 0x002ee20000100a00 */
[----:B------:R-:W-:-:S03]  /*7d530*/  IMAD.WIDE R4, R16, 0x2, R22 ;  /* 0x0000000210047825 */ /* 0x000fc600078e0216 */
[----:B------:R0:W-:Y:S04]  /*7d540*/  STL [R1+0x714], R25 ;  /* 0x0007141901007387 */ /* 0x0001e80000100800 */
[----:B0-----:R-:W3:Y:S01]  /*7d550*/  LDL.64 R24, [R1+0x1350] ;  /* 0x0013500001187983 */ /* 0x001ee20000100a00 */
[----:B------:R0:W-:Y:S02]  /*7d560*/  STL [R1+0x710], R29 ;  /* 0x0007101d01007387 */ /* 0x0001e40000100800 */
[----:B------:R1:W-:Y:S02]  /*7d570*/  STL [R1+0x6c], R0 ;  /* 0x00006c0001007387 */ /* 0x0003e40000100800 */
[----:B------:R-:W3:Y:S01]  /*7d580*/  LDL.64 R22, [R1+0x1330] ;  /* 0x0013300001167983 */ /* 0x000ee20000100a00 */
[----:B0-----:R3:W3:Y:S04]  /*7d590*/  LDG.E.U16 R29, [R4.64] ;  /* 0x00000004041d7981 */ /* 0x0016e8000c1e1500 */
[----:B-1----:R4:W3:Y:S01]  /*7d5a0*/  LDG.E.U16 R0, [R2.64] ;  /* 0x0000000402007981 */ /* 0x0028e2000c1e1500 */
[----:B--2---:R-:W-:-:S03]  /*7d5b0*/  IMAD.WIDE R6, R16, 0x2, R18 ;  /* 0x0000000210067825 */ /* 0x004fc600078e0212 */
[----:B------:R-:W2:Y:S01]  /*7d5c0*/  LDL.64 R18, [R1+0x1338] ;  /* 0x0013380001127983 */ /* 0x000ea20000100a00 */
[----:B----4-:R-:W-:-:S03]  /*7d5d0*/  IMAD.WIDE R2, R16, 0x2, R10 ;  /* 0x0000000210027825 */ /* 0x010fc600078e020a */
[----:B------:R-:W4:Y:S04]  /*7d5e0*/  LDL.64 R10, [R1+0x1318] ;  /* 0x00131800010a7983 */ /* 0x000f280000100a00 */
[----:B------:R0:W-:Y:S04]  /*7d5f0*/  STL [R1+0x68], R14 ;  /* 0x0000680e01007387 */ /* 0x0001e80000100800 */
[----:B0-----:R-:W4:Y:S01]  /*7d600*/  LDG.E.U16 R14, [R2.64] ;  /* 0x00000004020e7981 */ /* 0x001f22000c1e1500 */
[----:B---3--:R-:W-:-:S03]  /*7d610*/  IMAD.WIDE R4, R16, 0x2, R12 ;  /* 0x0000000210047825 */ /* 0x008fc600078e020c */
[----:B------:R0:W-:Y:S04]  /*7d620*/  STL [R1+0x64], R17 ;  /* 0x0000641101007387 */ /* 0x0001e80000100800 */
[----:B------:R1:W-:Y:S04]  /*7d630*/  STL [R1+0x60], R28 ;  /* 0x0000601c01007387 */ /* 0x0003e80000100800 */
[----:B0-----:R0:W3:Y:S04]  /*7d640*/  LDG.E.U16 R17, [R6.64] ;  /* 0x0000000406117981 */ /* 0x0010e8000c1e1500 */
[----:B-1----:R1:W3:Y:S04]  /*7d650*/  LDG.E.U16 R28, [R4.64] ;  /* 0x00000004041c7981 */ /* 0x0022e8000c1e1500 */
[----:B------:R1:W-:Y:S01]  /*7d660*/  STL [R1+0x5c], R21 ;  /* 0x00005c1501007387 */ /* 0x0003e20000100800 */
[----:B0-----:R-:W-:-:S03]  /*7d670*/  IMAD.WIDE R6, R16, 0x2, R8 ;  /* 0x0000000210067825 */ /* 0x001fc600078e0208 */
[----:B------:R-:W3:Y:S01]  /*7d680*/  LDL.64 R8, [R1+0x12d0] ;  /* 0x0012d00001087983 */ /* 0x000ee20000100a00 */
[----:B------:R-:W3:Y:S03]  /*7d690*/  LDL.64 R12, [R1+0x12f0] ;  /* 0x0012f000010c7983 */ /* 0x000ee60000100a00 */
[----:B-1----:R-:W3:Y:S01]  /*7d6a0*/  LDL.64 R20, [R1+0x1310] ;  /* 0x0013100001147983 */ /* 0x002ee20000100a00 */
[----:B------:R-:W-:-:S03]  /*7d6b0*/  IMAD.WIDE R4, R16, 0x2, R26 ;  /* 0x0000000210047825 */ /* 0x000fc600078e021a */
[----:B------:R0:W-:Y:S01]  /*7d6c0*/  STL [R1+0x58], R29 ;  /* 0x0000581d01007387 */ /* 0x0001e20000100800 */
[----:B------:R1:W-:Y:S03]  /*7d6d0*/  STL [R1+0x54], R0 ;  /* 0x0000540001007387 */ /* 0x0003e60000100800 */
[----:B0-----:R2:W3:Y:S04]  /*7d6e0*/  LDG.E.U16 R29, [R6.64] ;  /* 0x00000004061d7981 */ /* 0x0014e8000c1e1500 */
[----:B-1----:R0:W3:Y:S01]  /*7d6f0*/  LDG.E.U16 R0, [R4.64] ;  /* 0x0000000404007981 */ /* 0x0020e2000c1e1500 */
[----:B--2---:R-:W-:-:S03]  /*7d700*/  IMAD.WIDE R6, R16, 0x2, R18 ;  /* 0x0000000210067825 */ /* 0x004fc600078e0212 */
[----:B----4-:R1:W-:Y:S01]  /*7d710*/  STL [R1+0x50], R14 ;  /* 0x0000500e01007387 */ /* 0x0103e20000100800 */
[----:B------:R-:W2:Y:S02]  /*7d720*/  LDL.64 R18, [R1+0x12a8] ;  /* 0x0012a80001127983 */ /* 0x000ea40000100a00 */
[----:B------:R-:W-:-:S04]  /*7d730*/  IMAD.WIDE R2, R16, 0x2, R24 ;  /* 0x0000000210027825 */ /* 0x000fc800078e0218 */
[C---:B0-----:R-:W-:Y:S01]  /*7d740*/  IMAD.WIDE R4, R16.reuse, 0x2, R22 ;  /* 0x0000000210047825 */ /* 0x041fe200078e0216 */
[----:B------:R0:W4:Y:S04]  /*7d750*/  LDG.E.U16 R24, [R6.64] ;  /* 0x0000000406187981 */ /* 0x000128000c1e1500 */
[----:B------:R-:W4:Y:S04]  /*7d760*/  LDL.64 R22, [R1+0x1288] ;  /* 0x0012880001167983 */ /* 0x000f280000100a00 */
[----:B------:R0:W4:Y:S04]  /*7d770*/  LDG.E.U16 R25, [R4.64] ;  /* 0x0000000404197981 */ /* 0x000128000c1e1500 */
[----:B-1----:R1:W4:Y:S02]  /*7d780*/  LDG.E.U16 R14, [R2.64] ;  /* 0x00000004020e7981 */ /* 0x002324000c1e1500 */
[----:B-1----:R-:W-:-:S02]  /*7d790*/  IMAD.WIDE R2, R16, 0x2, R10 ;  /* 0x0000000210027825 */ /* 0x002fc400078e020a */
[----:B------:R-:W4:Y:S04]  /*7d7a0*/  LDL.64 R10, [R1+0x1260] ;  /* 0x00126000010a7983 */ /* 0x000f280000100a00 */
[----:B------:R3:W4:Y:S02]  /*7d7b0*/  LDG.E.U16 R26, [R2.64] ;  /* 0x00000004021a7981 */ /* 0x000724000c1e1500 */
[----:B---3--:R-:W-:-:S04]  /*7d7c0*/  IMAD.WIDE R2, R16, 0x2, R8 ;  /* 0x0000000210027825 */ /* 0x008fc800078e0208 */
[C---:B0-----:R-:W-:Y:S01]  /*7d7d0*/  IMAD.WIDE R4, R16.reuse, 0x2, R12 ;  /* 0x0000000210047825 */ /* 0x041fe200078e020c */
[----:B------:R-:W3:Y:S04]  /*7d7e0*/  LDL.64 R8, [R1+0x11f0] ;  /* 0x0011f00001087983 */ /* 0x000ee80000100a00 */
[----:B------:R-:W3:Y:S01]  /*7d7f0*/  LDL.64 R12, [R1+0x1210] ;  /* 0x00121000010c7983 */ /* 0x000ee20000100a00 */
[----:B------:R-:W-:-:S03]  /*7d800*/  IMAD.WIDE R6, R16, 0x2, R20 ;  /* 0x0000000210067825 */ /* 0x000fc600078e0214 */
[----:B------:R-:W3:Y:S04]  /*7d810*/  LDL.64 R20, [R1+0x1238] ;  /* 0x0012380001147983 */ /* 0x000ee80000100a00 */
[----:B------:R2:W3:Y:S01]  /*7d820*/  LDG.E.U16 R27, [R6.64] ;  /* 0x00000004061b7981 */ /* 0x0004e2000c1e1500 */
[----:B------:R0:W-:Y:S02]  /*7d830*/  STL [R1+0x4c], R17 ;  /* 0x00004c1101007387 */ /* 0x0001e40000100800 */
[----:B------:R1:W-:Y:S01]  /*7d840*/  STL [R1+0x48], R28 ;  /* 0x0000481c01007387 */ /* 0x0003e20000100800 */
[----:B0-----:R0:W3:Y:S04]  /*7d850*/  LDG.E.U16 R17, [R4.64] ;  /* 0x0000000404117981 */ /* 0x0010e8000c1e1500 */
[----:B-1----:R4:W3:Y:S01]  /*7d860*/  LDG.E.U16 R28, [R2.64] ;  /* 0x00000004021c7981 */ /* 0x0028e2000c1e1500 */
[----:B--2---:R-:W-:-:S03]  /*7d870*/  IMAD.WIDE R6, R16, 0x2, R18 ;  /* 0x0000000210067825 */ /* 0x004fc600078e0212 */
[----:B------:R-:W2:Y:S01]  /*7d880*/  LDL.LU R18, [R1+0x1164] ;  /* 0x0011640001127983 */ /* 0x000ea20000300800 */
[----:B------:R1:W-:Y:S03]  /*7d890*/  STL [R1+0x44], R29 ;  /* 0x0000441d01007387 */ /* 0x0003e60000100800 */
[----:B-1----:R-:W2:Y:S01]  /*7d8a0*/  LDL R29, [R1+0x10a0] ;  /* 0x0010a000011d7983 */ /* 0x002ea20000100800 */
[----:B------:R1:W-:Y:S03]  /*7d8b0*/  STL [R1+0x40], R0 ;  /* 0x0000400001007387 */ /* 0x0003e60000100800 */
[----:B-1----:R1:W2:Y:S01]  /*7d8c0*/  LDG.E.U16 R0, [R6.64] ;  /* 0x0000000406007981 */ /* 0x0022a2000c1e1500 */
[----:B----4-:R-:W-:-:S04]  /*7d8d0*/  IMAD.WIDE R2, R16, 0x2, R10 ;  /* 0x0000000210027825 */ /* 0x010fc800078e020a */
[----:B0-----:R-:W-:-:S04]  /*7d8e0*/  IMAD.WIDE R4, R16, 0x2, R22 ;  /* 0x0000000210047825 */ /* 0x001fc800078e0216 */
[----:B------:R0:W-:Y:S01]  /*7d8f0*/  STL [R1+0x3c], R14 ;  /* 0x00003c0e01007387 */ /* 0x0001e20000100800 */
[----:B------:R3:W4:Y:S04]  /*7d900*/  LDG.E.U16 R23, [R2.64] ;  /* 0x0000000402177981 */ /* 0x000728000c1e1500 */
[----:B------:R1:W4:Y:S04]  /*7d910*/  LDG.E.U16 R22, [R4.64] ;  /* 0x0000000404167981 */ /* 0x000328000c1e1500 */
[----:B0-----:R-:W4:Y:S01]  /*7d920*/  LDL.LU R14, [R1+0x1100] ;  /* 0x00110000010e7983 */ /* 0x001f220000300800 */
[----:B------:R-:W4:Y:S02]  /*7d930*/  LDL.LU R19, [R1+0x110c] ;  /* 0x00110c0001137983 */ /* 0x000f240000300800 */
[----:B------:R-:W-:Y:S02]  /*7d940*/  STL [R1+0x34], R25 ;  /* 0x0000341901007387 */ /* 0x000fe40000100800 */
[----:B------:R0:W-:Y:S01]  /*7d950*/  STL [R1+0x38], R24 ;  /* 0x0000381801007387 */ /* 0x0001e20000100800 */
[----:B------:R-:W4:Y:S01]  /*7d960*/  LDL.64 R10, [R1+0x12a0] ;  /* 0x0012a000010a7983 */ /* 0x000f220000100a00 */
[----:B---3--:R-:W-:-:S04]  /*7d970*/  IMAD.WIDE R2, R16, 0x2, R8 ;  /* 0x0000000210027825 */ /* 0x008fc800078e0208 */
[C---:B-1----:R-:W-:Y:S01]  /*7d980*/  IMAD.WIDE R4, R16.reuse, 0x2, R12 ;  /* 0x0000000210047825 */ /* 0x042fe200078e020c */
[----:B0-----:R-:W3:Y:S04]  /*7d990*/  LDL.64 R24, [R1+0x12c8] ;  /* 0x0012c80001187983 */ /* 0x001ee80000100a00 */
[----:B------:R3:W3:Y:S01]  /*7d9a0*/  LDG.E.U16 R9, [R4.64] ;  /* 0x0000000404097981 */ /* 0x0006e2000c1e1500 */
[----:B------:R-:W-:-:S05]  /*7d9b0*/  IMAD.WIDE R6, R16, 0x2, R20 ;  /* 0x0000000210067825 */ /* 0x000fca00078e0214 */
[----:B------:R0:W3:Y:S04]  /*7d9c0*/  LDG.E.U16 R8, [R6.64] ;  /* 0x0000000406087981 */ /* 0x0000e8000c1e1500 */
[----:B0-----:R-:W3:Y:S01]  /*7d9d0*/  LDL.64 R6, [R1+0x12e8] ;  /* 0x0012e80001067983 */ /* 0x001ee20000100a00 */
[----:B------:R-:W-:Y:S02]  /*7d9e0*/  STL [R1+0x2c], R27 ;  /* 0x00002c1b01007387 */ /* 0x000fe40000100800 */
[----:B------:R0:W-:Y:S02]  /*7d9f0*/  STL [R1+0x30], R26 ;  /* 0x0000301a01007387 */ /* 0x0001e40000100800 */
[----:B0-----:R-:W3:Y:S01]  /*7da00*/  LDL.64 R26, [R1+0x1280] ;  /* 0x00128000011a7983 */ /* 0x001ee20000100a00 */
[----:B------:R0:W-:Y:S03]  /*7da10*/  STL [R1+0x28], R17 ;  /* 0x0000281101007387 */ /* 0x0001e60000100800 */
[----:B0-----:R-:W3:Y:S01]  /*7da20*/  LDL.LU R17, [R1+0x10fc] ;  /* 0x0010fc0001117983 */ /* 0x001ee20000300800 */
[----:B------:R-:W3:Y:S02]  /*7da30*/  LDL.LU R13, [R1+0x1104] ;  /* 0x00110400010d7983 */ /* 0x000ee40000300800 */
[----:B------:R-:W3:Y:S02]  /*7da40*/  LDL.LU R12, [R1+0x10f4] ;  /* 0x0010f400010c7983 */ /* 0x000ee40000300800 */
[----:B------:R0:W-:Y:S02]  /*7da50*/  STL [R1+0x24], R28 ;  /* 0x0000241c01007387 */ /* 0x0001e40000100800 */
[----:B0-----:R-:W3:Y:S04]  /*7da60*/  LDL.LU R28, [R1+0x10f8] ;  /* 0x0010f800011c7983 */ /* 0x001ee80000300800 */
[----:B--2---:R0:W-:Y:S04]  /*7da70*/  STL [R1+0x20], R0 ;  /* 0x0000200001007387 */ /* 0x0041e80000100800 */
[----:B0-----:R0:W2:Y:S04]  /*7da80*/  LDG.E.U16 R0, [R2.64] ;  /* 0x0000000402007981 */ /* 0x0010a8000c1e1500 */
[----:B----4-:R-:W-:Y:S01]  /*7da90*/  STL [R1+0x18], R23 ;  /* 0x0000181701007387 */ /* 0x010fe20000100800 */
[----:B------:R1:W-:Y:S02]  /*7daa0*/  STL [R1+0x1c], R22 ;  /* 0x00001c1601007387 */ /* 0x0003e40000100800 */
[----:B------:R-:W4:Y:S02]  /*7dab0*/  LDL.64 R20, [R1+0x1230] ;  /* 0x0012300001147983 */ /* 0x000f240000100a00 */
[C---:B0-----:R-:W-:Y:S01]  /*7dac0*/  IMAD.WIDE R2, R16.reuse, 0x2, R10 ;  /* 0x0000000210027825 */ /* 0x041fe200078e020a */
[----:B-1----:R-:W4:Y:S03]  /*7dad0*/  LDL.64 R22, [R1+0x1250] ;  /* 0x0012500001167983 */ /* 0x002f260000100a00 */
[----:B---3--:R-:W-:Y:S01]  /*7dae0*/  IMAD.WIDE R4, R16, 0x2, R24 ;  /* 0x0000000210047825 */ /* 0x008fe200078e0218 */
[----:B------:R-:W-:Y:S03]  /*7daf0*/  STL [R1+0x14], R8 ;  /* 0x0000140801007387 */ /* 0x000fe60000100800 */
[----:B------:R-:W3:Y:S02]  /*7db00*/  LDL.LU R25, [R1+0x1168] ;  /* 0x0011680001197983 */ /* 0x000ee40000300800 */
[----:B------:R-:W3:Y:S02]  /*7db10*/  LDL R24, [R1+0x1098] ;  /* 0x0010980001187983 */ /* 0x000ee40000100800 */
[----:B------:R0:W-:Y:S01]  /*7db20*/  STL [R1+0x10], R9 ;  /* 0x0000100901007387 */ /* 0x0001e20000100800 */
[----:B------:R-:W3:Y:S01]  /*7db30*/  LDL.64 R10, [R1+0x1208] ;  /* 0x00120800010a7983 */ /* 0x000ee20000100a00 */
[----:B------:R-:W-:-:S03]  /*7db40*/  F2FP.BF16.PACK_AB R14, R14, R19 ;  /* 0x000000130e0e723e */ /* 0x000fc600000010ff */
[----:B------:R-:W1:Y:S01]  /*7db50*/  LDS R8, [R15.X8+0x41a00] ;  /* 0x041a00000f087984 */ /* 0x000e620000008800 */
[----:B------:R-:W-:-:S03]  /*7db60*/  IMAD.WIDE R6, R16, 0x2, R6 ;  /* 0x0000000210067825 */ /* 0x000fc600078e0206 */
[----:B0-----:R0:W3:Y:S04]  /*7db70*/  LDG.E.U16 R9, [R2.64] ;  /* 0x0000000402097981 */ /* 0x0010e8000c1e1500 */
[----:B------:R0:W3:Y:S02]  /*7db80*/  LDG.E.U16 R6, [R6.64] ;  /* 0x0000000406067981 */ /* 0x0000e4000c1e1500 */
[----:B0-----:R-:W-:Y:S02]  /*7db90*/  IMAD.WIDE R2, R16, 0x2, R26 ;  /* 0x0000000210027825 */ /* 0x001fe400078e021a */
[----:B------:R4:W3:Y:S04]  /*7dba0*/  LDG.E.U16 R7, [R4.64] ;  /* 0x0000000404077981 */ /* 0x0008e8000c1e1500 */
[----:B--2---:R0:W-:Y:S02]  /*7dbb0*/  STL [R1+0xc], R0 ;  /* 0x00000c0001007387 */ /* 0x0041e40000100800 */
[----:B0-----:R-:W-:-:S02]  /*7dbc0*/  FADD R0, -R29, R18 ;  /* 0x000000121d007221 */ /* 0x001fc40000000100 */
[----:B------:R0:W2:Y:S01]  /*7dbd0*/  LDG.E.U16 R29, [R2.64] ;  /* 0x00000004021d7981 */ /* 0x0000a2000c1e1500 */
[----:B----4-:R-:W-:-:S05]  /*7dbe0*/  IMAD.WIDE R4, R16, 0x2, R22 ;  /* 0x0000000210047825 */ /* 0x010fca00078e0216 */
[----:B------:R4:W3:Y:S01]  /*7dbf0*/  LDG.E.U16 R19, [R4.64] ;  /* 0x0000000404137981 */ /* 0x0008e2000c1e1500 */
[----:B0-----:R-:W-:-:S05]  /*7dc00*/  IMAD.WIDE R2, R16, 0x2, R20 ;  /* 0x0000000210027825 */ /* 0x001fca00078e0214 */
[----:B------:R0:W3:Y:S01]  /*7dc10*/  LDG.E.U16 R18, [R2.64] ;  /* 0x0000000402127981 */ /* 0x0000e2000c1e1500 */
[----:B------:R-:W-:Y:S01]  /*7dc20*/  F2FP.BF16.PACK_AB R13, R17, R13 ;  /* 0x0000000d110d723e */ /* 0x000fe200000010ff */
[----:B------:R-:W-:Y:S01]  /*7dc30*/  FMUL R0, R0, 1.4426950216293334961 ;  /* 0x3fb8aa3b00007820 */ /* 0x000fe20000400000 */
[----:B------:R-:W-:Y:S01]  /*7dc40*/  F2FP.BF16.PACK_AB R12, R12, R28 ;  /* 0x0000001c0c0c723e */ /* 0x000fe200000010ff */
[----:B----4-:R-:W-:Y:S04]  /*7dc50*/  LDS R5, [R15.X8+0x41b00] ;  /* 0x041b00000f057984 */ /* 0x010fe80000008800 */
[----:B--2---:R-:W-:Y:S01]  /*7dc60*/  STL [R1+0x2268], R29 ;  /* 0x0022681d01007387 */ /* 0x004fe20000100800 */
[----:B------:R-:W1:Y:S02]  /*7dc70*/  LDL.LU R20, [R1+0x12b4] ;  /* 0x0012b40001147983 */ /* 0x000e640000300800 */
[----:B---3--:R-:W-:Y:S01]  /*7dc80*/  STL [R1+0x4], R7 ;  /* 0x0000040701007387 */ /* 0x008fe20000100800 */
[----:B------:R2:W-:Y:S01]  /*7dc90*/  STL [R1+0x8], R6 ;  /* 0x0000080601007387 */ /* 0x0005e20000100800 */
[----:B0-----:R-:W-:Y:S01]  /*7dca0*/  IMAD.WIDE R2, R16, 0x2, R10 ;  /* 0x0000000210027825 */ /* 0x001fe200078e020a */
[----:B------:R-:W1:Y:S03]  /*7dcb0*/  MUFU.EX2 R0, R0 ;  /* 0x0000000000007308 */ /* 0x000e660000000800 */
[----:B------:R-:W-:Y:S01]  /*7dcc0*/  FADD R4, -R24, R25 ;  /* 0x0000001918047221 */ /* 0x000fe20000000100 */
[----:B------:R-:W0:Y:S04]  /*7dcd0*/  LDS R15, [R15.X8+0x41c00] ;  /* 0x041c00000f0f7984 */ /* 0x000e280000008800 */
[----:B------:R-:W3:Y:S04]  /*7dce0*/  LDG.E.U16 R17, [R2.64] ;  /* 0x0000000402117981 */ /* 0x000ee8000c1e1500 */
[----:B--2---:R-:W2:Y:S01]  /*7dcf0*/  LDL.64 R6, [R1+0x11e8] ;  /* 0x0011e80001067983 */ /* 0x004ea20000100a00 */
[----:B------:R-:W-:Y:S02]  /*7dd00*/  STL [R1+0x226c], R14 ;  /* 0x00226c0e01007387 */ /* 0x000fe40000100800 */
[----:B------:R-:W-:Y:S02]  /*7dd10*/  STL [R1+0x2270], R19 ;  /* 0x0022701301007387 */ /* 0x000fe40000100800 */
[----:B------:R-:W-:Y:S01]  /*7dd20*/  STL [R1+0x2274], R18 ;  /* 0x0022741201007387 */ /* 0x000fe20000100800 */
[----:B------:R-:W-:Y:S01]  /*7dd30*/  STL [R1+0x2278], R13 ;  /* 0x0022780d01007387 */ /* 0x000fe20000100800 */
[----:B------:R4:W-:Y:S03]  /*7dd40*/  STL [R1], R9 ;  /* 0x0000000901007387 */ /* 0x0009e60000100800 */
[----:B----4-:R-:W4:Y:S01]  /*7dd50*/  LDL.LU R9, [R1+0x116c] ;  /* 0x00116c0001097983 */ /* 0x010f220000300800 */
[----:B------:R-:W4:Y:S02]  /*7dd60*/  LDL R10, [R1+0x108c] ;  /* 0x00108c00010a7983 */ /* 0x000f240000100800 */
[----:B------:R-:W4:Y:S02]  /*7dd70*/  LDL.LU R11, [R1+0x111c] ;  /* 0x00111c00010b7983 */ /* 0x000f240000300800 */
[----:B------:R-:W4:Y:S01]  /*7dd80*/  LDL.LU R28, [R1+0x1124] ;  /* 0x00112400011c7983 */ /* 0x000f220000300800 */
[----:B------:R-:W-:Y:S01]  /*7dd90*/  STL [R1+0x227c], R12 ;  /* 0x00227c0c01007387 */ /* 0x000fe20000100800 */
[----:B-1----:R-:W-:-:S03]  /*7dda0*/  FFMA R20, R0, R20, R8 ;  /* 0x0000001400147223 */ /* 0x002fc60000000008 */
[----:B---3--:R-:W-:Y:S01]  /*7ddb0*/  STL [R1+0x2280], R17 ;  /* 0x0022801101007387 */ /* 0x008fe20000100800 */
[----:B--2---:R-:W-:-:S03]  /*7ddc0*/  IMAD.WIDE R2, R16, 0x2, R6 ;  /* 0x0000000210027825 */ /* 0x004fc600078e0206 */
[----:B------:R1:W-:Y:S01]  /*7ddd0*/  STL [R1+0x12b4], R20 ;  /* 0x0012b41401007387 */ /* 0x0003e20000100800 */
[----:B------:R-:W2:Y:S02]  /*7dde0*/  LDL.LU R26, [R1+0xf40] ;  /* 0x000f4000011a7983 */ /* 0x000ea40000300800 */
[----:B------:R-:W3:Y:S02]  /*7ddf0*/  LDL.LU R25, [R1+0xf44] ;  /* 0x000f440001197983 */ /* 0x000ee40000300800 */
[----:B------:R-:W2:Y:S01]  /*7de00*/  LDL.LU R24, [R1+0xf30] ;  /* 0x000f300001187983 */ /* 0x000ea20000300800 */
[----:B------:R0:W2:Y:S04]  /*7de10*/  LDG.E.U16 R16, [R2.64] ;  /* 0x0000000402107981 */ /* 0x0000a8000c1e1500 */
[----:B------:R-:W2:Y:S01]  /*7de20*/  LDL.LU R23, [R1+0xf34] ;  /* 0x000f340001177983 */ /* 0x000ea20000300800 */
        /* <DEDUP_REMOVED lines=12> */
[----:B------:R-:W-:-:S04]  /*7def0*/  FMUL R4, R4, 1.4426950216293334961 ;  /* 0x3fb8aa3b04047820 */ /* 0x000fc80000400000 */
[----:B0-----:R3:W0:Y:S01]  /*7df00*/  MUFU.EX2 R2, R4 ;  /* 0x0000000400027308 */ /* 0x0016220000000800 */
[----:B----4-:R-:W-:Y:S01]  /*7df10*/  F2FP.BF16.PACK_AB R11, R11, R28 ;  /* 0x0000001c0b0b723e */ /* 0x010fe200000010ff */
[C---:B---3--:R-:W-:Y:S01]  /*7df20*/  FMUL R4, R0.reuse, R25 ;  /* 0x0000001900047220 */ /* 0x048fe20000400000 */
[----:B--2---:R1:W-:Y:S01]  /*7df30*/  STL [R1+0x2284], R16 ;  /* 0x0022841001007387 */ /* 0x0043e20000100800 */
[C---:B------:R-:W-:Y:S02]  /*7df40*/  FMUL R3, R0.reuse, R24 ;  /* 0x0000001800037220 */ /* 0x040fe40000400000 */
[----:B-1----:R-:W-:-:S05]  /*7df50*/  FMUL R16, R0, R26 ;  /* 0x0000001a00107220 */ /* 0x002fca0000400000 */
[----:B------:R1:W-:Y:S01]  /*7df60*/  STL [R1+0x6e0], R16 ;  /* 0x0006e01001007387 */ /* 0x0003e20000100800 */
[----:B------:R2:W-:Y:S02]  /*7df70*/  STL [R1+0x6e4], R4 ;  /* 0x0006e40401007387 */ /* 0x0005e40000100800 */
[----:B------:R3:W-:Y:S02]  /*7df80*/  STL [R1+0x6f0], R3 ;  /* 0x0006f00301007387 */ /* 0x0007e40000100800 */
[C---:B-1----:R-:W-:Y:S02]  /*7df90*/  FMUL R16, R0.reuse, R23 ;  /* 0x0000001700107220 */ /* 0x042fe40000400000 */
[C---:B--2---:R-:W-:Y:S02]  /*7dfa0*/  FMUL R4, R0.reuse, R22 ;  /* 0x0000001600047220 */ /* 0x044fe40000400000 */
[C---:B---3--:R-:W-:Y:S01]  /*7dfb0*/  FMUL R3, R0.reuse, R21 ;  /* 0x0000001500037220 */ /* 0x048fe20000400000 */
[----:B------:R1:W-:Y:S02]  /*7dfc0*/  STL [R1+0x6f4], R16 ;  /* 0x0006f41001007387 */ /* 0x0003e40000100800 */
[----:B------:R2:W-:Y:S02]  /*7dfd0*/  STL [R1+0x700], R4 ;  /* 0x0007000401007387 */ /* 0x0005e40000100800 */
[----:B------:R3:W-:Y:S02]  /*7dfe0*/  STL [R1+0x704], R3 ;  /* 0x0007040301007387 */ /* 0x0007e40000100800 */
[----:B-1----:R-:W-:-:S02]  /*7dff0*/  FMUL R16, R0, R20 ;  /* 0x0000001400107220 */ /* 0x002fc40000400000 */
[C---:B--2---:R-:W-:Y:S02]  /*7e000*/  FMUL R4, R0.reuse, R19 ;  /* 0x0000001300047220 */ /* 0x044fe40000400000 */
[C---:B---3--:R-:W-:Y:S01]  /*7e010*/  FMUL R3, R0.reuse, R18 ;  /* 0x0000001200037220 */ /* 0x048fe20000400000 */
[----:B------:R1:W-:Y:S02]  /*7e020*/  STL [R1+0x720], R16 ;  /* 0x0007201001007387 */ /* 0x0003e40000100800 */
[----:B------:R2:W-:Y:S02]  /*7e030*/  STL [R1+0x724], R4 ;  /* 0x0007240401007387 */ /* 0x0005e40000100800 */
[----:B------:R3:W-:Y:S02]  /*7e040*/  STL [R1+0x730], R3 ;  /* 0x0007300301007387 */ /* 0x0007e40000100800 */
[C---:B------:R-:W-:Y:S02]  /*7e050*/  FMUL R12, R0.reuse, R12 ;  /* 0x0000000c000c7220 */ /* 0x040fe40000400000 */
[----:B-1----:R-:W-:-:S02]  /*7e060*/  FMUL R16, R0, R17 ;  /* 0x0000001100107220 */ /* 0x002fc40000400000 */
[C---:B--2---:R-:W-:Y:S02]  /*7e070*/  FMUL R4, R0.reuse, R14 ;  /* 0x0000000e00047220 */ /* 0x044fe40000400000 */
[C---:B---3--:R-:W-:Y:S01]  /*7e080*/  FMUL R3, R0.reuse, R13 ;  /* 0x0000000d00037220 */ /* 0x048fe20000400000 */
[----:B------:R-:W-:Y:S02]  /*7e090*/  STL [R1+0x734], R16 ;  /* 0x0007341001007387 */ /* 0x000fe40000100800 */
[----:B------:R1:W-:Y:S02]  /*7e0a0*/  STL [R1+0x750], R4 ;  /* 0x0007500401007387 */ /* 0x0003e40000100800 */
[----:B------:R2:W-:Y:S02]  /*7e0b0*/  STL [R1+0x754], R3 ;  /* 0x0007540301007387 */ /* 0x0005e40000100800 */
[----:B------:R3:W-:Y:S02]  /*7e0c0*/  STL [R1+0x770], R12 ;  /* 0x0007700c01007387 */ /* 0x0007e40000100800 */
[----:B-1----:R-:W-:-:S02]  /*7e0d0*/  FMUL R4, R0, R8 ;  /* 0x0000000800047220 */ /* 0x002fc40000400000 */
[C---:B--2---:R-:W-:Y:S02]  /*7e0e0*/  FMUL R3, R0.reuse, R7 ;  /* 0x0000000700037220 */ /* 0x044fe40000400000 */
[----:B------:R-:W-:Y:S01]  /*7e0f0*/  FMUL R0, R0, R6 ;  /* 0x0000000600007220 */ /* 0x000fe20000400000 */
[----:B------:R-:W-:Y:S02]  /*7e100*/  STL [R1+0x774], R4 ;  /* 0x0007740401007387 */ /* 0x000fe40000100800 */
[----:B------:R-:W-:Y:S02]  /*7e110*/  STL [R1+0x790], R3 ;  /* 0x0007900301007387 */ /* 0x000fe40000100800 */
[----:B------:R-:W-:Y:S02]  /*7e120*/  STL [R1+0x2288], R15 ;  /* 0x0022880f01007387 */ /* 0x000fe40000100800 */
[----:B------:R1:W-:Y:S01]  /*7e130*/  STL [R1+0x794], R0 ;  /* 0x0007940001007387 */ /* 0x0003e20000100800 */
[----:B---3--:R-:W0:Y:S01]  /*7e140*/  LDL.LU R12, [R1+0x1300] ;  /* 0x00130000010c7983 */ /* 0x008e220000300800 */
[----:B------:R-:W-:Y:S02]  /*7e150*/  STL [R1+0x228c], R11 ;  /* 0x00228c0b01007387 */ /* 0x000fe40000100800 */
[----:B------:R-:W2:Y:S02]  /*7e160*/  LDL.LU R19, [R1+0x1134] ;  /* 0x0011340001137983 */ /* 0x000ea40000300800 */
[----:B-1----:R-:W-:Y:S01]  /*7e170*/  FADD R0, -R10, R9 ;  /* 0x000000090a007221 */ /* 0x002fe20000000100 */
[----:B--2---:R-:W-:Y:S01]  /*7e180*/  STL [R1+0x2290], R19 ;  /* 0x0022901301007387 */ /* 0x004fe20000100800 */
[----:B------:R-:W2:Y:S03]  /*7e190*/  LDL.LU R10, [R1+0x1138] ;  /* 0x00113800010a7983 */ /* 0x000ea60000300800 */
        /* <DEDUP_REMOVED lines=11> */
[----:B------:R-:W2:Y:S02]  /*7e250*/  LDL.LU R6, [R1+0x1118] ;  /* 0x0011180001067983 */ /* 0x000ea40000300800 */
[----:B0-----:R-:W-:Y:S01]  /*7e260*/  FFMA R12, R2, R12, R5 ;  /* 0x0000000c020c7223 */ /* 0x001fe20000000005 */
[----:B--2---:R0:W-:Y:S01]  /*7e270*/  STL [R1+0x22ac], R6 ;  /* 0x0022ac0601007387 */ /* 0x0041e20000100800 */
[----:B------:R-:W2:Y:S02]  /*7e280*/  LDL.LU R22, [R1+0x1108] ;  /* 0x0011080001167983 */ /* 0x000ea40000300800 */
[----:B------:R-:W2:Y:S02]  /*7e290*/  LDL.LU R7, [R1+0x1110] ;  /* 0x0011100001077983 */ /* 0x000ea40000300800 */
[----:B------:R-:W3:Y:S01]  /*7e2a0*/  LDL.LU R27, [R1+0x10ec] ;  /* 0x0010ec00011b7983 */ /* 0x000ee20000300800 */
[----:B------:R-:W4:Y:S01]  /*7e2b0*/  LDL.LU R26, [R1+0x10e4] ;  /* 0x0010e400011a7983 */ /* 0x000f220000300800 */
[----:B------:R-:W4:Y:S02]  /*7e2c0*/  LDL.LU R4, [R1+0x10e8] ;  /* 0x0010e80001047983 */ /* 0x000f240000300800 */
[----:B------:R-:W2:Y:S02]  /*7e2d0*/  LDL.LU R21, [R1+0x10dc] ;  /* 0x0010dc0001157983 */ /* 0x000ea40000300800 */
[----:B------:R-:W2:Y:S01]  /*7e2e0*/  LDL.LU R20, [R1+0x10d4] ;  /* 0x0010d40001147983 */ /* 0x000ea20000300800 */
[----:B------:R-:W2:Y:S01]  /*7e2f0*/  LDL.LU R3, [R1+0x10d8] ;  /* 0x0010d80001037983 */ /* 0x000ea20000300800 */
[----:B------:R-:W2:Y:S02]  /*7e300*/  LDL.LU R25, [R1+0x10cc] ;  /* 0x0010cc0001197983 */ /* 0x000ea40000300800 */
[----:B0-----:R-:W2:Y:S02]  /*7e310*/  LDL.LU R6, [R1+0xf48] ;  /* 0x000f480001067983 */ /* 0x001ea40000300800 */
[----:B------:R-:W3:Y:S01]  /*7e320*/  LDL.LU R23, [R1+0xf4c] ;  /* 0x000f4c0001177983 */ /* 0x000ee20000300800 */
[----:B------:R-:W4:Y:S01]  /*7e330*/  LDL.LU R8, [R1+0xf38] ;  /* 0x000f380001087983 */ /* 0x000f220000300800 */
[----:B------:R0:W-:Y:S02]  /*7e340*/  STL [R1+0x1300], R12 ;  /* 0x0013000c01007387 */ /* 0x0001e40000100800 */
[----:B------:R-:W4:Y:S02]  /*7e350*/  LDL.LU R29, [R1+0xf3c] ;  /* 0x000f3c00011d7983 */ /* 0x000f240000300800 */
[----:B------:R-:W4:Y:S01]  /*7e360*/  LDL.LU R9, [R1+0xf28] ;  /* 0x000f280001097983 */ /* 0x000f220000300800 */
[----:B------:R-:W4:Y:S01]  /*7e370*/  LDL.LU R14, [R1+0xf2c] ;  /* 0x000f2c00010e7983 */ /* 0x000f220000300800 */
[----:B------:R-:W4:Y:S02]  /*7e380*/  LDL.LU R10, [R1+0xf18] ;  /* 0x000f1800010a7983 */ /* 0x000f240000300800 */
[----:B------:R-:W4:Y:S02]  /*7e390*/  LDL.LU R19, [R1+0xf1c] ;  /* 0x000f1c0001137983 */ /* 0x000f240000300800 */
[----:B------:R-:W4:Y:S01]  /*7e3a0*/  LDL.LU R11, [R1+0xf08] ;  /* 0x000f0800010b7983 */ /* 0x000f220000300800 */
[----:B------:R-:W4:Y:S01]  /*7e3b0*/  LDL.LU R24, [R1+0xf0c] ;  /* 0x000f0c0001187983 */ /* 0x000f220000300800 */
[----:B------:R-:W4:Y:S02]  /*7e3c0*/  LDL.LU R15, [R1+0xef8] ;  /* 0x000ef800010f7983 */ /* 0x000f240000300800 */
[----:B------:R-:W4:Y:S02]  /*7e3d0*/  LDL.LU R16, [R1+0xefc] ;  /* 0x000efc0001107983 */ /* 0x000f240000300800 */
[----:B------:R-:W4:Y:S01]  /*7e3e0*/  LDL.LU R17, [R1+0xee8] ;  /* 0x000ee80001117983 */ /* 0x000f220000300800 */
[----:B0-----:R-:W4:Y:S01]  /*7e3f0*/  LDL.LU R12, [R1+0xeec] ;  /* 0x000eec00010c7983 */ /* 0x001f220000300800 */
[----:B------:R-:W4:Y:S02]  /*7e400*/  LDL.LU R13, [R1+0xed8] ;  /* 0x000ed800010d7983 */ /* 0x000f240000300800 */
[----:B------:R-:W4:Y:S02]  /*7e410*/  LDL.LU R18, [R1+0xedc] ;  /* 0x000edc0001127983 */ /* 0x000f240000300800 */
[----:B------:R-:W-:Y:S01]  /*7e420*/  FMUL R0, R0, 1.4426950216293334961 ;  /* 0x3fb8aa3b00007820 */ /* 0x000fe20000400000 */
[----:B------:R-:W4:Y:S03]  /*7e430*/  LDL.LU R5, [R1+0x10f0] ;  /* 0x0010f00001057983 */ /* 0x000f260000300800 */
[----:B------:R0:W1:Y:S02]  /*7e440*/  MUFU.EX2 R28, R0 ;  /* 0x00000000001c7308 */ /* 0x0000640000000800 */
[----:B0-----:R-:W4:Y:S01]  /*7e450*/  LDL.LU R0, [R1+0x10d0] ;  /* 0x0010d00001007983 */ /* 0x001f220000300800 */
[----:B--2---:R-:W-:-:S02]  /*7e460*/  FMUL R6, R2, R6 ;  /* 0x0000000602067220 */ /* 0x004fc40000400000 */
[C---:B---3--:R-:W-:Y:S02]  /*7e470*/  FMUL R23, R2.reuse, R23 ;  /* 0x0000001702177220 */ /* 0x048fe40000400000 */
[C---:B----4-:R-:W-:Y:S02]  /*7e480*/  FMUL R8, R2.reuse, R8 ;  /* 0x0000000802087220 */ /* 0x050fe40000400000 */
[C---:B------:R-:W-:Y:S01]  /*7e490*/  FMUL R29, R2.reuse, R29 ;  /* 0x0000001d021d7220 */ /* 0x040fe20000400000 */
[----:B------:R0:W-:Y:S01]  /*7e4a0*/  STL [R1+0x6e8], R6 ;  /* 0x0006e80601007387 */ /* 0x0001e20000100800 */
[C---:B------:R-:W-:Y:S02]  /*7e4b0*/  FMUL R9, R2.reuse, R9 ;  /* 0x0000000902097220 */ /* 0x040fe40000400000 */
[C---:B------:R-:W-:Y:S02]  /*7e4c0*/  FMUL R14, R2.reuse, R14 ;  /* 0x0000000e020e7220 */ /* 0x040fe40000400000 */
[C---:B------:R-:W-:Y:S01]  /*7e4d0*/  FMUL R10, R2.reuse, R10 ;  /* 0x0000000a020a7220 */ /* 0x040fe20000400000 */
[----:B0-----:R-:W2:Y:S01]  /*7e4e0*/  LDL.LU R6, [R1+0x22ac] ;  /* 0x0022ac0001067983 */ /* 0x001ea20000300800 */
[----:B------:R0:W-:Y:S02]  /*7e4f0*/  STL [R1+0x6ec], R23 ;  /* 0x0006ec1701007387 */ /* 0x0001e40000100800 */
[----:B------:R-:W-:-:S02]  /*7e500*/  FMUL R19, R2, R19 ;  /* 0x0000001302137220 */ /* 0x000fc40000400000 */
[C---:B------:R-:W-:Y:S01]  /*7e510*/  FMUL R11, R2.reuse, R11 ;  /* 0x0000000b020b7220 */ /* 0x040fe20000400000 */
[----:B0-----:R-:W2:Y:S01]  /*7e520*/  LDL.LU R23, [R1+0x22a8] ;  /* 0x0022a80001177983 */ /* 0x001ea20000300800 */
[----:B------:R0:W-:Y:S02]  /*7e530*/  STL [R1+0x6f8], R8 ;  /* 0x0006f80801007387 */ /* 0x0001e40000100800 */
[C---:B------:R-:W-:Y:S01]  /*7e540*/  FMUL R24, R2.reuse, R24 ;  /* 0x0000001802187220 */ /* 0x040fe20000400000 */
[----:B0-----:R-:W3:Y:S01]  /*7e550*/  LDL.LU R8, [R1+0x22a4] ;  /* 0x0022a40001087983 */ /* 0x001ee20000300800 */
[----:B------:R0:W-:Y:S02]  /*7e560*/  STL [R1+0x6fc], R29 ;  /* 0x0006fc1d01007387 */ /* 0x0001e40000100800 */
[C---:B------:R-:W-:Y:S01]  /*7e570*/  FMUL R15, R2.reuse, R15 ;  /* 0x0000000f020f7220 */ /* 0x040fe20000400000 */
[----:B0-----:R-:W3:Y:S01]  /*7e580*/  LDL.LU R29, [R1+0x22a0] ;  /* 0x0022a000011d7983 */ /* 0x001ee20000300800 */
[----:B------:R0:W-:Y:S02]  /*7e590*/  STL [R1+0x708], R9 ;  /* 0x0007080901007387 */ /* 0x0001e40000100800 */
[C---:B------:R-:W-:Y:S01]  /*7e5a0*/  FMUL R16, R2.reuse, R16 ;  /* 0x0000001002107220 */ /* 0x040fe20000400000 */
[----:B0-----:R-:W4:Y:S01]  /*7e5b0*/  LDL.LU R9, [R1+0x229c] ;  /* 0x00229c0001097983 */ /* 0x001f220000300800 */
        /* <DEDUP_REMOVED lines=10> */
[----:B------:R-:W-:Y:S01]  /*7e660*/  FMUL R2, R2, R18 ;  /* 0x0000001202027220 */ /* 0x000fe20000400000 */
[----:B0-----:R0:W5:Y:S01]  /*7e670*/  LDL.LU R11, [R1+0x228c] ;  /* 0x00228c00010b7983 */ /* 0x0011620000300800 */
[----:B------:R0:W-:Y:S03]  /*7e680*/  STL [R1+0x73c], R24 ;  /* 0x00073c1801007387 */ /* 0x0001e60000100800 */
[----:B0-----:R-:W1:Y:S01]  /*7e690*/  LDL.LU R24, [R1+0x1304] ;  /* 0x0013040001187983 */ /* 0x001e620000300800 */
[----:B------:R0:W-:Y:S03]  /*7e6a0*/  STL [R1+0x758], R15 ;  /* 0x0007580f01007387 */ /* 0x0001e60000100800 */
[----:B0-----:R-:W1:Y:S01]  /*7e6b0*/  LDL.LU R15, [R1+0x2288] ;  /* 0x00228800010f7983 */ /* 0x001e620000300800 */
[----:B------:R0:W-:Y:S03]  /*7e6c0*/  STL [R1+0x75c], R16 ;  /* 0x00075c1001007387 */ /* 0x0001e60000100800 */
[----:B0-----:R0:W5:Y:S01]  /*7e6d0*/  LDL.LU R16, [R1+0x2284] ;  /* 0x0022840001107983 */ /* 0x0011620000300800 */
[----:B------:R0:W-:Y:S03]  /*7e6e0*/  STL [R1+0x778], R17 ;  /* 0x0007781101007387 */ /* 0x0001e60000100800 */
[----:B0-----:R0:W5:Y:S01]  /*7e6f0*/  LDL.LU R17, [R1+0x2280] ;  /* 0x0022800001117983 */ /* 0x0011620000300800 */
[----:B------:R0:W-:Y:S03]  /*7e700*/  STL [R1+0x77c], R12 ;  /* 0x00077c0c01007387 */ /* 0x0001e60000100800 */
[----:B0-----:R0:W5:Y:S01]  /*7e710*/  LDL.LU R12, [R1+0x227c] ;  /* 0x00227c00010c7983 */ /* 0x0011620000300800 */
[----:B------:R0:W-:Y:S03]  /*7e720*/  STL [R1+0x798], R13 ;  /* 0x0007980d01007387 */ /* 0x0001e60000100800 */
[----:B0-----:R0:W5:Y:S01]  /*7e730*/  LDL.LU R13, [R1+0x2278] ;  /* 0x00227800010d7983 */ /* 0x0011620000300800 */
[----:B------:R0:W5:Y:S02]  /*7e740*/  LDL.LU R18, [R1+0x2274] ;  /* 0x0022740001127983 */ /* 0x0001640000300800 */
[----:B------:R0:W-:Y:S02]  /*7e750*/  STL [R1+0x79c], R2 ;  /* 0x00079c0201007387 */ /* 0x0001e40000100800 */
[----:B0-----:R-:W4:Y:S01]  /*7e760*/  LDL.LU R2, [R1+0x10e0] ;  /* 0x0010e00001027983 */ /* 0x001f220000300800 */
[----:B------:R-:W-:-:S02]  /*7e770*/  F2FP.BF16.PACK_AB R7, R22, R7 ;  /* 0x000000071607723e */ /* 0x000fc400000010ff */
[----:B------:R-:W-:Y:S02]  /*7e780*/  F2FP.BF16.PACK_AB R5, R27, R5 ;  /* 0x000000051b05723e */ /* 0x000fe400000010ff */
[----:B------:R-:W-:Y:S02]  /*7e790*/  F2FP.BF16.PACK_AB R4, R26, R4 ;  /* 0x000000041a04723e */ /* 0x000fe400000010ff */
[----:B------:R-:W-:Y:S02]  /*7e7a0*/  F2FP.BF16.PACK_AB R3, R20, R3 ;  /* 0x000000031403723e */ /* 0x000fe400000010ff */
[----:B------:R-:W-:Y:S02]  /*7e7b0*/  F2FP.BF16.PACK_AB R0, R25, R0 ;  /* 0x000000001900723e */ /* 0x000fe400000010ff */
[----:B--2---:R-:W-:Y:S02]  /*7e7c0*/  F2FP.BF16.PACK_AB R6, R23, R6 ;  /* 0x000000061706723e */ /* 0x004fe400000010ff */
[----:B---3--:R-:W-:-:S02]  /*7e7d0*/  F2FP.BF16.PACK_AB R8, R29, R8 ;  /* 0x000000081d08723e */ /* 0x008fc400000010ff */
[----:B----4-:R-:W-:Y:S02]  /*7e7e0*/  F2FP.BF16.PACK_AB R9, R14, R9 ;  /* 0x000000090e09723e */ /* 0x010fe400000010ff */
[----:B------:R-:W-:Y:S02]  /*7e7f0*/  F2FP.BF16.PACK_AB R10, R19, R10 ;  /* 0x0000000a130a723e */ /* 0x000fe400000010ff */
[----:B------:R0:W5:Y:S01]  /*7e800*/  LDL.LU R19, [R1+0x2270] ;  /* 0x0022700001137983 */ /* 0x0001620000300800 */
[----:B------:R0:W5:Y:S02]  /*7e810*/  LDL.LU R14, [R1+0x226c] ;  /* 0x00226c00010e7983 */ /* 0x0001640000300800 */
[----:B------:R0:W5:Y:S02]  /*7e820*/  LDL.LU R29, [R1+0x2268] ;  /* 0x00226800011d7983 */ /* 0x0001640000300800 */
[----:B------:R0:W5:Y:S01]  /*7e830*/  LDL.LU R23, [R1+0x2264] ;  /* 0x0022640001177983 */ /* 0x0001620000300800 */
[----:B------:R0:W5:Y:S01]  /*7e840*/  LDL.LU R22, [R1+0x2260] ;  /* 0x0022600001167983 */ /* 0x0001620000300800 */
[----:B------:R0:W5:Y:S02]  /*7e850*/  LDL.LU R27, [R1+0x225c] ;  /* 0x00225c00011b7983 */ /* 0x0001640000300800 */
[----:B------:R0:W5:Y:S02]  /*7e860*/  LDL.LU R26, [R1+0x2258] ;  /* 0x00225800011a7983 */ /* 0x0001640000300800 */
[----:B-1----:R-:W-:Y:S01]  /*7e870*/  FFMA R24, R28, R24, R15 ;  /* 0x000000181c187223 */ /* 0x002fe2000000000f */
[----:B------:R-:W-:-:S02]  /*7e880*/  F2FP.BF16.PACK_AB R2, R21, R2 ;  /* 0x000000021502723e */ /* 0x000fc400000010ff */
[----:B------:R0:W5:Y:S01]  /*7e890*/  LDL.LU R21, [R1+0x2254] ;  /* 0x0022540001157983 */ /* 0x0001620000300800 */
[----:B------:R0:W5:Y:S02]  /*7e8a0*/  LDL.LU R20, [R1+0x2250] ;  /* 0x0022500001147983 */ /* 0x0001640000300800 */
[----:B------:R0:W5:Y:S02]  /*7e8b0*/  LDL.LU R25, [R1+0x224c] ;  /* 0x00224c0001197983 */ /* 0x0001640000300800 */
[----:B------:R1:W-:Y:S02]  /*7e8c0*/  STL [R1+0x1304], R24 ;  /* 0x0013041801007387 */ /* 0x0003e40000100800 */
[----:B-1----:R0:W5:Y:S02]  /*7e8d0*/  LDL.LU R24, [R1+0x2248] ;  /* 0x0022480001187983 */ /* 0x0021640000300800 */
[----:B-----5:R-:W-:Y:S04]  /*7e8e0*/  STL [R1+0x6058], R29 ;  /* 0x0060581d01007387 */ /* 0x020fe80000100800 */
[----:B------:R1:W-:Y:S04]  /*7e8f0*/  STL [R1+0x6054], R19 ;  /* 0x0060541301007387 */ /* 0x0003e80000100800 */
[----:B-1----:R-:W2:Y:S04]  /*7e900*/  LDL.LU R19, [R1+0xec8] ;  /* 0x000ec80001137983 */ /* 0x002ea80000300800 */
[----:B------:R-:W1:Y:S04]  /*7e910*/  S2R R15, SR_TID.X ;  /* 0x00000000000f7919 */ /* 0x000e680000002100 */
[----:B------:R-:W-:Y:S04]  /*7e920*/  STL [R1+0x6050], R18 ;  /* 0x0060501201007387 */ /* 0x000fe80000100800 */
[----:B------:R-:W-:Y:S04]  /*7e930*/  STL [R1+0x604c], R17 ;  /* 0x00604c1101007387 */ /* 0x000fe80000100800 */
[----:B------:R3:W-:Y:S04]  /*7e940*/  STL [R1+0x6048], R16 ;  /* 0x0060481001007387 */ /* 0x0007e80000100800 */
[----:B---3--:R-:W4:Y:S04]  /*7e950*/  LDL.LU R16, [R1+0xea8] ;  /* 0x000ea80001107983 */ /* 0x008f280000300800 */
[----:B------:R-:W-:Y:S04]  /*7e960*/  STL [R1+0x603c], R14 ;  /* 0x00603c0e01007387 */ /* 0x000fe80000100800 */
[----:B------:R4:W-:Y:S04]  /*7e970*/  STL [R1+0x6038], R13 ;  /* 0x0060380d01007387 */ /* 0x0009e80000100800 */
[----:B----4-:R-:W4:Y:S04]  /*7e980*/  LDL.LU R13, [R1+0xeb8] ;  /* 0x000eb800010d7983 */ /* 0x010f280000300800 */
        /* <DEDUP_REMOVED lines=12> */
[----:B------:R-:W-:Y:S04]  /*7ea50*/  STL.64 [R1+0x5fd8], R26 ;  /* 0x005fd81a01007387 */ /* 0x000fe80000100a00 */
[----:B------:R-:W-:Y:S04]  /*7ea60*/  STL.64 [R1+0x5fd0], R24 ;  /* 0x005fd01801007387 */ /* 0x000fe80000100a00 */
[----:B------:R-:W-:Y:S04]  /*7ea70*/  STL.64 [R1+0x5fc8], R22 ;  /* 0x005fc81601007387 */ /* 0x000fe80000100a00 */
[----:B------:R0:W-:Y:S04]  /*7ea80*/  STL.64 [R1+0x5fc0], R20 ;  /* 0x005fc01401007387 */ /* 0x0001e80000100a00 */
[----:B------:R-:W0:Y:S04]  /*7ea90*/  S2R R18, SR_TID.X ;  /* 0x0000000000127919 */ /* 0x000e280000002100 */
[----:B-1----:R-:W-:Y:S01]  /*7eaa0*/  STL [R1+0x6064], R15 ;  /* 0x0060640f01007387 */ /* 0x002fe20000100800 */
[----:B0-----:R-:W-:-:S03]  /*7eab0*/  LOP3.LUT R21, R15, 0x1c, RZ, 0xc0, !PT ;  /* 0x0000001c0f157812 */ /* 0x001fc600078ec0ff */
[----:B------:R-:W-:Y:S04]  /*7eac0*/  STL [R1+0x5ca8], R28 ;  /* 0x005ca81c01007387 */ /* 0x000fe80000100800 */
[----:B------:R-:W0:Y:S04]  /*7ead0*/  LDS R2, [R21.X8+0x41d00] ;  /* 0x041d000015027984 */ /* 0x000e280000008800 */
[----:B------:R-:W1:Y:S04]  /*7eae0*/  LDS R0, [R21.X8+0x41e00] ;  /* 0x041e000015007984 */ /* 0x000e680000008800 */
[----:B------:R-:W0:Y:S01]  /*7eaf0*/  S2R R29, SR_TID.X ;  /* 0x00000000001d7919 */ /* 0x000e220000002100 */
[C---:B------:R-:W-:Y:S01]  /*7eb00*/  LOP3.LUT P3, RZ, R18.reuse, 0x80, RZ, 0xc0, !PT ;  /* 0x0000008012ff7812 */ /* 0x040fe2000786c0ff */
[----:B------:R-:W-:-:S05]  /*7eb10*/  IMAD.SHL.U32 R18, R18, 0x8, RZ ;  /* 0x0000000812127824 */ /* 0x000fca00078e00ff */
[----:B------:R-:W-:Y:S01]  /*7eb20*/  LOP3.LUT R18, R18, 0xe0, RZ, 0xc0, !PT ;  /* 0x000000e012127812 */ /* 0x000fe200078ec0ff */
[----:B0-----:R-:W-:Y:S01]  /*7eb30*/  STL [R1+0x10d4], R2 ;  /* 0x0010d40201007387 */ /* 0x001fe20000100800 */
[----:B------:R-:W-:-:S03]  /*7eb40*/  LOP3.LUT R29, R29, 0x7f, RZ, 0xc0, !PT ;  /* 0x0000007f1d1d7812 */ /* 0x000fc600078ec0ff */
[----:B------:R-:W3:Y:S01]  /*7eb50*/  LDL.LU R17, [R1+0xce8] ;  /* 0x000ce80001117983 */ /* 0x000ee20000300800 */
[----:B------:R-:W-:-:S03]  /*7eb60*/  SHF.L.U32 R29, R29, 0x1, RZ ;  /* 0x000000011d1d7819 */ /* 0x000fc600000006ff */
[----:B-1----:R-:W-:Y:S04]  /*7eb70*/  STL [R1+0x10d0], R0 ;  /* 0x0010d00001007387 */ /* 0x002fe80000100800 */
[----:B------:R-:W0:Y:S04]  /*7eb80*/  LDS R0, [R18+0x41f00] ;  /* 0x041f000012007984 */ /* 0x000e280000000800 */
[----:B------:R-:W-:Y:S04]  /*7eb90*/  STL [R1+0x605c], R21 ;  /* 0x00605c1501007387 */ /* 0x000fe80000100800 */
[----:B------:R-:W3:Y:S04]  /*7eba0*/  LDL.LU R28, [R1+0xb60] ;  /* 0x000b6000011c7983 */ /* 0x000ee80000300800 */
[----:B------:R-:W3:Y:S01]  /*7ebb0*/  LDL.LU R15, [R1+0xb50] ;  /* 0x000b5000010f7983 */ /* 0x000ee20000300800 */
[----:B------:R-:W-:-:S04]  /*7ebc0*/  SEL R10, RZ, 0x110, !P3 ;  /* 0x00000110ff0a7807 */ /* 0x000fc80005800000 */
[----:B------:R-:W-:Y:S01]  /*7ebd0*/  LOP3.LUT R10, R10, R29, RZ, 0x3c, !PT ;  /* 0x0000001d0a0a7212 */ /* 0x000fe200078e3cff */
[----:B------:R-:W-:Y:S06]  /*7ebe0*/  BAR.SYNC.DEFER_BLOCKING 0x0 ;  /* 0x0000000000007b1d */ /* 0x000fec0000010000 */
[----:B0-----:R-:W-:Y:S04]  /*7ebf0*/  STL [R1+0x10cc], R0 ;  /* 0x0010cc0001007387 */ /* 0x001fe80000100800 */
        /* <DEDUP_REMOVED lines=20> */
[----:B----4-:R-:W-:Y:S04]  /*7ed40*/  STS.U16 [R10+0x40800], R13 ;  /* 0x0408000d0a007388 */ /* 0x010fe80000000400 */
[----:B------:R0:W-:Y:S04]  /*7ed50*/  STS.U16 [R10+0x41000], R16 ;  /* 0x041000100a007388 */ /* 0x0001e80000000400 */
[----:B------:R-:W4:Y:S04]  /*7ed60*/  LDL.LU R9, [R1+0xa10] ;  /* 0x000a100001097983 */ /* 0x000f280000300800 */
[----:B0-----:R-:W4:Y:S04]  /*7ed70*/  LDL.LU R16, [R1+0xa00] ;  /* 0x000a000001107983 */ /* 0x001f280000300800 */
[----:B------:R-:W4:Y:S04]  /*7ed80*/  LDL.LU R11, [R1+0x9f0] ;  /* 0x0009f000010b7983 */ /* 0x000f280000300800 */
[----:B------:R-:W4:Y:S04]  /*7ed90*/  LDL.LU R13, [R1+0x9e0] ;  /* 0x0009e000010d7983 */ /* 0x000f280000300800 */
[----:B---3--:R0:W-:Y:S04]  /*7eda0*/  STS.U16 [R10+0x41800], R17 ;  /* 0x041800110a007388 */ /* 0x0081e80000000400 */
[----:B0-----:R-:W3:Y:S04]  /*7edb0*/  LDL.LU R17, [R1+0x9d0] ;  /* 0x0009d00001117983 */ /* 0x001ee80000300800 */
[----:B------:R-:W-:Y:S04]  /*7edc0*/  STS.U16 [R10+0x42000], R28 ;  /* 0x0420001c0a007388 */ /* 0x000fe80000000400 */
[----:B------:R-:W-:Y:S04]  /*7edd0*/  STS.U16 [R10+0x42800], R15 ;  /* 0x0428000f0a007388 */ /* 0x000fe80000000400 */
[----:B------:R-:W-:Y:S04]  /*7ede0*/  STS.U16 [R10+0x43000], R20 ;  /* 0x043000140a007388 */ /* 0x000fe80000000400 */
[----:B------:R-:W-:Y:S04]  /*7edf0*/  STS.U16 [R10+0x43800], R22 ;  /* 0x043800160a007388 */ /* 0x000fe80000000400 */
[----:B------:R-:W-:Y:S04]  /*7ee00*/  STS.U16 [R10+0x44000], R23 ;  /* 0x044000170a007388 */ /* 0x000fe80000000400 */
[----:B------:R0:W-:Y:S04]  /*7ee10*/  STS.U16 [R10+0x44800], R14 ;  /* 0x0448000e0a007388 */ /* 0x0001e80000000400 */
[----:B------:R1:W-:Y:S04]  /*7ee20*/  STS.U16 [R10+0x45000], R18 ;  /* 0x045000120a007388 */ /* 0x0003e80000000400 */
[----:B0-----:R-:W3:Y:S04]  /*7ee30*/  LDL.LU R14, [R1+0x9c0] ;  /* 0x0009c000010e7983 */ /* 0x001ee80000300800 */
[----:B-1----:R-:W3:Y:S04]  /*7ee40*/  LDL.LU R18, [R1+0x9b0] ;  /* 0x0009b00001127983 */ /* 0x002ee80000300800 */
[----:B------:R-:W-:Y:S04]  /*7ee50*/  STS.U16 [R10+0x45800], R24 ;  /* 0x045800180a007388 */ /* 0x000fe80000000400 */
[----:B------:R-:W-:Y:S04]  /*7ee60*/  STS.U16 [R10+0x46000], R25 ;  /* 0x046000190a007388 */ /* 0x000fe80000000400 */
[----:B------:R-:W-:Y:S04]  /*7ee70*/  STS.U16 [R10+0x46800], R26 ;  /* 0x0468001a0a007388 */ /* 0x000fe80000000400 */
[----:B------:R-:W-:Y:S04]  /*7ee80*/  STS.U16 [R10+0x47000], R27 ;  /* 0x0470001b0a007388 */ /* 0x000fe80000000400 */
[----:B------:R0:W-:Y:S04]  /*7ee90*/  STS.U16 [R10+0x47800], R12 ;  /* 0x0478000c0a007388 */ /* 0x0001e80000000400 */
[----:B0-----:R-:W3:Y:S04]  /*7eea0*/  LDL.LU R12, [R1+0x9a0] ;  /* 0x0009a000010c7983 */ /* 0x001ee80000300800 */
[----:B--2---:R0:W-:Y:S04]  /*7eeb0*/  STS.U16 [R10+0x48000], R19 ;  /* 0x048000130a007388 */ /* 0x0041e80000000400 */
[----:B0-----:R-:W2:Y:S04]  /*7eec0*/  LDL.LU R19, [R1+0x990] ;  /* 0x0009900001137983 */ /* 0x001ea80000300800 */
        /* <DEDUP_REMOVED lines=8> */
[----:B----4-:R-:W-:Y:S04]  /*7ef50*/  STS.U16 [R10+0x4c800], R9 ;  /* 0x04c800090a007388 */ /* 0x010fe80000000400 */
[----:B------:R0:W-:Y:S04]  /*7ef60*/  STS.U16 [R10+0x4d000], R16 ;  /* 0x04d000100a007388 */ /* 0x0001e80000000400 */
[----:B------:R-:W-:Y:S04]  /*7ef70*/  STS.U16 [R10+0x4d800], R11 ;  /* 0x04d8000b0a007388 */ /* 0x000fe80000000400 */
[----:B0-----:R-:W4:Y:S04]  /*7ef80*/  LDL.LU R16, [R1+0x980] ;  /* 0x0009800001107983 */ /* 0x001f280000300800 */
[----:B------:R-:W4:Y:S04]  /*7ef90*/  LDL.LU R28, [R1+0x970] ;  /* 0x00097000011c7983 */ /* 0x000f280000300800 */
[----:B------:R-:W4:Y:S04]  /*7efa0*/  LDL.LU R15, [R1+0x960] ;  /* 0x00096000010f7983 */ /* 0x000f280000300800 */
[----:B------:R-:W4:Y:S04]  /*7efb0*/  LDL.LU R20, [R1+0x950] ;  /* 0x0009500001147983 */ /* 0x000f280000300800 */
[----:B------:R-:W-:Y:S04]  /*7efc0*/  STS.U16 [R10+0x4e000], R13 ;  /* 0x04e0000d0a007388 */ /* 0x000fe80000000400 */
[----:B------:R-:W4:Y:S04]  /*7efd0*/  LDL.LU R22, [R1+0x940] ;  /* 0x0009400001167983 */ /* 0x000f280000300800 */
[----:B------:R-:W4:Y:S04]  /*7efe0*/  LDL.LU R23, [R1+0x930] ;  /* 0x0009300001177983 */ /* 0x000f280000300800 */
[----:B---3--:R0:W-:Y:S04]  /*7eff0*/  STS.U16 [R10+0x4e800], R17 ;  /* 0x04e800110a007388 */ /* 0x0081e80000000400 */
[----:B0-----:R-:W3:Y:S04]  /*7f000*/  LDL.LU R17, [R1+0x8a4] ;  /* 0x0008a40001117983 */ /* 0x001ee80000300800 */
[----:B------:R-:W3:Y:S04]  /*7f010*/  LDL.LU R13, [R1+0x864] ;  /* 0x00086400010d7983 */ /* 0x000ee80000300800 */
[----:B------:R-:W3:Y:S04]  /*7f020*/  LDL.LU R24, [R1+0x838] ;  /* 0x0008380001187983 */ /* 0x000ee80000300800 */
[----:B------:R-:W3:Y:S04]  /*7f030*/  LDL.LU R25, [R1+0x828] ;  /* 0x0008280001197983 */ /* 0x000ee80000300800 */
[----:B------:R-:W3:Y:S04]  /*7f040*/  LDL.LU R26, [R1+0x818] ;  /* 0x00081800011a7983 */ /* 0x000ee80000300800 */
[----:B------:R-:W3:Y:S04]  /*7f050*/  LDL.LU R27, [R1+0x808] ;  /* 0x00080800011b7983 */ /* 0x000ee80000300800 */
[----:B------:R0:W-:Y:S04]  /*7f060*/  STS.U16 [R10+0x4f000], R14 ;  /* 0x04f0000e0a007388 */ /* 0x0001e80000000400 */
        /* <DEDUP_REMOVED lines=11> */
[----:B------:R-:W3:Y:S04]  /*7f120*/  LDL.LU R8, [R1+0x7a0] ;  /* 0x0007a00001087983 */ /* 0x000ee80000300800 */
[----:B------:R-:W3:Y:S04]  /*7f130*/  LDL.LU R9, [R1+0x78c] ;  /* 0x00078c0001097983 */ /* 0x000ee80000300800 */
[----:B--2---:R0:W-:Y:S04]  /*7f140*/  STS.U16 [R10+0x50800], R19 ;  /* 0x050800130a007388 */ /* 0x0041e80000000400 */
[----:B0-----:R-:W2:Y:S04]  /*7f150*/  LDL.LU R19, [R1+0x788] ;  /* 0x0007880001137983 */ /* 0x001ea80000300800 */
[----:B------:R-:W2:Y:S04]  /*7f160*/  LDL.LU R11, [R1+0x784] ;  /* 0x00078400010b7983 */ /* 0x000ea80000300800 */
[----:B------:R-:W2:Y:S04]  /*7f170*/  LDL.LU R12, [R1+0x780] ;  /* 0x00078000010c7983 */ /* 0x000ea80000300800 */
[----:B----4-:R0:W-:Y:S04]  /*7f180*/  STS.U16 [R10+0x51000], R16 ;  /* 0x051000100a007388 */ /* 0x0101e80000000400 */
[----:B------:R-:W-:Y:S04]  /*7f190*/  STS.U16 [R10+0x51800], R28 ;  /* 0x0518001c0a007388 */ /* 0x000fe80000000400 */
[----:B------:R-:W-:Y:S04]  /*7f1a0*/  STS.U16 [R10+0x52000], R15 ;  /* 0x0520000f0a007388 */ /* 0x000fe80000000400 */
[----:B------:R-:W-:Y:S04]  /*7f1b0*/  STS.U16 [R10+0x52800], R20 ;  /* 0x052800140a007388 */ /* 0x000fe80000000400 */
[----:B0-----:R-:W4:Y:S04]  /*7f1c0*/  LDL.LU R16, [R1+0x76c] ;  /* 0x00076c0001107983 */ /* 0x001f280000300800 */
[----:B------:R-:W-:Y:S04]  /*7f1d0*/  STS.U16 [R10+0x53000], R22 ;  /* 0x053000160a007388 */ /* 0x000fe80000000400 */
[----:B------:R-:W-:Y:S04]  /*7f1e0*/  STS.U16 [R10+0x53800], R23 ;  /* 0x053800170a007388 */ /* 0x000fe80000000400 */
[----:B---3--:R0:W-:Y:S04]  /*7f1f0*/  STS.U16 [R10+0x54000], R17 ;  /* 0x054000110a007388 */ /* 0x0081e80000000400 */
[----:B------:R1:W-:Y:S04]  /*7f200*/  STS.U16 [R10+0x54800], R13 ;  /* 0x0548000d0a007388 */ /* 0x0003e80000000400 */
[----:B------:R-:W-:Y:S04]  /*7f210*/  STS.U16 [R10+0x55000], R24 ;  /* 0x055000180a007388 */ /* 0x000fe80000000400 */
[----:B0-----:R-:W3:Y:S04]  /*7f220*/  LDL.LU R17, [R1+0x768] ;  /* 0x0007680001117983 */ /* 0x001ee80000300800 */
[----:B------:R-:W-:Y:S04]  /*7f230*/  STS.U16 [R10+0x55800], R25 ;  /* 0x055800190a007388 */ /* 0x000fe80000000400 */
[----:B------:R-:W-:Y:S04]  /*7f240*/  STS.U16 [R10+0x56000], R26 ;  /* 0x0560001a0a007388 */ /* 0x000fe80000000400 */
[----:B------:R-:W-:Y:S04]  /*7f250*/  STS.U16 [R10+0x56800], R27 ;  /* 0x0568001b0a007388 */ /* 0x000fe80000000400 */
[----:B-1----:R-:W3:Y:S04]  /*7f260*/  LDL.LU R13, [R1+0x764] ;  /* 0x00076400010d7983 */ /* 0x002ee80000300800 */
[----:B------:R0:W-:Y:S04]  /*7f270*/  STS.U16 [R10+0x57000], R14 ;  /* 0x0570000e0a007388 */ /* 0x0001e80000000400 */
        /* <DEDUP_REMOVED lines=8> */
[----:B0-----:R-:W3:Y:S04]  /*7f300*/  LDL.LU R14, [R1+0x760] ;  /* 0x00076000010e7983 */ /* 0x001ee80000300800 */
[----:B------:R-:W-:Y:S04]  /*7f310*/  STS.U16 [R10+0x5b800], R8 ;  /* 0x05b800080a007388 */ /* 0x000fe80000000400 */
[----:B------:R-:W-:Y:S04]  /*7f320*/  STS.U16 [R10+0x5c000], R9 ;  /* 0x05c000090a007388 */ /* 0x000fe80000000400 */
[----:B-1----:R-:W3:Y:S04]  /*7f330*/  LDL.LU R18, [R1+0xec4] ;  /* 0x000ec40001127983 */ /* 0x002ee80000300800 */
[----:B--2---:R0:W-:Y:S04]  /*7f340*/  STS.U16 [R10+0x5c800], R19 ;  /* 0x05c800130a007388 */ /* 0x0041e80000000400 */
[----:B0-----:R-:W0:Y:S02]  /*7f350*/  S2R R19, SR_TID.X ;  /* 0x0000000000137919 */ /* 0x001e240000002100 */
[----:B0-----:R-:W-:-:S04]  /*7f360*/  LOP3.LUT P2, RZ, R19, 0x80, RZ, 0xc0, !PT ;  /* 0x0000008013ff7812 */ /* 0x001fc8000784c0ff */
[----:B------:R-:W-:-:S04]  /*7f370*/  SEL R0, RZ, 0x110, !P2 ;  /* 0x00000110ff007807 */ /* 0x000fc80005000000 */
[----:B------:R-:W-:Y:S02]  /*7f380*/  LOP3.LUT R0, R0, R29, RZ, 0x3c, !PT ;  /* 0x0000001d00007212 */ /* 0x000fe400078e3cff */
[----:B------:R-:W2:Y:S04]  /*7f390*/  LDL.LU R29, [R1+0xeb4] ;  /* 0x000eb400011d7983 */ /* 0x000ea80000300800 */
[----:B------:R-:W-:Y:S04]  /*7f3a0*/  STS.U16 [R10+0x5d000], R11 ;  /* 0x05d0000b0a007388 */ /* 0x000fe80000000400 */
[----:B------:R-:W-:Y:S04]  /*7f3b0*/  STS.U16 [R10+0x5d800], R12 ;  /* 0x05d8000c0a007388 */ /* 0x000fe80000000400 */
[----:B----4-:R0:W-:Y:S04]  /*7f3c0*/  STS.U16 [R10+0x5e000], R16 ;  /* 0x05e000100a007388 */ /* 0x0101e80000000400 */
[----:B0-----:R-:W4:Y:S01]  /*7f3d0*/  LDL.LU R16, [R1+0xea4] ;  /* 0x000ea40001107983 */ /* 0x001f220000300800 */
[----:B------:R-:W-:-:S03]  /*7f3e0*/  LOP3.LUT R0, R0, 0x20, RZ, 0x3c, !PT ;  /* 0x0000002000007812 */ /* 0x000fc600078e3cff */
[----:B---3--:R0:W-:Y:S04]  /*7f3f0*/  STS.U16 [R10+0x5e800], R17 ;  /* 0x05e800110a007388 */ /* 0x0081e80000000400 */
[----:B0-----:R-:W3:Y:S04]  /*7f400*/  LDL.LU R17, [R1+0xb6c] ;  /* 0x000b6c0001117983 */ /* 0x001ee80000300800 */
[----:B------:R-:W3:Y:S04]  /*7f410*/  LDL.LU R28, [R1+0xb5c] ;  /* 0x000b5c00011c7983 */ /* 0x000ee80000300800 */
[----:B------:R-:W3:Y:S04]  /*7f420*/  LDL.LU R15, [R1+0xb4c] ;  /* 0x000b4c00010f7983 */ /* 0x000ee80000300800 */
[----:B------:R-:W3:Y:S04]  /*7f430*/  LDL.LU R20, [R1+0xb3c] ;  /* 0x000b3c0001147983 */ /* 0x000ee80000300800 */
[----:B------:R-:W3:Y:S04]  /*7f440*/  LDL.LU R22, [R1+0xb2c] ;  /* 0x000b2c0001167983 */ /* 0x000ee80000300800 */
[----:B------:R0:W-:Y:S04]  /*7f450*/  STS.U16 [R10+0x5f000], R13 ;  /* 0x05f0000d0a007388 */ /* 0x0001e80000000400 */
[----:B------:R-:W3:Y:S04]  /*7f460*/  LDL.LU R12, [R1+0xb1c] ;  /* 0x000b1c00010c7983 */ /* 0x000ee80000300800 */
[----:B0-----:R-:W3:Y:S04]  /*7f470*/  LDL.LU R13, [R1+0xb0c] ;  /* 0x000b0c00010d7983 */ /* 0x001ee80000300800 */
        /* <DEDUP_REMOVED lines=13> */
[----:B------:R0:W-:Y:S04]  /*7f550*/  STS.U16 [R10+0x5f800], R14 ;  /* 0x05f8000e0a007388 */ /* 0x0001e80000000400 */
[----:B------:R-:W3:Y:S04]  /*7f560*/  LDL.LU R11, [R1+0xa2c] ;  /* 0x000a2c00010b7983 */ /* 0x000ee80000300800 */
[----:B------:R1:W-:Y:S04]  /*7f570*/  STS.U16 [R0+0x40200], R18 ;  /* 0x0402001200007388 */ /* 0x0003e80000000400 */
[----:B0-----:R-:W3:Y:S04]  /*7f580*/  LDL.LU R10, [R1+0xa1c] ;  /* 0x000a1c00010a7983 */ /* 0x001ee80000300800 */
[----:B------:R-:W3:Y:S04]  /*7f590*/  LDL.LU R14, [R1+0xa0c] ;  /* 0x000a0c00010e7983 */ /* 0x000ee80000300800 */
[----:B-1----:R-:W3:Y:S04]  /*7f5a0*/  LDL.LU R18, [R1+0x9fc] ;  /* 0x0009fc0001127983 */ /* 0x002ee80000300800 */
[----:B--2---:R0:W-:Y:S04]  /*7f5b0*/  STS.U16 [R0+0x40a00], R29 ;  /* 0x040a001d00007388 */ /* 0x0041e80000000400 */
[----:B0-----:R-:W2:Y:S04]  /*7f5c0*/  LDL.LU R29, [R1+0x9ec] ;  /* 0x0009ec00011d7983 */ /* 0x001ea80000300800 */
[----:B----4-:R0:W-:Y:S04]  /*7f5d0*/  STS.U16 [R0+0x41200], R16 ;  /* 0x0412001000007388 */ /* 0x0101e80000000400 */
[----:B0-----:R-:W4:Y:S04]  /*7f5e0*/  LDL.LU R16, [R1+0x9dc] ;  /* 0x0009dc0001107983 */ /* 0x001f280000300800 */
[----:B---3--:R0:W-:Y:S04]  /*7f5f0*/  STS.U16 [R0+0x41a00], R17 ;  /* 0x041a001100007388 */ /* 0x0081e80000000400 */
[----:B------:R-:W-:Y:S04]  /*7f600*/  STS.U16 [R0+0x42200], R28 ;  /* 0x0422001c00007388 */ /* 0x000fe80000000400 */
[----:B------:R-:W-:Y:S04]  /*7f610*/  STS.U16 [R0+0x42a00], R15 ;  /* 0x042a000f00007388 */ /* 0x000fe80000000400 */
[----:B------:R-:W-:Y:S04]  /*7f620*/  STS.U16 [R0+0x43200], R20 ;  /* 0x0432001400007388 */ /* 0x000fe80000000400 */
[----:B------:R-:W-:Y:S04]  /*7f630*/  STS.U16 [R0+0x43a00], R22 ;  /* 0x043a001600007388 */ /* 0x000fe80000000400 */
[----:B0-----:R-:W3:Y:S04]  /*7f640*/  LDL.LU R17, [R1+0x9cc] ;  /* 0x0009cc0001117983 */ /* 0x001ee80000300800 */
        /* <DEDUP_REMOVED lines=20> */
[----:B------:R0:W-:Y:S04]  /*7f790*/  STS.U16 [R0+0x4d200], R18 ;  /* 0x04d2001200007388 */ /* 0x0001e80000000400 */
[----:B0-----:R-:W3:Y:S04]  /*7f7a0*/  LDL.LU R18, [R1+0x99c] ;  /* 0x00099c0001127983 */ /* 0x001ee80000300800 */
[----:B--2---:R0:W-:Y:S04]  /*7f7b0*/  STS.U16 [R0+0x4da00], R29 ;  /* 0x04da001d00007388 */ /* 0x0041e80000000400 */
[----:B0-----:R-:W2:Y:S04]  /*7f7c0*/  LDL.LU R29, [R1+0x98c] ;  /* 0x00098c00011d7983 */ /* 0x001ea80000300800 */
[----:B------:R-:W2:Y:S04]  /*7f7d0*/  LDL.LU R14, [R1+0x97c] ;  /* 0x00097c00010e7983 */ /* 0x000ea80000300800 */
[----:B------:R-:W2:Y:S04]  /*7f7e0*/  LDL.LU R28, [R1+0x96c] ;  /* 0x00096c00011c7983 */ /* 0x000ea80000300800 */
[----:B------:R-:W2:Y:S04]  /*7f7f0*/  LDL.LU R15, [R1+0x95c] ;  /* 0x00095c00010f7983 */ /* 0x000ea80000300800 */
[----:B------:R-:W2:Y:S04]  /*7f800*/  LDL.LU R20, [R1+0x94c] ;  /* 0x00094c0001147983 */ /* 0x000ea80000300800 */
[----:B----4-:R0:W-:Y:S04]  /*7f810*/  STS.U16 [R0+0x4e200], R16 ;  /* 0x04e2001000007388 */ /* 0x0101e80000000400 */
[----:B------:R-:W4:Y:S04]  /*7f820*/  LDL.LU R22, [R1+0x93c] ;  /* 0x00093c0001167983 */ /* 0x000f280000300800 */
[----:B0-----:R-:W4:Y:S04]  /*7f830*/  LDL.LU R16, [R1+0x8ec] ;  /* 0x0008ec0001107983 */ /* 0x001f280000300800 */
[----:B---3--:R0:W-:Y:S04]  /*7f840*/  STS.U16 [R0+0x4ea00], R17 ;  /* 0x04ea001100007388 */ /* 0x0081e80000000400 */
        /* <DEDUP_REMOVED lines=19> */
[----:B-1----:R-:W3:Y:S04]  /*7f980*/  LDL.LU R13, [R1+0x68] ;  /* 0x00006800010d7983 */ /* 0x002ee80000300800 */
[----:B------:R0:W-:Y:S04]  /*7f990*/  STS.U16 [R0+0x50200], R18 ;  /* 0x0502001200007388 */ /* 0x0001e80000000400 */
[----:B0-----:R-:W3:Y:S04]  /*7f9a0*/  LDL.LU R18, [R1+0x64] ;  /* 0x0000640001127983 */ /* 0x001ee80000300800 */
[----:B--2---:R0:W-:Y:S04]  /*7f9b0*/  STS.U16 [R0+0x50a00], R29 ;  /* 0x050a001d00007388 */ /* 0x0041e80000000400 */
[----:B0-----:R-:W2:Y:S04]  /*7f9c0*/  LDL.LU R29, [R1+0x60] ;  /* 0x00006000011d7983 */ /* 0x001ea80000300800 */
[----:B------:R0:W-:Y:S04]  /*7f9d0*/  STS.U16 [R0+0x51200], R14 ;  /* 0x0512000e00007388 */ /* 0x0001e80000000400 */
[----:B------:R-:W-:Y:S04]  /*7f9e0*/  STS.U16 [R0+0x51a00], R28 ;  /* 0x051a001c00007388 */ /* 0x000fe80000000400 */
[----:B------:R-:W-:Y:S04]  /*7f9f0*/  STS.U16 [R0+0x52200], R15 ;  /* 0x0522000f00007388 */ /* 0x000fe80000000400 */
[----:B------:R-:W-:Y:S04]  /*7fa00*/  STS.U16 [R0+0x52a00], R20 ;  /* 0x052a001400007388 */ /* 0x000fe80000000400 */
[----:B----4-:R-:W-:Y:S04]  /*7fa10*/  STS.U16 [R0+0x53200], R22 ;  /* 0x0532001600007388 */ /* 0x010fe80000000400 */
[----:B------:R1:W-:Y:S01]  /*7fa20*/  STS.U16 [R0+0x53a00], R16 ;  /* 0x053a001000007388 */ /* 0x0003e20000000400 */
[----:B------:R-:W-:-:S03]  /*7fa30*/  LOP3.LUT R19, R19, 0x7f, RZ, 0xc0, !PT ;  /* 0x0000007f13137812 */ /* 0x000fc600078ec0ff */
[----:B0-----:R-:W4:Y:S04]  /*7fa40*/  LDL.LU R14, [R1+0x5c] ;  /* 0x00005c00010e7983 */ /* 0x001f280000300800 */
[----:B-1----:R-:W4:Y:S04]  /*7fa50*/  LDL.LU R16, [R1+0x58] ;  /* 0x0000580001107983 */ /* 0x002f280000300800 */
[----:B---3--:R0:W-:Y:S04]  /*7fa60*/  STS.U16 [R0+0x54200], R17 ;  /* 0x0542001100007388 */ /* 0x0081e80000000400 */
        /* <DEDUP_REMOVED lines=17> */
[----:B------:R-:W-:Y:S04]  /*7fb80*/  STS.U16 [R0+0x5ca00], R13 ;  /* 0x05ca000d00007388 */ /* 0x000fe80000000400 */
[----:B------:R0:W-:Y:S04]  /*7fb90*/  STS.U16 [R0+0x5d200], R18 ;  /* 0x05d2001200007388 */ /* 0x0001e80000000400 */
[----:B0-----:R-:W0:Y:S02]  /*7fba0*/  S2R R18, SR_TID.X ;  /* 0x0000000000127919 */ /* 0x001e240000002100 */
[----:B0-----:R-:W-:-:S04]  /*7fbb0*/  LOP3.LUT P3, RZ, R18, 0x80, RZ, 0xc0, !PT ;  /* 0x0000008012ff7812 */ /* 0x001fc8000786c0ff */
[----:B------:R-:W-:Y:S01]  /*7fbc0*/  SEL R21, RZ, 0x110, !P3 ;  /* 0x00000110ff157807 */ /* 0x000fe20005800000 */
[----:B--2---:R0:W-:Y:S02]  /*7fbd0*/  STS.U16 [R0+0x5da00], R29 ;  /* 0x05da001d00007388 */ /* 0x0041e40000000400 */
[----:B0-----:R-:W-:-:S04]  /*7fbe0*/  SHF.L.U32 R29, R19, 0x1, RZ ;  /* 0x00000001131d7819 */ /* 0x001fc800000006ff */
[----:B------:R-:W-:-:S04]  /*7fbf0*/  LOP3.LUT R21, R21, R29, RZ, 0x3c, !PT ;  /* 0x0000001d15157212 */ /* 0x000fc800078e3cff */
[----:B------:R-:W-:Y:S01]  /*7fc00*/  LOP3.LUT R21, R21, 0x40, RZ, 0x3c, !PT ;  /* 0x0000004015157812 */ /* 0x000fe200078e3cff */
[----:B------:R-:W-:Y:S04]  /*7fc10*/  STL [R1+0x6068], R29 ;  /* 0x0060681d01007387 */ /* 0x000fe80000100800 */
[----:B------:R0:W-:Y:S04]  /*7fc20*/  STL [R1+0x6080], R21 ;  /* 0x0060801501007387 */ /* 0x0001e80000100800 */
[----:B0-----:R-:W2:Y:S04]  /*7fc30*/  LDL.LU R21, [R1+0x50] ;  /* 0x0000500001157983 */ /* 0x001ea80000300800 */
[----:B------:R-:W2:Y:S04]  /*7fc40*/  LDL.LU R29, [R1+0xea0] ;  /* 0x000ea000011d7983 */ /* 0x000ea80000300800 */
[----:B--2---:R0:W-:Y:S04]  /*7fc50*/  STL [R1+0x6078], R29 ;  /* 0x0060781d01007387 */ /* 0x0041e80000100800 */
[----:B0-----:R-:W2:Y:S04]  /*7fc60*/  LDL.LU R29, [R1+0xeb0] ;  /* 0x000eb000011d7983 */ /* 0x001ea80000300800 */
[----:B--2---:R0:W-:Y:S04]  /*7fc70*/  STL [R1+0x607c], R29 ;  /* 0x00607c1d01007387 */ /* 0x0041e80000100800 */
[----:B0-----:R-:W2:Y:S01]  /*7fc80*/  LDL.LU R29, [R1+0xec0] ;  /* 0x000ec000011d7983 */ /* 0x001ea20000300800 */
[----:B------:R-:W-:-:S03]  /*7fc90*/  LOP3.LUT P2, RZ, R18, 0x80, RZ, 0xc0, !PT ;  /* 0x0000008012ff7812 */ /* 0x000fc6000784c0ff */
[----:B----4-:R-:W-:Y:S04]  /*7fca0*/  STS.U16 [R0+0x5e200], R14 ;  /* 0x05e2000e00007388 */ /* 0x010fe80000000400 */
[----:B------:R-:W-:Y:S04]  /*7fcb0*/  STS.U16 [R0+0x5ea00], R16 ;  /* 0x05ea001000007388 */ /* 0x000fe80000000400 */
[----:B---3--:R0:W-:Y:S01]  /*7fcc0*/  STS.U16 [R0+0x5f200], R17 ;  /* 0x05f2001100007388 */ /* 0x0081e20000000400 */
[----:B------:R-:W-:-:S03]  /*7fcd0*/  SHF.L.U32 R19, R19, 0x1, RZ ;  /* 0x0000000113137819 */ /* 0x000fc600000006ff */
[----:B--2---:R1:W-:Y:S04]  /*7fce0*/  STL [R1+0x6084], R29 ;  /* 0x0060841d01007387 */ /* 0x0043e80000100800 */
[----:B------:R-:W2:Y:S04]  /*7fcf0*/  LDL.LU R28, [R1+0xb68] ;  /* 0x000b6800011c7983 */ /* 0x000ea80000300800 */
[----:B------:R-:W3:Y:S04]  /*7fd00*/  LDL.LU R15, [R1+0xb58] ;  /* 0x000b5800010f7983 */ /* 0x000ee80000300800 */
[----:B------:R-:W4:Y:S04]  /*7fd10*/  LDL.LU R20, [R1+0xb48] ;  /* 0x000b480001147983 */ /* 0x000f280000300800 */
[----:B------:R-:W2:Y:S04]  /*7fd20*/  LDL.LU R22, [R1+0xb38] ;  /* 0x000b380001167983 */ /* 0x000ea80000300800 */
[----:B------:R-:W2:Y:S04]  /*7fd30*/  LDL.LU R23, [R1+0xb28] ;  /* 0x000b280001177983 */ /* 0x000ea80000300800 */
[----:B------:R-:W2:Y:S04]  /*7fd40*/  LDL.LU R24, [R1+0xb18] ;  /* 0x000b180001187983 */ /* 0x000ea80000300800 */
[----:B------:R-:W2:Y:S04]  /*7fd50*/  LDL.LU R25, [R1+0xb08] ;  /* 0x000b080001197983 */ /* 0x000ea80000300800 */
[----:B------:R-:W2:Y:S04]  /*7fd60*/  LDL.LU R26, [R1+0xaf8] ;  /* 0x000af800011a7983 */ /* 0x000ea80000300800 */
[----:B------:R-:W2:Y:S04]  /*7fd70*/  LDL.LU R27, [R1+0xae8] ;  /* 0x000ae800011b7983 */ /* 0x000ea80000300800 */
[----:B0-----:R-:W2:Y:S01]  /*7fd80*/  LDL.LU R0, [R1+0xad8] ;  /* 0x000ad80001007983 */ /* 0x001ea20000300800 */
[----:B-1----:R-:W-:-:S03]  /*7fd90*/  SEL R29, RZ, 0x110, !P2 ;  /* 0x00000110ff1d7807 */ /* 0x002fc60005000000 */
[----:B------:R-:W2:Y:S04]  /*7fda0*/  LDL.LU R2, [R1+0xac8] ;  /* 0x000ac80001027983 */ /* 0x000ea80000300800 */
[----:B------:R-:W2:Y:S04]  /*7fdb0*/  LDL.LU R3, [R1+0xab8] ;  /* 0x000ab80001037983 */ /* 0x000ea80000300800 */
[----:B------:R-:W2:Y:S04]  /*7fdc0*/  LDL.LU R4, [R1+0xaa8] ;  /* 0x000aa80001047983 */ /* 0x000ea80000300800 */
[----:B------:R-:W2:Y:S01]  /*7fdd0*/  LDL.LU R5, [R1+0xa98] ;  /* 0x000a980001057983 */ /* 0x000ea20000300800 */
[----:B------:R-:W-:-:S03]  /*7fde0*/  LOP3.LUT R29, R29, R19, RZ, 0x3c, !PT ;  /* 0x000000131d1d7212 */ /* 0x000fc600078e3cff */
[----:B------:R-:W2:Y:S04]  /*7fdf0*/  LDL.LU R6, [R1+0xa88] ;  /* 0x000a880001067983 */ /* 0x000ea80000300800 */
[----:B------:R-:W2:Y:S04]  /*7fe00*/  LDL.LU R7, [R1+0xa78] ;  /* 0x000a780001077983 */ /* 0x000ea80000300800 */
[----:B------:R-:W2:Y:S04]  /*7fe10*/  LDL.LU R8, [R1+0xa68] ;  /* 0x000a680001087983 */ /* 0x000ea80000300800 */
[----:B------:R-:W2:Y:S01]  /*7fe20*/  LDL.LU R9, [R1+0xa58] ;  /* 0x000a580001097983 */ /* 0x000ea20000300800 */
[----:B------:R-:W-:-:S03]  /*7fe30*/  LOP3.LUT R29, R29, 0x20, RZ, 0x3c, !PT ;  /* 0x000000201d1d7812 */ /* 0x000fc600078e3cff */
        /* <DEDUP_REMOVED lines=14> */
[----:B--2---:R0:W-:Y:S04]  /*7ff20*/  STS.U16 [R21+0x40c00], R29 ;  /* 0x040c001d15007388 */ /* 0x0041e80000000400 */
[----:B0-----:R-:W2:Y:S04]  /*7ff30*/  LDL.LU R29, [R1+0x6078] ;  /* 0x00607800011d7983 */ /* 0x001ea80000300800 */
[----:B--2---:R0:W-:Y:S04]  /*7ff40*/  STS.U16 [R21+0x41400], R29 ;  /* 0x0414001d15007388 */ /* 0x0041e80000000400 */
[----:B0-----:R-:W2:Y:S04]  /*7ff50*/  LDL.LU R29, [R1+0x988] ;  /* 0x00098800011d7983 */ /* 0x001ea80000300800 */
[----:B--2---:R0:W-:Y:S04]  /*7ff60*/  STL [R1+0x606c], R29 ;  /* 0x00606c1d01007387 */ /* 0x0041e80000100800 */
[----:B0-----:R-:W2:Y:S04]  /*7ff70*/  LDL.LU R29, [R1+0x998] ;  /* 0x00099800011d7983 */ /* 0x001ea80000300800 */
[----:B--2---:R0:W-:Y:S04]  /*7ff80*/  STL [R1+0x6070], R29 ;  /* 0x0060701d01007387 */ /* 0x0041e80000100800 */
[----:B0-----:R-:W2:Y:S04]  /*7ff90*/  LDL.LU R29, [R1+0x9a8] ;  /* 0x0009a800011d7983 */ /* 0x001ea80000300800 */
[----:B------:R-:W-:Y:S04]  /*7ffa0*/  STS.U16 [R21+0x41c00], R28 ;  /* 0x041c001c15007388 */ /* 0x000fe80000000400 */
[----:B---3--:R-:W-:Y:S04]  /*7ffb0*/  STS.U16 [R21+0x42400], R15 ;  /* 0x0424000f15007388 */ /* 0x008fe80000000400 */
[----:B----4-:R-:W-:Y:S04]  /*7ffc0*/  STS.U16 [R21+0x42c00], R20 ;  /* 0x042c001415007388 */ /* 0x010fe80000000400 */
[----:B------:R-:W-:Y:S04]  /*7ffd0*/  STS.U16 [R21+0x43400], R22 ;  /* 0x0434001615007388 */ /* 0x000fe80000000400 */
[----:B------:R-:W-:Y:S04]  /*7ffe0*/  STS.U16 [R21+0x43c00], R23 ;  /* 0x043c001715007388 */ /* 0x000fe80000000400 */
[----:B--2---:R0:W-:Y:S04]  /*7fff0*/  STL [R1+0x6074], R29 ;  /* 0x0060741d01007387 */ /* 0x0041e80000100800 */
[----:B0-----:R-:W2:Y:S04]  /*80000*/  LDL.LU R29, [R1+0x9b8] ;  /* 0x0009b800011d7983 */ /* 0x001ea80000300800 */
[----:B------:R-:W3:Y:S04]  /*80010*/  LDL.LU R15, [R1+0x978] ;  /* 0x00097800010f7983 */ /* 0x000ee80000300800 */
[----:B------:R-:W4:Y:S04]  /*80020*/  LDL.LU R28, [R1+0x968] ;  /* 0x00096800011c7983 */ /* 0x000f280000300800 */
        /* <DEDUP_REMOVED lines=49> */
[----:B--2---:R0:W-:Y:S04]  /*80340*/  STS.U16 [R21+0x4fc00], R29 ;  /* 0x04fc001d15007388 */ /* 0x0041e80000000400 */
[----:B0-----:R-:W2:Y:S04]  /*80350*/  LDL.LU R29, [R1+0x6070] ;  /* 0x00607000011d7983 */ /* 0x001ea80000300800 */
[----:B--2---:R0:W-:Y:S04]  /*80360*/  STS.U16 [R21+0x50400], R29 ;  /* 0x0504001d15007388 */ /* 0x0041e80000000400 */
[----:B0-----:R-:W2:Y:S04]  /*80370*/  LDL.LU R29, [R1+0x606c] ;  /* 0x00606c00011d7983 */ /* 0x001ea80000300800 */
[----:B--2---:R0:W-:Y:S04]  /*80380*/  STS.U16 [R21+0x50c00], R29 ;  /* 0x050c001d15007388 */ /* 0x0041e80000000400 */
[----:B---3--:R1:W-:Y:S04]  /*80390*/  STS.U16 [R21+0x51400], R15 ;  /* 0x0514000f15007388 */ /* 0x0083e80000000400 */
[----:B----4-:R2:W-:Y:S04]  /*803a0*/  STS.U16 [R21+0x51c00], R28 ;  /* 0x051c001c15007388 */ /* 0x0105e80000000400 */
[----:B0-----:R-:W3:Y:S04]  /*803b0*/  LDL.LU R29, [R1+0x6068] ;  /* 0x00606800011d7983 */ /* 0x001ee80000300800 */
[----:B-1----:R-:W4:Y:S04]  /*803c0*/  LDL.LU R15, [R1+0x6064] ;  /* 0x00606400010f7983 */ /* 0x002f280000300800 */
[----:B--2---:R-:W2:Y:S04]  /*803d0*/  LDL.LU R28, [R1+0x10] ;  /* 0x00001000011c7983 */ /* 0x004ea80000300800 */
[----:B------:R-:W-:Y:S04]  /*803e0*/  STS.U16 [R21+0x52400], R20 ;  /* 0x0524001415007388 */ /* 0x000fe80000000400 */
[----:B------:R-:W-:Y:S04]  /*803f0*/  STS.U16 [R21+0x52c00], R22 ;  /* 0x052c001615007388 */ /* 0x000fe80000000400 */
[----:B------:R-:W-:Y:S04]  /*80400*/  STS.U16 [R21+0x53400], R23 ;  /* 0x0534001715007388 */ /* 0x000fe80000000400 */
[----:B------:R-:W-:Y:S04]  /*80410*/  STS.U16 [R21+0x53c00], R24 ;  /* 0x053c001815007388 */ /* 0x000fe80000000400 */
[----:B------:R-:W-:Y:S04]  /*80420*/  STS.U16 [R21+0x54400], R25 ;  /* 0x0544001915007388 */ /* 0x000fe80000000400 */
[----:B--2---:R0:W-:Y:S04]  /*80430*/  STL [R1+0x6060], R28 ;  /* 0x0060601c01007387 */ /* 0x0041e80000100800 */
[----:B0-----:R-:W2:Y:S04]  /*80440*/  LDL.LU R28, [R1+0x14] ;  /* 0x00001400011c7983 */ /* 0x001ea80000300800 */
[----:B------:R-:W2:Y:S04]  /*80450*/  LDL.LU R22, [R1+0xc] ;  /* 0x00000c0001167983 */ /* 0x000ea80000300800 */
[----:B------:R0:W-:Y:S04]  /*80460*/  STS.U16 [R21+0x54c00], R26 ;  /* 0x054c001a15007388 */ /* 0x0001e80000000400 */
[----:B------:R-:W2:Y:S04]  /*80470*/  LDL.LU R23, [R1+0xebc] ;  /* 0x000ebc0001177983 */ /* 0x000ea80000300800 */
[----:B------:R1:W-:Y:S04]  /*80480*/  STS.U16 [R21+0x55400], R27 ;  /* 0x0554001b15007388 */ /* 0x0003e80000000400 */
[----:B------:R-:W2:Y:S04]  /*80490*/  LDL.LU R24, [R1+0xeac] ;  /* 0x000eac0001187983 */ /* 0x000ea80000300800 */
[----:B------:R0:W-:Y:S04]  /*804a0*/  STS.U16 [R21+0x55c00], R0 ;  /* 0x055c000015007388 */ /* 0x0001e80000000400 */
[----:B------:R-:W2:Y:S04]  /*804b0*/  LDL.LU R25, [R1+0xcec] ;  /* 0x000cec0001197983 */ /* 0x000ea80000300800 */
[----:B------:R1:W-:Y:S04]  /*804c0*/  STS.U16 [R21+0x56400], R2 ;  /* 0x0564000215007388 */ /* 0x0003e80000000400 */
[----:B0-----:R-:W2:Y:S04]  /*804d0*/  LDL.LU R26, [R1+0xb64] ;  /* 0x000b6400011a7983 */ /* 0x001ea80000300800 */
[----:B------:R0:W-:Y:S04]  /*804e0*/  STS.U16 [R21+0x56c00], R3 ;  /* 0x056c000315007388 */ /* 0x0001e80000000400 */
[----:B-1----:R-:W2:Y:S04]  /*804f0*/  LDL.LU R27, [R1+0xb54] ;  /* 0x000b5400011b7983 */ /* 0x002ea80000300800 */
        /* <DEDUP_REMOVED lines=10> */
[----:B------:R-:W-:Y:S04]  /*805a0*/  STS.U16 [R21+0x59c00], R9 ;  /* 0x059c000915007388 */ /* 0x000fe80000000400 */
[----:B------:R-:W2:Y:S01]  /*805b0*/  LDL.LU R6, [R1+0xaf4] ;  /* 0x000af40001067983 */ /* 0x000ea20000300800 */
[----:B----4-:R-:W-:-:S03]  /*805c0*/  LOP3.LUT P2, RZ, R15, 0x80, RZ, 0xc0, !PT ;  /* 0x000000800fff7812 */ /* 0x010fc6000784c0ff */
[----:B------:R-:W-:Y:S04]  /*805d0*/  STS.U16 [R21+0x5a400], R11 ;  /* 0x05a4000b15007388 */ /* 0x000fe80000000400 */
[----:B0-----:R-:W4:Y:S04]  /*805e0*/  LDL.LU R7, [R1+0xae4] ;  /* 0x000ae40001077983 */ /* 0x001f280000300800 */
[----:B------:R0:W-:Y:S04]  /*805f0*/  STS.U16 [R21+0x5ac00], R10 ;  /* 0x05ac000a15007388 */ /* 0x0001e80000000400 */
[----:B-1----:R-:W4:Y:S04]  /*80600*/  LDL.LU R8, [R1+0xad4] ;  /* 0x000ad40001087983 */ /* 0x002f280000300800 */
[----:B------:R1:W-:Y:S04]  /*80610*/  STS.U16 [R21+0x5b400], R12 ;  /* 0x05b4000c15007388 */ /* 0x0003e80000000400 */
[----:B0-----:R-:W4:Y:S04]  /*80620*/  LDL.LU R10, [R1+0xac4] ;  /* 0x000ac400010a7983 */ /* 0x001f280000300800 */
[----:B------:R0:W-:Y:S04]  /*80630*/  STS.U16 [R21+0x5bc00], R13 ;  /* 0x05bc000d15007388 */ /* 0x0001e80000000400 */
[----:B-1----:R-:W4:Y:S01]  /*80640*/  LDL.LU R12, [R1+0xab4] ;  /* 0x000ab400010c7983 */ /* 0x002f220000300800 */
[----:B------:R-:W-:-:S03]  /*80650*/  SEL R20, RZ, 0x110, !P2 ;  /* 0x00000110ff147807 */ /* 0x000fc60005000000 */
[----:B------:R1:W-:Y:S04]  /*80660*/  STS.U16 [R21+0x5c400], R14 ;  /* 0x05c4000e15007388 */ /* 0x0003e80000000400 */
[----:B0-----:R-:W4:Y:S04]  /*80670*/  LDL.LU R13, [R1+0xaa4] ;  /* 0x000aa400010d7983 */ /* 0x001f280000300800 */
[----:B------:R0:W-:Y:S04]  /*80680*/  STS.U16 [R21+0x5cc00], R16 ;  /* 0x05cc001015007388 */ /* 0x0001e80000000400 */
[----:B-1----:R-:W4:Y:S04]  /*80690*/  LDL.LU R14, [R1+0xa94] ;  /* 0x000a9400010e7983 */ /* 0x002f280000300800 */
[----:B------:R-:W4:Y:S04]  /*806a0*/  LDL.LU R9, [R1+0xa84] ;  /* 0x000a840001097983 */ /* 0x000f280000300800 */
[----:B------:R-:W4:Y:S01]  /*806b0*/  LDL.LU R11, [R1+0xa74] ;  /* 0x000a7400010b7983 */ /* 0x000f220000300800 */
[----:B---3--:R-:W-:-:S03]  /*806c0*/  LOP3.LUT R20, R20, R29, RZ, 0x3c, !PT ;  /* 0x0000001d14147212 */ /* 0x008fc600078e3cff */
[----:B------:R1:W-:Y:S04]  /*806d0*/  STS.U16 [R21+0x5d400], R17 ;  /* 0x05d4001115007388 */ /* 0x0003e80000000400 */
[----:B0-----:R-:W3:Y:S04]  /*806e0*/  LDL.LU R16, [R1+0xa64] ;  /* 0x000a640001107983 */ /* 0x001ee80000300800 */
[----:B------:R0:W-:Y:S04]  /*806f0*/  STS.U16 [R21+0x5dc00], R18 ;  /* 0x05dc001215007388 */ /* 0x0001e80000000400 */
[----:B-1----:R-:W3:Y:S04]  /*80700*/  LDL.LU R17, [R1+0xa54] ;  /* 0x000a540001117983 */ /* 0x002ee80000300800 */
[----:B------:R1:W-:Y:S04]  /*80710*/  STS.U16 [R21+0x5e400], R19 ;  /* 0x05e4001315007388 */ /* 0x0003e80000000400 */
[----:B0-----:R-:W3:Y:S04]  /*80720*/  LDL.LU R18, [R1+0xa44] ;  /* 0x000a440001127983 */ /* 0x001ee80000300800 */
[----:B-1----:R-:W3:Y:S04]  /*80730*/  LDL.LU R19, [R1+0xa34] ;  /* 0x000a340001137983 */ /* 0x002ee80000300800 */
[----:B------:R-:W3:Y:S04]  /*80740*/  LDL.LU R29, [R1+0xa24] ;  /* 0x000a2400011d7983 */ /* 0x000ee80000300800 */
[----:B--2---:R0:W-:Y:S04]  /*80750*/  STS.U16 [R21+0x5ec00], R28 ;  /* 0x05ec001c15007388 */ /* 0x0041e80000000400 */
[----:B0-----:R-:W2:Y:S01]  /*80760*/  LDL.LU R28, [R1+0x6060] ;  /* 0x00606000011c7983 */ /* 0x001ea20000300800 */
[----:B------:R-:W-:-:S03]  /*80770*/  LOP3.LUT R20, R20, 0x60, RZ, 0x3c, !PT ;  /* 0x0000006014147812 */ /* 0x000fc600078e3cff */
        /* <DEDUP_REMOVED lines=14> */
[----:B------:R-:W-:Y:S04]  /*80860*/  STS.U16 [R20+0x46600], R8 ;  /* 0x0466000814007388 */ /* 0x000fe80000000400 */
[----:B------:R0:W-:Y:S04]  /*80870*/  STS.U16 [R20+0x46e00], R10 ;  /* 0x046e000a14007388 */ /* 0x0001e80000000400 */
[----:B------:R1:W-:Y:S04]  /*80880*/  STS.U16 [R20+0x47600], R12 ;  /* 0x0476000c14007388 */ /* 0x0003e80000000400 */
[----:B------:R2:W-:Y:S04]  /*80890*/  STS.U16 [R20+0x47e00], R13 ;  /* 0x047e000d14007388 */ /* 0x0005e80000000400 */
[----:B------:R2:W-:Y:S04]  /*808a0*/  STS.U16 [R20+0x48600], R14 ;  /* 0x0486000e14007388 */ /* 0x0005e80000000400 */
[----:B------:R-:W-:Y:S04]  /*808b0*/  STS.U16 [R20+0x48e00], R9 ;  /* 0x048e000914007388 */ /* 0x000fe80000000400 */
[----:B------:R-:W-:Y:S04]  /*808c0*/  STS.U16 [R20+0x49600], R11 ;  /* 0x0496000b14007388 */ /* 0x000fe80000000400 */
[----:B0-----:R-:W4:Y:S04]  /*808d0*/  LDL.LU R10, [R1+0xa14] ;  /* 0x000a1400010a7983 */ /* 0x001f280000300800 */
[----:B---3--:R-:W-:Y:S04]  /*808e0*/  STS.U16 [R20+0x49e00], R16 ;  /* 0x049e001014007388 */ /* 0x008fe80000000400 */
[----:B-1----:R-:W3:Y:S04]  /*808f0*/  LDL.LU R12, [R1+0xa04] ;  /* 0x000a0400010c7983 */ /* 0x002ee80000300800 */
[----:B------:R-:W-:Y:S04]  /*80900*/  STS.U16 [R20+0x4a600], R17 ;  /* 0x04a6001114007388 */ /* 0x000fe80000000400 */
[----:B--2---:R-:W2:Y:S04]  /*80910*/  LDL.LU R13, [R1+0x9f4] ;  /* 0x0009f400010d7983 */ /* 0x004ea80000300800 */
[----:B------:R-:W-:Y:S04]  /*80920*/  STS.U16 [R20+0x4ae00], R18 ;  /* 0x04ae001214007388 */ /* 0x000fe80000000400 */
[----:B------:R-:W2:Y:S04]  /*80930*/  LDL.LU R14, [R1+0x9e4] ;  /* 0x0009e400010e7983 */ /* 0x000ea80000300800 */
[----:B------:R-:W-:Y:S04]  /*80940*/  STS.U16 [R20+0x4b600], R19 ;  /* 0x04b6001314007388 */ /* 0x000fe80000000400 */
[----:B------:R0:W-:Y:S04]  /*80950*/  STS.U16 [R20+0x4be00], R29 ;  /* 0x04be001d14007388 */ /* 0x0001e80000000400 */
[----:B------:R-:W2:Y:S04]  /*80960*/  LDL.LU R21, [R1+0x9d4] ;  /* 0x0009d40001157983 */ /* 0x000ea80000300800 */
        /* <DEDUP_REMOVED lines=22> */
[----:B----4-:R0:W-:Y:S04]  /*80ad0*/  STS.U16 [R20+0x4c600], R10 ;  /* 0x04c6000a14007388 */ /* 0x0101e80000000400 */
[----:B---3--:R1:W-:Y:S04]  /*80ae0*/  STS.U16 [R20+0x4ce00], R12 ;  /* 0x04ce000c14007388 */ /* 0x0083e80000000400 */
[----:B0-----:R-:W3:Y:S04]  /*80af0*/  LDL.LU R10, [R1+0x4c] ;  /* 0x00004c00010a7983 */ /* 0x001ee80000300800 */
[----:B--2---:R0:W-:Y:S04]  /*80b00*/  STS.U16 [R20+0x4d600], R13 ;  /* 0x04d6000d14007388 */ /* 0x0041e80000000400 */
[----:B-1----:R-:W2:Y:S04]  /*80b10*/  LDL.LU R12, [R1+0x44] ;  /* 0x00004400010c7983 */ /* 0x002ea80000300800 */
[----:B------:R1:W-:Y:S04]  /*80b20*/  STS.U16 [R20+0x4de00], R14 ;  /* 0x04de000e14007388 */ /* 0x0003e80000000400 */
[----:B0-----:R-:W4:Y:S04]  /*80b30*/  LDL.LU R13, [R1+0x3c] ;  /* 0x00003c00010d7983 */ /* 0x001f280000300800 */
[----:B-1----:R-:W4:Y:S04]  /*80b40*/  LDL.LU R14, [R1+0x34] ;  /* 0x00003400010e7983 */ /* 0x002f280000300800 */
[----:B------:R0:W-:Y:S04]  /*80b50*/  STS.U16 [R20+0x4e600], R21 ;  /* 0x04e6001514007388 */ /* 0x0001e80000000400 */
[----:B------:R1:W-:Y:S04]  /*80b60*/  STS.U16 [R20+0x4ee00], R29 ;  /* 0x04ee001d14007388 */ /* 0x0003e80000000400 */
        /* <DEDUP_REMOVED lines=15> */
[----:B-1----:R-:W4:Y:S04]  /*80c60*/  LDL.LU R29, [R1+0x6058] ;  /* 0x00605800011d7983 */ /* 0x002f280000300800 */
[----:B------:R-:W-:Y:S04]  /*80c70*/  STS.U16 [R20+0x56600], R6 ;  /* 0x0566000614007388 */ /* 0x000fe80000000400 */
[----:B------:R-:W4:Y:S04]  /*80c80*/  LDL.LU R19, [R1+0x6054] ;  /* 0x0060540001137983 */ /* 0x000f280000300800 */
[----:B------:R-:W-:Y:S04]  /*80c90*/  STS.U16 [R20+0x56e00], R16 ;  /* 0x056e001014007388 */ /* 0x000fe80000000400 */
[----:B------:R-:W4:Y:S04]  /*80ca0*/  LDL.LU R18, [R1+0x6050] ;  /* 0x0060500001127983 */ /* 0x000f280000300800 */
[----:B------:R0:W-:Y:S04]  /*80cb0*/  STS.U16 [R20+0x57600], R17 ;  /* 0x0576001114007388 */ /* 0x0001e80000000400 */
[----:B0-----:R-:W4:Y:S04]  /*80cc0*/  LDL.LU R17, [R1+0x2c] ;  /* 0x00002c0001117983 */ /* 0x001f280000300800 */
[----:B------:R-:W4:Y:S04]  /*80cd0*/  LDL.LU R16, [R1+0x8] ;  /* 0x0000080001107983 */ /* 0x000f280000300800 */
[----:B------:R-:W4:Y:S04]  /*80ce0*/  LDL.LU R22, [R1+0x4] ;  /* 0x0000040001167983 */ /* 0x000f280000300800 */
[----:B------:R-:W4:Y:S04]  /*80cf0*/  LDL.LU R28, [R1] ;  /* 0x00000000011c7983 */ /* 0x000f280000300800 */
        /* <DEDUP_REMOVED lines=14> */
[----:B------:R0:W-:Y:S04]  /*80de0*/  STS.U16 [R20+0x58e00], R9 ;  /* 0x058e000914007388 */ /* 0x0001e80000000400 */
[----:B-1----:R-:W4:Y:S04]  /*80df0*/  LDL.LU R8, [R1+0x8fc] ;  /* 0x0008fc0001087983 */ /* 0x002f280000300800 */
[----:B------:R1:W-:Y:S04]  /*80e00*/  STS.U16 [R20+0x59600], R11 ;  /* 0x0596000b14007388 */ /* 0x0003e80000000400 */
[----:B0-----:R-:W4:Y:S04]  /*80e10*/  LDL.LU R9, [R1+0x8f4] ;  /* 0x0008f40001097983 */ /* 0x001f280000300800 */
[----:B-1----:R-:W4:Y:S04]  /*80e20*/  LDL.LU R11, [R1+0x8f8] ;  /* 0x0008f800010b7983 */ /* 0x002f280000300800 */
[----:B---3--:R0:W-:Y:S04]  /*80e30*/  STS.U16 [R20+0x59e00], R10 ;  /* 0x059e000a14007388 */ /* 0x0081e80000000400 */
[----:B--2---:R1:W-:Y:S04]  /*80e40*/  STS.U16 [R20+0x5a600], R12 ;  /* 0x05a6000c14007388 */ /* 0x0043e80000000400 */
[----:B0-----:R-:W2:Y:S04]  /*80e50*/  LDL.LU R10, [R1+0x8f0] ;  /* 0x0008f000010a7983 */ /* 0x001ea80000300800 */
[----:B----4-:R0:W-:Y:S04]  /*80e60*/  STS.U16 [R20+0x5ae00], R13 ;  /* 0x05ae000d14007388 */ /* 0x0101e80000000400 */
[----:B-1----:R-:W3:Y:S04]  /*80e70*/  LDL.LU R12, [R1+0x8e8] ;  /* 0x0008e800010c7983 */ /* 0x002ee80000300800 */
[----:B------:R1:W-:Y:S04]  /*80e80*/  STS.U16 [R20+0x5b600], R14 ;  /* 0x05b6000e14007388 */ /* 0x0003e80000000400 */
[----:B0-----:R-:W4:Y:S04]  /*80e90*/  LDL.LU R13, [R1+0x8e0] ;  /* 0x0008e000010d7983 */ /* 0x001f280000300800 */
[----:B-1----:R-:W2:Y:S04]  /*80ea0*/  LDL.LU R14, [R1+0x8e4] ;  /* 0x0008e400010e7983 */ /* 0x002ea80000300800 */
[----:B------:R0:W-:Y:S04]  /*80eb0*/  STS.U16 [R20+0x5be00], R17 ;  /* 0x05be001114007388 */ /* 0x0001e80000000400 */
[----:B------:R1:W-:Y:S04]  /*80ec0*/  STS.U16 [R20+0x5c600], R16 ;  /* 0x05c6001014007388 */ /* 0x0003e80000000400 */
[----:B0-----:R-:W2:Y:S04]  /*80ed0*/  LDL.LU R17, [R1+0x604c] ;  /* 0x00604c0001117983 */ /* 0x001ea80000300800 */
[----:B-1----:R-:W3:Y:S04]  /*80ee0*/  LDL.LU R16, [R1+0x6048] ;  /* 0x0060480001107983 */ /* 0x002ee80000300800 */
[----:B------:R0:W-:Y:S02]  /*80ef0*/  STS.U16 [R20+0x5ce00], R22 ;  /* 0x05ce001614007388 */ /* 0x0001e40000000400 */
[----:B0-----:R-:W-:-:S02]  /*80f00*/  LOP3.LUT R22, R15, 0xe0, RZ, 0xc0, !PT ;  /* 0x000000e00f167812 */ /* 0x001fc400078ec0ff */
[----:B------:R-:W-:-:S04]  /*80f10*/  SHF.L.U32 R15, R15, 0x2, RZ ;  /* 0x000000020f0f7819 */ /* 0x000fc800000006ff */
[----:B------:R-:W-:Y:S02]  /*80f20*/  LOP3.LUT R15, R15, 0x7c, RZ, 0xc0, !PT ;  /* 0x0000007c0f0f7812 */ /* 0x000fe400078ec0ff */
[----:B------:R-:W-:-:S03]  /*80f30*/  SHF.R.U32.HI R22, RZ, 0x1, R22 ;  /* 0x00000001ff167819 */ /* 0x000fc60000011616 */
[----:B------:R-:W-:Y:S01]  /*80f40*/  IMAD R15, R21, 0x40, R15 ;  /* 0x00000040150f7824 */ /* 0x000fe200078e020f */
[----:B------:R-:W-:Y:S04]  /*80f50*/  STS.U16 [R20+0x5d600], R28 ;  /* 0x05d6001c14007388 */ /* 0x000fe80000000400 */
[----:B------:R-:W-:Y:S01]  /*80f60*/  STS.U16 [R20+0x5de00], R29 ;  /* 0x05de001d14007388 */ /* 0x000fe20000000400 */
[----:B------:R-:W-:-:S03]  /*80f70*/  LOP3.LUT R15, R15, R22, RZ, 0x3c, !PT ;  /* 0x000000160f0f7212 */ /* 0x000fc600078e3cff */
[----:B------:R-:W-:Y:S04]  /*80f80*/  STS.U16 [R20+0x5e600], R19 ;  /* 0x05e6001314007388 */ /* 0x000fe80000000400 */
[----:B------:R-:W-:Y:S04]  /*80f90*/  STS.U16 [R20+0x5ee00], R18 ;  /* 0x05ee001214007388 */ /* 0x000fe80000000400 */
[----:B--2---:R-:W-:Y:S04]  /*80fa0*/  STS.U16 [R20+0x5f600], R17 ;  /* 0x05f6001114007388 */ /* 0x004fe80000000400 */
[----:B---3--:R-:W-:Y:S04]  /*80fb0*/  STS.U16 [R20+0x5fe00], R16 ;  /* 0x05fe001014007388 */ /* 0x008fe80000000400 */
[----:B------:R-:W-:Y:S04]  /*80fc0*/  STS [R15+0x60000], R23 ;  /* 0x060000170f007388 */ /* 0x000fe80000000800 */
[----:B------:R-:W-:Y:S04]  /*80fd0*/  STS [R15+0x60800], R24 ;  /* 0x060800180f007388 */ /* 0x000fe80000000800 */
[----:B------:R-:W-:Y:S04]  /*80fe0*/  STS [R15+0x60080], R25 ;  /* 0x060080190f007388 */ /* 0x000fe80000000800 */
[----:B------:R-:W-:Y:S04]  /*80ff0*/  STS [R15+0x60880], R26 ;  /* 0x0608801a0f007388 */ /* 0x000fe80000000800 */
[----:B------:R0:W-:Y:S04]  /*81000*/  STS [R15+0x61000], R27 ;  /* 0x0610001b0f007388 */ /* 0x0001e80000000800 */
[----:B------:R-:W-:Y:S04]  /*81010*/  STS [R15+0x61800], R0 ;  /* 0x061800000f007388 */ /* 0x000fe80000000800 */
        /* <DEDUP_REMOVED lines=11> */
[----:B----4-:R-:W-:Y:S04]  /*810d0*/  STS [R15+0x64800], R13 ;  /* 0x0648000d0f007388 */ /* 0x010fe80000000800 */
[----:B------:R1:W-:Y:S04]  /*810e0*/  STS [R15+0x64080], R14 ;  /* 0x0640800e0f007388 */ /* 0x0003e80000000800 */
[----:B0-----:R-:W2:Y:S04]  /*810f0*/  LDL.LU R27, [R1+0x8d8] ;  /* 0x0008d800011b7983 */ /* 0x001ea80000300800 */
[----:B-1----:R-:W3:Y:S04]  /*81100*/  LDL.LU R14, [R1+0x8cc] ;  /* 0x0008cc00010e7983 */ /* 0x002ee80000300800 */
[----:B---3--:R0:W-:Y:S04]  /*81110*/  STL [R1+0x6040], R14 ;  /* 0x0060400e01007387 */ /* 0x0081e80000100800 */
[----:B0-----:R-:W3:Y:S04]  /*81120*/  LDL.LU R14, [R1+0x8c8] ;  /* 0x0008c800010e7983 */ /* 0x001ee80000300800 */
[----:B---3--:R0:W-:Y:S04]  /*81130*/  STL [R1+0x6044], R14 ;  /* 0x0060440e01007387 */ /* 0x0081e80000100800 */
[----:B0-----:R-:W3:Y:S04]  /*81140*/  LDL.LU R14, [R1+0x8d4] ;  /* 0x0008d400010e7983 */ /* 0x001ee80000300800 */
        /* <DEDUP_REMOVED lines=26> */
[----:B--2---:R0:W-:Y:S04]  /*812f0*/  STS [R15+0x64880], R27 ;  /* 0x0648801b0f007388 */ /* 0x0041e80000000800 */
[----:B0-----:R-:W2:Y:S04]  /*81300*/  LDL.LU R27, [R1+0x844] ;  /* 0x00084400011b7983 */ /* 0x001ea80000300800 */
[----:B---3--:R0:W-:Y:S04]  /*81310*/  STS [R15+0x65000], R14 ;  /* 0x0650000e0f007388 */ /* 0x0081e80000000800 */
[----:B0-----:R-:W3:Y:S04]  /*81320*/  LDL.LU R14, [R1+0x6044] ;  /* 0x00604400010e7983 */ /* 0x001ee80000300800 */
[----:B---3--:R0:W-:Y:S04]  /*81330*/  STS [R15+0x65800], R14 ;  /* 0x0658000e0f007388 */ /* 0x0081e80000000800 */
[----:B0-----:R-:W3:Y:S04]  /*81340*/  LDL.LU R14, [R1+0x6040] ;  /* 0x00604000010e7983 */ /* 0x001ee80000300800 */
[----:B---3--:R0:W-:Y:S04]  /*81350*/  STS [R15+0x65080], R14 ;  /* 0x0650800e0f007388 */ /* 0x0081e80000000800 */
[----:B----4-:R1:W-:Y:S04]  /*81360*/  STS [R15+0x65880], R13 ;  /* 0x0658800d0f007388 */ /* 0x0103e80000000800 */
[----:B------:R3:W-:Y:S04]  /*81370*/  STS [R15+0x66000], R12 ;  /* 0x0660000c0f007388 */ /* 0x0007e80000000800 */
[----:B0-----:R-:W4:Y:S04]  /*81380*/  LDL.LU R14, [R1+0x603c] ;  /* 0x00603c00010e7983 */ /* 0x001f280000300800 */
[----:B-1----:R-:W2:Y:S04]  /*81390*/  LDL.LU R13, [R1+0x6038] ;  /* 0x00603800010d7983 */ /* 0x002ea80000300800 */
[----:B---3--:R-:W3:Y:S04]  /*813a0*/  LDL.LU R12, [R1+0x6034] ;  /* 0x00603400010c7983 */ /* 0x008ee80000300800 */
[----:B------:R0:W-:Y:S04]  /*813b0*/  STS [R15+0x66800], R10 ;  /* 0x0668000a0f007388 */ /* 0x0001e80000000800 */
[----:B0-----:R-:W3:Y:S04]  /*813c0*/  LDL.LU R10, [R1+0x6030] ;  /* 0x00603000010a7983 */ /* 0x001ee80000300800 */
[----:B------:R0:W-:Y:S04]  /*813d0*/  STS [R15+0x66080], R11 ;  /* 0x0660800b0f007388 */ /* 0x0001e80000000800 */
        /* <DEDUP_REMOVED lines=17> */
[----:B0-----:R-:W3:Y:S04]  /*814f0*/  LDL.LU R11, [R1+0x602c] ;  /* 0x00602c00010b7983 */ /* 0x001ee80000300800 */
[----:B------:R-:W-:Y:S04]  /*81500*/  STS [R15+0x6b000], R22 ;  /* 0x06b000160f007388 */ /* 0x000fe80000000800 */
[----:B-1----:R-:W3:Y:S04]  /*81510*/  LDL.LU R9, [R1+0x6028] ;  /* 0x0060280001097983 */ /* 0x002ee80000300800 */
[----:B------:R-:W-:Y:S04]  /*81520*/  STS [R15+0x6b800], R23 ;  /* 0x06b800170f007388 */ /* 0x000fe80000000800 */
[----:B------:R-:W3:Y:S04]  /*81530*/  LDL.LU R8, [R1+0x6024] ;  /* 0x0060240001087983 */ /* 0x000ee80000300800 */
[----:B------:R-:W-:Y:S04]  /*81540*/  STS [R15+0x6b080], R24 ;  /* 0x06b080180f007388 */ /* 0x000fe80000000800 */
[----:B------:R-:W3:Y:S04]  /*81550*/  LDL.LU R7, [R1+0x6020] ;  /* 0x0060200001077983 */ /* 0x000ee80000300800 */
[----:B------:R-:W-:Y:S04]  /*81560*/  STS [R15+0x6b880], R25 ;  /* 0x06b880190f007388 */ /* 0x000fe80000000800 */
[----:B------:R-:W3:Y:S04]  /*81570*/  LDL.LU R6, [R1+0x601c] ;  /* 0x00601c0001067983 */ /* 0x000ee80000300800 */
[----:B------:R-:W-:Y:S04]  /*81580*/  STS [R15+0x6c000], R26 ;  /* 0x06c0001a0f007388 */ /* 0x000fe80000000800 */
[----:B------:R-:W3:Y:S04]  /*81590*/  LDL.LU R5, [R1+0x6018] ;  /* 0x0060180001057983 */ /* 0x000ee80000300800 */
[----:B------:R-:W3:Y:S04]  /*815a0*/  LDL.LU R4, [R1+0x6014] ;  /* 0x0060140001047983 */ /* 0x000ee80000300800 */
[----:B------:R-:W3:Y:S04]  /*815b0*/  LDL.LU R3, [R1+0x6010] ;  /* 0x0060100001037983 */ /* 0x000ee80000300800 */
[----:B------:R-:W3:Y:S04]  /*815c0*/  LDL.LU R2, [R1+0x600c] ;  /* 0x00600c0001027983 */ /* 0x000ee80000300800 */
[----:B------:R-:W3:Y:S04]  /*815d0*/  LDL.LU R0, [R1+0x6008] ;  /* 0x0060080001007983 */ /* 0x000ee80000300800 */
[----:B----4-:R-:W-:Y:S04]  /*815e0*/  STS [R15+0x6c800], R14 ;  /* 0x06c8000e0f007388 */ /* 0x010fe80000000800 */
[----:B--2---:R-:W-:Y:S04]  /*815f0*/  STS [R15+0x6c080], R27 ;  /* 0x06c0801b0f007388 */ /* 0x004fe80000000800 */
[----:B------:R-:W-:Y:S04]  /*81600*/  STS [R15+0x6c880], R13 ;  /* 0x06c8800d0f007388 */ /* 0x000fe80000000800 */
[----:B---3--:R-:W-:Y:S04]  /*81610*/  STS [R15+0x6d000], R12 ;  /* 0x06d0000c0f007388 */ /* 0x008fe80000000800 */
[----:B------:R0:W-:Y:S04]  /*81620*/  STS [R15+0x6d800], R10 ;  /* 0x06d8000a0f007388 */ /* 0x0001e80000000800 */
[----:B0-----:R-:W2:Y:S04]  /*81630*/  LDL R10, [R1+0xce0] ;  /* 0x000ce000010a7983 */ /* 0x001ea80000100800 */
[----:B------:R-:W3:Y:S04]  /*81640*/  LDL.LU R20, [R1+0x70] ;  /* 0x0000700001147983 */ /* 0x000ee80000300800 */
[----:B------:R-:W3:Y:S04]  /*81650*/  LDL.LU R21, [R1+0x74] ;  /* 0x0000740001157983 */ /* 0x000ee80000300800 */
[----:B------:R-:W4:Y:S04]  /*81660*/  LDL.LU R22, [R1+0x78] ;  /* 0x0000780001167983 */ /* 0x000f280000300800 */
[----:B------:R-:W4:Y:S04]  /*81670*/  LDL.LU R23, [R1+0x7c] ;  /* 0x00007c0001177983 */ /* 0x000f280000300800 */
[----:B------:R-:W0:Y:S02]  /*81680*/  S2R R27, SR_TID.X ;  /* 0x00000000001b7919 */ /* 0x000e240000002100 */
[----:B0-----:R-:W-:-:S02]  /*81690*/  LOP3.LUT R27, R27, 0x7, RZ, 0xc0, !PT ;  /* 0x000000071b1b7812 */ /* 0x001fc400078ec0ff */
[----:B------:R-:W-:Y:S04]  /*816a0*/  STS [R15+0x6d080], R11 ;  /* 0x06d0800b0f007388 */ /* 0x000fe80000000800 */
[----:B------:R-:W-:Y:S04]  /*816b0*/  STS [R15+0x6d880], R9 ;  /* 0x06d880090f007388 */ /* 0x000fe80000000800 */
[----:B----4-:R-:W-:Y:S04]  /*816c0*/  STL.64 [R1+0x5fe8], R22 ;  /* 0x005fe81601007387 */ /* 0x010fe80000100a00 */
[----:B---3--:R0:W-:Y:S04]  /*816d0*/  STL.64 [R1+0x5fe0], R20 ;  /* 0x005fe01401007387 */ /* 0x0081e80000100a00 */
[----:B0-----:R-:W3:Y:S04]  /*816e0*/  LDL.LU R20, [R1+0x80] ;  /* 0x0000800001147983 */ /* 0x001ee80000300800 */
[----:B------:R-:W3:Y:S04]  /*816f0*/  LDL.LU R21, [R1+0x84] ;  /* 0x0000840001157983 */ /* 0x000ee80000300800 */
[----:B------:R-:W4:Y:S04]  /*81700*/  LDL.LU R22, [R1+0x88] ;  /* 0x0000880001167983 */ /* 0x000f280000300800 */
[----:B------:R-:W4:Y:S04]  /*81710*/  LDL.LU R23, [R1+0x8c] ;  /* 0x00008c0001177983 */ /* 0x000f280000300800 */
        /* <DEDUP_REMOVED lines=8> */
[----:B------:R-:W-:Y:S01]  /*817a0*/  BAR.SYNC.DEFER_BLOCKING 0x0 ;  /* 0x0000000000007b1d */ /* 0x000fe20000010000 */
[----:B------:R-:W-:-:S05]  /*817b0*/  SHF.L.U32 R29, R27, 0x4, RZ ;  /* 0x000000041b1d7819 */ /* 0x000fca00000006ff */
[----:B------:R-:W0:Y:S04]  /*817c0*/  S2R R27, SR_TID.X ;  /* 0x00000000001b7919 */ /* 0x000e280000002100 */
[----:B--2---:R-:W1:Y:S04]  /*817d0*/  LDSM.16.M88.4 R4, [R10+0x48000] ;  /* 0x048000000a04783b */ /* 0x004e680000000200 */
[----:B------:R-:W2:Y:S01]  /*817e0*/  LDSM.16.M88.4 R16, [R10+0x50000] ;  /* 0x050000000a10783b */ /* 0x000ea20000000200 */
[----:B0-----:R-:W-:-:S04]  /*817f0*/  SHF.L.U32 R27, R27, 0x8, RZ ;  /* 0x000000081b1b7819 */ /* 0x001fc800000006ff */
[----:B------:R-:W-:Y:S02]  /*81800*/  LOP3.LUT R29, R29, 0xf00, R27, 0xf8, !PT ;  /* 0x00000f001d1d7812 */ /* 0x000fe400078ef81b */
[----:B------:R-:W0:Y:S02]  /*81810*/  S2R R27, SR_TID.X ;  /* 0x00000000001b7919 */ /* 0x000e240000002100 */
[----:B0-----:R-:W-:Y:S02]  /*81820*/  LOP3.LUT R29, R29, 0x10, R27, 0x78, !PT ;  /* 0x000000101d1d7812 */ /* 0x001fe400078e781b */
[----:B------:R-:W-:Y:S01]  /*81830*/  LDSM.16.M88.4 R24, [R10+0x44000] ;  /* 0x044000000a18783b */ /* 0x000fe20000000200 */
[----:B-1----:R-:W-:Y:S01]  /*81840*/  MOV R9, R4 ;  /* 0x0000000400097202 */ /* 0x002fe20000000f00 */
[----:B------:R-:W-:Y:S02]  /*81850*/  IMAD.MOV.U32 R8, RZ, RZ, R5 ;  /* 0x000000ffff087224 */ /* 0x000fe400078e0005 */
[----:B------:R-:W-:Y:S01]  /*81860*/  LDSM.16.M88.4 R12, [R29+0x60000] ;  /* 0x060000001d0c783b */ /* 0x000fe20000000200 */
[----:B--2---:R-:W-:-:S03]  /*81870*/  MOV R3, R17 ;  /* 0x0000001100037202 */ /* 0x004fc60000000f00 */
[----:B----4-:R-:W-:Y:S04]  /*81880*/  STL.64 [R1+0x5ff8], R22 ;  /* 0x005ff81601007387 */ /* 0x010fe80000100a00 */
[----:B---3--:R-:W-:Y:S04]  /*81890*/  STL.64 [R1+0x5ff0], R20 ;  /* 0x005ff01401007387 */ /* 0x008fe80000100a00 */
[----:B------:R-:W0:Y:S04]  /*818a0*/  LDSM.16.M88.4 R20, [R10+0x40000] ;  /* 0x040000000a14783b */ /* 0x000e280000000200 */
[----:B------:R-:W-:Y:S04]  /*818b0*/  STL.64 [R1], R4 ;  /* 0x0000000401007387 */ /* 0x000fe80000100a00 */
[----:B------:R-:W-:Y:S04]  /*818c0*/  STL.64 [R1+0x8], R6 ;  /* 0x0000080601007387 */ /* 0x000fe80000100a00 */
[----:B------:R-:W1:Y:S04]  /*818d0*/  LDSM.16.M88.4 R4, [R10+0x4c000] ;  /* 0x04c000000a04783b */ /* 0x000e680000000200 */
[----:B0-----:R-:W-:Y:S04]  /*818e0*/  STL.64 [R1+0x20], R20 ;  /* 0x0000201401007387 */ /* 0x001fe80000100a00 */
[----:B------:R-:W-:Y:S04]  /*818f0*/  STL.64 [R1+0x28], R22 ;  /* 0x0000281601007387 */ /* 0x000fe80000100a00 */
[----:B-1----:R-:W-:Y:S04]  /*81900*/  STL [R1+0x591c], R6 ;  /* 0x00591c0601007387 */ /* 0x002fe80000100800 */
[----:B------:R-:W-:Y:S04]  /*81910*/  STL.64 [R1+0x10], R24 ;  /* 0x0000101801007387 */ /* 0x000fe80000100a00 */
[----:B------:R-:W-:Y:S04]  /*81920*/  STL.64 [R1+0x18], R26 ;  /* 0x0000181a01007387 */ /* 0x000fe80000100a00 */
[----:B------:R0:W-:Y:S04]  /*81930*/  STL.64 [R1+0x6000], R24 ;  /* 0x0060001801007387 */ /* 0x0001e80000100a00 */
[----:B0-----:R-:W2:Y:S04]  /*81940*/  LDL.LU R24, [R1+0x90] ;  /* 0x0000900001187983 */ /* 0x001ea80000300800 */
[----:B------:R-:W2:Y:S04]  /*81950*/  LDL.LU R25, [R1+0x94] ;  /* 0x0000940001197983 */ /* 0x000ea80000300800 */
[----:B------:R-:W2:Y:S04]  /*81960*/  LDL.LU R26, [R1+0x98] ;  /* 0x00009800011a7983 */ /* 0x000ea80000300800 */
[----:B------:R-:W2:Y:S01]  /*81970*/  LDL.LU R27, [R1+0x9c] ;  /* 0x00009c00011b7983 */ /* 0x000ea20000300800 */
[----:B------:R-:W-:-:S03]  /*81980*/  MOV R6, R16 ;  /* 0x0000001000067202 */ /* 0x000fc60000000f00 */
[----:B------:R-:W-:Y:S04]  /*81990*/  STL [R1+0x5918], R7 ;  /* 0x0059180701007387 */ /* 0x000fe80000100800 */
[----:B------:R-:W-:Y:S04]  /*819a0*/  STL.64 [R1+0x50], R16 ;  /* 0x0000501001007387 */ /* 0x000fe80000100a00 */
[----:B------:R-:W-:Y:S04]  /*819b0*/  STL.64 [R1+0x58], R18 ;  /* 0x0000581201007387 */ /* 0x000fe80000100a00 */
[----:B------:R-:W0:Y:S04]  /*819c0*/  LDSM.16.M88.4 R16, [R10+0x54000] ;  /* 0x054000000a10783b */ /* 0x000e280000000200 */
[----:B0-----:R-:W-:Y:S04]  /*819d0*/  STL.64 [R1+0x40], R16 ;  /* 0x0000401001007387 */ /* 0x001fe80000100a00 */
[----:B------:R-:W-:Y:S04]  /*819e0*/  STL.64 [R1+0x48], R18 ;  /* 0x0000481201007387 */ /* 0x000fe80000100a00 */
[----:B------:R-:W0:Y:S04]  /*819f0*/  LDSM.16.M88.4 R16, [R10+0x58000] ;  /* 0x058000000a10783b */ /* 0x000e280000000200 */
[----:B0-----:R-:W-:Y:S04]  /*81a00*/  STL.64 [R1+0x30], R16 ;  /* 0x0000301001007387 */ /* 0x001fe80000100a00 */
[----:B------:R-:W-:Y:S04]  /*81a10*/  STL.64 [R1+0x38], R18 ;  /* 0x0000381201007387 */ /* 0x000fe80000100a00 */
[----:B------:R-:W0:Y:S04]  /*81a20*/  LDSM.16.M88.4 R16, [R10+0x5c000] ;  /* 0x05c000000a10783b */ /* 0x000e280000000200 */
[----:B0-----:R-:W-:Y:S01]  /*81a30*/  STL.64 [R1+0x60], R16 ;  /* 0x0000601001007387 */ /* 0x001fe20000100a00 */
[----:B------:R-:W-:Y:S01]  /*81a40*/  MOV R2, R16 ;  /* 0x0000001000027202 */ /* 0x000fe20000000f00 */
[----:B------:R-:W-:-:S02]  /*81a50*/  IMAD.MOV.U32 R0, RZ, RZ, R17 ;  /* 0x000000ffff007224 */ /* 0x000fc400078e0011 */
[----:B------:R-:W-:Y:S04]  /*81a60*/  STL.64 [R1+0x68], R18 ;  /* 0x0000681201007387 */ /* 0x000fe80000100a00 */
[----:B------:R-:W0:Y:S04]  /*81a70*/  LDSM.16.M88.4 R16, [R29+0x61000] ;  /* 0x061000001d10783b */ /* 0x000e280000000200 */
[----:B0-----:R-:W-:Y:S04]  /*81a80*/  STL.64 [R1+0x5fb8], R18 ;  /* 0x005fb81201007387 */ /* 0x001fe80000100a00 */
[----:B------:R0:W-:Y:S02]  /*81a90*/  STL.64 [R1+0x5fb0], R16 ;  /* 0x005fb01001007387 */ /* 0x0001e40000100a00 */
[----:B0-----:R-:W-:-:S02]  /*81aa0*/  MOV R16, R9 ;  /* 0x0000000900107202 */ /* 0x001fc40000000f00 */
[----:B------:R-:W-:Y:S02]  /*81ab0*/  MOV R17, R8 ;  /* 0x0000000800117202 */ /* 0x000fe40000000f00 */
[----:B------:R-:W0:Y:S04]  /*81ac0*/  LDSM.16.M88.4 R8, [R29+0x62000] ;  /* 0x062000001d08783b */ /* 0x000e280000000200 */
[----:B0-----:R-:W-:Y:S04]  /*81ad0*/  STL.64 [R1+0x5f28], R10 ;  /* 0x005f280a01007387 */ /* 0x001fe80000100a00 */
[----:B------:R-:W-:Y:S01]  /*81ae0*/  STL.64 [R1+0x5f20], R8 ;  /* 0x005f200801007387 */ /* 0x000fe20000100a00 */
[C---:B--2---:R-:W-:Y:S03]  /*81af0*/  HMMA.16816.F32.BF16 R20, R12.reuse, R20, R24 ;  /* 0x000000140c14723c */ /* 0x044fe60000041818 */
[----:B------:R-:W2:Y:S11]  /*81b00*/  LDL.LU.64 R24, [R1+0x6000] ;  /* 0x0060000001187983 */ /* 0x000eb60000300a00 */
[----:B------:R-:W-:Y:S09]  /*81b10*/  @!UPT UIADD3 URZ, URZ, URZ, URZ ;  /* 0x0000003f3f3ff290 */ /* 0x000ff2000fffe03f */
[----:B------:R-:W-:Y:S04]  /*81b20*/  STL.64 [R1+0xae0], R20 ;  /* 0x000ae01401007387 */ /* 0x000fe80000100a00 */
[----:B------:R0:W-:Y:S04]  /*81b30*/  STL.64 [R1+0xae8], R22 ;  /* 0x000ae81601007387 */ /* 0x0001e80000100a00 */
[----:B0-----:R-:W2:Y:S04]  /*81b40*/  LDL.LU.64 R22, [R1+0x5ff8] ;  /* 0x005ff80001167983 */ /* 0x001ea80000300a00 */
[----:B------:R-:W2:Y:S02]  /*81b50*/  LDL.LU.64 R20, [R1+0x5ff0] ;  /* 0x005ff00001147983 */ /* 0x000ea40000300a00 */
[C---:B--2---:R-:W-:Y:S02]  /*81b60*/  HMMA.16816.F32.BF16 R24, R12.reuse, R24, R20 ;  /* 0x000000180c18723c */ /* 0x044fe40000041814 */
[----:B------:R-:W2:Y:S04]  /*81b70*/  LDL.LU.64 R22, [R1+0x5fe8] ;  /* 0x005fe80001167983 */ /* 0x000ea80000300a00 */
[----:B------:R-:W2:Y:S11]  /*81b80*/  LDL.LU.64 R20, [R1+0x5fe0] ;  /* 0x005fe00001147983 */ /* 0x000eb60000300a00 */
[----:B------:R-:W-:Y:S06]  /*81b90*/  @!UPT UIADD3 URZ, URZ, URZ, URZ ;  /* 0x0000003f3f3ff290 */ /* 0x000fec000fffe03f */
[----:B------:R-:W-:Y:S04]  /*81ba0*/  STL.64 [R1+0xad0], R24 ;  /* 0x000ad01801007387 */ /* 0x000fe80000100a00 */
[----:B------:R0:W-:Y:S04]  /*81bb0*/  STL.64 [R1+0xad8], R26 ;  /* 0x000ad81a01007387 */ /* 0x0001e80000100a00 */
[----:B0-----:R-:W3:Y:S04]  /*81bc0*/  LDL.LU.64 R26, [R1+0x5fd8] ;  /* 0x005fd800011a7983 */ /* 0x001ee80000300a00 */
[----:B------:R-:W3:Y:S01]  /*81bd0*/  LDL.LU.64 R24, [R1+0x5fd0] ;  /* 0x005fd00001187983 */ /* 0x000ee20000300a00 */
[C---:B--2---:R-:W-:Y:S03]  /*81be0*/  HMMA.16816.F32.BF16 R16, R12.reuse, R16, R20 ;  /* 0x000000100c10723c */ /* 0x044fe60000041814 */
[----:B------:R-:W2:Y:S04]  /*81bf0*/  LDL.LU.64 R22, [R1+0x5fc8] ;  /* 0x005fc80001167983 */ /* 0x000ea80000300a00 */
[----:B------:R-:W2:Y:S01]  /*81c00*/  LDL.LU.64 R20, [R1+0x5fc0] ;  /* 0x005fc00001147983 */ /* 0x000ea20000300a00 */
[----:B---3--:R-:W-:Y:S11]  /*81c10*/  HMMA.16816.F32.BF16 R24, R12, R4, R24 ;  /* 0x000000040c18723c */ /* 0x008ff60000041818 */
[----:B------:R-:W-:Y:S04]  /*81c20*/  @!UPT UIADD3 URZ, URZ, URZ, URZ ;  /* 0x0000003f3f3ff290 */ /* 0x000fe8000fffe03f */
[----:B------:R0:W-:Y:S04]  /*81c30*/  STL.64 [R1+0xac0], R16 ;  /* 0x000ac01001007387 */ /* 0x0001e80000100a00 */
[----:B------:R1:W-:Y:S04]  /*81c40*/  STL.64 [R1+0xac8], R18 ;  /* 0x000ac81201007387 */ /* 0x0003e80000100a00 */
[----:B0-----:R-:W3:Y:S04]  /*81c50*/  LDL.LU R16, [R1+0x550] ;  /* 0x0005500001107983 */ /* 0x001ee80000300800 */
[----:B------:R-:W-:Y:S04]  /*81c60*/  STL.64 [R1+0xab0], R24 ;  /* 0x000ab01801007387 */ /* 0x000fe80000100a00 */
[----:B------:R-:W-:Y:S04]  /*81c70*/  STL.64 [R1+0xab8], R26 ;  /* 0x000ab81a01007387 */ /* 0x000fe80000100a00 */
[----:B------:R-:W3:Y:S04]  /*81c80*/  LDL.LU R17, [R1+0x554] ;  /* 0x0005540001117983 */ /* 0x000ee80000300800 */
[----:B-1----:R-:W3:Y:S04]  /*81c90*/  LDL.LU R18, [R1+0x558] ;  /* 0x0005580001127983 */ /* 0x002ee80000300800 */
[----:B------:R-:W3:Y:S04]  /*81ca0*/  LDL.LU R19, [R1+0x55c] ;  /* 0x00055c0001137983 */ /* 0x000ee80000300800 */
[----:B------:R0:W-:Y:S04]  /*81cb0*/  STL.64 [R1+0x5f78], R4 ;  /* 0x005f780401007387 */ /* 0x0001e80000100a00 */
[----:B0-----:R-:W4:Y:S04]  /*81cc0*/  LDL.64 R4, [R1+0x40] ;  /* 0x0000400001047983 */ /* 0x001f280000100a00 */
[----:B------:R-:W3:Y:S04]  /*81cd0*/  LDL.LU R24, [R1+0xa0] ;  /* 0x0000a00001187983 */ /* 0x000ee80000300800 */
[----:B------:R-:W3:Y:S04]  /*81ce0*/  LDL.LU R25, [R1+0xa4] ;  /* 0x0000a40001197983 */ /* 0x000ee80000300800 */
[----:B------:R-:W3:Y:S04]  /*81cf0*/  LDL.LU R26, [R1+0xa8] ;  /* 0x0000a800011a7983 */ /* 0x000ee80000300800 */
[----:B------:R-:W3:Y:S01]  /*81d00*/  LDL.LU R27, [R1+0xac] ;  /* 0x0000ac00011b7983 */ /* 0x000ee20000300800 */
[----:B------:R-:W-:Y:S01]  /*81d10*/  MOV R8, R6 ;  /* 0x0000000600087202 */ /* 0x000fe20000000f00 */
[----:B------:R-:W-:-:S07]  /*81d20*/  IMAD.MOV.U32 R9, RZ, RZ, R3 ;  /* 0x000000ffff097224 */ /* 0x000fce00078e0003 */
[----:B--2---:R-:W-:Y:S01]  /*81d30*/  HMMA.16816.F32.BF16 R8, R12, R8, R20 ;  /* 0x000000080c08723c */ /* 0x004fe20000041814 */
[----:B------:R-:W0:Y:S04]  /*81d40*/  LDSM.16.M88.4 R20, [R29+0x63000] ;  /* 0x063000001d14783b */ /* 0x000e280000000200 */
[----:B---3--:R-:W-:Y:S04]  /*81d50*/  STL.64 [R1+0x5ee8], R26 ;  /* 0x005ee81a01007387 */ /* 0x008fe80000100a00 */
[----:B------:R1:W-:Y:S04]  /*81d60*/  STL.64 [R1+0x5ee0], R24 ;  /* 0x005ee01801007387 */ /* 0x0003e80000100a00 */
[----:B-1----:R-:W2:Y:S10]  /*81d70*/  LDL.LU R24, [R1+0xb0] ;  /* 0x0000b00001187983 */ /* 0x002eb40000300800 */
[----:B------:R1:W-:Y:S04]  /*81d80*/  STL.64 [R1+0xb00], R8 ;  /* 0x000b000801007387 */ /* 0x0003e80000100a00 */
[----:B------:R3:W-:Y:S04]  /*81d90*/  STL.64 [R1+0xb08], R10 ;  /* 0x000b080a01007387 */ /* 0x0007e80000100a00 */
[----:B------:R-:W2:Y:S04]  /*81da0*/  LDL.LU R25, [R1+0xb4] ;  /* 0x0000b40001197983 */ /* 0x000ea80000300800 */
[----:B------:R-:W2:Y:S04]  /*81db0*/  LDL.LU R26, [R1+0xb8] ;  /* 0x0000b800011a7983 */ /* 0x000ea80000300800 */
[----:B------:R-:W2:Y:S04]  /*81dc0*/  LDL.LU R27, [R1+0xbc] ;  /* 0x0000bc00011b7983 */ /* 0x000ea80000300800 */
[----:B-1----:R-:W2:Y:S04]  /*81dd0*/  LDL.LU R8, [R1+0x370] ;  /* 0x0003700001087983 */ /* 0x002ea80000300800 */
[----:B------:R-:W2:Y:S04]  /*81de0*/  LDL.LU R9, [R1+0x374] ;  /* 0x0003740001097983 */ /* 0x000ea80000300800 */
[----:B---3--:R-:W3:Y:S04]  /*81df0*/  LDL.LU R10, [R1+0x378] ;  /* 0x00037800010a7983 */ /* 0x008ee80000300800 */
[----:B------:R-:W3:Y:S04]  /*81e00*/  LDL.LU R11, [R1+0x37c] ;  /* 0x00037c00010b7983 */ /* 0x000ee80000300800 */
[----:B---3--:R-:W-:Y:S04]  /*81e10*/  STL.64 [R1+0x5f38], R10 ;  /* 0x005f380a01007387 */ /* 0x008fe80000100a00 */
[----:B--2---:R1:W-:Y:S04]  /*81e20*/  STL.64 [R1+0x5f30], R8 ;  /* 0x005f300801007387 */ /* 0x0043e80000100a00 */
[----:B-1----:R-:W2:Y:S04]  /*81e30*/  LDL.64 R8, [R1+0x30] ;  /* 0x0000300001087983 */ /* 0x002ea80000100a00 */
[----:B------:R-:W-:Y:S04]  /*81e40*/  STL.64 [R1+0x5ef8], R26 ;  /* 0x005ef81a01007387 */ /* 0x000fe80000100a00 */
[----:B------:R1:W-:Y:S04]  /*81e50*/  STL.64 [R1+0x5ef0], R24 ;  /* 0x005ef01801007387 */ /* 0x0003e80000100a00 */
[----:B-1----:R-:W3:Y:S04]  /*81e60*/  LDL.64 R24, [R1+0x10] ;  /* 0x0000100001187983 */ /* 0x002ee80000100a00 */
[----:B---3--:R1:W-:Y:S04]  /*81e70*/  STL.64 [R1+0x5f98], R24 ;  /* 0x005f981801007387 */ /* 0x0083e80000100a00 */
[----:B-1----:R-:W3:Y:S04]  /*81e80*/  LDL.LU R24, [R1+0x560] ;  /* 0x0005600001187983 */ /* 0x002ee80000300800 */
[----:B------:R-:W3:Y:S04]  /*81e90*/  LDL.LU R25, [R1+0x564] ;  /* 0x0005640001197983 */ /* 0x000ee80000300800 */
[----:B------:R-:W3:Y:S04]  /*81ea0*/  LDL.LU R26, [R1+0x568] ;  /* 0x00056800011a7983 */ /* 0x000ee80000300800 */
[----:B------:R-:W3:Y:S04]  /*81eb0*/  LDL.LU R27, [R1+0x56c] ;  /* 0x00056c00011b7983 */ /* 0x000ee80000300800 */
[----:B0-----:R-:W-:Y:S04]  /*81ec0*/  STL.64 [R1+0x5eb0], R22 ;  /* 0x005eb01601007387 */ /* 0x001fe80000100a00 */
[----:B------:R0:W-:Y:S02]  /*81ed0*/  STL.64 [R1+0x5ea8], R20 ;  /* 0x005ea81401007387 */ /* 0x0001e40000100a00 */
[----:B0-----:R-:W-:-:S02]  /*81ee0*/  MOV R20, R2 ;  /* 0x0000000200147202 */ /* 0x001fc40000000f00 */
[----:B------:R-:W-:Y:S01]  /*81ef0*/  MOV R21, R0 ;  /* 0x0000000000157202 */ /* 0x000fe20000000f00 */
[----:B----4-:R-:W-:Y:S01]  /*81f00*/  IMAD.MOV.U32 R0, RZ, RZ, R5 ;  /* 0x000000ffff007224 */ /* 0x010fe200078e0005 */
[----:B------:R-:W-:Y:S01]  /*81f10*/  MOV R2, R4 ;  /* 0x0000000400027202 */ /* 0x000fe20000000f00 */
[C---:B---3--:R-:W-:Y:S08]  /*81f20*/  HMMA.16816.F32.BF16 R24, R12.reuse, R4, R24 ;  /* 0x000000040c18723c */ /* 0x048ff00000041818 */
[----:B--2---:R-:W-:Y:S11]  /*81f30*/  HMMA.16816.F32.BF16 R4, R12, R8, R16 ;  /* 0x000000080c04723c */ /* 0x004ff60000041810 */
[----:B------:R-:W-:Y:S04]  /*81f40*/  @!UPT UIADD3 URZ, URZ, URZ, URZ ;  /* 0x0000003f3f3ff290 */ /* 0x000fe8000fffe03f */
[----:B------:R-:W-:Y:S04]  /*81f50*/  STL.64 [R1+0xb20], R24 ;  /* 0x000b201801007387 */ /* 0x000fe80000100a00 */
[----:B------:R-:W-:Y:S04]  /*81f60*/  STL.64 [R1+0xb28], R26 ;  /* 0x000b281a01007387 */ /* 0x000fe80000100a00 */
[----:B------:R-:W2:Y:S04]  /*81f70*/  LDL.LU R16, [R1+0x540] ;  /* 0x0005400001107983 */ /* 0x000ea80000300800 */
[----:B------:R0:W-:Y:S04]  /*81f80*/  STL.64 [R1+0xb50], R4 ;  /* 0x000b500401007387 */ /* 0x0001e80000100a00 */
[----:B------:R-:W-:Y:S04]  /*81f90*/  STL.64 [R1+0xb58], R6 ;  /* 0x000b580601007387 */ /* 0x000fe80000100a00 */
[----:B------:R-:W2:Y:S04]  /*81fa0*/  LDL.LU R17, [R1+0x544] ;  /* 0x0005440001117983 */ /* 0x000ea80000300800 */
[----:B------:R-:W2:Y:S04]  /*81fb0*/  LDL.LU R18, [R1+0x548] ;  /* 0x0005480001127983 */ /* 0x000ea80000300800 */
[----:B------:R-:W2:Y:S04]  /*81fc0*/  LDL.LU R19, [R1+0x54c] ;  /* 0x00054c0001137983 */ /* 0x000ea80000300800 */
[----:B0-----:R-:W3:Y:S04]  /*81fd0*/  LDL.64 R4, [R1] ;  /* 0x0000000001047983 */ /* 0x001ee80000100a00 */
[----:B---3--:R0:W-:Y:S04]  /*81fe0*/  STL.64 [R1+0x5f90], R4 ;  /* 0x005f900401007387 */ /* 0x0081e80000100a00 */
[----:B------:R1:W-:Y:S04]  /*81ff0*/  STL.64 [R1+0x5f48], R8 ;  /* 0x005f480801007387 */ /* 0x0003e80000100a00 */
[----:B0-----:R-:W3:Y:S04]  /*82000*/  LDL.LU R4, [R1+0x4f0] ;  /* 0x0004f00001047983 */ /* 0x001ee80000300800 */
[----:B------:R-:W3:Y:S04]  /*82010*/  LDL.LU R5, [R1+0x4f4] ;  /* 0x0004f40001057983 */ /* 0x000ee80000300800 */
[----:B------:R-:W4:Y:S04]  /*82020*/  LDL.LU R6, [R1+0x4f8] ;  /* 0x0004f80001067983 */ /* 0x000f280000300800 */
[----:B------:R-:W4:Y:S01]  /*82030*/  LDL.LU R7, [R1+0x4fc] ;  /* 0x0004fc0001077983 */ /* 0x000f220000300800 */
[----:B-1----:R-:W-:-:S02]  /*82040*/  MOV R8, R2 ;  /* 0x0000000200087202 */ /* 0x002fc40000000f00 */
[----:B------:R-:W-:Y:S01]  /*82050*/  MOV R9, R0 ;  /* 0x0000000000097202 */ /* 0x000fe20000000f00 */
[----:B----4-:R-:W-:Y:S04]  /*82060*/  STL.64 [R1+0x5fa8], R6 ;  /* 0x005fa80601007387 */ /* 0x010fe80000100a00 */
[----:B---3--:R0:W-:Y:S04]  /*82070*/  STL.64 [R1+0x5fa0], R4 ;  /* 0x005fa00401007387 */ /* 0x0081e80000100a00 */
[----:B0-----:R-:W3:Y:S04]  /*82080*/  LDL.LU R4, [R1+0x500] ;  /* 0x0005000001047983 */ /* 0x001ee80000300800 */
[----:B------:R-:W3:Y:S04]  /*82090*/  LDL.LU R5, [R1+0x504] ;  /* 0x0005040001057983 */ /* 0x000ee80000300800 */
[----:B------:R-:W3:Y:S04]  /*820a0*/  LDL.LU R6, [R1+0x508] ;  /* 0x0005080001067983 */ /* 0x000ee80000300800 */
[----:B------:R-:W3:Y:S04]  /*820b0*/  LDL.LU R7, [R1+0x50c] ;  /* 0x00050c0001077983 */ /* 0x000ee80000300800 */
[----:B------:R-:W4:Y:S04]  /*820c0*/  LDL.64 R24, [R1+0x20] ;  /* 0x0000200001187983 */ /* 0x000f280000100a00 */
        /* <DEDUP_REMOVED lines=11> */
[----:B------:R-:W-:Y:S03]  /*82180*/  HMMA.16816.F32.BF16 R12, R12, R20, R16 ;  /* 0x000000140c0c723c */ /* 0x000fe60000041810 */
[----:B--2---:R-:W-:Y:S04]  /*82190*/  STL.64 [R1+0x5f88], R10 ;  /* 0x005f880a01007387 */ /* 0x004fe80000100a00 */
[----:B------:R0:W-:Y:S04]  /*821a0*/  STL.64 [R1+0x5f80], R8 ;  /* 0x005f800801007387 */ /* 0x0001e80000100a00 */
[----:B0-----:R-:W2:Y:S04]  /*821b0*/  LDL.LU R8, [R1+0x4e0] ;  /* 0x0004e00001087983 */ /* 0x001ea80000300800 */
[----:B------:R-:W2:Y:S04]  /*821c0*/  LDL.LU R9, [R1+0x4e4] ;  /* 0x0004e40001097983 */ /* 0x000ea80000300800 */
[----:B------:R-:W2:Y:S04]  /*821d0*/  LDL.LU R10, [R1+0x4e8] ;  /* 0x0004e800010a7983 */ /* 0x000ea80000300800 */
[----:B------:R-:W2:Y:S04]  /*821e0*/  LDL.LU R11, [R1+0x4ec] ;  /* 0x0004ec00010b7983 */ /* 0x000ea80000300800 */
[----:B------:R-:W3:Y:S04]  /*821f0*/  LDL.LU.64 R18, [R1+0x5fb8] ;  /* 0x005fb80001127983 */ /* 0x000ee80000300a00 */
[----:B------:R-:W3:Y:S04]  /*82200*/  LDL.LU.64 R16, [R1+0x5fb0] ;  /* 0x005fb00001107983 */ /* 0x000ee80000300a00 */
[----:B------:R0:W-:Y:S04]  /*82210*/  STL.64 [R1+0x5f40], R20 ;  /* 0x005f401401007387 */ /* 0x0001e80000100a00 */
[----:B0-----:R-:W2:Y:S04]  /*82220*/  LDL.LU R20, [R1+0x380] ;  /* 0x0003800001147983 */ /* 0x001ea80000300800 */
[----:B------:R-:W-:Y:S04]  /*82230*/  STL.64 [R1+0xb40], R12 ;  /* 0x000b400c01007387 */ /* 0x000fe80000100a00 */
[----:B------:R-:W-:Y:S04]  /*82240*/  STL.64 [R1+0xb48], R14 ;  /* 0x000b480e01007387 */ /* 0x000fe80000100a00 */
[----:B------:R-:W2:Y:S04]  /*82250*/  LDL.LU R21, [R1+0x384] ;  /* 0x0003840001157983 */ /* 0x000ea80000300800 */
[----:B------:R-:W2:Y:S04]  /*82260*/  LDL.LU R22, [R1+0x388] ;  /* 0x0003880001167983 */ /* 0x000ea80000300800 */
[----:B------:R-:W2:Y:S01]  /*82270*/  LDL.LU R23, [R1+0x38c] ;  /* 0x00038c0001177983 */ /* 0x000ea20000300800 */
[----:B----4-:R-:W-:Y:S01]  /*82280*/  MOV R2, R24 ;  /* 0x0000001800027202 */ /* 0x010fe20000000f00 */
[----:B------:R-:W-:Y:S01]  /*82290*/  IMAD.MOV.U32 R0, RZ, RZ, R25 ;  /* 0x000000ffff007224 */ /* 0x000fe200078e0019 */
[C---:B---3--:R-:W-:Y:S01]  /*822a0*/  HMMA.16816.F32.BF16 R4, R16.reuse, R24, R4 ;  /* 0x000000181004723c */ /* 0x048fe20000041804 */
[----:B--2---:R-:W-:Y:S04]  /*822b0*/  STL.64 [R1+0x5f58], R22 ;  /* 0x005f581601007387 */ /* 0x004fe80000100a00 */
[----:B------:R0:W-:Y:S04]  /*822c0*/  STL.64 [R1+0x5f50], R20 ;  /* 0x005f501401007387 */ /* 0x0001e80000100a00 */
[----:B0-----:R-:W2:Y:S04]  /*822d0*/  LDL.LU R20, [R1+0x410] ;  /* 0x0004100001147983 */ /* 0x001ea80000300800 */
[----:B------:R-:W2:Y:S04]  /*822e0*/  LDL.LU R21, [R1+0x414] ;  /* 0x0004140001157983 */ /* 0x000ea80000300800 */
[----:B------:R-:W2:Y:S04]  /*822f0*/  LDL.LU R22, [R1+0x418] ;  /* 0x0004180001167983 */ /* 0x000ea80000300800 */
[----:B------:R-:W2:Y:S04]  /*82300*/  LDL.LU R23, [R1+0x41c] ;  /* 0x00041c0001177983 */ /* 0x000ea80000300800 */
[----:B------:R-:W3:Y:S04]  /*82310*/  LDL.64 R12, [R1+0x50] ;  /* 0x00005000010c7983 */ /* 0x000ee80000100a00 */
[----:B------:R-:W-:Y:S04]  /*82320*/  STL.64 [R1+0xb60], R4 ;  /* 0x000b600401007387 */ /* 0x000fe80000100a00 */
[----:B------:R0:W-:Y:S04]  /*82330*/  STL.64 [R1+0xb68], R6 ;  /* 0x000b680601007387 */ /* 0x0001e80000100a00 */
[----:B0-----:R-:W4:Y:S04]  /*82340*/  LDL.LU.64 R6, [R1+0x5fa8] ;  /* 0x005fa80001067983 */ /* 0x001f280000300a00 */
[----:B------:R-:W4:Y:S04]  /*82350*/  LDL.LU.64 R4, [R1+0x5fa0] ;  /* 0x005fa00001047983 */ /* 0x000f280000300a00 */
[----:B------:R-:W4:Y:S02]  /*82360*/  LDL.LU.64 R24, [R1+0x5f98] ;  /* 0x005f980001187983 */ /* 0x000f240000300a00 */
[----:B----4-:R-:W-:Y:S11]  /*82370*/  HMMA.16816.F32.BF16 R4, R16, R24, R4 ;  /* 0x000000181004723c */ /* 0x010ff60000041804 */
[----:B------:R-:W-:Y:S11]  /*82380*/  @!UPT UIADD3 URZ, URZ, URZ, URZ ;  /* 0x0000003f3f3ff290 */ /* 0x000ff6000fffe03f */
[----:B------:R-:W-:Y:S01]  /*82390*/  @!UPT UIADD3 URZ, URZ, URZ, URZ ;  /* 0x0000003f3f3ff290 */ /* 0x000fe2000fffe03f */
[----:B------:R0:W-:Y:S04]  /*823a0*/  STL.64 [R1+0xb30], R4 ;  /* 0x000b300401007387 */ /* 0x0001e80000100a00 */
[----:B------:R-:W-:Y:S04]  /*823b0*/  STL.64 [R1+0xb38], R6 ;  /* 0x000b380601007387 */ /* 0x000fe80000100a00 */
[----:B0-----:R-:W4:Y:S04]  /*823c0*/  LDL.LU.64 R4, [R1+0x5f90] ;  /* 0x005f900001047983 */ /* 0x001f280000300a00 */
[----:B------:R0:W-:Y:S02]  /*823d0*/  STL.64 [R1+0x5f08], R24 ;  /* 0x005f081801007387 */ /* 0x0001e40000100a00 */
[----:B0-----:R-:W-:-:S02]  /*823e0*/  MOV R24, R2 ;  /* 0x0000000200187202 */ /* 0x001fc40000000f00 */
[----:B------:R-:W-:Y:S01]  /*823f0*/  MOV R25, R0 ;  /* 0x0000000000197202 */ /* 0x000fe20000000f00 */
[C---:B----4-:R-:W-:Y:S01]  /*82400*/  HMMA.16816.F32.BF16 R8, R16.reuse, R4, R8 ;  /* 0x000000041008723c */ /* 0x050fe20000041808 */
[----:B------:R-:W-:Y:S01]  /*82410*/  MOV R2, R4 ;  /* 0x0000000400027202 */ /* 0x000fe20000000f00 */
[----:B------:R-:W-:Y:S11]  /*82420*/  IMAD.MOV.U32 R0, RZ, RZ, R5 ;  /* 0x000000ffff007224 */ /* 0x000ff600078e0005 */
[----:B------:R-:W-:Y:S10]  /*82430*/  @!UPT UIADD3 URZ, URZ, URZ, URZ ;  /* 0x0000003f3f3ff290 */ /* 0x000ff4000fffe03f */
[----:B------:R-:W-:Y:S04]  /*82440*/  STL.64 [R1+0xb10], R8 ;  /* 0x000b100801007387 */ /* 0x000fe80000100a00 */
[----:B------:R0:W-:Y:S04]  /*82450*/  STL.64 [R1+0xb18], R10 ;  /* 0x000b180a01007387 */ /* 0x0001e80000100a00 */
[----:B0-----:R-:W4:Y:S04]  /*82460*/  LDL.LU.64 R10, [R1+0x5f88] ;  /* 0x005f8800010a7983 */ /* 0x001f280000300a00 */
[----:B------:R-:W4:Y:S04]  /*82470*/  LDL.LU.64 R8, [R1+0x5f80] ;  /* 0x005f800001087983 */ /* 0x000f280000300a00 */
[----:B------:R-:W4:Y:S02]  /*82480*/  LDL.LU.64 R4, [R1+0x5f78] ;  /* 0x005f780001047983 */ /* 0x000f240000300a00 */
[C---:B----4-:R-:W-:Y:S11]  /*82490*/  HMMA.16816.F32.BF16 R8, R16.reuse, R4, R8 ;  /* 0x000000041008723c */ /* 0x050ff60000041808 */
[----:B------:R-:W-:Y:S11]  /*824a0*/  @!UPT UIADD3 URZ, URZ, URZ, URZ ;  /* 0x0000003f3f3ff290 */ /* 0x000ff6000fffe03f */
[----:B------:R-:W-:Y:S01]  /*824b0*/  @!UPT UIADD3 URZ, URZ, URZ, URZ ;  /* 0x0000003f3f3ff290 */ /* 0x000fe2000fffe03f */
[----:B------:R-:W-:Y:S04]  /*824c0*/  STL.64 [R1+0xaf0], R8 ;  /* 0x000af00801007387 */ /* 0x000fe80000100a00 */
[----:B------:R0:W-:Y:S04]  /*824d0*/  STL.64 [R1+0xaf8], R10 ;  /* 0x000af80a01007387 */ /* 0x0001e80000100a00 */
[----:B0-----:R-:W3:Y:S04]  /*824e0*/  LDL.LU.64 R10, [R1+0x5f70] ;  /* 0x005f7000010a7983 */ /* 0x001ee80000300a00 */
[----:B------:R-:W3:Y:S02]  /*824f0*/  LDL.LU.64 R8, [R1+0x5f68] ;  /* 0x005f680001087983 */ /* 0x000ee40000300a00 */
[C---:B---3--:R-:W-:Y:S11]  /*82500*/  HMMA.16816.F32.BF16 R8, R16.reuse, R12, R8 ;  /* 0x0000000c1008723c */ /* 0x048ff60000041808 */
[----:B------:R-:W-:Y:S11]  /*82510*/  @!UPT UIADD3 URZ, URZ, URZ, URZ ;  /* 0x0000003f3f3ff290 */ /* 0x000ff6000fffe03f */
[----:B------:R-:W-:Y:S01]  /*82520*/  @!UPT UIADD3 URZ, URZ, URZ, URZ ;  /* 0x0000003f3f3ff290 */ /* 0x000fe2000fffe03f */
[----:B------:R0:W-:Y:S04]  /*82530*/  STL.64 [R1+0xaa0], R8 ;  /* 0x000aa00801007387 */ /* 0x0001e80000100a00 */
[----:B------:R-:W-:Y:S04]  /*82540*/  STL.64 [R1+0xaa8], R10 ;  /* 0x000aa80a01007387 */ /* 0x000fe80000100a00 */
[----:B0-----:R-:W2:Y:S04]  /*82550*/  LDL.LU.64 R8, [R1+0x5f60] ;  /* 0x005f600001087983 */ /* 0x001ea80000300a00 */
[----:B------:R0:W-:Y:S04]  /*82560*/  STL.64 [R1+0x5f00], R12 ;  /* 0x005f000c01007387 */ /* 0x0001e80000100a00 */
[----:B0-----:R-:W3:Y:S04]  /*82570*/  LDL.LU R12, [R1+0xc0] ;  /* 0x0000c000010c7983 */ /* 0x001ee80000300800 */
[----:B------:R-:W3:Y:S04]  /*82580*/  LDL.LU R13, [R1+0xc4] ;  /* 0x0000c400010d7983 */ /* 0x000ee80000300800 */
[----:B------:R-:W4:Y:S04]  /*82590*/  LDL.LU R14, [R1+0xc8] ;  /* 0x0000c800010e7983 */ /* 0x000f280000300800 */
[----:B------:R-:W4:Y:S01]  /*825a0*/  LDL.LU R15, [R1+0xcc] ;  /* 0x0000cc00010f7983 */ /* 0x000f220000300800 */
[C---:B--2---:R-:W-:Y:S03]  /*825b0*/  HMMA.16816.F32.BF16 R8, R16.reuse, R8, R20 ;  /* 0x000000081008723c */ /* 0x044fe60000041814 */
[----:B----4-:R-:W-:Y:S04]  /*825c0*/  STL.64 [R1+0x5f18], R14 ;  /* 0x005f180e01007387 */ /* 0x010fe80000100a00 */
[----:B---3--:R0:W-:Y:S04]  /*825d0*/  STL.64 [R1+0x5f10], R12 ;  /* 0x005f100c01007387 */ /* 0x0081e80000100a00 */
[----:B0-----:R-:W2:Y:S04]  /*825e0*/  LDL.LU R12, [R1+0xd0] ;  /* 0x0000d000010c7983 */ /* 0x001ea80000300800 */
[----:B------:R-:W2:Y:S04]  /*825f0*/  LDL.LU R13, [R1+0xd4] ;  /* 0x0000d400010d7983 */ /* 0x000ea80000300800 */
[----:B------:R-:W2:Y:S04]  /*82600*/  LDL.LU R14, [R1+0xd8] ;  /* 0x0000d800010e7983 */ /* 0x000ea80000300800 */
[----:B------:R-:W2:Y:S04]  /*82610*/  LDL.LU R15, [R1+0xdc] ;  /* 0x0000dc00010f7983 */ /* 0x000ea80000300800 */
[----:B------:R-:W3:Y:S04]  /*82620*/  LDL.LU.64 R22, [R1+0x5f58] ;  /* 0x005f580001167983 */ /* 0x000ee80000300a00 */
[----:B------:R-:W3:Y:S04]  /*82630*/  LDL.LU.64 R20, [R1+0x5f50] ;  /* 0x005f500001147983 */ /* 0x000ee80000300a00 */
[----:B------:R0:W-:Y:S04]  /*82640*/  STL.64 [R1+0xa90], R8 ;  /* 0x000a900801007387 */ /* 0x0001e80000100a00 */
[----:B------:R-:W-:Y:S04]  /*82650*/  STL.64 [R1+0xa98], R10 ;  /* 0x000a980a01007387 */ /* 0x000fe80000100a00 */
[----:B0-----:R-:W3:Y:S02]  /*82660*/  LDL.LU.64 R8, [R1+0x5f48] ;  /* 0x005f480001087983 */ /* 0x001ee40000300a00 */
[----:B---3--:R-:W-:Y:S01]  /*82670*/  HMMA.16816.F32.BF16 R20, R16, R8, R20 ;  /* 0x000000081014723c */ /* 0x008fe20000041814 */
[----:B------:R-:W-:-:S02]  /*82680*/  MOV R6, R8 ;  /* 0x0000000800067202 */ /* 0x000fc40000000f00 */
[----:B------:R-:W-:Y:S11]  /*82690*/  MOV R3, R9 ;  /* 0x0000000900037202 */ /* 0x000ff60000000f00 */
[----:B------:R-:W-:Y:S09]  /*826a0*/  @!UPT UIADD3 URZ, URZ, URZ, URZ ;  /* 0x0000003f3f3ff290 */ /* 0x000ff2000fffe03f */
[----:B------:R0:W-:Y:S04]  /*826b0*/  STL.64 [R1+0xa80], R20 ;  /* 0x000a801401007387 */ /* 0x0001e80000100a00 */
[----:B------:R-:W-:Y:S04]  /*826c0*/  STL.64 [R1+0xa88], R22 ;  /* 0x000a881601007387 */ /* 0x000fe80000100a00 */
[----:B0-----:R-:W3:Y:S04]  /*826d0*/  LDL.LU.64 R20, [R1+0x5f40] ;  /* 0x005f400001147983 */ /* 0x001ee80000300a00 */
[----:B------:R-:W3:Y:S04]  /*826e0*/  LDL.LU.64 R10, [R1+0x5f38] ;  /* 0x005f3800010a7983 */ /* 0x000ee80000300a00 */
        /* <DEDUP_REMOVED lines=9> */
[----:B-1----:R-:W3:Y:S04]  /*82780*/  LDL.LU R18, [R1+0x138] ;  /* 0x0001380001127983 */ /* 0x002ee80000300800 */
[----:B------:R-:W3:Y:S04]  /*82790*/  LDL.LU R19, [R1+0x13c] ;  /* 0x00013c0001137983 */ /* 0x000ee80000300800 */
[----:B------:R-:W-:Y:S01]  /*827a0*/  STL.64 [R1+0x5ec0], R20 ;  /* 0x005ec01401007387 */ /* 0x000fe20000100a00 */
[C---:B--2---:R-:W-:Y:S03]  /*827b0*/  HMMA.16816.F32.BF16 R24, R8.reuse, R24, R12 ;  /* 0x000000180818723c */ /* 0x044fe6000004180c */
[----:B------:R-:W2:Y:S04]  /*827c0*/  LDL.LU.64 R14, [R1+0x5f18] ;  /* 0x005f1800010e7983 */ /* 0x000ea80000300a00 */
[----:B------:R-:W2:Y:S11]  /*827d0*/  LDL.LU.64 R12, [R1+0x5f10] ;  /* 0x005f1000010c7983 */ /* 0x000eb60000300a00 */
[----:B------:R-:W-:Y:S05]  /*827e0*/  @!UPT UIADD3 URZ, URZ, URZ, URZ ;  /* 0x0000003f3f3ff290 */ /* 0x000fea000fffe03f */
[----:B------:R0:W-:Y:S04]  /*827f0*/  STL.64 [R1+0xa60], R24 ;  /* 0x000a601801007387 */ /* 0x0001e80000100a00 */
[----:B------:R-:W-:Y:S04]  /*82800*/  STL.64 [R1+0xa68], R26 ;  /* 0x000a681a01007387 */ /* 0x000fe80000100a00 */
[----:B0-----:R-:W2:Y:S01]  /*82810*/  LDL.LU.64 R24, [R1+0x5f08] ;  /* 0x005f080001187983 */ /* 0x001ea20000300a00 */
[----:B------:R-:W-:Y:S01]  /*82820*/  MOV R20, R2 ;  /* 0x0000000200147202 */ /* 0x000fe20000000f00 */
[----:B------:R-:W-:Y:S01]  /*82830*/  IMAD.MOV.U32 R21, RZ, RZ, R0 ;  /* 0x000000ffff157224 */ /* 0x000fe200078e0000 */
[----:B--2---:R-:W-:Y:S01]  /*82840*/  HMMA.16816.F32.BF16 R12, R8, R24, R12 ;  /* 0x00000018080c723c */ /* 0x004fe2000004180c */
[----:B------:R-:W-:-:S02]  /*82850*/  MOV R2, R24 ;  /* 0x0000001800027202 */ /* 0x000fc40000000f00 */
[----:B------:R-:W-:Y:S11]  /*82860*/  MOV R0, R25 ;  /* 0x0000001900007202 */ /* 0x000ff60000000f00 */
[----:B------:R-:W-:Y:S09]  /*82870*/  @!UPT UIADD3 URZ, URZ, URZ, URZ ;  /* 0x0000003f3f3ff290 */ /* 0x000ff2000fffe03f */
[----:B------:R0:W-:Y:S04]  /*82880*/  STL.64 [R1+0xa50], R12 ;  /* 0x000a500c01007387 */ /* 0x0001e80000100a00 */
[----:B------:R-:W-:Y:S04]  /*82890*/  STL.64 [R1+0xa58], R14 ;  /* 0x000a580e01007387 */ /* 0x000fe80000100a00 */
[----:B0-----:R-:W3:Y:S04]  /*828a0*/  LDL.LU.64 R12, [R1+0x5f00] ;  /* 0x005f0000010c7983 */ /* 0x001ee80000300a00 */
[----:B------:R-:W2:Y:S04]  /*828b0*/  LDL.LU.64 R26, [R1+0x5ef8] ;  /* 0x005ef800011a7983 */ /* 0x000ea80000300a00 */
[----:B------:R-:W2:Y:S02]  /*828c0*/  LDL.LU.64 R24, [R1+0x5ef0] ;  /* 0x005ef00001187983 */ /* 0x000ea40000300a00 */
[C---:B--2---:R-:W-:Y:S02]  /*828d0*/  HMMA.16816.F32.BF16 R20, R8.reuse, R20, R24 ;  /* 0x000000140814723c */ /* 0x044fe40000041818 */
[----:B------:R-:W2:Y:S04]  /*828e0*/  LDL.LU.64 R26, [R1+0x5ee8] ;  /* 0x005ee800011a7983 */ /* 0x000ea80000300a00 */
[----:B------:R-:W2:Y:S11]  /*828f0*/  LDL.LU.64 R24, [R1+0x5ee0] ;  /* 0x005ee00001187983 */ /* 0x000eb60000300a00 */
[----:B------:R-:W-:Y:S06]  /*82900*/  @!UPT UIADD3 URZ, URZ, URZ, URZ ;  /* 0x0000003f3f3ff290 */ /* 0x000fec000fffe03f */
[----:B------:R-:W-:Y:S04]  /*82910*/  STL.64 [R1+0xa40], R20 ;  /* 0x000a401401007387 */ /* 0x000fe80000100a00 */
[----:B------:R2:W-:Y:S01]  /*82920*/  STL.64 [R1+0xa48], R22 ;  /* 0x000a481601007387 */ /* 0x0005e20000100a00 */
[C---:B---3--:R-:W-:Y:S03]  /*82930*/  HMMA.16816.F32.BF16 R16, R8.reuse, R12, R16 ;  /* 0x0000000c0810723c */ /* 0x048fe60000041810 */
[----:B------:R-:W-:Y:S05]  /*82940*/  STL.64 [R1+0x5e68], R4 ;  /* 0x005e680401007387 */ /* 0x000fea0000100a00 */
[----:B--2---:R-:W-:Y:S01]  /*82950*/  HMMA.16816.F32.BF16 R20, R8, R4, R24 ;  /* 0x000000040814723c */ /* 0x004fe20000041818 */
[----:B------:R-:W0:Y:S11]  /*82960*/  LDSM.16.M88.4 R24, [R29+0x64000] ;  /* 0x064000001d18783b */ /* 0x000e360000000200 */
[----:B------:R-:W-:Y:S11]  /*82970*/  @!UPT UIADD3 URZ, URZ, URZ, URZ ;  /* 0x0000003f3f3ff290 */ /* 0x000ff6000fffe03f */
[----:B------:R-:W-:Y:S04]  /*82980*/  STL.64 [R1+0xa30], R20 ;  /* 0x000a301401007387 */ /* 0x000fe80000100a00 */
[----:B------:R-:W-:Y:S04]  /*82990*/  STL.64 [R1+0xa38], R22 ;  /* 0x000a381601007387 */ /* 0x000fe80000100a00 */
[----:B0-----:R-:W-:Y:S04]  /*829a0*/  STL.64 [R1+0x5e20], R26 ;  /* 0x005e201a01007387 */ /* 0x001fe80000100a00 */
[----:B------:R0:W-:Y:S04]  /*829b0*/  STL.64 [R1+0x5e18], R24 ;  /* 0x005e181801007387 */ /* 0x0001e80000100a00 */
[----:B------:R-:W-:Y:S04]  /*829c0*/  STL.64 [R1+0x5e60], R12 ;  /* 0x005e600c01007387 */ /* 0x000fe80000100a00 */
[----:B0-----:R-:W2:Y:S04]  /*829d0*/  LDL.LU R24, [R1+0x310] ;  /* 0x0003100001187983 */ /* 0x001ea80000300800 */
[----:B------:R-:W-:Y:S04]  /*829e0*/  STL.64 [R1+0xa20], R16 ;  /* 0x000a201001007387 */ /* 0x000fe80000100a00 */
[----:B------:R-:W-:Y:S04]  /*829f0*/  STL.64 [R1+0xa28], R18 ;  /* 0x000a281201007387 */ /* 0x000fe80000100a00 */
[----:B------:R-:W2:Y:S04]  /*82a00*/  LDL.LU R25, [R1+0x314] ;  /* 0x0003140001197983 */ /* 0x000ea80000300800 */
[----:B------:R-:W3:Y:S04]  /*82a10*/  LDL.LU R26, [R1+0x318] ;  /* 0x00031800011a7983 */ /* 0x000ee80000300800 */
[----:B------:R-:W3:Y:S04]  /*82a20*/  LDL.LU R27, [R1+0x31c] ;  /* 0x00031c00011b7983 */ /* 0x000ee80000300800 */
[----:B------:R-:W4:Y:S04]  /*82a30*/  LDL.64 R4, [R1] ;  /* 0x0000000001047983 */ /* 0x000f280000100a00 */
[----:B------:R-:W0:Y:S04]  /*82a40*/  LDSM.16.M88.4 R16, [R29+0x65000] ;  /* 0x065000001d10783b */ /* 0x000e280000000200 */
[----:B----4-:R-:W-:Y:S04]  /*82a50*/  STL.64 [R1+0x5e80], R4 ;  /* 0x005e800401007387 */ /* 0x010fe80000100a00 */
[----:B---3--:R-:W-:Y:S04]  /*82a60*/  STL.64 [R1+0x5e30], R26 ;  /* 0x005e301a01007387 */ /* 0x008fe80000100a00 */
[----:B--2---:R1:W-:Y:S02]  /*82a70*/  STL.64 [R1+0x5e28], R24 ;  /* 0x005e281801007387 */ /* 0x0043e40000100a00 */
[----:B-1----:R-:W-:Y:S01]  /*82a80*/  MOV R24, R6 ;  /* 0x0000000600187202 */ /* 0x002fe20000000f00 */
[----:B------:R-:W-:-:S05]  /*82a90*/  IMAD.MOV.U32 R25, RZ, RZ, R3 ;  /* 0x000000ffff197224 */ /* 0x000fca00078e0003 */
[----:B------:R1:W-:Y:S04]  /*82aa0*/  STL.64 [R1+0x5ec8], R24 ;  /* 0x005ec81801007387 */ /* 0x0003e80000100a00 */
[----:B------:R-:W2:Y:S04]  /*82ab0*/  LDL.LU R12, [R1+0xf0] ;  /* 0x0000f000010c7983 */ /* 0x000ea80000300800 */
[----:B------:R-:W2:Y:S04]  /*82ac0*/  LDL.LU R13, [R1+0xf4] ;  /* 0x0000f400010d7983 */ /* 0x000ea80000300800 */
[----:B------:R-:W3:Y:S04]  /*82ad0*/  LDL.LU R14, [R1+0xf8] ;  /* 0x0000f800010e7983 */ /* 0x000ee80000300800 */
[----:B------:R-:W3:Y:S04]  /*82ae0*/  LDL.LU R15, [R1+0xfc] ;  /* 0x0000fc00010f7983 */ /* 0x000ee80000300800 */
[----:B-1----:R-:W4:Y:S04]  /*82af0*/  LDL.64 R24, [R1+0x40] ;  /* 0x0000400001187983 */ /* 0x002f280000100a00 */
[----:B------:R-:W2:Y:S04]  /*82b00*/  LDL.LU R20, [R1+0x340] ;  /* 0x0003400001147983 */ /* 0x000ea80000300800 */
[----:B------:R-:W2:Y:S04]  /*82b10*/  LDL.LU R21, [R1+0x344] ;  /* 0x0003440001157983 */ /* 0x000ea80000300800 */
[----:B------:R-:W2:Y:S04]  /*82b20*/  LDL.LU R22, [R1+0x348] ;  /* 0x0003480001167983 */ /* 0x000ea80000300800 */
[----:B------:R-:W2:Y:S04]  /*82b30*/  LDL.LU R23, [R1+0x34c] ;  /* 0x00034c0001177983 */ /* 0x000ea80000300800 */
[----:B--2---:R-:W-:Y:S04]  /*82b40*/  STL.64 [R1+0x5ed8], R22 ;  /* 0x005ed81601007387 */ /* 0x004fe80000100a00 */
[----:B------:R1:W-:Y:S04]  /*82b50*/  STL.64 [R1+0x5ed0], R20 ;  /* 0x005ed01401007387 */ /* 0x0003e80000100a00 */
[----:B-1----:R-:W4:Y:S04]  /*82b60*/  LDL.LU R20, [R1+0x350] ;  /* 0x0003500001147983 */ /* 0x002f280000300800 */
[----:B------:R-:W4:Y:S04]  /*82b70*/  LDL.LU R21, [R1+0x354] ;  /* 0x0003540001157983 */ /* 0x000f280000300800 */
[----:B------:R-:W4:Y:S04]  /*82b80*/  LDL.LU R22, [R1+0x358] ;  /* 0x0003580001167983 */ /* 0x000f280000300800 */
[----:B------:R-:W4:Y:S04]  /*82b90*/  LDL.LU R23, [R1+0x35c] ;  /* 0x00035c0001177983 */ /* 0x000f280000300800 */
[----:B------:R-:W2:Y:S04]  /*82ba0*/  LDL.LU R4, [R1+0x110] ;  /* 0x0001100001047983 */ /* 0x000ea80000300800 */
[----:B------:R-:W2:Y:S04]  /*82bb0*/  LDL.LU R5, [R1+0x114] ;  /* 0x0001140001057983 */ /* 0x000ea80000300800 */
[----:B------:R-:W2:Y:S04]  /*82bc0*/  LDL.LU R6, [R1+0x118] ;  /* 0x0001180001067983 */ /* 0x000ea80000300800 */
[----:B------:R-:W2:Y:S04]  /*82bd0*/  LDL.LU R7, [R1+0x11c] ;  /* 0x00011c0001077983 */ /* 0x000ea80000300800 */
[----:B--2---:R-:W-:Y:S04]  /*82be0*/  STL.64 [R1+0x5e90], R6 ;  /* 0x005e900601007387 */ /* 0x004fe80000100a00 */
[----:B------:R1:W-:Y:S04]  /*82bf0*/  STL.64 [R1+0x5e88], R4 ;  /* 0x005e880401007387 */ /* 0x0003e80000100a00 */
[----:B-1----:R-:W2:Y:S01]  /*82c00*/  LDL.64 R4, [R1+0x20] ;  /* 0x0000200001047983 */ /* 0x002ea20000100a00 */
[----:B----4-:R-:W-:Y:S03]  /*82c10*/  HMMA.16816.F32.BF16 R20, R8, R24, R20 ;  /* 0x000000180814723c */ /* 0x010fe60000041814 */
[----:B--2---:R1:W-:Y:S04]  /*82c20*/  STL.64 [R1+0x5eb8], R4 ;  /* 0x005eb80401007387 */ /* 0x0043e80000100a00 */
[----:B-1----:R-:W2:Y:S04]  /*82c30*/  LDL.LU R4, [R1+0x330] ;  /* 0x0003300001047983 */ /* 0x002ea80000300800 */
[----:B------:R-:W2:Y:S04]  /*82c40*/  LDL.LU R5, [R1+0x334] ;  /* 0x0003340001057983 */ /* 0x000ea80000300800 */
[----:B------:R-:W2:Y:S04]  /*82c50*/  LDL.LU R6, [R1+0x338] ;  /* 0x0003380001067983 */ /* 0x000ea80000300800 */
[----:B------:R-:W2:Y:S04]  /*82c60*/  LDL.LU R7, [R1+0x33c] ;  /* 0x00033c0001077983 */ /* 0x000ea80000300800 */
[----:B---3--:R-:W-:Y:S04]  /*82c70*/  STL.64 [R1+0x5e78], R14 ;  /* 0x005e780e01007387 */ /* 0x008fe80000100a00 */
[----:B------:R1:W-:Y:S04]  /*82c80*/  STL.64 [R1+0x5e70], R12 ;  /* 0x005e700c01007387 */ /* 0x0003e80000100a00 */
[----:B-1----:R-:W3:Y:S04]  /*82c90*/  LDL.LU R12, [R1+0x100] ;  /* 0x00010000010c7983 */ /* 0x002ee80000300800 */
[----:B------:R-:W3:Y:S04]  /*82ca0*/  LDL.LU R13, [R1+0x104] ;  /* 0x00010400010d7983 */ /* 0x000ee80000300800 */
[----:B------:R-:W4:Y:S04]  /*82cb0*/  LDL.LU R14, [R1+0x108] ;  /* 0x00010800010e7983 */ /* 0x000f280000300800 */
[----:B------:R-:W4:Y:S04]  /*82cc0*/  LDL.LU R15, [R1+0x10c] ;  /* 0x00010c00010f7983 */ /* 0x000f280000300800 */
[----:B----4-:R-:W-:Y:S04]  /*82cd0*/  STL.64 [R1+0x5ea0], R14 ;  /* 0x005ea00e01007387 */ /* 0x010fe80000100a00 */
[----:B---3--:R1:W-:Y:S04]  /*82ce0*/  STL.64 [R1+0x5e98], R12 ;  /* 0x005e980c01007387 */ /* 0x0083e80000100a00 */
[----:B-1----:R-:W3:Y:S04]  /*82cf0*/  LDL.LU R12, [R1+0x120] ;  /* 0x00012000010c7983 */ /* 0x002ee80000300800 */
[----:B------:R-:W3:Y:S04]  /*82d00*/  LDL.LU R13, [R1+0x124] ;  /* 0x00012400010d7983 */ /* 0x000ee80000300800 */
[----:B------:R-:W3:Y:S04]  /*82d10*/  LDL.LU R14, [R1+0x128] ;  /* 0x00012800010e7983 */ /* 0x000ee80000300800 */
[----:B------:R-:W3:Y:S04]  /*82d20*/  LDL.LU R15, [R1+0x12c] ;  /* 0x00012c00010f7983 */ /* 0x000ee80000300800 */
[----:B0-----:R-:W-:Y:S04]  /*82d30*/  STL.64 [R1+0x5dc0], R18 ;  /* 0x005dc01201007387 */ /* 0x001fe80000100a00 */
[----:B------:R0:W-:Y:S04]  /*82d40*/  STL.64 [R1+0x5db8], R16 ;  /* 0x005db81001007387 */ /* 0x0001e80000100a00 */
[----:B------:R-:W-:Y:S04]  /*82d50*/  STL.64 [R1+0xa10], R20 ;  /* 0x000a101401007387 */ /* 0x000fe80000100a00 */
[----:B------:R1:W-:Y:S01]  /*82d60*/  STL.64 [R1+0xa18], R22 ;  /* 0x000a181601007387 */ /* 0x0003e20000100a00 */
[----:B0-----:R-:W-:-:S02]  /*82d70*/  MOV R16, R2 ;  /* 0x0000000200107202 */ /* 0x001fc40000000f00 */
[----:B------:R-:W-:Y:S01]  /*82d80*/  MOV R17, R0 ;  /* 0x0000000000117202 */ /* 0x000fe20000000f00 */
[----:B------:R-:W-:Y:S01]  /*82d90*/  IMAD.MOV.U32 R0, RZ, RZ, R25 ;  /* 0x000000ffff007224 */ /* 0x000fe200078e0019 */
[----:B------:R-:W-:Y:S01]  /*82da0*/  MOV R2, R24 ;  /* 0x0000001800027202 */ /* 0x000fe20000000f00 */
[----:B-1----:R-:W4:Y:S04]  /*82db0*/  LDL.LU.64 R22, [R1+0x5ed8] ;  /* 0x005ed80001167983 */ /* 0x002f280000300a00 */
[----:B------:R-:W4:Y:S04]  /*82dc0*/  LDL.LU.64 R20, [R1+0x5ed0] ;  /* 0x005ed00001147983 */ /* 0x000f280000300a00 */
[----:B------:R-:W4:Y:S02]  /*82dd0*/  LDL.LU.64 R24, [R1+0x5ec8] ;  /* 0x005ec80001187983 */ /* 0x000f240000300a00 */
[C---:B----4-:R-:W-:Y:S11]  /*82de0*/  HMMA.16816.F32.BF16 R20, R8.reuse, R24, R20 ;  /* 0x000000180814723c */ /* 0x050ff60000041814 */
[----:B------:R-:W-:Y:S11]  /*82df0*/  @!UPT UIADD3 URZ, URZ, URZ, URZ ;  /* 0x0000003f3f3ff290 */ /* 0x000ff6000fffe03f */
[----:B------:R-:W-:Y:S01]  /*82e00*/  @!UPT UIADD3 URZ, URZ, URZ, URZ ;  /* 0x0000003f3f3ff290 */ /* 0x000fe2000fffe03f */
[----:B------:R0:W-:Y:S04]  /*82e10*/  STL.64 [R1+0xa00], R20 ;  /* 0x000a001401007387 */ /* 0x0001e80000100a00 */
[----:B------:R-:W-:Y:S04]  /*82e20*/  STL.64 [R1+0xa08], R22 ;  /* 0x000a081601007387 */ /* 0x000fe80000100a00 */
[----:B0-----:R-:W2:Y:S04]  /*82e30*/  LDL.LU.64 R20, [R1+0x5ec0] ;  /* 0x005ec00001147983 */ /* 0x001ea80000300a00 */
[----:B------:R0:W-:Y:S04]  /*82e40*/  STL.64 [R1+0x5e48], R24 ;  /* 0x005e481801007387 */ /* 0x0001e80000100a00 */
[----:B0-----:R-:W4:Y:S04]  /*82e50*/  LDL.LU R24, [R1+0x140] ;  /* 0x0001400001187983 */ /* 0x001f280000300800 */
[----:B------:R-:W4:Y:S04]  /*82e60*/  LDL.LU R25, [R1+0x144] ;  /* 0x0001440001197983 */ /* 0x000f280000300800 */
[----:B------:R-:W3:Y:S04]  /*82e70*/  LDL.LU R26, [R1+0x148] ;  /* 0x00014800011a7983 */ /* 0x000ee80000300800 */
[----:B------:R-:W3:Y:S01]  /*82e80*/  LDL.LU R27, [R1+0x14c] ;  /* 0x00014c00011b7983 */ /* 0x000ee20000300800 */
[----:B--2---:R-:W-:Y:S03]  /*82e90*/  HMMA.16816.F32.BF16 R8, R8, R20, R4 ;  /* 0x000000140808723c */ /* 0x004fe60000041804 */
[----:B---3--:R-:W-:Y:S04]  /*82ea0*/  STL.64 [R1+0x5e58], R26 ;  /* 0x005e581a01007387 */ /* 0x008fe80000100a00 */
[----:B----4-:R0:W-:Y:S04]  /*82eb0*/  STL.64 [R1+0x5e50], R24 ;  /* 0x005e501801007387 */ /* 0x0101e80000100a00 */
[----:B0-----:R-:W2:Y:S04]  /*82ec0*/  LDL.LU R24, [R1+0xe0] ;  /* 0x0000e00001187983 */ /* 0x001ea80000300800 */
[----:B------:R-:W2:Y:S04]  /*82ed0*/  LDL.LU R25, [R1+0xe4] ;  /* 0x0000e40001197983 */ /* 0x000ea80000300800 */
[----:B------:R-:W2:Y:S04]  /*82ee0*/  LDL.LU R26, [R1+0xe8] ;  /* 0x0000e800011a7983 */ /* 0x000ea80000300800 */
[----:B------:R-:W2:Y:S04]  /*82ef0*/  LDL.LU R27, [R1+0xec] ;  /* 0x0000ec00011b7983 */ /* 0x000ea80000300800 */
[----:B------:R-:W3:Y:S04]  /*82f00*/  LDL.LU.64 R4, [R1+0x5eb8] ;  /* 0x005eb80001047983 */ /* 0x000ee80000300a00 */
[----:B------:R-:W3:Y:S04]  /*82f10*/  LDL.LU.64 R22, [R1+0x5eb0] ;  /* 0x005eb00001167983 */ /* 0x000ee80000300a00 */
[----:B------:R-:W3:Y:S04]  /*82f20*/  LDL.LU.64 R20, [R1+0x5ea8] ;  /* 0x005ea80001147983 */ /* 0x000ee80000300a00 */
[----:B------:R-:W-:Y:S04]  /*82f30*/  STL.64 [R1+0x9e0], R8 ;  /* 0x0009e00801007387 */ /* 0x000fe80000100a00 */
[----:B------:R0:W-:Y:S01]  /*82f40*/  STL.64 [R1+0x9e8], R10 ;  /* 0x0009e80a01007387 */ /* 0x0001e20000100a00 */
[C---:B---3--:R-:W-:Y:S01]  /*82f50*/  HMMA.16816.F32.BF16 R12, R20.reuse, R4, R12 ;  /* 0x00000004140c723c */ /* 0x048fe2000004180c */
[----:B0-----:R-:W-:Y:S01]  /*82f60*/  MOV R11, R4 ;  /* 0x00000004000b7202 */ /* 0x001fe20000000f00 */
[----:B------:R-:W-:Y:S11]  /*82f70*/  IMAD.MOV.U32 R10, RZ, RZ, R5 ;  /* 0x000000ffff0a7224 */ /* 0x000ff600078e0005 */
[----:B------:R-:W-:Y:S10]  /*82f80*/  @!UPT UIADD3 URZ, URZ, URZ, URZ ;  /* 0x0000003f3f3ff290 */ /* 0x000ff4000fffe03f */
[----:B------:R-:W-:Y:S04]  /*82f90*/  STL.64 [R1+0x9d0], R12 ;  /* 0x0009d00c01007387 */ /* 0x000fe80000100a00 */
[----:B------:R0:W-:Y:S04]  /*82fa0*/  STL.64 [R1+0x9d8], R14 ;  /* 0x0009d80e01007387 */ /* 0x0001e80000100a00 */
[----:B0-----:R-:W3:Y:S04]  /*82fb0*/  LDL.LU.64 R14, [R1+0x5ea0] ;  /* 0x005ea000010e7983 */ /* 0x001ee80000300a00 */
[----:B------:R-:W3:Y:S04]  /*82fc0*/  LDL.LU.64 R12, [R1+0x5e98] ;  /* 0x005e9800010c7983 */ /* 0x000ee80000300a00 */
[----:B------:R-:W4:Y:S04]  /*82fd0*/  LDL.LU.64 R6, [R1+0x5e90] ;  /* 0x005e900001067983 */ /* 0x000f280000300a00 */
[----:B------:R-:W4:Y:S02]  /*82fe0*/  LDL.LU.64 R4, [R1+0x5e88] ;  /* 0x005e880001047983 */ /* 0x000f240000300a00 */
[C---:B----4-:R-:W-:Y:S11]  /*82ff0*/  HMMA.16816.F32.BF16 R4, R20.reuse, R16, R4 ;  /* 0x000000101404723c */ /* 0x050ff60000041804 */
[----:B------:R-:W-:Y:S11]  /*83000*/  @!UPT UIADD3 URZ, URZ, URZ, URZ ;  /* 0x0000003f3f3ff290 */ /* 0x000ff6000fffe03f */
[----:B------:R-:W-:Y:S01]  /*83010*/  @!UPT UIADD3 URZ, URZ, URZ, URZ ;  /* 0x0000003f3f3ff290 */ /* 0x000fe2000fffe03f */
[----:B------:R0:W-:Y:S04]  /*83020*/  STL.64 [R1+0x9c0], R4 ;  /* 0x0009c00401007387 */ /* 0x0001e80000100a00 */
[----:B------:R-:W-:Y:S04]  /*83030*/  STL.64 [R1+0x9c8], R6 ;  /* 0x0009c80601007387 */ /* 0x000fe80000100a00 */
[----:B0-----:R-:W3:Y:S02]  /*83040*/  LDL.LU.64 R4, [R1+0x5e80] ;  /* 0x005e800001047983 */ /* 0x001ee40000300a00 */
[----:B---3--:R-:W-:Y:S01]  /*83050*/  HMMA.16816.F32.BF16 R12, R20, R4, R12 ;  /* 0x00000004140c723c */ /* 0x008fe2000004180c */
[----:B------:R-:W-:-:S02]  /*83060*/  MOV R18, R4 ;  /* 0x0000000400127202 */ /* 0x000fc40000000f00 */
[----:B------:R-:W-:Y:S11]  /*83070*/  MOV R3, R5 ;  /* 0x0000000500037202 */ /* 0x000ff60000000f00 */
[----:B------:R-:W-:Y:S09]  /*83080*/  @!UPT UIADD3 URZ, URZ, URZ, URZ ;  /* 0x0000003f3f3ff290 */ /* 0x000ff2000fffe03f */
[----:B------:R-:W-:Y:S04]  /*83090*/  STL.64 [R1+0x4c0], R12 ;  /* 0x0004c00c01007387 */ /* 0x000fe80000100a00 */
[----:B------:R0:W-:Y:S04]  /*830a0*/  STL.64 [R1+0x4c8], R14 ;  /* 0x0004c80e01007387 */ /* 0x0001e80000100a00 */
[----:B0-----:R-:W3:Y:S04]  /*830b0*/  LDL.LU.64 R14, [R1+0x5e78] ;  /* 0x005e7800010e7983 */ /* 0x001ee80000300a00 */
[----:B------:R-:W3:Y:S04]  /*830c0*/  LDL.LU.64 R12, [R1+0x5e70] ;  /* 0x005e7000010c7983 */ /* 0x000ee80000300a00 */
[----:B------:R-:W3:Y:S04]  /*830d0*/  LDL.LU.64 R4, [R1+0x5e68] ;  /* 0x005e680001047983 */ /* 0x000ee80000300a00 */
[----:B------:R-:W-:Y:S04]  /*830e0*/  STL [R1+0x5e40], R18 ;  /* 0x005e401201007387 */ /* 0x000fe80000100800 */
        /* <DEDUP_REMOVED lines=14> */
[----:B------:R-:W3:Y:S04]  /*831d0*/  LDL.LU R6, [R1+0x208] ;  /* 0x0002080001067983 */ /* 0x000ee80000300800 */
[----:B------:R-:W3:Y:S01]  /*831e0*/  LDL.LU R7, [R1+0x20c] ;  /* 0x00020c0001077983 */ /* 0x000ee20000300800 */
[----:B--2---:R-:W-:Y:S11]  /*831f0*/  HMMA.16816.F32.BF16 R24, R20, R12, R24 ;  /* 0x0000000c1418723c */ /* 0x004ff60000041818 */
[----:B------:R-:W-:Y:S11]  /*83200*/  @!UPT UIADD3 URZ, URZ, URZ, URZ ;  /* 0x0000003f3f3ff290 */ /* 0x000ff6000fffe03f */
[----:B------:R-:W-:Y:S01]  /*83210*/  @!UPT UIADD3 URZ, URZ, URZ, URZ ;  /* 0x0000003f3f3ff290 */ /* 0x000fe2000fffe03f */
[----:B------:R-:W-:Y:S04]  /*83220*/  STL.64 [R1+0x4e0], R24 ;  /* 0x0004e01801007387 */ /* 0x000fe80000100a00 */
[----:B------:R0:W-:Y:S04]  /*83230*/  STL.64 [R1+0x4e8], R26 ;  /* 0x0004e81a01007387 */ /* 0x0001e80000100a00 */
[----:B0-----:R-:W2:Y:S04]  /*83240*/  LDL.LU.64 R26, [R1+0x5e58] ;  /* 0x005e5800011a7983 */ /* 0x001ea80000300a00 */
[----:B------:R-:W2:Y:S01]  /*83250*/  LDL.LU.64 R24, [R1+0x5e50] ;  /* 0x005e500001187983 */ /* 0x000ea20000300a00 */
[----:B------:R-:W-:-:S02]  /*83260*/  MOV R8, R2 ;  /* 0x0000000200087202 */ /* 0x000fc40000000f00 */
[----:B------:R-:W-:Y:S01]  /*83270*/  MOV R9, R0 ;  /* 0x0000000000097202 */ /* 0x000fe20000000f00 */
[----:B------:R-:W-:Y:S01]  /*83280*/  IMAD.MOV.U32 R0, RZ, RZ, R13 ;  /* 0x000000ffff007224 */ /* 0x000fe200078e000d */
[----:B------:R-:W-:Y:S02]  /*83290*/  MOV R2, R12 ;  /* 0x0000000c00027202 */ /* 0x000fe40000000f00 */
[----:B------:R-:W0:Y:S04]  /*832a0*/  LDSM.16.M88.4 R12, [R29+0x66000] ;  /* 0x066000001d0c783b */ /* 0x000e280000000200 */
[----:B0-----:R-:W-:Y:S04]  /*832b0*/  STL.64 [R1+0x5d28], R14 ;  /* 0x005d280e01007387 */ /* 0x001fe80000100a00 */
[----:B------:R0:W-:Y:S02]  /*832c0*/  STL.64 [R1+0x5d20], R12 ;  /* 0x005d200c01007387 */ /* 0x0001e40000100a00 */
[----:B0-----:R-:W-:-:S02]  /*832d0*/  MOV R12, R11 ;  /* 0x0000000b000c7202 */ /* 0x001fc40000000f00 */
[----:B------:R-:W-:Y:S02]  /*832e0*/  MOV R13, R10 ;  /* 0x0000000a000d7202 */ /* 0x000fe40000000f00 */
[C---:B--2---:R-:W-:Y:S01]  /*832f0*/  HMMA.16816.F32.BF16 R8, R20.reuse, R8, R24 ;  /* 0x000000081408723c */ /* 0x044fe20000041818 */
[----:B------:R-:W4:Y:S11]  /*83300*/  LDL.LU.64 R24, [R1+0x5e48] ;  /* 0x005e480001187983 */ /* 0x000f360000300a00 */
[----:B------:R-:W-:Y:S11]  /*83310*/  @!UPT UIADD3 URZ, URZ, URZ, URZ ;  /* 0x0000003f3f3ff290 */ /* 0x000ff6000fffe03f */
[----:B------:R-:W-:Y:S04]  /*83320*/  STL.64 [R1+0x4f0], R8 ;  /* 0x0004f00801007387 */ /* 0x000fe80000100a00 */
[----:B------:R-:W-:Y:S04]  /*83330*/  STL.64 [R1+0x4f8], R10 ;  /* 0x0004f80a01007387 */ /* 0x000fe80000100a00 */
[----:B------:R-:W0:Y:S04]  /*83340*/  LDSM.16.M88.4 R8, [R29+0x67000] ;  /* 0x067000001d08783b */ /* 0x000e280000000200 */
[----:B0-----:R-:W-:Y:S04]  /*83350*/  STL.64 [R1+0x5cb8], R10 ;  /* 0x005cb80a01007387 */ /* 0x001fe80000100a00 */
[----:B------:R0:W-:Y:S04]  /*83360*/  STL.64 [R1+0x5cb0], R8 ;  /* 0x005cb00801007387 */ /* 0x0001e80000100a00 */
[----:B0-----:R-:W2:Y:S01]  /*83370*/  LDL.64 R8, [R1+0x60] ;  /* 0x0000600001087983 */ /* 0x001ea20000100a00 */
[C---:B----4-:R-:W-:Y:S03]  /*83380*/  HMMA.16816.F32.BF16 R24, R20.reuse, R24, R16 ;  /* 0x000000181418723c */ /* 0x050fe60000041810 */
[----:B------:R-:W4:Y:S04]  /*83390*/  LDL.LU R18, [R1+0x5e40] ;  /* 0x005e400001127983 */ /* 0x000f280000300800 */
[----:B------:R-:W3:Y:S11]  /*833a0*/  LDL.LU.64 R16, [R1+0x5e38] ;  /* 0x005e380001107983 */ /* 0x000ef60000300a00 */
[----:B------:R-:W-:Y:S05]  /*833b0*/  @!UPT UIADD3 URZ, URZ, URZ, URZ ;  /* 0x0000003f3f3ff290 */ /* 0x000fea000fffe03f */
[----:B------:R-:W-:Y:S04]  /*833c0*/  STL.64 [R1+0x9b0], R24 ;  /* 0x0009b01801007387 */ /* 0x000fe80000100a00 */
[----:B------:R0:W-:Y:S04]  /*833d0*/  STL.64 [R1+0x9b8], R26 ;  /* 0x0009b81a01007387 */ /* 0x0001e80000100a00 */
[----:B0-----:R-:W2:Y:S04]  /*833e0*/  LDL.LU.64 R26, [R1+0x5e30] ;  /* 0x005e3000011a7983 */ /* 0x001ea80000300a00 */
[----:B------:R-:W2:Y:S02]  /*833f0*/  LDL.LU.64 R24, [R1+0x5e28] ;  /* 0x005e280001187983 */ /* 0x000ea40000300a00 */
[----:B--2---:R-:W-:Y:S02]  /*83400*/  HMMA.16816.F32.BF16 R20, R20, R8, R24 ;  /* 0x000000081414723c */ /* 0x004fe40000041818 */
[----:B------:R-:W2:Y:S04]  /*83410*/  LDL.LU.64 R26, [R1+0x5e20] ;  /* 0x005e2000011a7983 */ /* 0x000ea80000300a00 */
[----:B------:R-:W2:Y:S04]  /*83420*/  LDL.LU.64 R24, [R1+0x5e18] ;  /* 0x005e180001187983 */ /* 0x000ea80000300a00 */
[----:B------:R0:W-:Y:S04]  /*83430*/  STL.64 [R1+0x5de8], R8 ;  /* 0x005de80801007387 */ /* 0x0001e80000100a00 */
[----:B0-----:R-:W2:Y:S09]  /*83440*/  LDL.LU R8, [R1+0x210] ;  /* 0x0002100001087983 */ /* 0x001eb20000300800 */
[----:B------:R0:W-:Y:S04]  /*83450*/  STL.64 [R1+0x500], R20 ;  /* 0x0005001401007387 */ /* 0x0001e80000100a00 */
[----:B------:R1:W-:Y:S04]  /*83460*/  STL.64 [R1+0x508], R22 ;  /* 0x0005081601007387 */ /* 0x0003e80000100a00 */
[----:B------:R-:W2:Y:S04]  /*83470*/  LDL.LU R9, [R1+0x214] ;  /* 0x0002140001097983 */ /* 0x000ea80000300800 */
[----:B------:R-:W2:Y:S04]  /*83480*/  LDL.LU R10, [R1+0x218] ;  /* 0x00021800010a7983 */ /* 0x000ea80000300800 */
[----:B------:R-:W2:Y:S04]  /*83490*/  LDL.LU R11, [R1+0x21c] ;  /* 0x00021c00010b7983 */ /* 0x000ea80000300800 */
[----:B0-----:R-:W2:Y:S04]  /*834a0*/  LDL.LU R20, [R1+0x150] ;  /* 0x0001500001147983 */ /* 0x001ea80000300800 */
[----:B------:R-:W2:Y:S04]  /*834b0*/  LDL.LU R21, [R1+0x154] ;  /* 0x0001540001157983 */ /* 0x000ea80000300800 */
[----:B-1----:R-:W2:Y:S04]  /*834c0*/  LDL.LU R22, [R1+0x158] ;  /* 0x0001580001167983 */ /* 0x002ea80000300800 */
[----:B------:R-:W2:Y:S04]  /*834d0*/  LDL.LU R23, [R1+0x15c] ;  /* 0x00015c0001177983 */ /* 0x000ea80000300800 */
[----:B--2---:R-:W-:Y:S04]  /*834e0*/  STL.64 [R1+0x5d68], R22 ;  /* 0x005d681601007387 */ /* 0x004fe80000100a00 */
[----:B------:R0:W-:Y:S04]  /*834f0*/  STL.64 [R1+0x5d60], R20 ;  /* 0x005d601401007387 */ /* 0x0001e80000100a00 */
[----:B0-----:R-:W2:Y:S04]  /*83500*/  LDL.LU R20, [R1+0x160] ;  /* 0x0001600001147983 */ /* 0x001ea80000300800 */
[----:B------:R-:W2:Y:S04]  /*83510*/  LDL.LU R21, [R1+0x164] ;  /* 0x0001640001157983 */ /* 0x000ea80000300800 */
[----:B------:R-:W2:Y:S04]  /*83520*/  LDL.LU R22, [R1+0x168] ;  /* 0x0001680001167983 */ /* 0x000ea80000300800 */
[----:B------:R-:W2:Y:S01]  /*83530*/  LDL.LU R23, [R1+0x16c] ;  /* 0x00016c0001177983 */ /* 0x000ea20000300800 */
[C---:B------:R-:W-:Y:S08]  /*83540*/  HMMA.16816.F32.BF16 R12, R24.reuse, R12, R8 ;  /* 0x0000000c180c723c */ /* 0x040ff00000041808 */
[----:B---3--:R-:W-:Y:S01]  /*83550*/  HMMA.16816.F32.BF16 R8, R24, R16, R4 ;  /* 0x000000101808723c */ /* 0x008fe20000041804 */
[----:B--2---:R-:W-:Y:S04]  /*83560*/  STL.64 [R1+0x5d78], R22 ;  /* 0x005d781601007387 */ /* 0x004fe80000100a00 */
[----:B------:R4:W-:Y:S04]  /*83570*/  STL.64 [R1+0x5d70], R20 ;  /* 0x005d701401007387 */ /* 0x0009e80000100a00 */
[----:B------:R-:W2:Y:S06]  /*83580*/  LDL.LU R4, [R1+0x1f0] ;  /* 0x0001f00001047983 */ /* 0x000eac0000300800 */
[----:B------:R0:W-:Y:S04]  /*83590*/  STL.64 [R1+0x560], R12 ;  /* 0x0005600c01007387 */ /* 0x0001e80000100a00 */
[----:B------:R1:W-:Y:S04]  /*835a0*/  STL.64 [R1+0x568], R14 ;  /* 0x0005680e01007387 */ /* 0x0003e80000100a00 */
[----:B------:R3:W-:Y:S04]  /*835b0*/  STL.64 [R1+0x970], R8 ;  /* 0x0009700801007387 */ /* 0x0007e80000100a00 */
[----:B------:R0:W-:Y:S04]  /*835c0*/  STL.64 [R1+0x978], R10 ;  /* 0x0009780a01007387 */ /* 0x0001e80000100a00 */
[----:B------:R-:W2:Y:S01]  /*835d0*/  LDL.LU R5, [R1+0x1f4] ;  /* 0x0001f40001057983 */ /* 0x000ea20000300800 */
[----:B----4-:R-:W-:-:S03]  /*835e0*/  MOV R20, R18 ;  /* 0x0000001200147202 */ /* 0x010fc60000000f00 */
[----:B------:R-:W2:Y:S04]  /*835f0*/  LDL.LU R6, [R1+0x1f8] ;  /* 0x0001f80001067983 */ /* 0x000ea80000300800 */
[----:B------:R-:W2:Y:S04]  /*83600*/  LDL.LU R7, [R1+0x1fc] ;  /* 0x0001fc0001077983 */ /* 0x000ea80000300800 */
        /* <DEDUP_REMOVED lines=8> */
[----:B---3--:R-:W3:Y:S04]  /*83690*/  LDL.LU R8, [R1+0x1c0] ;  /* 0x0001c00001087983 */ /* 0x008ee80000300800 */
[----:B------:R-:W3:Y:S04]  /*836a0*/  LDL.LU R9, [R1+0x1c4] ;  /* 0x0001c40001097983 */ /* 0x000ee80000300800 */
[----:B------:R-:W2:Y:S04]  /*836b0*/  LDL.LU R10, [R1+0x1c8] ;  /* 0x0001c800010a7983 */ /* 0x000ea80000300800 */
[----:B------:R-:W2:Y:S01]  /*836c0*/  LDL.LU R11, [R1+0x1cc] ;  /* 0x0001cc00010b7983 */ /* 0x000ea20000300800 */
[----:B------:R-:W-:-:S03]  /*836d0*/  IMAD.MOV.U32 R21, RZ, RZ, R3 ;  /* 0x000000ffff157224 */ /* 0x000fc600078e0003 */
[----:B--2---:R-:W-:Y:S04]  /*836e0*/  STL.64 [R1+0x5df8], R10 ;  /* 0x005df80a01007387 */ /* 0x004fe80000100a00 */
[----:B---3--:R0:W-:Y:S02]  /*836f0*/  STL.64 [R1+0x5df0], R8 ;  /* 0x005df00801007387 */ /* 0x0081e40000100a00 */
[----:B0-----:R-:W-:Y:S02]  /*83700*/  MOV R8, R2 ;  /* 0x0000000200087202 */ /* 0x001fe40000000f00 */
[----:B------:R-:W-:-:S05]  /*83710*/  MOV R9, R0 ;  /* 0x0000000000097202 */ /* 0x000fca0000000f00 */
[----:B------:R0:W-:Y:S04]  /*83720*/  STL.64 [R1+0x5e08], R8 ;  /* 0x005e080801007387 */ /* 0x0001e80000100a00 */
[----:B0-----:R-:W2:Y:S04]  /*83730*/  LDL.LU R8, [R1+0x1e0] ;  /* 0x0001e00001087983 */ /* 0x001ea80000300800 */
[----:B------:R-:W2:Y:S04]  /*83740*/  LDL.LU R9, [R1+0x1e4] ;  /* 0x0001e40001097983 */ /* 0x000ea80000300800 */
[----:B------:R-:W2:Y:S04]  /*83750*/  LDL.LU R10, [R1+0x1e8] ;  /* 0x0001e800010a7983 */ /* 0x000ea80000300800 */
[----:B------:R-:W2:Y:S04]  /*83760*/  LDL.LU R11, [R1+0x1ec] ;  /* 0x0001ec00010b7983 */ /* 0x000ea80000300800 */
[----:B------:R-:W-:Y:S04]  /*83770*/  STL.64 [R1+0x5de0], R14 ;  /* 0x005de00e01007387 */ /* 0x000fe80000100a00 */
[----:B------:R0:W-:Y:S04]  /*83780*/  STL.64 [R1+0x5dd8], R12 ;  /* 0x005dd80c01007387 */ /* 0x0001e80000100a00 */
[----:B0-----:R-:W3:Y:S01]  /*83790*/  LDL.64 R12, [R1+0x40] ;  /* 0x00004000010c7983 */ /* 0x001ee20000100a00 */
[C---:B------:R-:W-:Y:S03]  /*837a0*/  HMMA.16816.F32.BF16 R4, R24.reuse, R20, R4 ;  /* 0x000000141804723c */ /* 0x040fe60000041804 */
[----:B---3--:R0:W-:Y:S04]  /*837b0*/  STL.64 [R1+0x5e00], R12 ;  /* 0x005e000c01007387 */ /* 0x0081e80000100a00 */
[----:B0-----:R-:W3:Y:S04]  /*837c0*/  LDL.LU R12, [R1+0x1d0] ;  /* 0x0001d000010c7983 */ /* 0x001ee80000300800 */
[----:B------:R-:W3:Y:S04]  /*837d0*/  LDL.LU R13, [R1+0x1d4] ;  /* 0x0001d400010d7983 */ /* 0x000ee80000300800 */
[----:B------:R-:W3:Y:S04]  /*837e0*/  LDL.LU R14, [R1+0x1d8] ;  /* 0x0001d800010e7983 */ /* 0x000ee80000300800 */
[----:B------:R-:W3:Y:S04]  /*837f0*/  LDL.LU R15, [R1+0x1dc] ;  /* 0x0001dc00010f7983 */ /* 0x000ee80000300800 */
[----:B------:R-:W-:Y:S04]  /*83800*/  STL.64 [R1+0x5dd0], R18 ;  /* 0x005dd01201007387 */ /* 0x000fe80000100a00 */
[----:B----4-:R0:W-:Y:S04]  /*83810*/  STL.64 [R1+0x5dc8], R16 ;  /* 0x005dc81001007387 */ /* 0x0101e80000100a00 */
[----:B0-----:R-:W4:Y:S04]  /*83820*/  LDL.64 R16, [R1+0x30] ;  /* 0x0000300001107983 */ /* 0x001f280000100a00 */
[----:B------:R0:W-:Y:S04]  /*83830*/  STL.64 [R1+0x960], R4 ;  /* 0x0009600401007387 */ /* 0x0001e80000100a00 */
[----:B------:R-:W-:Y:S04]  /*83840*/  STL.64 [R1+0x968], R6 ;  /* 0x0009680601007387 */ /* 0x000fe80000100a00 */
[----:B0-----:R-:W2:Y:S04]  /*83850*/  LDL.LU.64 R4, [R1+0x5e10] ;  /* 0x005e100001047983 */ /* 0x001ea80000300a00 */
[----:B------:R0:W-:Y:S04]  /*83860*/  STL.64 [R1+0x5d88], R20 ;  /* 0x005d881401007387 */ /* 0x0001e80000100a00 */
[----:B0-----:R-:W3:Y:S01]  /*83870*/  LDL.64 R20, [R1+0x10] ;  /* 0x0000100001147983 */ /* 0x001ee20000100a00 */
[C---:B--2---:R-:W-:Y:S03]  /*83880*/  HMMA.16816.F32.BF16 R8, R24.reuse, R4, R8 ;  /* 0x000000041808723c */ /* 0x044fe60000041808 */
[----:B---3--:R0:W-:Y:S04]  /*83890*/  STL.64 [R1+0x5da0], R20 ;  /* 0x005da01401007387 */ /* 0x0081e80000100a00 */
[----:B0-----:R-:W2:Y:S11]  /*838a0*/  LDL.64 R20, [R1+0x20] ;  /* 0x0000200001147983 */ /* 0x001eb60000100a00 */
[----:B------:R-:W-:Y:S05]  /*838b0*/  @!UPT UIADD3 URZ, URZ, URZ, URZ ;  /* 0x0000003f3f3ff290 */ /* 0x000fea000fffe03f */
[----:B------:R0:W-:Y:S04]  /*838c0*/  STL.64 [R1+0x950], R8 ;  /* 0x0009500801007387 */ /* 0x0001e80000100a00 */
[----:B------:R-:W-:Y:S04]  /*838d0*/  STL.64 [R1+0x958], R10 ;  /* 0x0009580a01007387 */ /* 0x000fe80000100a00 */
[----:B0-----:R-:W3:Y:S04]  /*838e0*/  LDL.LU.64 R8, [R1+0x5e08] ;  /* 0x005e080001087983 */ /* 0x001ee80000300a00 */
        /* <DEDUP_REMOVED lines=11> */
[C---:B---3--:R-:W-:Y:S03]  /*839a0*/  HMMA.16816.F32.BF16 R8, R24.reuse, R8, R12 ;  /* 0x000000081808723c */ /* 0x048fe6000004180c */
[----:B--2---:R-:W-:Y:S04]  /*839b0*/  STL.64 [R1+0x5db0], R6 ;  /* 0x005db00601007387 */ /* 0x004fe80000100a00 */
[----:B------:R0:W-:Y:S04]  /*839c0*/  STL.64 [R1+0x5da8], R4 ;  /* 0x005da80401007387 */ /* 0x0001e80000100a00 */
[----:B0-----:R-:W2:Y:S04]  /*839d0*/  LDL.LU R4, [R1+0x190] ;  /* 0x0001900001047983 */ /* 0x001ea80000300800 */
[----:B------:R-:W2:Y:S04]  /*839e0*/  LDL.LU R5, [R1+0x194] ;  /* 0x0001940001057983 */ /* 0x000ea80000300800 */
[----:B------:R-:W2:Y:S04]  /*839f0*/  LDL.LU R6, [R1+0x198] ;  /* 0x0001980001067983 */ /* 0x000ea80000300800 */
[----:B------:R-:W2:Y:S04]  /*83a00*/  LDL.LU R7, [R1+0x19c] ;  /* 0x00019c0001077983 */ /* 0x000ea80000300800 */
[----:B------:R-:W3:Y:S04]  /*83a10*/  LDL.LU.64 R12, [R1+0x5e00] ;  /* 0x005e0000010c7983 */ /* 0x000ee80000300a00 */
[----:B------:R-:W-:Y:S04]  /*83a20*/  STL.64 [R1+0x940], R8 ;  /* 0x0009400801007387 */ /* 0x000fe80000100a00 */
[----:B------:R0:W-:Y:S04]  /*83a30*/  STL.64 [R1+0x948], R10 ;  /* 0x0009480a01007387 */ /* 0x0001e80000100a00 */
[----:B0-----:R-:W3:Y:S04]  /*83a40*/  LDL.LU.64 R10, [R1+0x5df8] ;  /* 0x005df800010a7983 */ /* 0x001ee80000300a00 */
[----:B------:R-:W3:Y:S02]  /*83a50*/  LDL.LU.64 R8, [R1+0x5df0] ;  /* 0x005df00001087983 */ /* 0x000ee40000300a00 */
[----:B---3--:R-:W-:Y:S01]  /*83a60*/  HMMA.16816.F32.BF16 R8, R24, R12, R8 ;  /* 0x0000000c1808723c */ /* 0x008fe20000041808 */
[----:B------:R-:W-:Y:S11]  /*83a70*/  IMAD.MOV.U32 R3, RZ, RZ, R13 ;  /* 0x000000ffff037224 */ /* 0x000ff600078e000d */
[----:B------:R-:W-:Y:S11]  /*83a80*/  @!UPT UIADD3 URZ, URZ, URZ, URZ ;  /* 0x0000003f3f3ff290 */ /* 0x000ff6000fffe03f */
[----:B------:R0:W-:Y:S04]  /*83a90*/  STL.64 [R1+0x930], R8 ;  /* 0x0009300801007387 */ /* 0x0001e80000100a00 */
[----:B------:R1:W-:Y:S04]  /*83aa0*/  STL.64 [R1+0x938], R10 ;  /* 0x0009380a01007387 */ /* 0x0003e80000100a00 */
[----:B0-----:R-:W3:Y:S01]  /*83ab0*/  LDL.LU.64 R8, [R1+0x5de8] ;  /* 0x005de80001087983 */ /* 0x001ee20000300a00 */
[----:B-1----:R-:W-:-:S03]  /*83ac0*/  MOV R10, R12 ;  /* 0x0000000c000a7202 */ /* 0x002fc60000000f00 */
[----:B------:R-:W2:Y:S04]  /*83ad0*/  LDL.LU.64 R14, [R1+0x5de0] ;  /* 0x005de000010e7983 */ /* 0x000ea80000300a00 */
[----:B------:R-:W2:Y:S01]  /*83ae0*/  LDL.LU.64 R12, [R1+0x5dd8] ;  /* 0x005dd800010c7983 */ /* 0x000ea20000300a00 */
[----:B----4-:R-:W-:Y:S01]  /*83af0*/  MOV R11, R17 ;  /* 0x00000011000b7202 */ /* 0x010fe20000000f00 */
[----:B--2---:R-:W-:Y:S11]  /*83b00*/  HMMA.16816.F32.BF16 R12, R24, R16, R12 ;  /* 0x00000010180c723c */ /* 0x004ff6000004180c */
[----:B------:R-:W-:Y:S11]  /*83b10*/  @!UPT UIADD3 URZ, URZ, URZ, URZ ;  /* 0x0000003f3f3ff290 */ /* 0x000ff6000fffe03f */
[----:B------:R-:W-:Y:S01]  /*83b20*/  @!UPT UIADD3 URZ, URZ, URZ, URZ ;  /* 0x0000003f3f3ff290 */ /* 0x000fe2000fffe03f */
[----:B------:R0:W-:Y:S04]  /*83b30*/  STL.64 [R1+0x920], R12 ;  /* 0x0009200c01007387 */ /* 0x0001e80000100a00 */
[----:B------:R-:W-:Y:S04]  /*83b40*/  STL.64 [R1+0x928], R14 ;  /* 0x0009280e01007387 */ /* 0x000fe80000100a00 */
[----:B------:R-:W3:Y:S01]  /*83b50*/  LDL.LU.64 R18, [R1+0x5dd0] ;  /* 0x005dd00001127983 */ /* 0x000ee20000300a00 */
[----:B0-----:R-:W-:-:S03]  /*83b60*/  MOV R12, R16 ;  /* 0x00000010000c7202 */ /* 0x001fc60000000f00 */
[----:B------:R-:W3:Y:S02]  /*83b70*/  LDL.LU.64 R16, [R1+0x5dc8] ;  /* 0x005dc80001107983 */ /* 0x000ee40000300a00 */
[----:B---3--:R-:W-:Y:S02]  /*83b80*/  HMMA.16816.F32.BF16 R24, R24, R8, R16 ;  /* 0x000000081818723c */ /* 0x008fe40000041810 */
[----:B------:R-:W2:Y:S04]  /*83b90*/  LDL.LU.64 R18, [R1+0x5dc0] ;  /* 0x005dc00001127983 */ /* 0x000ea80000300a00 */
[----:B------:R-:W2:Y:S04]  /*83ba0*/  LDL.LU.64 R16, [R1+0x5db8] ;  /* 0x005db80001107983 */ /* 0x000ea80000300a00 */
[----:B------:R-:W-:Y:S01]  /*83bb0*/  STL.64 [R1+0x5d30], R8 ;  /* 0x005d300801007387 */ /* 0x000fe20000100a00 */
[----:B------:R-:W-:Y:S01]  /*83bc0*/  MOV R2, R20 ;  /* 0x0000001400027202 */ /* 0x000fe20000000f00 */
[----:B------:R-:W-:-:S11]  /*83bd0*/  IMAD.MOV.U32 R0, RZ, RZ, R21 ;  /* 0x000000ffff007224 */ /* 0x000fd600078e0015 */
[----:B------:R0:W-:Y:S04]  /*83be0*/  STL.64 [R1+0x8f0], R24 ;  /* 0x0008f01801007387 */ /* 0x0001e80000100a00 */
[----:B------:R-:W-:Y:S04]  /*83bf0*/  STL.64 [R1+0x8f8], R26 ;  /* 0x0008f81a01007387 */ /* 0x000fe80000100a00 */
[----:B0-----:R-:W3:Y:S01]  /*83c00*/  LDL.64 R24, [R1+0x50] ;  /* 0x0000500001187983 */ /* 0x001ee20000100a00 */
[C---:B--2---:R-:W-:Y:S11]  /*83c10*/  HMMA.16816.F32.BF16 R4, R16.reuse, R20, R4 ;  /* 0x000000141004723c */ /* 0x044ff60000041804 */
[----:B------:R-:W-:Y:S11]  /*83c20*/  @!UPT UIADD3 URZ, URZ, URZ, URZ ;  /* 0x0000003f3f3ff290 */ /* 0x000ff6000fffe03f */
[----:B------:R-:W-:Y:S01]  /*83c30*/  @!UPT UIADD3 URZ, URZ, URZ, URZ ;  /* 0x0000003f3f3ff290 */ /* 0x000fe2000fffe03f */
[----:B------:R-:W-:Y:S04]  /*83c40*/  STL.64 [R1+0x8e0], R4 ;  /* 0x0008e00401007387 */ /* 0x000fe80000100a00 */
[----:B------:R0:W-:Y:S04]  /*83c50*/  STL.64 [R1+0x8e8], R6 ;  /* 0x0008e80601007387 */ /* 0x0001e80000100a00 */
[----:B0-----:R-:W2:Y:S04]  /*83c60*/  LDL.LU.64 R6, [R1+0x5db0] ;  /* 0x005db00001067983 */ /* 0x001ea80000300a00 */
[----:B------:R-:W2:Y:S04]  /*83c70*/  LDL.LU.64 R4, [R1+0x5da8] ;  /* 0x005da80001047983 */ /* 0x000ea80000300a00 */
[----:B------:R-:W2:Y:S02]  /*83c80*/  LDL.LU.64 R20, [R1+0x5da0] ;  /* 0x005da00001147983 */ /* 0x000ea40000300a00 */
[----:B--2---:R-:W-:Y:S01]  /*83c90*/  HMMA.16816.F32.BF16 R4, R16, R20, R4 ;  /* 0x000000141004723c */ /* 0x004fe20000041804 */
[----:B------:R-:W-:-:S02]  /*83ca0*/  MOV R9, R20 ;  /* 0x0000001400097202 */ /* 0x000fc40000000f00 */
[----:B------:R-:W-:Y:S11]  /*83cb0*/  MOV R8, R21 ;  /* 0x0000001500087202 */ /* 0x000ff60000000f00 */
[----:B------:R-:W-:Y:S09]  /*83cc0*/  @!UPT UIADD3 URZ, URZ, URZ, URZ ;  /* 0x0000003f3f3ff290 */ /* 0x000ff2000fffe03f */
[----:B------:R-:W-:Y:S04]  /*83cd0*/  STL.64 [R1+0x8d0], R4 ;  /* 0x0008d00401007387 */ /* 0x000fe80000100a00 */
[----:B------:R0:W-:Y:S04]  /*83ce0*/  STL.64 [R1+0x8d8], R6 ;  /* 0x0008d80601007387 */ /* 0x0001e80000100a00 */
[----:B0-----:R-:W2:Y:S04]  /*83cf0*/  LDL.LU.64 R6, [R1+0x5d98] ;  /* 0x005d980001067983 */ /* 0x001ea80000300a00 */
[----:B------:R-:W2:Y:S04]  /*83d00*/  LDL.LU.64 R4, [R1+0x5d90] ;  /* 0x005d900001047983 */ /* 0x000ea80000300a00 */
[----:B------:R-:W2:Y:S02]  /*83d10*/  LDL.LU.64 R20, [R1+0x5d88] ;  /* 0x005d880001147983 */ /* 0x000ea40000300a00 */
[C---:B--2---:R-:W-:Y:S02]  /*83d20*/  HMMA.16816.F32.BF16 R20, R16.reuse, R20, R4 ;  /* 0x000000141014723c */ /* 0x044fe40000041804 */
[----:B------:R-:W2:Y:S11]  /*83d30*/  LDL.LU.64 R4, [R1+0x5d80] ;  /* 0x005d800001047983 */ /* 0x000eb60000300a00 */
[----:B------:R-:W-:Y:S10]  /*83d40*/  @!UPT UIADD3 URZ, URZ, URZ, URZ ;  /* 0x0000003f3f3ff290 */ /* 0x000ff4000fffe03f */
        /* <DEDUP_REMOVED lines=8> */
[----:B------:R0:W-:Y:S04]  /*83dd0*/  STL.64 [R1+0x8b8], R22 ;  /* 0x0008b81601007387 */ /* 0x0001e80000100a00 */
[----:B0-----:R-:W3:Y:S04]  /*83de0*/  LDL.LU.64 R22, [R1+0x5d68] ;  /* 0x005d680001167983 */ /* 0x001ee80000300a00 */
[----:B------:R-:W3:Y:S04]  /*83df0*/  LDL.LU.64 R20, [R1+0x5d60] ;  /* 0x005d600001147983 */ /* 0x000ee80000300a00 */
[----:B------:R0:W-:Y:S04]  /*83e00*/  STL.64 [R1+0x5ce8], R4 ;  /* 0x005ce80401007387 */ /* 0x0001e80000100a00 */
[----:B0-----:R-:W2:Y:S04]  /*83e10*/  LDL.LU R4, [R1+0x2b0] ;  /* 0x0002b00001047983 */ /* 0x001ea80000300800 */
[----:B------:R-:W2:Y:S04]  /*83e20*/  LDL.LU R5, [R1+0x2b4] ;  /* 0x0002b40001057983 */ /* 0x000ea80000300800 */
[----:B------:R-:W4:Y:S04]  /*83e30*/  LDL.LU R6, [R1+0x2b8] ;  /* 0x0002b80001067983 */ /* 0x000f280000300800 */
[----:B------:R-:W4:Y:S04]  /*83e40*/  LDL.LU R7, [R1+0x2bc] ;  /* 0x0002bc0001077983 */ /* 0x000f280000300800 */
[----:B----4-:R-:W-:Y:S04]  /*83e50*/  STL.64 [R1+0x5cf8], R6 ;  /* 0x005cf80601007387 */ /* 0x010fe80000100a00 */
[----:B--2---:R0:W-:Y:S02]  /*83e60*/  STL.64 [R1+0x5cf0], R4 ;  /* 0x005cf00401007387 */ /* 0x0041e40000100a00 */
[----:B0-----:R-:W-:Y:S01]  /*83e70*/  MOV R4, R9 ;  /* 0x0000000900047202 */ /* 0x001fe20000000f00 */
[----:B------:R-:W-:-:S05]  /*83e80*/  IMAD.MOV.U32 R5, RZ, RZ, R8 ;  /* 0x000000ffff057224 */ /* 0x000fca00078e0008 */
[----:B------:R3:W-:Y:S02]  /*83e90*/  STL.64 [R1+0x5d08], R4 ;  /* 0x005d080401007387 */ /* 0x0007e40000100a00 */
[----:B---3--:R-:W-:Y:S01]  /*83ea0*/  HMMA.16816.F32.BF16 R4, R16, R24, R20 ;  /* 0x000000181004723c */ /* 0x008fe20000041814 */
[----:B------:R-:W-:Y:S01]  /*83eb0*/  MOV R8, R12 ;  /* 0x0000000c00087202 */ /* 0x000fe20000000f00 */
[----:B------:R-:W0:Y:S01]  /*83ec0*/  LDSM.16.M88.4 R20, [R29+0x68000] ;  /* 0x068000001d14783b */ /* 0x000e220000000200 */
[----:B------:R-:W-:Y:S11]  /*83ed0*/  MOV R9, R11 ;  /* 0x0000000b00097202 */ /* 0x000ff60000000f00 */
[----:B------:R-:W-:Y:S09]  /*83ee0*/  @!UPT UIADD3 URZ, URZ, URZ, URZ ;  /* 0x0000003f3f3ff290 */ /* 0x000ff2000fffe03f */
[----:B------:R-:W-:Y:S04]  /*83ef0*/  STL.64 [R1+0x910], R4 ;  /* 0x0009100401007387 */ /* 0x000fe80000100a00 */
[----:B------:R-:W-:Y:S04]  /*83f00*/  STL.64 [R1+0x918], R6 ;  /* 0x0009180601007387 */ /* 0x000fe80000100a00 */
[----:B------:R-:W-:Y:S04]  /*83f10*/  STL.64 [R1+0x5d48], R8 ;  /* 0x005d480801007387 */ /* 0x000fe80000100a00 */
[----:B------:R-:W2:Y:S04]  /*83f20*/  LDL.LU R12, [R1+0x2e0] ;  /* 0x0002e000010c7983 */ /* 0x000ea80000300800 */
[----:B------:R-:W2:Y:S04]  /*83f30*/  LDL.LU R13, [R1+0x2e4] ;  /* 0x0002e400010d7983 */ /* 0x000ea80000300800 */
[----:B------:R-:W3:Y:S04]  /*83f40*/  LDL.LU R14, [R1+0x2e8] ;  /* 0x0002e800010e7983 */ /* 0x000ee80000300800 */
[----:B------:R-:W3:Y:S04]  /*83f50*/  LDL.LU R15, [R1+0x2ec] ;  /* 0x0002ec00010f7983 */ /* 0x000ee80000300800 */
[----:B---3--:R-:W-:Y:S04]  /*83f60*/  STL.64 [R1+0x5d40], R14 ;  /* 0x005d400e01007387 */ /* 0x008fe80000100a00 */
[----:B--2---:R1:W-:Y:S04]  /*83f70*/  STL.64 [R1+0x5d38], R12 ;  /* 0x005d380c01007387 */ /* 0x0043e80000100a00 */
[----:B-1----:R-:W2:Y:S04]  /*83f80*/  LDL.LU R12, [R1+0x2f0] ;  /* 0x0002f000010c7983 */ /* 0x002ea80000300800 */
[----:B------:R-:W2:Y:S04]  /*83f90*/  LDL.LU R13, [R1+0x2f4] ;  /* 0x0002f400010d7983 */ /* 0x000ea80000300800 */
[----:B------:R-:W3:Y:S04]  /*83fa0*/  LDL.LU R14, [R1+0x2f8] ;  /* 0x0002f800010e7983 */ /* 0x000ee80000300800 */
[----:B------:R-:W3:Y:S04]  /*83fb0*/  LDL.LU R15, [R1+0x2fc] ;  /* 0x0002fc00010f7983 */ /* 0x000ee80000300800 */
[----:B---3--:R-:W-:Y:S04]  /*83fc0*/  STL.64 [R1+0x5d58], R14 ;  /* 0x005d580e01007387 */ /* 0x008fe80000100a00 */
[----:B--2---:R1:W-:Y:S04]  /*83fd0*/  STL.64 [R1+0x5d50], R12 ;  /* 0x005d500c01007387 */ /* 0x0043e80000100a00 */
[----:B-1----:R-:W2:Y:S04]  /*83fe0*/  LDL.LU R12, [R1+0x300] ;  /* 0x00030000010c7983 */ /* 0x002ea80000300800 */
[----:B------:R-:W2:Y:S04]  /*83ff0*/  LDL.LU R13, [R1+0x304] ;  /* 0x00030400010d7983 */ /* 0x000ea80000300800 */
[----:B------:R-:W2:Y:S04]  /*84000*/  LDL.LU R14, [R1+0x308] ;  /* 0x00030800010e7983 */ /* 0x000ea80000300800 */
[----:B------:R-:W2:Y:S04]  /*84010*/  LDL.LU R15, [R1+0x30c] ;  /* 0x00030c00010f7983 */ /* 0x000ea80000300800 */
[----:B------:R1:W-:Y:S04]  /*84020*/  STL.64 [R1+0x5cd0], R24 ;  /* 0x005cd01801007387 */ /* 0x0003e80000100a00 */
[----:B-1----:R-:W3:Y:S04]  /*84030*/  LDL.LU R24, [R1+0x2a0] ;  /* 0x0002a00001187983 */ /* 0x002ee80000300800 */
[----:B------:R-:W3:Y:S04]  /*84040*/  LDL.LU R25, [R1+0x2a4] ;  /* 0x0002a40001197983 */ /* 0x000ee80000300800 */
[----:B------:R-:W4:Y:S04]  /*84050*/  LDL.LU R26, [R1+0x2a8] ;  /* 0x0002a800011a7983 */ /* 0x000f280000300800 */
[----:B------:R-:W4:Y:S04]  /*84060*/  LDL.LU R27, [R1+0x2ac] ;  /* 0x0002ac00011b7983 */ /* 0x000f280000300800 */
[----:B----4-:R-:W-:Y:S04]  /*84070*/  STL.64 [R1+0x5ce0], R26 ;  /* 0x005ce01a01007387 */ /* 0x010fe80000100a00 */
[----:B---3--:R1:W-:Y:S04]  /*84080*/  STL.64 [R1+0x5cd8], R24 ;  /* 0x005cd81801007387 */ /* 0x0083e80000100a00 */
[----:B-1----:R-:W3:Y:S01]  /*84090*/  LDL.64 R24, [R1] ;  /* 0x0000000001187983 */ /* 0x002ee20000100a00 */
[----:B------:R-:W-:Y:S01]  /*840a0*/  MOV R8, R10 ;  /* 0x0000000a00087202 */ /* 0x000fe20000000f00 */
[----:B------:R-:W-:-:S02]  /*840b0*/  IMAD.MOV.U32 R9, RZ, RZ, R3 ;  /* 0x000000ffff097224 */ /* 0x000fc400078e0003 */
[----:B---3--:R1:W-:Y:S04]  /*840c0*/  STL.64 [R1+0x5d00], R24 ;  /* 0x005d001801007387 */ /* 0x0083e80000100a00 */
[----:B-1----:R-:W3:Y:S04]  /*840d0*/  LDL.LU R24, [R1+0x2c0] ;  /* 0x0002c00001187983 */ /* 0x002ee80000300800 */
[----:B------:R-:W3:Y:S04]  /*840e0*/  LDL.LU R25, [R1+0x2c4] ;  /* 0x0002c40001197983 */ /* 0x000ee80000300800 */
[----:B------:R-:W4:Y:S04]  /*840f0*/  LDL.LU R26, [R1+0x2c8] ;  /* 0x0002c800011a7983 */ /* 0x000f280000300800 */
[----:B------:R-:W4:Y:S01]  /*84100*/  LDL.LU R27, [R1+0x2cc] ;  /* 0x0002cc00011b7983 */ /* 0x000f220000300800 */
[C---:B--2---:R-:W-:Y:S03]  /*84110*/  HMMA.16816.F32.BF16 R8, R16.reuse, R8, R12 ;  /* 0x000000081008723c */ /* 0x044fe6000004180c */
[----:B----4-:R-:W-:Y:S04]  /*84120*/  STL.64 [R1+0x5d18], R26 ;  /* 0x005d181a01007387 */ /* 0x010fe80000100a00 */
[----:B---3--:R1:W-:Y:S04]  /*84130*/  STL.64 [R1+0x5d10], R24 ;  /* 0x005d101801007387 */ /* 0x0083e80000100a00 */
[----:B-1----:R-:W2:Y:S04]  /*84140*/  LDL.LU R24, [R1+0x2d0] ;  /* 0x0002d00001187983 */ /* 0x002ea80000300800 */
[----:B------:R-:W2:Y:S04]  /*84150*/  LDL.LU R25, [R1+0x2d4] ;  /* 0x0002d40001197983 */ /* 0x000ea80000300800 */
[----:B------:R-:W2:Y:S04]  /*84160*/  LDL.LU R26, [R1+0x2d8] ;  /* 0x0002d800011a7983 */ /* 0x000ea80000300800 */
[----:B------:R-:W2:Y:S04]  /*84170*/  LDL.LU R27, [R1+0x2dc] ;  /* 0x0002dc00011b7983 */ /* 0x000ea80000300800 */
[----:B0-----:R-:W-:Y:S04]  /*84180*/  STL.64 [R1+0x5c30], R22 ;  /* 0x005c301601007387 */ /* 0x001fe80000100a00 */
[----:B------:R0:W-:Y:S04]  /*84190*/  STL.64 [R1+0x5c28], R20 ;  /* 0x005c281401007387 */ /* 0x0001e80000100a00 */
[----:B0-----:R-:W3:Y:S04]  /*841a0*/  LDL.LU R20, [R1+0x290] ;  /* 0x0002900001147983 */ /* 0x001ee80000300800 */
[----:B------:R-:W3:Y:S04]  /*841b0*/  LDL.LU R21, [R1+0x294] ;  /* 0x0002940001157983 */ /* 0x000ee80000300800 */
[----:B------:R-:W3:Y:S04]  /*841c0*/  LDL.LU R22, [R1+0x298] ;  /* 0x0002980001167983 */ /* 0x000ee80000300800 */
[----:B------:R-:W3:Y:S04]  /*841d0*/  LDL.LU R23, [R1+0x29c] ;  /* 0x00029c0001177983 */ /* 0x000ee80000300800 */
[----:B------:R-:W4:Y:S04]  /*841e0*/  LDL.LU.64 R14, [R1+0x5d58] ;  /* 0x005d5800010e7983 */ /* 0x000f280000300a00 */
[----:B------:R-:W4:Y:S04]  /*841f0*/  LDL.LU.64 R12, [R1+0x5d50] ;  /* 0x005d5000010c7983 */ /* 0x000f280000300a00 */
[----:B------:R0:W-:Y:S04]  /*84200*/  STL.64 [R1+0x9a0], R8 ;  /* 0x0009a00801007387 */ /* 0x0001e80000100a00 */
[----:B------:R4:W-:Y:S04]  /*84210*/  STL.64 [R1+0x9a8], R10 ;  /* 0x0009a80a01007387 */ /* 0x0009e80000100a00 */
[----:B0-----:R-:W4:Y:S02]  /*84220*/  LDL.LU.64 R8, [R1+0x5d48] ;  /* 0x005d480001087983 */ /* 0x001f240000300a00 */
[C---:B----4-:R-:W-:Y:S02]  /*84230*/  HMMA.16816.F32.BF16 R8, R16.reuse, R8, R12 ;  /* 0x000000081008723c */ /* 0x050fe4000004180c */
[----:B------:R-:W4:Y:S04]  /*84240*/  LDL.LU.64 R14, [R1+0x5d40] ;  /* 0x005d4000010e7983 */ /* 0x000f280000300a00 */
[----:B------:R-:W4:Y:S11]  /*84250*/  LDL.LU.64 R12, [R1+0x5d38] ;  /* 0x005d3800010c7983 */ /* 0x000f360000300a00 */
[----:B------:R-:W-:Y:S06]  /*84260*/  @!UPT UIADD3 URZ, URZ, URZ, URZ ;  /* 0x0000003f3f3ff290 */ /* 0x000fec000fffe03f */
[----:B------:R0:W-:Y:S04]  /*84270*/  STL.64 [R1+0x9f0], R8 ;  /* 0x0009f00801007387 */ /* 0x0001e80000100a00 */
[----:B------:R-:W-:Y:S04]  /*84280*/  STL.64 [R1+0x9f8], R10 ;  /* 0x0009f80a01007387 */ /* 0x000fe80000100a00 */
[----:B0-----:R-:W4:Y:S01]  /*84290*/  LDL.LU.64 R8, [R1+0x5d30] ;  /* 0x005d300001087983 */ /* 0x001f220000300a00 */
[----:B------:R-:W-:Y:S02]  /*842a0*/  MOV R4, R2 ;  /* 0x0000000200047202 */ /* 0x000fe40000000f00 */
[----:B------:R-:W-:Y:S01]  /*842b0*/  MOV R5, R0 ;  /* 0x0000000000057202 */ /* 0x000fe20000000f00 */
[----:B----4-:R-:W-:Y:S01]  /*842c0*/  HMMA.16816.F32.BF16 R16, R16, R8, R12 ;  /* 0x000000081010723c */ /* 0x010fe2000004180c */
[----:B------:R-:W2:Y:S04]  /*842d0*/  LDL.LU.64 R14, [R1+0x5d28] ;  /* 0x005d2800010e7983 */ /* 0x000ea80000300a00 */
[----:B------:R-:W2:Y:S04]  /*842e0*/  LDL.LU.64 R12, [R1+0x5d20] ;  /* 0x005d2000010c7983 */ /* 0x000ea80000300a00 */
[----:B------:R0:W-:Y:S04]  /*842f0*/  STL.64 [R1+0x5cc8], R8 ;  /* 0x005cc80801007387 */ /* 0x0001e80000100a00 */
[----:B0-----:R-:W4:Y:S10]  /*84300*/  LDL.LU R8, [R1+0x280] ;  /* 0x0002800001087983 */ /* 0x001f340000300800 */
[----:B------:R0:W-:Y:S04]  /*84310*/  STL.64 [R1+0x990], R16 ;  /* 0x0009901001007387 */ /* 0x0001e80000100a00 */
[----:B------:R1:W-:Y:S04]  /*84320*/  STL.64 [R1+0x998], R18 ;  /* 0x0009981201007387 */ /* 0x0003e80000100a00 */
[----:B------:R-:W4:Y:S04]  /*84330*/  LDL.LU R9, [R1+0x284] ;  /* 0x0002840001097983 */ /* 0x000f280000300800 */
[----:B------:R-:W4:Y:S04]  /*84340*/  LDL.LU R10, [R1+0x288] ;  /* 0x00028800010a7983 */ /* 0x000f280000300800 */
[----:B------:R-:W4:Y:S04]  /*84350*/  LDL.LU R11, [R1+0x28c] ;  /* 0x00028c00010b7983 */ /* 0x000f280000300800 */
[----:B0-----:R-:W3:Y:S04]  /*84360*/  LDL.LU R16, [R1+0x270] ;  /* 0x0002700001107983 */ /* 0x001ee80000300800 */
[----:B------:R-:W3:Y:S04]  /*84370*/  LDL.LU R17, [R1+0x274] ;  /* 0x0002740001117983 */ /* 0x000ee80000300800 */
[----:B-1----:R-:W3:Y:S04]  /*84380*/  LDL.LU R18, [R1+0x278] ;  /* 0x0002780001127983 */ /* 0x002ee80000300800 */
[----:B------:R-:W3:Y:S01]  /*84390*/  LDL.LU R19, [R1+0x27c] ;  /* 0x00027c0001137983 */ /* 0x000ee20000300800 */
[C---:B--2---:R-:W-:Y:S03]  /*843a0*/  HMMA.16816.F32.BF16 R4, R12.reuse, R4, R24 ;  /* 0x000000040c04723c */ /* 0x044fe60000041818 */
[----:B------:R-:W2:Y:S04]  /*843b0*/  LDL.LU.64 R26, [R1+0x5d18] ;  /* 0x005d1800011a7983 */ /* 0x000ea80000300a00 */
[----:B------:R-:W2:Y:S11]  /*843c0*/  LDL.LU.64 R24, [R1+0x5d10] ;  /* 0x005d100001187983 */ /* 0x000eb60000300a00 */
[----:B------:R-:W-:Y:S05]  /*843d0*/  @!UPT UIADD3 URZ, URZ, URZ, URZ ;  /* 0x0000003f3f3ff290 */ /* 0x000fea000fffe03f */
[----:B------:R0:W-:Y:S04]  /*843e0*/  STL.64 [R1+0x980], R4 ;  /* 0x0009800401007387 */ /* 0x0001e80000100a00 */
[----:B------:R2:W-:Y:S04]  /*843f0*/  STL.64 [R1+0x988], R6 ;  /* 0x0009880601007387 */ /* 0x0005e80000100a00 */
[----:B0-----:R-:W2:Y:S02]  /*84400*/  LDL.LU.64 R4, [R1+0x5d08] ;  /* 0x005d080001047983 */ /* 0x001ea40000300a00 */
        /* <DEDUP_REMOVED lines=10> */
[----:B------:R0:W-:Y:S04]  /*844b0*/  STL.64 [R1+0x8a0], R4 ;  /* 0x0008a00401007387 */ /* 0x0001e80000100a00 */
[----:B------:R1:W-:Y:S04]  /*844c0*/  STL.64 [R1+0x8a8], R6 ;  /* 0x0008a80601007387 */ /* 0x0003e80000100a00 */
[----:B0-----:R-:W2:Y:S01]  /*844d0*/  LDL.LU.64 R4, [R1+0x5ce8] ;  /* 0x005ce80001047983 */ /* 0x001ea20000300a00 */
[----:B-1----:R-:W-:Y:S01]  /*844e0*/  MOV R7, R24 ;  /* 0x0000001800077202 */ /* 0x002fe20000000f00 */
[----:B------:R-:W-:-:S02]  /*844f0*/  IMAD.MOV.U32 R6, RZ, RZ, R25 ;  /* 0x000000ffff067224 */ /* 0x000fc400078e0019 */
[----:B------:R-:W2:Y:S04]  /*84500*/  LDL.LU.64 R26, [R1+0x5ce0] ;  /* 0x005ce000011a7983 */ /* 0x000ea80000300a00 */
[----:B------:R-:W2:Y:S02]  /*84510*/  LDL.LU.64 R24, [R1+0x5cd8] ;  /* 0x005cd80001187983 */ /* 0x000ea40000300a00 */
[C---:B--2---:R-:W-:Y:S11]  /*84520*/  HMMA.16816.F32.BF16 R24, R12.reuse, R4, R24 ;  /* 0x000000040c18723c */ /* 0x044ff60000041818 */
[----:B------:R-:W-:Y:S11]  /*84530*/  @!UPT UIADD3 URZ, URZ, URZ, URZ ;  /* 0x0000003f3f3ff290 */ /* 0x000ff6000fffe03f */
[----:B------:R-:W-:Y:S01]  /*84540*/  @!UPT UIADD3 URZ, URZ, URZ, URZ ;  /* 0x0000003f3f3ff290 */ /* 0x000fe2000fffe03f */
[----:B------:R0:W-:Y:S04]  /*84550*/  STL.64 [R1+0x890], R24 ;  /* 0x0008901801007387 */ /* 0x0001e80000100a00 */
[----:B------:R1:W-:Y:S04]  /*84560*/  STL.64 [R1+0x898], R26 ;  /* 0x0008981a01007387 */ /* 0x0003e80000100a00 */
[----:B0-----:R-:W3:Y:S04]  /*84570*/  LDL.LU.64 R24, [R1+0x5cd0] ;  /* 0x005cd00001187983 */ /* 0x001ee80000300a00 */
[----:B------:R-:W-:Y:S01]  /*84580*/  STL.64 [R1+0x5c70], R4 ;  /* 0x005c700401007387 */ /* 0x000fe20000100a00 */
[----:B---3--:R-:W-:Y:S01]  /*84590*/  HMMA.16816.F32.BF16 R20, R12, R24, R20 ;  /* 0x000000180c14723c */ /* 0x008fe20000041814 */
[----:B------:R-:W-:-:S02]  /*845a0*/  MOV R28, R24 ;  /* 0x00000018001c7202 */ /* 0x000fc40000000f00 */
[----:B------:R-:W-:Y:S11]  /*845b0*/  MOV R3, R25 ;  /* 0x0000001900037202 */ /* 0x000ff60000000f00 */
[----:B------:R-:W-:Y:S09]  /*845c0*/  @!UPT UIADD3 URZ, URZ, URZ, URZ ;  /* 0x0000003f3f3ff290 */ /* 0x000ff2000fffe03f */
[----:B------:R0:W-:Y:S04]  /*845d0*/  STL.64 [R1+0x880], R20 ;  /* 0x0008801401007387 */ /* 0x0001e80000100a00 */
[----:B------:R2:W-:Y:S04]  /*845e0*/  STL.64 [R1+0x888], R22 ;  /* 0x0008881601007387 */ /* 0x0005e80000100a00 */
[----:B------:R-:W3:Y:S04]  /*845f0*/  LDL.LU R24, [R1+0x3a0] ;  /* 0x0003a00001187983 */ /* 0x000ee80000300800 */
[----:B------:R-:W3:Y:S04]  /*84600*/  LDL.LU R25, [R1+0x3a4] ;  /* 0x0003a40001197983 */ /* 0x000ee80000300800 */
[----:B-1----:R-:W3:Y:S04]  /*84610*/  LDL.LU R26, [R1+0x3a8] ;  /* 0x0003a800011a7983 */ /* 0x002ee80000300800 */
[----:B------:R-:W3:Y:S04]  /*84620*/  LDL.LU R27, [R1+0x3ac] ;  /* 0x0003ac00011b7983 */ /* 0x000ee80000300800 */
[----:B0-----:R-:W3:Y:S04]  /*84630*/  LDL.LU R20, [R1+0x3e0] ;  /* 0x0003e00001147983 */ /* 0x001ee80000300800 */
[----:B------:R-:W3:Y:S04]  /*84640*/  LDL.LU R21, [R1+0x3e4] ;  /* 0x0003e40001157983 */ /* 0x000ee80000300800 */
[----:B--2---:R-:W2:Y:S04]  /*84650*/  LDL.LU R22, [R1+0x3e8] ;  /* 0x0003e80001167983 */ /* 0x004ea80000300800 */
[----:B------:R-:W2:Y:S04]  /*84660*/  LDL.LU R23, [R1+0x3ec] ;  /* 0x0003ec0001177983 */ /* 0x000ea80000300800 */
[----:B--2---:R-:W-:Y:S04]  /*84670*/  STL.64 [R1+0x5c40], R22 ;  /* 0x005c401601007387 */ /* 0x004fe80000100a00 */
[----:B---3--:R0:W-:Y:S04]  /*84680*/  STL.64 [R1+0x5c38], R20 ;  /* 0x005c381401007387 */ /* 0x0081e80000100a00 */
[----:B0-----:R-:W2:Y:S04]  /*84690*/  LDL.64 R20, [R1+0x30] ;  /* 0x0000300001147983 */ /* 0x001ea80000100a00 */
[----:B------:R-:W-:Y:S04]  /*846a0*/  STL.64 [R1+0x5c10], R26 ;  /* 0x005c101a01007387 */ /* 0x000fe80000100a00 */
[----:B------:R0:W-:Y:S04]  /*846b0*/  STL.64 [R1+0x5c08], R24 ;  /* 0x005c081801007387 */ /* 0x0001e80000100a00 */
[----:B0-----:R-:W3:Y:S04]  /*846c0*/  LDL.64 R24, [R1+0x10] ;  /* 0x0000100001187983 */ /* 0x001ee80000100a00 */
[----:B---3--:R0:W-:Y:S04]  /*846d0*/  STL.64 [R1+0x5c98], R24 ;  /* 0x005c981801007387 */ /* 0x0081e80000100a00 */
[----:B0-----:R-:W4:Y:S02]  /*846e0*/  LDL.64 R24, [R1+0x40] ;  /* 0x0000400001187983 */ /* 0x001f240000100a00 */
[C---:B----4-:R-:W-:Y:S01]  /*846f0*/  HMMA.16816.F32.BF16 R8, R12.reuse, R24, R8 ;  /* 0x000000180c08723c */ /* 0x050fe20000041808 */
[----:B------:R-:W-:Y:S01]  /*84700*/  MOV R2, R24 ;  /* 0x0000001800027202 */ /* 0x000fe20000000f00 */
[----:B------:R-:W-:Y:S11]  /*84710*/  IMAD.MOV.U32 R0, RZ, RZ, R25 ;  /* 0x000000ffff007224 */ /* 0x000ff600078e0019 */
[----:B------:R-:W-:Y:S10]  /*84720*/  @!UPT UIADD3 URZ, URZ, URZ, URZ ;  /* 0x0000003f3f3ff290 */ /* 0x000ff4000fffe03f */
[----:B------:R0:W-:Y:S04]  /*84730*/  STL.64 [R1+0x870], R8 ;  /* 0x0008700801007387 */ /* 0x0001e80000100a00 */
[----:B------:R-:W-:Y:S04]  /*84740*/  STL.64 [R1+0x878], R10 ;  /* 0x0008780a01007387 */ /* 0x000fe80000100a00 */
[----:B0-----:R-:W3:Y:S04]  /*84750*/  LDL.LU.64 R8, [R1+0x5cc8] ;  /* 0x005cc80001087983 */ /* 0x001ee80000300a00 */
[----:B------:R-:W4:Y:S01]  /*84760*/  LDL.64 R24, [R1+0x20] ;  /* 0x0000200001187983 */ /* 0x000f220000100a00 */
[----:B--2---:R-:W-:Y:S01]  /*84770*/  HMMA.16816.F32.BF16 R16, R12, R20, R16 ;  /* 0x000000140c10723c */ /* 0x004fe20000041810 */
[----:B------:R-:W-:-:S02]  /*84780*/  MOV R4, R7 ;  /* 0x0000000700047202 */ /* 0x000fc40000000f00 */
[----:B------:R-:W-:Y:S01]  /*84790*/  MOV R5, R6 ;  /* 0x0000000600057202 */ /* 0x000fe20000000f00 */
[----:B----4-:R0:W-:Y:S11]  /*847a0*/  STL.64 [R1+0x5cc0], R24 ;  /* 0x005cc01801007387 */ /* 0x0101f60000100a00 */
[----:B------:R-:W-:Y:S08]  /*847b0*/  @!UPT UIADD3 URZ, URZ, URZ, URZ ;  /* 0x0000003f3f3ff290 */ /* 0x000ff0000fffe03f */
[----:B------:R-:W-:Y:S04]  /*847c0*/  STL.64 [R1+0x860], R16 ;  /* 0x0008601001007387 */ /* 0x000fe80000100a00 */
[----:B------:R-:W-:Y:S04]  /*847d0*/  STL.64 [R1+0x868], R18 ;  /* 0x0008681201007387 */ /* 0x000fe80000100a00 */
[----:B0-----:R-:W3:Y:S04]  /*847e0*/  LDL.LU R24, [R1+0x260] ;  /* 0x0002600001187983 */ /* 0x001ee80000300800 */
[----:B------:R-:W3:Y:S04]  /*847f0*/  LDL.LU R25, [R1+0x264] ;  /* 0x0002640001197983 */ /* 0x000ee80000300800 */
[----:B------:R-:W3:Y:S04]  /*84800*/  LDL.LU R26, [R1+0x268] ;  /* 0x00026800011a7983 */ /* 0x000ee80000300800 */
[----:B------:R-:W3:Y:S04]  /*84810*/  LDL.LU R27, [R1+0x26c] ;  /* 0x00026c00011b7983 */ /* 0x000ee80000300800 */
[----:B------:R0:W-:Y:S04]  /*84820*/  STL.64 [R1+0x5ca0], R4 ;  /* 0x005ca00401007387 */ /* 0x0001e80000100a00 */
        /* <DEDUP_REMOVED lines=19> */
[----:B------:R-:W2:Y:S04]  /*84960*/  LDL.LU R18, [R1+0x248] ;  /* 0x0002480001127983 */ /* 0x000ea80000300800 */
[----:B------:R-:W2:Y:S04]  /*84970*/  LDL.LU R19, [R1+0x24c] ;  /* 0x00024c0001137983 */ /* 0x000ea80000300800 */
[----:B------:R0:W-:Y:S02]  /*84980*/  STL.64 [R1+0x5c50], R20 ;  /* 0x005c501401007387 */ /* 0x0001e40000100a00 */
[----:B0-----:R-:W-:Y:S01]  /*84990*/  MOV R20, R2 ;  /* 0x0000000200147202 */ /* 0x001fe20000000f00 */
[----:B------:R-:W-:-:S05]  /*849a0*/  IMAD.MOV.U32 R21, RZ, RZ, R0 ;  /* 0x000000ffff157224 */ /* 0x000fca00078e0000 */
[----:B------:R0:W-:Y:S01]  /*849b0*/  STL.64 [R1+0x5c68], R20 ;  /* 0x005c681401007387 */ /* 0x0001e20000100a00 */
[----:B------:R-:W-:Y:S02]  /*849c0*/  MOV R2, R8 ;  /* 0x0000000800027202 */ /* 0x000fe40000000f00 */
[----:B------:R-:W-:Y:S01]  /*849d0*/  MOV R0, R9 ;  /* 0x0000000900007202 */ /* 0x000fe20000000f00 */
[----:B0-----:R-:W3:Y:S04]  /*849e0*/  LDL.LU R20, [R1+0x360] ;  /* 0x0003600001147983 */ /* 0x001ee80000300800 */
[----:B------:R-:W3:Y:S04]  /*849f0*/  LDL.LU R21, [R1+0x364] ;  /* 0x0003640001157983 */ /* 0x000ee80000300800 */
[----:B------:R-:W3:Y:S04]  /*84a00*/  LDL.LU R22, [R1+0x368] ;  /* 0x0003680001167983 */ /* 0x000ee80000300800 */
[----:B------:R-:W3:Y:S04]  /*84a10*/  LDL.LU R23, [R1+0x36c] ;  /* 0x00036c0001177983 */ /* 0x000ee80000300800 */
[----:B------:R-:W4:Y:S04]  /*84a20*/  LDL.LU.64 R24, [R1+0x5cc0] ;  /* 0x005cc00001187983 */ /* 0x000f280000300a00 */
[----:B------:R0:W-:Y:S04]  /*84a30*/  STL.64 [R1+0x850], R12 ;  /* 0x0008500c01007387 */ /* 0x0001e80000100a00 */
[----:B------:R-:W-:Y:S04]  /*84a40*/  STL.64 [R1+0x858], R14 ;  /* 0x0008580e01007387 */ /* 0x000fe80000100a00 */
[----:B------:R-:W4:Y:S04]  /*84a50*/  LDL.LU.64 R10, [R1+0x5cb8] ;  /* 0x005cb800010a7983 */ /* 0x000f280000300a00 */
[----:B------:R-:W4:Y:S01]  /*84a60*/  LDL.LU.64 R8, [R1+0x5cb0] ;  /* 0x005cb00001087983 */ /* 0x000f220000300a00 */
[----:B0-----:R-:W-:Y:S01]  /*84a70*/  MOV R12, R28 ;  /* 0x0000001c000c7202 */ /* 0x001fe20000000f00 */
[----:B------:R-:W-:-:S02]  /*84a80*/  IMAD.MOV.U32 R13, RZ, RZ, R3 ;  /* 0x000000ffff0d7224 */ /* 0x000fc400078e0003 */
[----:B------:R-:W2:Y:S01]  /*84a90*/  LDL.LU R28, [R1+0x5ca8] ;  /* 0x005ca800011c7983 */ /* 0x000ea20000300800 */
[----:B----4-:R-:W-:Y:S01]  /*84aa0*/  HMMA.16816.F32.BF16 R4, R8, R24, R4 ;  /* 0x000000180804723c */ /* 0x010fe20000041804 */
[----:B------:R-:W-:Y:S11]  /*84ab0*/  MOV R3, R25 ;  /* 0x0000001900037202 */ /* 0x000ff60000000f00 */
[----:B------:R-:W-:Y:S11]  /*84ac0*/  @!UPT UIADD3 URZ, URZ, URZ, URZ ;  /* 0x0000003f3f3ff290 */ /* 0x000ff6000fffe03f */
[----:B------:R0:W-:Y:S04]  /*84ad0*/  STL.64 [R1+0x840], R4 ;  /* 0x0008400401007387 */ /* 0x0001e80000100a00 */
[----:B------:R1:W-:Y:S04]  /*84ae0*/  STL.64 [R1+0x848], R6 ;  /* 0x0008480601007387 */ /* 0x0003e80000100a00 */
[----:B0-----:R-:W4:Y:S01]  /*84af0*/  LDL.LU.64 R4, [R1+0x5ca0] ;  /* 0x005ca00001047983 */ /* 0x001f220000300a00 */
[----:B-1----:R-:W-:-:S03]  /*84b00*/  MOV R6, R24 ;  /* 0x0000001800067202 */ /* 0x002fc60000000f00 */
[----:B------:R-:W2:Y:S02]  /*84b10*/  LDL.LU.64 R24, [R1+0x5c98] ;  /* 0x005c980001187983 */ /* 0x000ea40000300a00 */
[----:B--2---:R-:W-:Y:S11]  /*84b20*/  HMMA.16816.F32.BF16 R16, R8, R24, R16 ;  /* 0x000000180810723c */ /* 0x004ff60000041810 */
[----:B------:R-:W-:Y:S11]  /*84b30*/  @!UPT UIADD3 URZ, URZ, URZ, URZ ;  /* 0x0000003f3f3ff290 */ /* 0x000ff6000fffe03f */
[----:B------:R-:W-:Y:S01]  /*84b40*/  @!UPT UIADD3 URZ, URZ, URZ, URZ ;  /* 0x0000003f3f3ff290 */ /* 0x000fe2000fffe03f */
[----:B------:R-:W-:Y:S04]  /*84b50*/  STL.64 [R1+0x830], R16 ;  /* 0x0008301001007387 */ /* 0x000fe80000100a00 */
[----:B------:R0:W-:Y:S04]  /*84b60*/  STL.64 [R1+0x838], R18 ;  /* 0x0008381201007387 */ /* 0x0001e80000100a00 */
[----:B0-----:R-:W4:Y:S04]  /*84b70*/  LDL.LU.64 R18, [R1+0x5c90] ;  /* 0x005c900001127983 */ /* 0x001f280000300a00 */
[----:B------:R-:W4:Y:S04]  /*84b80*/  LDL.LU.64 R16, [R1+0x5c88] ;  /* 0x005c880001107983 */ /* 0x000f280000300a00 */
[----:B------:R0:W-:Y:S02]  /*84b90*/  STL.64 [R1+0x5c18], R24 ;  /* 0x005c181801007387 */ /* 0x0001e40000100a00 */
[----:B0-----:R-:W-:Y:S01]  /*84ba0*/  MOV R24, R6 ;  /* 0x0000000600187202 */ /* 0x001fe20000000f00 */
[----:B------:R-:W-:-:S05]  /*84bb0*/  IMAD.MOV.U32 R25, RZ, RZ, R3 ;  /* 0x000000ffff197224 */ /* 0x000fca00078e0003 */
        /* <DEDUP_REMOVED lines=12> */
[----:B------:R-:W4:Y:S04]  /*84c80*/  LDL.LU.64 R18, [R1+0x5c80] ;  /* 0x005c800001127983 */ /* 0x000f280000300a00 */
[----:B------:R-:W4:Y:S04]  /*84c90*/  LDL.LU.64 R16, [R1+0x5c78] ;  /* 0x005c780001107983 */ /* 0x000f280000300a00 */
[----:B------:R0:W-:Y:S04]  /*84ca0*/  STL.64 [R1+0x820], R4 ;  /* 0x0008200401007387 */ /* 0x0001e80000100a00 */
[----:B------:R-:W-:Y:S04]  /*84cb0*/  STL.64 [R1+0x828], R6 ;  /* 0x0008280601007387 */ /* 0x000fe80000100a00 */
[----:B0-----:R-:W4:Y:S01]  /*84cc0*/  LDL.LU.64 R4, [R1+0x5c70] ;  /* 0x005c700001047983 */ /* 0x001f220000300a00 */
[C---:B---3--:R-:W-:Y:S08]  /*84cd0*/  HMMA.16816.F32.BF16 R12, R8.reuse, R12, R20 ;  /* 0x0000000c080c723c */ /* 0x048ff00000041814 */
[C---:B----4-:R-:W-:Y:S01]  /*84ce0*/  HMMA.16816.F32.BF16 R16, R8.reuse, R4, R16 ;  /* 0x000000040810723c */ /* 0x050fe20000041810 */
[----:B------:R0:W-:Y:S04]  /*84cf0*/  STL.64 [R1+0x5c20], R4 ;  /* 0x005c200401007387 */ /* 0x0001e80000100a00 */
[----:B0-----:R-:W3:Y:S11]  /*84d00*/  LDL.LU R4, [R1+0x3d0] ;  /* 0x0003d00001047983 */ /* 0x001ef60000300800 */
[----:B------:R-:W-:Y:S07]  /*84d10*/  @!UPT UIADD3 URZ, URZ, URZ, URZ ;  /* 0x0000003f3f3ff290 */ /* 0x000fee000fffe03f */
[----:B------:R-:W-:Y:S04]  /*84d20*/  STL.64 [R1+0x810], R16 ;  /* 0x0008101001007387 */ /* 0x000fe80000100a00 */
[----:B------:R-:W-:Y:S04]  /*84d30*/  STL.64 [R1+0x818], R18 ;  /* 0x0008181201007387 */ /* 0x000fe80000100a00 */
[----:B------:R-:W0:Y:S04]  /*84d40*/  LDSM.16.M88.4 R16, [R29+0x69000] ;  /* 0x069000001d10783b */ /* 0x000e280000000200 */
[----:B------:R-:W3:Y:S04]  /*84d50*/  LDL.LU R5, [R1+0x3d4] ;  /* 0x0003d40001057983 */ /* 0x000ee80000300800 */
[----:B------:R-:W3:Y:S04]  /*84d60*/  LDL.LU R6, [R1+0x3d8] ;  /* 0x0003d80001067983 */ /* 0x000ee80000300800 */
[----:B------:R-:W3:Y:S04]  /*84d70*/  LDL.LU R7, [R1+0x3dc] ;  /* 0x0003dc0001077983 */ /* 0x000ee80000300800 */
[----:B0-----:R-:W-:Y:S04]  /*84d80*/  STL.64 [R1+0x5be8], R18 ;  /* 0x005be81201007387 */ /* 0x001fe80000100a00 */
[----:B------:R0:W-:Y:S04]  /*84d90*/  STL.64 [R1+0x5be0], R16 ;  /* 0x005be01001007387 */ /* 0x0001e80000100a00 */
[----:B0-----:R-:W4:Y:S04]  /*84da0*/  LDL.64 R16, [R1] ;  /* 0x0000000001107983 */ /* 0x001f280000100a00 */
[----:B------:R-:W2:Y:S04]  /*84db0*/  LDL.LU.64 R20, [R1+0x5c68] ;  /* 0x005c680001147983 */ /* 0x000ea80000300a00 */
[----:B------:R-:W-:Y:S04]  /*84dc0*/  STL.64 [R1+0x800], R12 ;  /* 0x0008000c01007387 */ /* 0x000fe80000100a00 */
[----:B------:R-:W-:Y:S04]  /*84dd0*/  STL.64 [R1+0x808], R14 ;  /* 0x0008080e01007387 */ /* 0x000fe80000100a00 */
[----:B------:R-:W0:Y:S04]  /*84de0*/  LDSM.16.M88.4 R12, [R29+0x6a000] ;  /* 0x06a000001d0c783b */ /* 0x000e280000000200 */
[----:B0-----:R-:W-:Y:S04]  /*84df0*/  STL.64 [R1+0x5b80], R14 ;  /* 0x005b800e01007387 */ /* 0x001fe80000100a00 */
        /* <DEDUP_REMOVED lines=8> */
[----:B------:R-:W-:Y:S02]  /*84e80*/  MOV R12, R2 ;  /* 0x00000002000c7202 */ /* 0x000fe40000000f00 */
[----:B------:R-:W-:Y:S01]  /*84e90*/  MOV R13, R0 ;  /* 0x00000000000d7202 */ /* 0x000fe20000000f00 */
[C---:B--2---:R-:W-:Y:S01]  /*84ea0*/  HMMA.16816.F32.BF16 R24, R8.reuse, R20, R24 ;  /* 0x000000140818723c */ /* 0x044fe20000041818 */
[----:B------:R-:W-:Y:S01]  /*84eb0*/  MOV R2, R20 ;  /* 0x0000001400027202 */ /* 0x000fe20000000f00 */
[----:B------:R-:W-:Y:S11]  /*84ec0*/  IMAD.MOV.U32 R0, RZ, RZ, R21 ;  /* 0x000000ffff007224 */ /* 0x000ff600078e0015 */
[----:B------:R-:W-:Y:S10]  /*84ed0*/  @!UPT UIADD3 URZ, URZ, URZ, URZ ;  /* 0x0000003f3f3ff290 */ /* 0x000ff4000fffe03f */
[----:B------:R0:W-:Y:S04]  /*84ee0*/  STL.64 [R1+0x7e0], R24 ;  /* 0x0007e01801007387 */ /* 0x0001e80000100a00 */
[----:B------:R-:W-:Y:S04]  /*84ef0*/  STL.64 [R1+0x7e8], R26 ;  /* 0x0007e81a01007387 */ /* 0x000fe80000100a00 */
[----:B0-----:R-:W3:Y:S04]  /*84f00*/  LDL.LU.64 R24, [R1+0x5c48] ;  /* 0x005c480001187983 */ /* 0x001ee80000300a00 */
[----:B------:R-:W2:Y:S04]  /*84f10*/  LDL.LU.64 R22, [R1+0x5c40] ;  /* 0x005c400001167983 */ /* 0x000ea80000300a00 */
        /* <DEDUP_REMOVED lines=10> */
[----:B------:R-:W2:Y:S04]  /*84fc0*/  LDL.LU R11, [R1+0x3cc] ;  /* 0x0003cc00010b7983 */ /* 0x000ea80000300800 */
[----:B------:R0:W-:Y:S04]  /*84fd0*/  STL.64 [R1+0x5bf0], R12 ;  /* 0x005bf00c01007387 */ /* 0x0001e80000100a00 */
[----:B0-----:R-:W4:Y:S04]  /*84fe0*/  LDL.LU R12, [R1+0x3b0] ;  /* 0x0003b000010c7983 */ /* 0x001f280000300800 */
[----:B------:R-:W4:Y:S04]  /*84ff0*/  LDL.LU R13, [R1+0x3b4] ;  /* 0x0003b400010d7983 */ /* 0x000f280000300800 */
[----:B------:R-:W4:Y:S04]  /*85000*/  LDL.LU R14, [R1+0x3b8] ;  /* 0x0003b800010e7983 */ /* 0x000f280000300800 */
[----:B------:R-:W4:Y:S01]  /*85010*/  LDL.LU R15, [R1+0x3bc] ;  /* 0x0003bc00010f7983 */ /* 0x000f220000300800 */
[C---:B---3--:R-:W-:Y:S03]  /*85020*/  HMMA.16816.F32.BF16 R24, R20.reuse, R24, R4 ;  /* 0x000000181418723c */ /* 0x048fe60000041804 */
[----:B------:R-:W3:Y:S11]  /*85030*/  LDL.LU.64 R4, [R1+0x5c20] ;  /* 0x005c200001047983 */ /* 0x000ef60000300a00 */
[----:B------:R-:W-:Y:S09]  /*85040*/  @!UPT UIADD3 URZ, URZ, URZ, URZ ;  /* 0x0000003f3f3ff290 */ /* 0x000ff2000fffe03f */
[----:B------:R0:W-:Y:S04]  /*85050*/  STL.64 [R1+0x7c0], R24 ;  /* 0x0007c01801007387 */ /* 0x0001e80000100a00 */
[----:B------:R1:W-:Y:S04]  /*85060*/  STL.64 [R1+0x7c8], R26 ;  /* 0x0007c81a01007387 */ /* 0x0003e80000100a00 */
[----:B0-----:R-:W2:Y:S02]  /*85070*/  LDL.LU.64 R24, [R1+0x5c18] ;  /* 0x005c180001187983 */ /* 0x001ea40000300a00 */
[----:B--2---:R-:W-:Y:S11]  /*85080*/  HMMA.16816.F32.BF16 R8, R20, R24, R8 ;  /* 0x000000181408723c */ /* 0x004ff60000041808 */
[----:B------:R-:W-:Y:S11]  /*85090*/  @!UPT UIADD3 URZ, URZ, URZ, URZ ;  /* 0x0000003f3f3ff290 */ /* 0x000ff6000fffe03f */
[----:B------:R-:W-:Y:S01]  /*850a0*/  @!UPT UIADD3 URZ, URZ, URZ, URZ ;  /* 0x0000003f3f3ff290 */ /* 0x000fe2000fffe03f */
[----:B------:R-:W-:Y:S04]  /*850b0*/  STL.64 [R1+0x7b0], R8 ;  /* 0x0007b00801007387 */ /* 0x000fe80000100a00 */
[----:B------:R0:W-:Y:S04]  /*850c0*/  STL.64 [R1+0x7b8], R10 ;  /* 0x0007b80a01007387 */ /* 0x0001e80000100a00 */
[----:B-1----:R-:W3:Y:S01]  /*850d0*/  LDL.LU.64 R26, [R1+0x5c10] ;  /* 0x005c1000011a7983 */ /* 0x002ee20000300a00 */
[----:B0-----:R-:W-:Y:S02]  /*850e0*/  MOV R11, R24 ;  /* 0x00000018000b7202 */ /* 0x001fe40000000f00 */
[----:B------:R-:W-:-:S02]  /*850f0*/  MOV R10, R25 ;  /* 0x00000019000a7202 */ /* 0x000fc40000000f00 */
[----:B------:R-:W3:Y:S01]  /*85100*/  LDL.LU.64 R24, [R1+0x5c08] ;  /* 0x005c080001187983 */ /* 0x000ee20000300a00 */
[C---:B----4-:R-:W-:Y:S03]  /*85110*/  HMMA.16816.F32.BF16 R12, R20.reuse, R16, R12 ;  /* 0x00000010140c723c */ /* 0x050fe6000004180c */
[----:B------:R-:W2:Y:S01]  /*85120*/  LDL.64 R8, [R1+0x50] ;  /* 0x0000500001087983 */ /* 0x000ea20000100a00 */
[----:B------:R-:W-:Y:S11]  /*85130*/  IMAD.MOV.U32 R3, RZ, RZ, R17 ;  /* 0x000000ffff037224 */ /* 0x000ff600078e0011 */
[----:B------:R-:W-:Y:S08]  /*85140*/  @!UPT UIADD3 URZ, URZ, URZ, URZ ;  /* 0x0000003f3f3ff290 */ /* 0x000ff0000fffe03f */
[----:B------:R-:W-:Y:S04]  /*85150*/  STL.64 [R1+0x7a0], R12 ;  /* 0x0007a00c01007387 */ /* 0x000fe80000100a00 */
[----:B------:R0:W-:Y:S02]  /*85160*/  STL.64 [R1+0x7a8], R14 ;  /* 0x0007a80e01007387 */ /* 0x0001e40000100a00 */
[----:B0-----:R-:W-:Y:S02]  /*85170*/  MOV R14, R16 ;  /* 0x00000010000e7202 */ /* 0x001fe40000000f00 */
[----:B---3--:R-:W-:Y:S01]  /*85180*/  HMMA.16816.F32.BF16 R16, R20, R4, R24 ;  /* 0x000000041410723c */ /* 0x008fe20000041818 */
[----:B------:R-:W3:Y:S11]  /*85190*/  LDL.LU R24, [R1+0x420] ;  /* 0x0004200001187983 */ /* 0x000ef60000300800 */
[----:B------:R-:W-:Y:S11]  /*851a0*/  @!UPT UIADD3 URZ, URZ, URZ, URZ ;  /* 0x0000003f3f3ff290 */ /* 0x000ff6000fffe03f */
[----:B------:R-:W-:Y:S04]  /*851b0*/  STL.64 [R1+0x780], R16 ;  /* 0x0007801001007387 */ /* 0x000fe80000100a00 */
[----:B------:R-:W-:Y:S04]  /*851c0*/  STL.64 [R1+0x788], R18 ;  /* 0x0007881201007387 */ /* 0x000fe80000100a00 */
[----:B------:R-:W3:Y:S04]  /*851d0*/  LDL.LU R25, [R1+0x424] ;  /* 0x0004240001197983 */ /* 0x000ee80000300800 */
[----:B------:R-:W3:Y:S04]  /*851e0*/  LDL.LU R26, [R1+0x428] ;  /* 0x00042800011a7983 */ /* 0x000ee80000300800 */
[----:B------:R-:W3:Y:S04]  /*851f0*/  LDL.LU R27, [R1+0x42c] ;  /* 0x00042c00011b7983 */ /* 0x000ee80000300800 */
[----:B------:R0:W-:Y:S04]  /*85200*/  STL.64 [R1+0x5bb0], R4 ;  /* 0x005bb00401007387 */ /* 0x0001e80000100a00 */
[----:B0-----:R-:W4:Y:S04]  /*85210*/  LDL.LU R4, [R1+0x470] ;  /* 0x0004700001047983 */ /* 0x001f280000300800 */
[----:B------:R-:W4:Y:S04]  /*85220*/  LDL.LU R5, [R1+0x474] ;  /* 0x0004740001057983 */ /* 0x000f280000300800 */
[----:B------:R-:W2:Y:S04]  /*85230*/  LDL.LU R6, [R1+0x478] ;  /* 0x0004780001067983 */ /* 0x000ea80000300800 */
[----:B------:R-:W2:Y:S04]  /*85240*/  LDL.LU R7, [R1+0x47c] ;  /* 0x00047c0001077983 */ /* 0x000ea80000300800 */
[----:B--2---:R-:W-:Y:S04]  /*85250*/  STL.64 [R1+0x5bc0], R6 ;  /* 0x005bc00601007387 */ /* 0x004fe80000100a00 */
[----:B----4-:R0:W-:Y:S04]  /*85260*/  STL.64 [R1+0x5bb8], R4 ;  /* 0x005bb80401007387 */ /* 0x0101e80000100a00 */
[----:B------:R-:W2:Y:S04]  /*85270*/  LDL.LU R16, [R1+0x4a0] ;  /* 0x0004a00001107983 */ /* 0x000ea80000300800 */
[----:B------:R-:W2:Y:S04]  /*85280*/  LDL.LU R17, [R1+0x4a4] ;  /* 0x0004a40001117983 */ /* 0x000ea80000300800 */
[----:B------:R-:W4:Y:S04]  /*85290*/  LDL.LU R18, [R1+0x4a8] ;  /* 0x0004a80001127983 */ /* 0x000f280000300800 */
[----:B------:R-:W4:Y:S01]  /*852a0*/  LDL.LU R19, [R1+0x4ac] ;  /* 0x0004ac0001137983 */ /* 0x000f220000300800 */
[----:B0-----:R-:W-:-:S02]  /*852b0*/  MOV R4, R11 ;  /* 0x0000000b00047202 */ /* 0x001fc40000000f00 */
[----:B------:R-:W-:Y:S01]  /*852c0*/  MOV R5, R10 ;  /* 0x0000000a00057202 */ /* 0x000fe20000000f00 */
[----:B----4-:R-:W-:Y:S04]  /*852d0*/  STL.64 [R1+0x5c00], R18 ;  /* 0x005c001201007387 */ /* 0x010fe80000100a00 */
[----:B--2---:R0:W-:Y:S04]  /*852e0*/  STL.64 [R1+0x5bf8], R16 ;  /* 0x005bf81001007387 */ /* 0x0041e80000100a00 */
[----:B0-----:R-:W2:Y:S04]  /*852f0*/  LDL.LU R16, [R1+0x4b0] ;  /* 0x0004b00001107983 */ /* 0x001ea80000300800 */
[----:B------:R-:W2:Y:S04]  /*85300*/  LDL.LU R17, [R1+0x4b4] ;  /* 0x0004b40001117983 */ /* 0x000ea80000300800 */
[----:B------:R-:W2:Y:S04]  /*85310*/  LDL.LU R18, [R1+0x4b8] ;  /* 0x0004b80001127983 */ /* 0x000ea80000300800 */
[----:B------:R-:W2:Y:S04]  /*85320*/  LDL.LU R19, [R1+0x4bc] ;  /* 0x0004bc0001137983 */ /* 0x000ea80000300800 */
[----:B------:R0:W-:Y:S04]  /*85330*/  STL.64 [R1+0x5bd8], R4 ;  /* 0x005bd80401007387 */ /* 0x0001e80000100a00 */
[----:B0-----:R-:W4:Y:S04]  /*85340*/  LDL.LU R4, [R1+0x390] ;  /* 0x0003900001047983 */ /* 0x001f280000300800 */
[----:B------:R-:W4:Y:S04]  /*85350*/  LDL.LU R5, [R1+0x394] ;  /* 0x0003940001057983 */ /* 0x000f280000300800 */
[----:B------:R-:W4:Y:S04]  /*85360*/  LDL.LU R6, [R1+0x398] ;  /* 0x0003980001067983 */ /* 0x000f280000300800 */
[----:B------:R-:W4:Y:S01]  /*85370*/  LDL.LU R7, [R1+0x39c] ;  /* 0x00039c0001077983 */ /* 0x000f220000300800 */
[----:B------:R-:W-:Y:S01]  /*85380*/  MOV R12, R2 ;  /* 0x00000002000c7202 */ /* 0x000fe20000000f00 */
[----:B------:R-:W-:Y:S01]  /*85390*/  IMAD.MOV.U32 R13, RZ, RZ, R0 ;  /* 0x000000ffff0d7224 */ /* 0x000fe200078e0000 */
[----:B------:R-:W-:-:S02]  /*853a0*/  MOV R2, R8 ;  /* 0x0000000800027202 */ /* 0x000fc40000000f00 */
[----:B------:R-:W-:Y:S01]  /*853b0*/  MOV R0, R9 ;  /* 0x0000000900007202 */ /* 0x000fe20000000f00 */
[C---:B----4-:R-:W-:Y:S01]  /*853c0*/  HMMA.16816.F32.BF16 R4, R20.reuse, R8, R4 ;  /* 0x000000081404723c */ /* 0x050fe20000041804 */
[----:B------:R-:W0:Y:S11]  /*853d0*/  LDSM.16.M88.4 R8, [R29+0x6b000] ;  /* 0x06b000001d08783b */ /* 0x000e360000000200 */
[----:B------:R-:W-:Y:S11]  /*853e0*/  @!UPT UIADD3 URZ, URZ, URZ, URZ ;  /* 0x0000003f3f3ff290 */ /* 0x000ff6000fffe03f */
[----:B------:R1:W-:Y:S04]  /*853f0*/  STL.64 [R1+0x760], R4 ;  /* 0x0007600401007387 */ /* 0x0003e80000100a00 */
[----:B------:R-:W-:Y:S04]  /*85400*/  STL.64 [R1+0x768], R6 ;  /* 0x0007680601007387 */ /* 0x000fe80000100a00 */
[----:B-1----:R-:W4:Y:S04]  /*85410*/  LDL.64 R4, [R1+0x20] ;  /* 0x0000200001047983 */ /* 0x002f280000100a00 */
[----:B0-----:R-:W-:Y:S04]  /*85420*/  STL.64 [R1+0x5af8], R10 ;  /* 0x005af80a01007387 */ /* 0x001fe80000100a00 */
[----:B------:R0:W-:Y:S04]  /*85430*/  STL.64 [R1+0x5af0], R8 ;  /* 0x005af00801007387 */ /* 0x0001e80000100a00 */
[----:B0-----:R-:W3:Y:S02]  /*85440*/  LDL.64 R8, [R1+0x40] ;  /* 0x0000400001087983 */ /* 0x001ee40000100a00 */
[----:B---3--:R-:W-:Y:S02]  /*85450*/  HMMA.16816.F32.BF16 R24, R20, R8, R24 ;  /* 0x000000081418723c */ /* 0x008fe40000041818 */
[----:B------:R0:W-:Y:S04]  /*85460*/  STL.64 [R1+0x5b98], R8 ;  /* 0x005b980801007387 */ /* 0x0001e80000100a00 */
[----:B0-----:R-:W3:Y:S11]  /*85470*/  LDL.LU R8, [R1+0x450] ;  /* 0x0004500001087983 */ /* 0x001ef60000300800 */
[----:B------:R-:W-:Y:S06]  /*85480*/  @!UPT UIADD3 URZ, URZ, URZ, URZ ;  /* 0x0000003f3f3ff290 */ /* 0x000fec000fffe03f */
[----:B------:R-:W-:Y:S04]  /*85490*/  STL.64 [R1+0x740], R24 ;  /* 0x0007401801007387 */ /* 0x000fe80000100a00 */
[----:B------:R-:W-:Y:S04]  /*854a0*/  STL.64 [R1+0x748], R26 ;  /* 0x0007481a01007387 */ /* 0x000fe80000100a00 */
[----:B------:R-:W3:Y:S04]  /*854b0*/  LDL.LU R9, [R1+0x454] ;  /* 0x0004540001097983 */ /* 0x000ee80000300800 */
[----:B------:R-:W2:Y:S04]  /*854c0*/  LDL.LU R10, [R1+0x458] ;  /* 0x00045800010a7983 */ /* 0x000ea80000300800 */
[----:B------:R-:W2:Y:S04]  /*854d0*/  LDL.LU R11, [R1+0x45c] ;  /* 0x00045c00010b7983 */ /* 0x000ea80000300800 */
[----:B------:R-:W0:Y:S04]  /*854e0*/  LDSM.16.M88.4 R24, [R29+0x6c000] ;  /* 0x06c000001d18783b */ /* 0x000e280000000200 */
[----:B--2---:R-:W-:Y:S04]  /*854f0*/  STL.64 [R1+0x5ba8], R10 ;  /* 0x005ba80a01007387 */ /* 0x004fe80000100a00 */
[----:B---3--:R1:W-:Y:S04]  /*85500*/  STL.64 [R1+0x5ba0], R8 ;  /* 0x005ba00801007387 */ /* 0x0083e80000100a00 */
        /* <DEDUP_REMOVED lines=10> */
[----:B0-----:R-:W-:Y:S04]  /*855b0*/  STL.64 [R1+0x5a98], R26 ;  /* 0x005a981a01007387 */ /* 0x001fe80000100a00 */
[----:B------:R0:W-:Y:S02]  /*855c0*/  STL.64 [R1+0x5a90], R24 ;  /* 0x005a901801007387 */ /* 0x0001e40000100a00 */
[----:B0-----:R-:W-:-:S02]  /*855d0*/  MOV R24, R14 ;  /* 0x0000000e00187202 */ /* 0x001fc40000000f00 */
[C---:B------:R-:W-:Y:S01]  /*855e0*/  HMMA.16816.F32.BF16 R12, R20.reuse, R12, R16 ;  /* 0x0000000c140c723c */ /* 0x040fe20000041810 */
[----:B------:R-:W3:Y:S04]  /*855f0*/  LDL.LU.64 R18, [R1+0x5c00] ;  /* 0x005c000001127983 */ /* 0x000ee80000300a00 */
[----:B------:R-:W3:Y:S11]  /*85600*/  LDL.LU.64 R16, [R1+0x5bf8] ;  /* 0x005bf80001107983 */ /* 0x000ef60000300a00 */
[----:B------:R-:W-:Y:S07]  /*85610*/  @!UPT UIADD3 URZ, URZ, URZ, URZ ;  /* 0x0000003f3f3ff290 */ /* 0x000fee000fffe03f */
[----:B------:R0:W-:Y:S04]  /*85620*/  STL.64 [R1+0x710], R12 ;  /* 0x0007100c01007387 */ /* 0x0001e80000100a00 */
[----:B------:R-:W-:Y:S04]  /*85630*/  STL.64 [R1+0x718], R14 ;  /* 0x0007180e01007387 */ /* 0x000fe80000100a00 */
[----:B0-----:R-:W3:Y:S02]  /*85640*/  LDL.LU.64 R12, [R1+0x5bf0] ;  /* 0x005bf000010c7983 */ /* 0x001ee40000300a00 */
[----:B---3--:R-:W-:Y:S02]  /*85650*/  HMMA.16816.F32.BF16 R20, R20, R12, R16 ;  /* 0x0000000c1414723c */ /* 0x008fe40000041810 */
[----:B------:R-:W3:Y:S04]  /*85660*/  LDL.LU.64 R18, [R1+0x5be8] ;  /* 0x005be80001127983 */ /* 0x000ee80000300a00 */
[----:B------:R-:W3:Y:S04]  /*85670*/  LDL.LU.64 R16, [R1+0x5be0] ;  /* 0x005be00001107983 */ /* 0x000ee80000300a00 */
[----:B------:R0:W-:Y:S04]  /*85680*/  STL.64 [R1+0x5b90], R12 ;  /* 0x005b900c01007387 */ /* 0x0001e80000100a00 */
[----:B0-----:R-:W3:Y:S09]  /*85690*/  LDL.LU R12, [R1+0x490] ;  /* 0x00049000010c7983 */ /* 0x001ef20000300800 */
[----:B------:R0:W-:Y:S04]  /*856a0*/  STL.64 [R1+0x550], R20 ;  /* 0x0005501401007387 */ /* 0x0001e80000100a00 */
[----:B------:R-:W-:Y:S04]  /*856b0*/  STL.64 [R1+0x558], R22 ;  /* 0x0005581601007387 */ /* 0x000fe80000100a00 */
[----:B------:R-:W3:Y:S04]  /*856c0*/  LDL.LU R13, [R1+0x494] ;  /* 0x00049400010d7983 */ /* 0x000ee80000300800 */
[----:B------:R-:W3:Y:S04]  /*856d0*/  LDL.LU R14, [R1+0x498] ;  /* 0x00049800010e7983 */ /* 0x000ee80000300800 */
[----:B------:R-:W3:Y:S01]  /*856e0*/  LDL.LU R15, [R1+0x49c] ;  /* 0x00049c00010f7983 */ /* 0x000ee20000300800 */
[----:B------:R-:W-:Y:S01]  /*856f0*/  IMAD.MOV.U32 R25, RZ, RZ, R3 ;  /* 0x000000ffff197224 */ /* 0x000fe200078e0003 */
[----:B----4-:R-:W-:-:S02]  /*85700*/  MOV R3, R5 ;  /* 0x0000000500037202 */ /* 0x010fc40000000f00 */
[----:B0-----:R-:W4:Y:S01]  /*85710*/  LDL.64 R20, [R1+0x30] ;  /* 0x0000300001147983 */ /* 0x001f220000100a00 */
[----:B---3--:R-:W-:Y:S11]  /*85720*/  HMMA.16816.F32.BF16 R12, R16, R4, R12 ;  /* 0x00000004100c723c */ /* 0x008ff6000004180c */
[----:B------:R-:W-:Y:S11]  /*85730*/  @!UPT UIADD3 URZ, URZ, URZ, URZ ;  /* 0x0000003f3f3ff290 */ /* 0x000ff6000fffe03f */
[----:B------:R-:W-:Y:S01]  /*85740*/  @!UPT UIADD3 URZ, URZ, URZ, URZ ;  /* 0x0000003f3f3ff290 */ /* 0x000fe2000fffe03f */
[----:B------:R0:W-:Y:S04]  /*85750*/  STL.64 [R1+0x540], R12 ;  /* 0x0005400c01007387 */ /* 0x0001e80000100a00 */
[----:B------:R-:W-:Y:S01]  /*85760*/  STL.64 [R1+0x548], R14 ;  /* 0x0005480e01007387 */ /* 0x000fe20000100a00 */
[----:B0-----:R-:W-:-:S03]  /*85770*/  MOV R12, R4 ;  /* 0x00000004000c7202 */ /* 0x001fc60000000f00 */
        /* <DEDUP_REMOVED lines=26> */
[----:B------:R-:W2:Y:S04]  /*85920*/  LDL.LU.64 R8, [R1+0x5ba0] ;  /* 0x005ba00001087983 */ /* 0x000ea80000300a00 */
[----:B------:R0:W-:Y:S02]  /*85930*/  STL.64 [R1+0x5b40], R4 ;  /* 0x005b400401007387 */ /* 0x0001e40000100a00 */
[----:B0-----:R-:W-:Y:S01]  /*85940*/  MOV R4, R2 ;  /* 0x0000000200047202 */ /* 0x001fe20000000f00 */
[----:B------:R-:W-:-:S07]  /*85950*/  IMAD.MOV.U32 R5, RZ, RZ, R0 ;  /* 0x000000ffff057224 */ /* 0x000fce00078e0000 */
[C---:B--2---:R-:W-:Y:S01]  /*85960*/  HMMA.16816.F32.BF16 R4, R16.reuse, R4, R8 ;  /* 0x000000041004723c */ /* 0x044fe20000041808 */
[----:B------:R-:W3:Y:S11]  /*85970*/  LDL.LU.64 R8, [R1+0x5b98] ;  /* 0x005b980001087983 */ /* 0x000ef60000300a00 */
[----:B------:R-:W-:Y:S11]  /*85980*/  @!UPT UIADD3 URZ, URZ, URZ, URZ ;  /* 0x0000003f3f3ff290 */ /* 0x000ff6000fffe03f */
[----:B------:R-:W-:Y:S04]  /*85990*/  STL.64 [R1+0x420], R4 ;  /* 0x0004200401007387 */ /* 0x000fe80000100a00 */
[----:B------:R3:W-:Y:S02]  /*859a0*/  STL.64 [R1+0x428], R6 ;  /* 0x0004280601007387 */ /* 0x0007e40000100a00 */
[C---:B---3--:R-:W-:Y:S01]  /*859b0*/  HMMA.16816.F32.BF16 R4, R16.reuse, R8, R24 ;  /* 0x000000081004723c */ /* 0x048fe20000041818 */
[----:B------:R-:W-:Y:S02]  /*859c0*/  MOV R2, R8 ;  /* 0x0000000800027202 */ /* 0x000fe40000000f00 */
[----:B------:R-:W-:Y:S11]  /*859d0*/  MOV R0, R9 ;  /* 0x0000000900007202 */ /* 0x000ff60000000f00 */
[----:B------:R-:W-:Y:S09]  /*859e0*/  @!UPT UIADD3 URZ, URZ, URZ, URZ ;  /* 0x0000003f3f3ff290 */ /* 0x000ff2000fffe03f */
[----:B------:R0:W-:Y:S04]  /*859f0*/  STL.64 [R1+0x410], R4 ;  /* 0x0004100401007387 */ /* 0x0001e80000100a00 */
[----:B------:R1:W-:Y:S04]  /*85a00*/  STL.64 [R1+0x418], R6 ;  /* 0x0004180601007387 */ /* 0x0003e80000100a00 */
[----:B------:R-:W2:Y:S04]  /*85a10*/  LDL.LU R8, [R1+0x5c0] ;  /* 0x0005c00001087983 */ /* 0x000ea80000300800 */
[----:B------:R-:W2:Y:S04]  /*85a20*/  LDL.LU R9, [R1+0x5c4] ;  /* 0x0005c40001097983 */ /* 0x000ea80000300800 */
[----:B------:R-:W3:Y:S04]  /*85a30*/  LDL.LU R10, [R1+0x5c8] ;  /* 0x0005c800010a7983 */ /* 0x000ee80000300800 */
[----:B------:R-:W3:Y:S04]  /*85a40*/  LDL.LU R11, [R1+0x5cc] ;  /* 0x0005cc00010b7983 */ /* 0x000ee80000300800 */
        /* <DEDUP_REMOVED lines=11> */
[----:B------:R0:W-:Y:S02]  /*85b00*/  STL.64 [R1+0x5b60], R4 ;  /* 0x005b600401007387 */ /* 0x0001e40000100a00 */
[----:B0-----:R-:W-:Y:S01]  /*85b10*/  MOV R4, R12 ;  /* 0x0000000c00047202 */ /* 0x001fe20000000f00 */
[----:B------:R-:W-:Y:S01]  /*85b20*/  IMAD.MOV.U32 R5, RZ, RZ, R3 ;  /* 0x000000ffff057224 */ /* 0x000fe200078e0003 */
[----:B------:R-:W4:Y:S04]  /*85b30*/  LDL.LU R12, [R1+0x430] ;  /* 0x00043000010c7983 */ /* 0x000f280000300800 */
[----:B------:R-:W4:Y:S04]  /*85b40*/  LDL.LU R13, [R1+0x434] ;  /* 0x00043400010d7983 */ /* 0x000f280000300800 */
[----:B------:R-:W4:Y:S04]  /*85b50*/  LDL.LU R14, [R1+0x438] ;  /* 0x00043800010e7983 */ /* 0x000f280000300800 */
[----:B------:R-:W4:Y:S04]  /*85b60*/  LDL.LU R15, [R1+0x43c] ;  /* 0x00043c00010f7983 */ /* 0x000f280000300800 */
[----:B------:R0:W-:Y:S04]  /*85b70*/  STL.64 [R1+0x5b88], R4 ;  /* 0x005b880401007387 */ /* 0x0001e80000100a00 */
[----:B0-----:R-:W2:Y:S04]  /*85b80*/  LDL.LU R4, [R1+0x510] ;  /* 0x0005100001047983 */ /* 0x001ea80000300800 */
[----:B------:R-:W2:Y:S04]  /*85b90*/  LDL.LU R5, [R1+0x514] ;  /* 0x0005140001057983 */ /* 0x000ea80000300800 */
[----:B------:R-:W2:Y:S04]  /*85ba0*/  LDL.LU R6, [R1+0x518] ;  /* 0x0005180001067983 */ /* 0x000ea80000300800 */
[----:B------:R-:W2:Y:S04]  /*85bb0*/  LDL.LU R7, [R1+0x51c] ;  /* 0x00051c0001077983 */ /* 0x000ea80000300800 */
[----:B------:R-:W2:Y:S04]  /*85bc0*/  LDL.64 R24, [R1+0x10] ;  /* 0x0000100001187983 */ /* 0x000ea80000100a00 */
[----:B--2---:R0:W-:Y:S04]  /*85bd0*/  STL.64 [R1+0x5b70], R24 ;  /* 0x005b701801007387 */ /* 0x0041e80000100a00 */
        /* <DEDUP_REMOVED lines=9> */
[----:B------:R-:W2:Y:S01]  /*85c70*/  LDL.LU R11, [R1+0x5bc] ;  /* 0x0005bc00010b7983 */ /* 0x000ea20000300800 */
[----:B----4-:R-:W-:Y:S03]  /*85c80*/  HMMA.16816.F32.BF16 R12, R16, R20, R12 ;  /* 0x00000014100c723c */ /* 0x010fe6000004180c */
[----:B--2---:R-:W-:Y:S04]  /*85c90*/  STL.64 [R1+0x5b18], R10 ;  /* 0x005b180a01007387 */ /* 0x004fe80000100a00 */
[----:B---3--:R0:W-:Y:S02]  /*85ca0*/  STL.64 [R1+0x5b10], R8 ;  /* 0x005b100801007387 */ /* 0x0081e40000100a00 */
[----:B0-----:R-:W-:-:S02]  /*85cb0*/  MOV R8, R2 ;  /* 0x0000000200087202 */ /* 0x001fc40000000f00 */
[----:B------:R-:W-:-:S05]  /*85cc0*/  MOV R9, R0 ;  /* 0x0000000000097202 */ /* 0x000fca0000000f00 */
        /* <DEDUP_REMOVED lines=11> */
[----:B------:R0:W-:Y:S04]  /*85d80*/  STL.64 [R1+0x260], R12 ;  /* 0x0002600c01007387 */ /* 0x0001e80000100a00 */
[----:B------:R-:W-:Y:S04]  /*85d90*/  STL.64 [R1+0x268], R14 ;  /* 0x0002680e01007387 */ /* 0x000fe80000100a00 */
[----:B0-----:R-:W3:Y:S04]  /*85da0*/  LDL.LU.64 R12, [R1+0x5b90] ;  /* 0x005b9000010c7983 */ /* 0x001ee80000300a00 */
[----:B------:R0:W-:Y:S04]  /*85db0*/  STL.64 [R1+0x5b20], R20 ;  /* 0x005b201401007387 */ /* 0x0001e80000100a00 */
[----:B0-----:R-:W4:Y:S04]  /*85dc0*/  LDL.LU R20, [R1+0x5a0] ;  /* 0x0005a00001147983 */ /* 0x001f280000300800 */
[----:B------:R-:W4:Y:S04]  /*85dd0*/  LDL.LU R21, [R1+0x5a4] ;  /* 0x0005a40001157983 */ /* 0x000f280000300800 */
[----:B------:R-:W4:Y:S04]  /*85de0*/  LDL.LU R22, [R1+0x5a8] ;  /* 0x0005a80001167983 */ /* 0x000f280000300800 */
[----:B------:R-:W4:Y:S01]  /*85df0*/  LDL.LU R23, [R1+0x5ac] ;  /* 0x0005ac0001177983 */ /* 0x000f220000300800 */
[----:B---3--:R-:W-:Y:S03]  /*85e00*/  HMMA.16816.F32.BF16 R16, R16, R12, R4 ;  /* 0x0000000c1010723c */ /* 0x008fe60000041804 */
[----:B------:R-:W3:Y:S04]  /*85e10*/  LDL.LU.64 R4, [R1+0x5b88] ;  /* 0x005b880001047983 */ /* 0x000ee80000300a00 */
[----:B------:R-:W3:Y:S04]  /*85e20*/  LDL.LU.64 R14, [R1+0x5b80] ;  /* 0x005b8000010e7983 */ /* 0x000ee80000300a00 */
[----:B------:R-:W3:Y:S11]  /*85e30*/  LDL.LU.64 R12, [R1+0x5b78] ;  /* 0x005b7800010c7983 */ /* 0x000ef60000300a00 */
[----:B------:R-:W-:Y:S01]  /*85e40*/  @!UPT UIADD3 URZ, URZ, URZ, URZ ;  /* 0x0000003f3f3ff290 */ /* 0x000fe2000fffe03f */
[----:B------:R0:W-:Y:S04]  /*85e50*/  STL.64 [R1+0x230], R16 ;  /* 0x0002301001007387 */ /* 0x0001e80000100a00 */
[----:B------:R-:W-:Y:S04]  /*85e60*/  STL.64 [R1+0x238], R18 ;  /* 0x0002381201007387 */ /* 0x000fe80000100a00 */
[----:B0-----:R-:W2:Y:S01]  /*85e70*/  LDL.64 R16, [R1+0x50] ;  /* 0x0000500001107983 */ /* 0x001ea20000100a00 */
[C---:B---3--:R-:W-:Y:S03]  /*85e80*/  HMMA.16816.F32.BF16 R4, R12.reuse, R4, R24 ;  /* 0x000000040c04723c */ /* 0x048fe60000041818 */
[----:B------:R-:W3:Y:S11]  /*85e90*/  LDL.LU.64 R24, [R1+0x5b70] ;  /* 0x005b700001187983 */ /* 0x000ef60000300a00 */
[----:B------:R-:W-:Y:S09]  /*85ea0*/  @!UPT UIADD3 URZ, URZ, URZ, URZ ;  /* 0x0000003f3f3ff290 */ /* 0x000ff2000fffe03f */
[----:B------:R-:W-:Y:S04]  /*85eb0*/  STL.64 [R1+0x220], R4 ;  /* 0x0002200401007387 */ /* 0x000fe80000100a00 */
[----:B------:R0:W-:Y:S04]  /*85ec0*/  STL.64 [R1+0x228], R6 ;  /* 0x0002280601007387 */ /* 0x0001e80000100a00 */
[----:B0-----:R-:W2:Y:S04]  /*85ed0*/  LDL.LU.64 R6, [R1+0x5b68] ;  /* 0x005b680001067983 */ /* 0x001ea80000300a00 */
[----:B------:R-:W2:Y:S01]  /*85ee0*/  LDL.LU.64 R4, [R1+0x5b60] ;  /* 0x005b600001047983 */ /* 0x000ea20000300a00 */
[----:B---3--:R-:W-:Y:S01]  /*85ef0*/  MOV R2, R24 ;  /* 0x0000001800027202 */ /* 0x008fe20000000f00 */
[----:B------:R-:W-:Y:S01]  /*85f00*/  IMAD.MOV.U32 R0, RZ, RZ, R25 ;  /* 0x000000ffff007224 */ /* 0x000fe200078e0019 */
        /* <DEDUP_REMOVED lines=8> */
[C---:B--2---:R-:W-:Y:S11]  /*85f90*/  HMMA.16816.F32.BF16 R4, R12.reuse, R24, R4 ;  /* 0x000000180c04723c */ /* 0x044ff60000041804 */
[----:B------:R-:W-:Y:S11]  /*85fa0*/  @!UPT UIADD3 URZ, URZ, URZ, URZ ;  /* 0x0000003f3f3ff290 */ /* 0x000ff6000fffe03f */
[----:B------:R-:W-:Y:S01]  /*85fb0*/  @!UPT UIADD3 URZ, URZ, URZ, URZ ;  /* 0x0000003f3f3ff290 */ /* 0x000fe2000fffe03f */
[----:B------:R0:W-:Y:S04]  /*85fc0*/  STL.64 [R1+0x200], R4 ;  /* 0x0002000401007387 */ /* 0x0001e80000100a00 */
[----:B------:R-:W-:Y:S04]  /*85fd0*/  STL.64 [R1+0x208], R6 ;  /* 0x0002080601007387 */ /* 0x000fe80000100a00 */
[----:B0-----:R-:W2:Y:S04]  /*85fe0*/  LDL.LU.64 R4, [R1+0x5b40] ;  /* 0x005b400001047983 */ /* 0x001ea80000300a00 */
[----:B------:R0:W-:Y:S04]  /*85ff0*/  STL.64 [R1+0x5ad8], R24 ;  /* 0x005ad81801007387 */ /* 0x0001e80000100a00 */
[----:B0-----:R-:W3:Y:S01]  /*86000*/  LDL.64 R24, [R1+0x20] ;  /* 0x0000200001187983 */ /* 0x001ee20000100a00 */
[C---:B--2---:R-:W-:Y:S11]  /*86010*/  HMMA.16816.F32.BF16 R8, R12.reuse, R4, R8 ;  /* 0x000000040c08723c */ /* 0x044ff60000041808 */
[----:B------:R-:W-:Y:S11]  /*86020*/  @!UPT UIADD3 URZ, URZ, URZ, URZ ;  /* 0x0000003f3f3ff290 */ /* 0x000ff6000fffe03f */
[----:B------:R-:W-:Y:S01]  /*86030*/  @!UPT UIADD3 URZ, URZ, URZ, URZ ;  /* 0x0000003f3f3ff290 */ /* 0x000fe2000fffe03f */
        /* <DEDUP_REMOVED lines=8> */
[----:B------:R-:W-:Y:S04]  /*860c0*/  STL.64 [R1+0x258], R10 ;  /* 0x0002580a01007387 */ /* 0x000fe80000100a00 */
[----:B0-----:R-:W4:Y:S01]  /*860d0*/  LDL.LU.64 R8, [R1+0x5b28] ;  /* 0x005b280001087983 */ /* 0x001f220000300a00 */
[----:B------:R-:W-:Y:S02]  /*860e0*/  MOV R6, R16 ;  /* 0x0000001000067202 */ /* 0x000fe40000000f00 */
[----:B------:R-:W-:-:S02]  /*860f0*/  MOV R3, R17 ;  /* 0x0000001100037202 */ /* 0x000fc40000000f00 */
[----:B------:R-:W0:Y:S04]  /*86100*/  LDSM.16.M88.4 R16, [R29+0x6d000] ;  /* 0x06d000001d10783b */ /* 0x000e280000000200 */
[----:B------:R-:W-:Y:S04]  /*86110*/  STL [R1+0x5ae8], R6 ;  /* 0x005ae80601007387 */ /* 0x000fe80000100800 */
[----:B------:R1:W-:Y:S04]  /*86120*/  STL.64 [R1+0x5ae0], R4 ;  /* 0x005ae00401007387 */ /* 0x0003e80000100a00 */
[----:B-1----:R-:W2:Y:S04]  /*86130*/  LDL.LU R4, [R1+0x5d0] ;  /* 0x0005d00001047983 */ /* 0x002ea80000300800 */
[----:B------:R-:W2:Y:S04]  /*86140*/  LDL.LU R5, [R1+0x5d4] ;  /* 0x0005d40001057983 */ /* 0x000ea80000300800 */
[----:B------:R-:W2:Y:S04]  /*86150*/  LDL.LU R6, [R1+0x5d8] ;  /* 0x0005d80001067983 */ /* 0x000ea80000300800 */
[----:B------:R-:W2:Y:S04]  /*86160*/  LDL.LU R7, [R1+0x5dc] ;  /* 0x0005dc0001077983 */ /* 0x000ea80000300800 */
[----:B0-----:R-:W-:Y:S04]  /*86170*/  STL.64 [R1+0x5a28], R18 ;  /* 0x005a281201007387 */ /* 0x001fe80000100a00 */
[----:B------:R0:W-:Y:S04]  /*86180*/  STL.64 [R1+0x5a20], R16 ;  /* 0x005a201001007387 */ /* 0x0001e80000100a00 */
[----:B0-----:R-:W2:Y:S01]  /*86190*/  LDL.64 R16, [R1+0x60] ;  /* 0x0000600001107983 */ /* 0x001ea20000100a00 */
[C---:B----4-:R-:W-:Y:S03]  /*861a0*/  HMMA.16816.F32.BF16 R8, R12.reuse, R8, R20 ;  /* 0x000000080c08723c */ /* 0x050fe60000041814 */
[----:B------:R-:W4:Y:S11]  /*861b0*/  LDL.LU.64 R20, [R1+0x5b20] ;  /* 0x005b200001147983 */ /* 0x000f360000300a00 */
[----:B------:R-:W-:Y:S09]  /*861c0*/  @!UPT UIADD3 URZ, URZ, URZ, URZ ;  /* 0x0000003f3f3ff290 */ /* 0x000ff2000fffe03f */
[----:B------:R-:W-:Y:S04]  /*861d0*/  STL.64 [R1+0x2f0], R8 ;  /* 0x0002f00801007387 */ /* 0x000fe80000100a00 */
[----:B------:R0:W-:Y:S04]  /*861e0*/  STL.64 [R1+0x2f8], R10 ;  /* 0x0002f80a01007387 */ /* 0x0001e80000100a00 */
[----:B0-----:R-:W4:Y:S04]  /*861f0*/  LDL.LU.64 R10, [R1+0x5b18] ;  /* 0x005b1800010a7983 */ /* 0x001f280000300a00 */
[----:B------:R-:W4:Y:S02]  /*86200*/  LDL.LU.64 R8, [R1+0x5b10] ;  /* 0x005b100001087983 */ /* 0x000f240000300a00 */
[C---:B----4-:R-:W-:Y:S11]  /*86210*/  HMMA.16816.F32.BF16 R8, R12.reuse, R20, R8 ;  /* 0x000000140c08723c */ /* 0x050ff60000041808 */
[----:B------:R-:W-:Y:S11]  /*86220*/  @!UPT UIADD3 URZ, URZ, URZ, URZ ;  /* 0x0000003f3f3ff290 */ /* 0x000ff6000fffe03f */
[----:B------:R-:W-:Y:S01]  /*86230*/  @!UPT UIADD3 URZ, URZ, URZ, URZ ;  /* 0x0000003f3f3ff290 */ /* 0x000fe2000fffe03f */
[----:B------:R-:W-:Y:S04]  /*86240*/  STL.64 [R1+0x390], R8 ;  /* 0x0003900801007387 */ /* 0x000fe80000100a00 */
[----:B------:R0:W-:Y:S04]  /*86250*/  STL.64 [R1+0x398], R10 ;  /* 0x0003980a01007387 */ /* 0x0001e80000100a00 */
[----:B0-----:R-:W2:Y:S04]  /*86260*/  LDL.LU.64 R10, [R1+0x5b08] ;  /* 0x005b0800010a7983 */ /* 0x001ea80000300a00 */
[----:B------:R-:W2:Y:S04]  /*86270*/  LDL.LU.64 R8, [R1+0x5b00] ;  /* 0x005b000001087983 */ /* 0x000ea80000300a00 */
[----:B------:R0:W-:Y:S04]  /*86280*/  STL.64 [R1+0x5aa8], R20 ;  /* 0x005aa81401007387 */ /* 0x0001e80000100a00 */
[----:B0-----:R-:W4:Y:S04]  /*86290*/  LDL.LU R20, [R1+0x5f0] ;  /* 0x0005f00001147983 */ /* 0x001f280000300800 */
[----:B------:R-:W4:Y:S04]  /*862a0*/  LDL.LU R21, [R1+0x5f4] ;  /* 0x0005f40001157983 */ /* 0x000f280000300800 */
[----:B------:R-:W4:Y:S04]  /*862b0*/  LDL.LU R22, [R1+0x5f8] ;  /* 0x0005f80001167983 */ /* 0x000f280000300800 */
[----:B------:R-:W4:Y:S01]  /*862c0*/  LDL.LU R23, [R1+0x5fc] ;  /* 0x0005fc0001177983 */ /* 0x000f220000300800 */
[----:B--2---:R-:W-:Y:S03]  /*862d0*/  HMMA.16816.F32.BF16 R12, R12, R16, R8 ;  /* 0x000000100c0c723c */ /* 0x004fe60000041808 */
[----:B------:R-:W2:Y:S04]  /*862e0*/  LDL.LU.64 R10, [R1+0x5af8] ;  /* 0x005af800010a7983 */ /* 0x000ea80000300a00 */
[----:B------:R-:W2:Y:S11]  /*862f0*/  LDL.LU.64 R8, [R1+0x5af0] ;  /* 0x005af00001087983 */ /* 0x000eb60000300a00 */
[----:B------:R-:W-:Y:S05]  /*86300*/  @!UPT UIADD3 URZ, URZ, URZ, URZ ;  /* 0x0000003f3f3ff290 */ /* 0x000fea000fffe03f */
[----:B------:R0:W-:Y:S04]  /*86310*/  STL.64 [R1+0x380], R12 ;  /* 0x0003800c01007387 */ /* 0x0001e80000100a00 */
[----:B------:R-:W-:Y:S04]  /*86320*/  STL.64 [R1+0x388], R14 ;  /* 0x0003880e01007387 */ /* 0x000fe80000100a00 */
[----:B------:R1:W-:Y:S01]  /*86330*/  STL.64 [R1+0x5aa0], R16 ;  /* 0x005aa01001007387 */ /* 0x0003e20000100a00 */
[----:B0-----:R-:W-:Y:S01]  /*86340*/  MOV R12, R2 ;  /* 0x00000002000c7202 */ /* 0x001fe20000000f00 */
[----:B------:R-:W-:-:S02]  /*86350*/  IMAD.MOV.U32 R13, RZ, RZ, R0 ;  /* 0x000000ffff0d7224 */ /* 0x000fc400078e0000 */
[----:B-1----:R-:W4:Y:S04]  /*86360*/  LDL.LU R16, [R1+0x5e0] ;  /* 0x0005e00001107983 */ /* 0x002f280000300800 */
[----:B------:R-:W4:Y:S04]  /*86370*/  LDL.LU R17, [R1+0x5e4] ;  /* 0x0005e40001117983 */ /* 0x000f280000300800 */
[----:B------:R-:W4:Y:S04]  /*86380*/  LDL.LU R18, [R1+0x5e8] ;  /* 0x0005e80001127983 */ /* 0x000f280000300800 */
[----:B------:R-:W4:Y:S01]  /*86390*/  LDL.LU R19, [R1+0x5ec] ;  /* 0x0005ec0001137983 */ /* 0x000f220000300800 */
[----:B---3--:R-:W-:-:S02]  /*863a0*/  MOV R2, R24 ;  /* 0x0000001800027202 */ /* 0x008fc40000000f00 */
[----:B------:R-:W-:Y:S01]  /*863b0*/  MOV R0, R25 ;  /* 0x0000001900007202 */ /* 0x000fe20000000f00 */
[C---:B--2---:R-:W-:Y:S11]  /*863c0*/  HMMA.16816.F32.BF16 R4, R8.reuse, R24, R4 ;  /* 0x000000180804723c */ /* 0x044ff60000041804 */
[----:B------:R-:W-:Y:S11]  /*863d0*/  @!UPT UIADD3 URZ, URZ, URZ, URZ ;  /* 0x0000003f3f3ff290 */ /* 0x000ff6000fffe03f */
[----:B------:R-:W-:Y:S01]  /*863e0*/  @!UPT UIADD3 URZ, URZ, URZ, URZ ;  /* 0x0000003f3f3ff290 */ /* 0x000fe2000fffe03f */
[----:B------:R-:W-:Y:S04]  /*863f0*/  STL.64 [R1+0x400], R4 ;  /* 0x0004000401007387 */ /* 0x000fe80000100a00 */
[----:B------:R0:W-:Y:S04]  /*86400*/  STL.64 [R1+0x408], R6 ;  /* 0x0004080601007387 */ /* 0x0001e80000100a00 */
[----:B0-----:R-:W2:Y:S04]  /*86410*/  LDL.LU R6, [R1+0x5ae8] ;  /* 0x005ae80001067983 */ /* 0x001ea80000300800 */
[----:B------:R-:W3:Y:S04]  /*86420*/  LDL.LU.64 R4, [R1+0x5ae0] ;  /* 0x005ae00001047983 */ /* 0x000ee80000300a00 */
[----:B------:R-:W2:Y:S01]  /*86430*/  LDL.LU.64 R24, [R1+0x5ad8] ;  /* 0x005ad80001187983 */ /* 0x000ea20000300a00 */
[C---:B----4-:R-:W-:Y:S08]  /*86440*/  HMMA.16816.F32.BF16 R16, R8.reuse, R12, R16 ;  /* 0x0000000c0810723c */ /* 0x050ff00000041810 */
[C---:B--2---:R-:W-:Y:S01]  /*86450*/  HMMA.16816.F32.BF16 R12, R8.reuse, R24, R20 ;  /* 0x00000018080c723c */ /* 0x044fe20000041814 */
[----:B------:R-:W2:Y:S11]  /*86460*/  LDL.64 R20, [R1+0x40] ;  /* 0x0000400001147983 */ /* 0x000eb60000100a00 */
[----:B------:R-:W-:Y:S03]  /*86470*/  @!UPT UIADD3 URZ, URZ, URZ, URZ ;  /* 0x0000003f3f3ff290 */ /* 0x000fe6000fffe03f */
[----:B------:R0:W-:Y:S04]  /*86480*/  STL.64 [R1+0x3f0], R16 ;  /* 0x0003f01001007387 */ /* 0x0001e80000100a00 */
[----:B------:R1:W-:Y:S04]  /*86490*/  STL.64 [R1+0x3f8], R18 ;  /* 0x0003f81201007387 */ /* 0x0003e80000100a00 */
[----:B--2---:R-:W-:Y:S04]  /*864a0*/  STL.64 [R1+0x5ac0], R20 ;  /* 0x005ac01401007387 */ /* 0x004fe80000100a00 */
[----:B------:R-:W-:Y:S04]  /*864b0*/  STL.64 [R1+0x3e0], R12 ;  /* 0x0003e00c01007387 */ /* 0x000fe80000100a00 */
[----:B------:R-:W-:Y:S04]  /*864c0*/  STL.64 [R1+0x3e8], R14 ;  /* 0x0003e80e01007387 */ /* 0x000fe80000100a00 */
[----:B0-----:R-:W2:Y:S04]  /*864d0*/  LDL.LU R16, [R1+0x640] ;  /* 0x0006400001107983 */ /* 0x001ea80000300800 */
[----:B------:R-:W2:Y:S04]  /*864e0*/  LDL.LU R17, [R1+0x644] ;  /* 0x0006440001117983 */ /* 0x000ea80000300800 */
[----:B-1----:R-:W4:Y:S04]  /*864f0*/  LDL.LU R18, [R1+0x648] ;  /* 0x0006480001127983 */ /* 0x002f280000300800 */
[----:B------:R-:W4:Y:S04]  /*86500*/  LDL.LU R19, [R1+0x64c] ;  /* 0x00064c0001137983 */ /* 0x000f280000300800 */
[----:B----4-:R-:W-:Y:S04]  /*86510*/  STL.64 [R1+0x5ab8], R18 ;  /* 0x005ab81201007387 */ /* 0x010fe80000100a00 */
[----:B--2---:R0:W-:Y:S04]  /*86520*/  STL.64 [R1+0x5ab0], R16 ;  /* 0x005ab01001007387 */ /* 0x0041e80000100a00 */
[----:B0-----:R-:W2:Y:S04]  /*86530*/  LDL.LU R16, [R1+0x630] ;  /* 0x0006300001107983 */ /* 0x001ea80000300800 */
[----:B------:R-:W2:Y:S04]  /*86540*/  LDL.LU R17, [R1+0x634] ;  /* 0x0006340001117983 */ /* 0x000ea80000300800 */
[----:B------:R-:W4:Y:S04]  /*86550*/  LDL.LU R18, [R1+0x638] ;  /* 0x0006380001127983 */ /* 0x000f280000300800 */
[----:B------:R-:W4:Y:S04]  /*86560*/  LDL.LU R19, [R1+0x63c] ;  /* 0x00063c0001137983 */ /* 0x000f280000300800 */
[----:B----4-:R-:W-:Y:S04]  /*86570*/  STL.64 [R1+0x5ad0], R18 ;  /* 0x005ad01201007387 */ /* 0x010fe80000100a00 */
[----:B--2---:R0:W-:Y:S04]  /*86580*/  STL.64 [R1+0x5ac8], R16 ;  /* 0x005ac81001007387 */ /* 0x0041e80000100a00 */
        /* <DEDUP_REMOVED lines=8> */
[----:B------:R-:W3:Y:S04]  /*86610*/  LDL.LU R24, [R1+0x650] ;  /* 0x0006500001187983 */ /* 0x000ee80000300800 */
[----:B------:R-:W3:Y:S04]  /*86620*/  LDL.LU R25, [R1+0x654] ;  /* 0x0006540001197983 */ /* 0x000ee80000300800 */
[----:B------:R-:W3:Y:S04]  /*86630*/  LDL.LU R26, [R1+0x658] ;  /* 0x00065800011a7983 */ /* 0x000ee80000300800 */
[----:B------:R-:W3:Y:S04]  /*86640*/  LDL.LU R27, [R1+0x65c] ;  /* 0x00065c00011b7983 */ /* 0x000ee80000300800 */
[----:B--2---:R-:W-:Y:S04]  /*86650*/  STL.64 [R1+0x5a68], R14 ;  /* 0x005a680e01007387 */ /* 0x004fe80000100a00 */
[----:B----4-:R0:W-:Y:S04]  /*86660*/  STL.64 [R1+0x5a60], R12 ;  /* 0x005a600c01007387 */ /* 0x0101e80000100a00 */
[----:B0-----:R-:W2:Y:S04]  /*86670*/  LDL.64 R12, [R1+0x10] ;  /* 0x00001000010c7983 */ /* 0x001ea80000100a00 */
[----:B--2---:R0:W-:Y:S04]  /*86680*/  STL.64 [R1+0x5a78], R12 ;  /* 0x005a780c01007387 */ /* 0x0041e80000100a00 */
[----:B0-----:R-:W3:Y:S04]  /*86690*/  LDL.LU R12, [R1+0x610] ;  /* 0x00061000010c7983 */ /* 0x001ee80000300800 */
[----:B------:R-:W3:Y:S04]  /*866a0*/  LDL.LU R13, [R1+0x614] ;  /* 0x00061400010d7983 */ /* 0x000ee80000300800 */
[----:B------:R-:W3:Y:S04]  /*866b0*/  LDL.LU R14, [R1+0x618] ;  /* 0x00061800010e7983 */ /* 0x000ee80000300800 */
[----:B------:R-:W3:Y:S02]  /*866c0*/  LDL.LU R15, [R1+0x61c] ;  /* 0x00061c00010f7983 */ /* 0x000ee40000300800 */
[----:B---3--:R-:W-:Y:S11]  /*866d0*/  HMMA.16816.F32.BF16 R12, R8, R4, R12 ;  /* 0x00000004080c723c */ /* 0x008ff6000004180c */
[----:B------:R-:W-:Y:S11]  /*866e0*/  @!UPT UIADD3 URZ, URZ, URZ, URZ ;  /* 0x0000003f3f3ff290 */ /* 0x000ff6000fffe03f */
[----:B------:R-:W-:Y:S01]  /*866f0*/  @!UPT UIADD3 URZ, URZ, URZ, URZ ;  /* 0x0000003f3f3ff290 */ /* 0x000fe2000fffe03f */
[----:B------:R-:W-:Y:S04]  /*86700*/  STL.64 [R1+0x3d0], R12 ;  /* 0x0003d00c01007387 */ /* 0x000fe80000100a00 */
[----:B------:R-:W-:Y:S04]  /*86710*/  STL.64 [R1+0x3d8], R14 ;  /* 0x0003d80e01007387 */ /* 0x000fe80000100a00 */
[----:B------:R0:W-:Y:S04]  /*86720*/  STL.64 [R1+0x5a58], R4 ;  /* 0x005a580401007387 */ /* 0x0001e80000100a00 */
[----:B0-----:R-:W2:Y:S01]  /*86730*/  LDL.64 R4, [R1] ;  /* 0x0000000001047983 */ /* 0x001ea20000100a00 */
[----:B------:R-:W-:Y:S01]  /*86740*/  MOV R20, R6 ;  /* 0x0000000600147202 */ /* 0x000fe20000000f00 */
[----:B------:R-:W-:-:S07]  /*86750*/  IMAD.MOV.U32 R21, RZ, RZ, R3 ;  /* 0x000000ffff157224 */ /* 0x000fce00078e0003 */
[----:B------:R-:W-:Y:S01]  /*86760*/  HMMA.16816.F32.BF16 R20, R8, R20, R16 ;  /* 0x000000140814723c */ /* 0x000fe20000041810 */
        /* <DEDUP_REMOVED lines=15> */
[----:B0-----:R-:W3:Y:S01]  /*86860*/  LDL.LU.64 R20, [R1+0x5ac0] ;  /* 0x005ac00001147983 */ /* 0x001ee20000300a00 */
[----:B------:R-:W-:-:S02]  /*86870*/  MOV R12, R2 ;  /* 0x00000002000c7202 */ /* 0x000fc40000000f00 */
[----:B------:R-:W-:Y:S01]  /*86880*/  MOV R13, R0 ;  /* 0x00000000000d7202 */ /* 0x000fe20000000f00 */
[C---:B---3--:R-:W-:Y:S01]  /*86890*/  HMMA.16816.F32.BF16 R16, R8.reuse, R20, R16 ;  /* 0x000000140810723c */ /* 0x048fe20000041810 */
[----:B------:R-:W-:Y:S01]  /*868a0*/  MOV R2, R20 ;  /* 0x0000001400027202 */ /* 0x000fe20000000f00 */
[----:B------:R-:W-:Y:S11]  /*868b0*/  IMAD.MOV.U32 R0, RZ, RZ, R21 ;  /* 0x000000ffff007224 */ /* 0x000ff600078e0015 */
[----:B------:R-:W-:Y:S10]  /*868c0*/  @!UPT UIADD3 URZ, URZ, URZ, URZ ;  /* 0x0000003f3f3ff290 */ /* 0x000ff4000fffe03f */
[----:B------:R-:W-:Y:S04]  /*868d0*/  STL.64 [R1+0x3b0], R16 ;  /* 0x0003b01001007387 */ /* 0x000fe80000100a00 */
[----:B------:R0:W-:Y:S04]  /*868e0*/  STL.64 [R1+0x3b8], R18 ;  /* 0x0003b81201007387 */ /* 0x0001e80000100a00 */
[----:B0-----:R-:W3:Y:S04]  /*868f0*/  LDL.LU.64 R18, [R1+0x5ab8] ;  /* 0x005ab80001127983 */ /* 0x001ee80000300a00 */
[----:B------:R-:W3:Y:S04]  /*86900*/  LDL.LU.64 R16, [R1+0x5ab0] ;  /* 0x005ab00001107983 */ /* 0x000ee80000300a00 */
[----:B------:R-:W3:Y:S02]  /*86910*/  LDL.LU.64 R20, [R1+0x5aa8] ;  /* 0x005aa80001147983 */ /* 0x000ee40000300a00 */
[----:B---3--:R-:W-:Y:S11]  /*86920*/  HMMA.16816.F32.BF16 R16, R8, R20, R16 ;  /* 0x000000140810723c */ /* 0x008ff60000041810 */
[----:B------:R-:W-:Y:S11]  /*86930*/  @!UPT UIADD3 URZ, URZ, URZ, URZ ;  /* 0x0000003f3f3ff290 */ /* 0x000ff6000fffe03f */
[----:B------:R-:W-:Y:S01]  /*86940*/  @!UPT UIADD3 URZ, URZ, URZ, URZ ;  /* 0x0000003f3f3ff290 */ /* 0x000fe2000fffe03f */
[----:B------:R0:W-:Y:S04]  /*86950*/  STL.64 [R1+0x3a0], R16 ;  /* 0x0003a01001007387 */ /* 0x0001e80000100a00 */
[----:B------:R-:W-:Y:S04]  /*86960*/  STL.64 [R1+0x3a8], R18 ;  /* 0x0003a81201007387 */ /* 0x000fe80000100a00 */
[----:B0-----:R-:W3:Y:S04]  /*86970*/  LDL.LU.64 R16, [R1+0x5aa0] ;  /* 0x005aa00001107983 */ /* 0x001ee80000300a00 */
[----:B------:R0:W-:Y:S02]  /*86980*/  STL.64 [R1+0x5a38], R20 ;  /* 0x005a381401007387 */ /* 0x0001e40000100a00 */
[----:B0-----:R-:W-:-:S02]  /*86990*/  MOV R20, R2 ;  /* 0x0000000200147202 */ /* 0x001fc40000000f00 */
[----:B------:R-:W-:-:S05]  /*869a0*/  MOV R21, R0 ;  /* 0x0000000000157202 */ /* 0x000fca0000000f00 */
[----:B------:R0:W-:Y:S04]  /*869b0*/  STL.64 [R1+0x5a48], R20 ;  /* 0x005a481401007387 */ /* 0x0001e80000100a00 */
[----:B0-----:R-:W4:Y:S01]  /*869c0*/  LDL.64 R20, [R1+0x50] ;  /* 0x0000500001147983 */ /* 0x001f220000100a00 */
[----:B---3--:R-:W-:Y:S03]  /*869d0*/  HMMA.16816.F32.BF16 R8, R8, R16, R24 ;  /* 0x000000100808723c */ /* 0x008fe60000041818 */
[----:B----4-:R0:W-:Y:S04]  /*869e0*/  STL.64 [R1+0x5a50], R20 ;  /* 0x005a501401007387 */ /* 0x0101e80000100a00 */
[----:B0-----:R-:W3:Y:S04]  /*869f0*/  LDL.LU R20, [R1+0x690] ;  /* 0x0006900001147983 */ /* 0x001ee80000300800 */
[----:B------:R-:W3:Y:S04]  /*86a00*/  LDL.LU R21, [R1+0x694] ;  /* 0x0006940001157983 */ /* 0x000ee80000300800 */
[----:B------:R-:W3:Y:S04]  /*86a10*/  LDL.LU R22, [R1+0x698] ;  /* 0x0006980001167983 */ /* 0x000ee80000300800 */
[----:B------:R-:W3:Y:S04]  /*86a20*/  LDL.LU R23, [R1+0x69c] ;  /* 0x00069c0001177983 */ /* 0x000ee80000300800 */
[----:B------:R-:W2:Y:S04]  /*86a30*/  LDL.LU.64 R26, [R1+0x5a98] ;  /* 0x005a9800011a7983 */ /* 0x000ea80000300a00 */
[----:B------:R-:W2:Y:S04]  /*86a40*/  LDL.LU.64 R24, [R1+0x5a90] ;  /* 0x005a900001187983 */ /* 0x000ea80000300a00 */
[----:B------:R0:W-:Y:S04]  /*86a50*/  STL.64 [R1+0x5a40], R16 ;  /* 0x005a401001007387 */ /* 0x0001e80000100a00 */
[----:B0-----:R-:W4:Y:S04]  /*86a60*/  LDL.LU R16, [R1+0x6b0] ;  /* 0x0006b00001107983 */ /* 0x001f280000300800 */
        /* <DEDUP_REMOVED lines=14> */
[----:B------:R-:W-:Y:S04]  /*86b50*/  STL.64 [R1+0x368], R14 ;  /* 0x0003680e01007387 */ /* 0x000fe80000100a00 */
[----:B0-----:R-:W2:Y:S02]  /*86b60*/  LDL.LU.64 R12, [R1+0x5a78] ;  /* 0x005a7800010c7983 */ /* 0x001ea40000300a00 */
[C---:B--2---:R-:W-:Y:S01]  /*86b70*/  HMMA.16816.F32.BF16 R4, R24.reuse, R12, R4 ;  /* 0x0000000c1804723c */ /* 0x044fe20000041804 */
[----:B------:R-:W-:Y:S01]  /*86b80*/  MOV R3, R12 ;  /* 0x0000000c00037202 */ /* 0x000fe20000000f00 */
[----:B------:R-:W-:Y:S11]  /*86b90*/  IMAD.MOV.U32 R0, RZ, RZ, R13 ;  /* 0x000000ffff007224 */ /* 0x000ff600078e000d */
[----:B------:R-:W-:Y:S10]  /*86ba0*/  @!UPT UIADD3 URZ, URZ, URZ, URZ ;  /* 0x0000003f3f3ff290 */ /* 0x000ff4000fffe03f */
[----:B------:R0:W-:Y:S04]  /*86bb0*/  STL.64 [R1+0x350], R4 ;  /* 0x0003500401007387 */ /* 0x0001e80000100a00 */
[----:B------:R-:W-:Y:S04]  /*86bc0*/  STL.64 [R1+0x358], R6 ;  /* 0x0003580601007387 */ /* 0x000fe80000100a00 */
[----:B0-----:R-:W2:Y:S04]  /*86bd0*/  LDL.LU.64 R4, [R1+0x5a70] ;  /* 0x005a700001047983 */ /* 0x001ea80000300a00 */
[----:B------:R-:W2:Y:S04]  /*86be0*/  LDL.LU.64 R14, [R1+0x5a68] ;  /* 0x005a6800010e7983 */ /* 0x000ea80000300a00 */
[----:B------:R-:W2:Y:S02]  /*86bf0*/  LDL.LU.64 R12, [R1+0x5a60] ;  /* 0x005a6000010c7983 */ /* 0x000ea40000300a00 */
[C---:B--2---:R-:W-:Y:S11]  /*86c00*/  HMMA.16816.F32.BF16 R12, R24.reuse, R4, R12 ;  /* 0x00000004180c723c */ /* 0x044ff6000004180c */
[----:B------:R-:W-:Y:S11]  /*86c10*/  @!UPT UIADD3 URZ, URZ, URZ, URZ ;  /* 0x0000003f3f3ff290 */ /* 0x000ff6000fffe03f */
[----:B------:R-:W-:Y:S01]  /*86c20*/  @!UPT UIADD3 URZ, URZ, URZ, URZ ;  /* 0x0000003f3f3ff290 */ /* 0x000fe2000fffe03f */
[----:B------:R0:W-:Y:S04]  /*86c30*/  STL.64 [R1+0x340], R12 ;  /* 0x0003400c01007387 */ /* 0x0001e80000100a00 */
[----:B------:R1:W-:Y:S01]  /*86c40*/  STL.64 [R1+0x348], R14 ;  /* 0x0003480e01007387 */ /* 0x0003e20000100a00 */
[----:B0-----:R-:W-:Y:S02]  /*86c50*/  MOV R13, R5 ;  /* 0x00000005000d7202 */ /* 0x001fe40000000f00 */
[----:B-1----:R-:W-:Y:S02]  /*86c60*/  MOV R14, R4 ;  /* 0x00000004000e7202 */ /* 0x002fe40000000f00 */
        /* <DEDUP_REMOVED lines=8> */
[----:B0-----:R-:W2:Y:S04]  /*86cf0*/  LDL.LU R4, [R1+0x6a0] ;  /* 0x0006a00001047983 */ /* 0x001ea80000300800 */
[----:B------:R-:W2:Y:S04]  /*86d00*/  LDL.LU R5, [R1+0x6a4] ;  /* 0x0006a40001057983 */ /* 0x000ea80000300800 */
[----:B------:R-:W2:Y:S04]  /*86d10*/  LDL.LU R6, [R1+0x6a8] ;  /* 0x0006a80001067983 */ /* 0x000ea80000300800 */
[----:B------:R-:W2:Y:S02]  /*86d20*/  LDL.LU R7, [R1+0x6ac] ;  /* 0x0006ac0001077983 */ /* 0x000ea40000300800 */
[C---:B--2---:R-:W-:Y:S11]  /*86d30*/  HMMA.16816.F32.BF16 R4, R24.reuse, R20, R4 ;  /* 0x000000141804723c */ /* 0x044ff60000041804 */
[----:B------:R-:W-:Y:S11]  /*86d40*/  @!UPT UIADD3 URZ, URZ, URZ, URZ ;  /* 0x0000003f3f3ff290 */ /* 0x000ff6000fffe03f */
[----:B------:R-:W-:Y:S01]  /*86d50*/  @!UPT UIADD3 URZ, URZ, URZ, URZ ;  /* 0x0000003f3f3ff290 */ /* 0x000fe2000fffe03f */
[----:B------:R-:W-:Y:S04]  /*86d60*/  STL.64 [R1+0x320], R4 ;  /* 0x0003200401007387 */ /* 0x000fe80000100a00 */
[----:B------:R0:W-:Y:S02]  /*86d70*/  STL.64 [R1+0x328], R6 ;  /* 0x0003280601007387 */ /* 0x0001e40000100a00 */
[----:B0-----:R-:W-:Y:S01]  /*86d80*/  MOV R7, R20 ;  /* 0x0000001400077202 */ /* 0x001fe20000000f00 */
[----:B------:R-:W-:Y:S02]  /*86d90*/  IMAD.MOV.U32 R6, RZ, RZ, R21 ;  /* 0x000000ffff067224 */ /* 0x000fe400078e0015 */
[----:B------:R-:W4:Y:S02]  /*86da0*/  LDL.LU.64 R20, [R1+0x5a48] ;  /* 0x005a480001147983 */ /* 0x000f240000300a00 */
[C---:B----4-:R-:W-:Y:S02]  /*86db0*/  HMMA.16816.F32.BF16 R20, R24.reuse, R20, R16 ;  /* 0x000000141814723c */ /* 0x050fe40000041810 */
[----:B------:R-:W2:Y:S11]  /*86dc0*/  LDL.LU.64 R16, [R1+0x5a40] ;  /* 0x005a400001107983 */ /* 0x000eb60000300a00 */
[----:B------:R-:W-:Y:S10]  /*86dd0*/  @!UPT UIADD3 URZ, URZ, URZ, URZ ;  /* 0x0000003f3f3ff290 */ /* 0x000ff4000fffe03f */
[----:B------:R0:W-:Y:S04]  /*86de0*/  STL.64 [R1+0x310], R20 ;  /* 0x0003101401007387 */ /* 0x0001e80000100a00 */
[----:B------:R-:W-:Y:S04]  /*86df0*/  STL.64 [R1+0x318], R22 ;  /* 0x0003181601007387 */ /* 0x000fe80000100a00 */
[----:B0-----:R-:W3:Y:S02]  /*86e00*/  LDL.LU.64 R20, [R1+0x5a38] ;  /* 0x005a380001147983 */ /* 0x001ee40000300a00 */
[----:B---3--:R-:W-:Y:S11]  /*86e10*/  HMMA.16816.F32.BF16 R8, R24, R20, R8 ;  /* 0x000000141808723c */ /* 0x008ff60000041808 */
[----:B------:R-:W-:Y:S11]  /*86e20*/  @!UPT UIADD3 URZ, URZ, URZ, URZ ;  /* 0x0000003f3f3ff290 */ /* 0x000ff6000fffe03f */
[----:B------:R-:W-:Y:S01]  /*86e30*/  @!UPT UIADD3 URZ, URZ, URZ, URZ ;  /* 0x0000003f3f3ff290 */ /* 0x000fe2000fffe03f */
[----:B------:R-:W-:Y:S04]  /*86e40*/  STL.64 [R1+0x300], R8 ;  /* 0x0003000801007387 */ /* 0x000fe80000100a00 */
[----:B------:R-:W-:Y:S04]  /*86e50*/  STL.64 [R1+0x308], R10 ;  /* 0x0003080a01007387 */ /* 0x000fe80000100a00 */
[----:B------:R-:W0:Y:S01]  /*86e60*/  LDSM.16.M88.4 R8, [R29+0x6e000] ;  /* 0x06e000001d08783b */ /* 0x000e220000000200 */
[----:B------:R-:W-:-:S05]  /*86e70*/  MOV R12, R20 ;  /* 0x00000014000c7202 */ /* 0x000fca0000000f00 */
[----:B------:R-:W-:Y:S04]  /*86e80*/  STL [R1+0x5a18], R12 ;  /* 0x005a180c01007387 */ /* 0x000fe80000100800 */
[----:B0-----:R-:W-:Y:S04]  /*86e90*/  STL.64 [R1+0x5998], R10 ;  /* 0x0059980a01007387 */ /* 0x001fe80000100a00 */
[----:B------:R0:W-:Y:S04]  /*86ea0*/  STL.64 [R1+0x5990], R8 ;  /* 0x0059900801007387 */ /* 0x0001e80000100a00 */
[----:B0-----:R-:W3:Y:S04]  /*86eb0*/  LDL.LU R8, [R1+0x790] ;  /* 0x0007900001087983 */ /* 0x001ee80000300800 */
[----:B------:R-:W3:Y:S04]  /*86ec0*/  LDL.LU R9, [R1+0x794] ;  /* 0x0007940001097983 */ /* 0x000ee80000300800 */
[----:B------:R-:W4:Y:S04]  /*86ed0*/  LDL.LU R10, [R1+0x798] ;  /* 0x00079800010a7983 */ /* 0x000f280000300800 */
[----:B------:R-:W4:Y:S01]  /*86ee0*/  LDL.LU R11, [R1+0x79c] ;  /* 0x00079c00010b7983 */ /* 0x000f220000300800 */
[----:B------:R-:W-:-:S03]  /*86ef0*/  MOV R4, R14 ;  /* 0x0000000e00047202 */ /* 0x000fc60000000f00 */
[----:B----4-:R-:W-:Y:S04]  /*86f00*/  STL.64 [R1+0x59a8], R10 ;  /* 0x0059a80a01007387 */ /* 0x010fe80000100a00 */
[----:B---3--:R0:W-:Y:S04]  /*86f10*/  STL.64 [R1+0x59a0], R8 ;  /* 0x0059a00801007387 */ /* 0x0081e80000100a00 */
[----:B0-----:R-:W3:Y:S04]  /*86f20*/  LDL.LU R8, [R1+0x770] ;  /* 0x0007700001087983 */ /* 0x001ee80000300800 */
[----:B------:R-:W3:Y:S04]  /*86f30*/  LDL.LU R9, [R1+0x774] ;  /* 0x0007740001097983 */ /* 0x000ee80000300800 */
[----:B------:R-:W4:Y:S04]  /*86f40*/  LDL.LU R10, [R1+0x778] ;  /* 0x00077800010a7983 */ /* 0x000f280000300800 */
[----:B------:R-:W4:Y:S01]  /*86f50*/  LDL.LU R11, [R1+0x77c] ;  /* 0x00077c00010b7983 */ /* 0x000f220000300800 */
[----:B------:R-:W-:-:S05]  /*86f60*/  IMAD.MOV.U32 R5, RZ, RZ, R13 ;  /* 0x000000ffff057224 */ /* 0x000fca00078e000d */
[----:B------:R-:W-:Y:S04]  /*86f70*/  STL.64 [R1+0x5a00], R4 ;  /* 0x005a000401007387 */ /* 0x000fe80000100a00 */
[----:B----4-:R-:W-:Y:S04]  /*86f80*/  STL.64 [R1+0x59b8], R10 ;  /* 0x0059b80a01007387 */ /* 0x010fe80000100a00 */
[----:B---3--:R0:W-:Y:S04]  /*86f90*/  STL.64 [R1+0x59b0], R8 ;  /* 0x0059b00801007387 */ /* 0x0081e80000100a00 */
[----:B0-----:R-:W3:Y:S01]  /*86fa0*/  LDL.64 R8, [R1+0x40] ;  /* 0x0000400001087983 */ /* 0x001ee20000100a00 */
[----:B------:R-:W-:Y:S01]  /*86fb0*/  MOV R4, R3 ;  /* 0x0000000300047202 */ /* 0x000fe20000000f00 */
[----:B------:R-:W-:Y:S01]  /*86fc0*/  IMAD.MOV.U32 R5, RZ, RZ, R0 ;  /* 0x000000ffff057224 */ /* 0x000fe200078e0000 */
[----:B------:R-:W-:Y:S01]  /*86fd0*/  MOV R2, R21 ;  /* 0x0000001500027202 */ /* 0x000fe20000000f00 */
[----:B---3--:R0:W-:Y:S04]  /*86fe0*/  STL.64 [R1+0x59c8], R8 ;  /* 0x0059c80801007387 */ /* 0x0081e80000100a00 */
[----:B------:R1:W-:Y:S01]  /*86ff0*/  STL.64 [R1+0x5a30], R4 ;  /* 0x005a300401007387 */ /* 0x0003e20000100a00 */
[----:B0-----:R-:W-:-:S02]  /*87000*/  MOV R9, R6 ;  /* 0x0000000600097202 */ /* 0x001fc40000000f00 */
[----:B------:R-:W-:Y:S01]  /*87010*/  MOV R8, R7 ;  /* 0x0000000700087202 */ /* 0x000fe20000000f00 */
[----:B-1----:R-:W2:Y:S04]  /*87020*/  LDL.LU R4, [R1+0x6d0] ;  /* 0x0006d00001047983 */ /* 0x002ea80000300800 */
[----:B------:R-:W2:Y:S04]  /*87030*/  LDL.LU R5, [R1+0x6d4] ;  /* 0x0006d40001057983 */ /* 0x000ea80000300800 */
[----:B------:R-:W2:Y:S04]  /*87040*/  LDL.LU R6, [R1+0x6d8] ;  /* 0x0006d80001067983 */ /* 0x000ea80000300800 */
[----:B------:R-:W2:Y:S04]  /*87050*/  LDL.LU R7, [R1+0x6dc] ;  /* 0x0006dc0001077983 */ /* 0x000ea80000300800 */
[----:B------:R-:W3:Y:S04]  /*87060*/  LDL.LU R20, [R1+0x6e0] ;  /* 0x0006e00001147983 */ /* 0x000ee80000300800 */
[----:B------:R-:W3:Y:S04]  /*87070*/  LDL.LU R21, [R1+0x6e4] ;  /* 0x0006e40001157983 */ /* 0x000ee80000300800 */
[----:B------:R-:W3:Y:S04]  /*87080*/  LDL.LU R22, [R1+0x6e8] ;  /* 0x0006e80001167983 */ /* 0x000ee80000300800 */
[----:B------:R-:W3:Y:S04]  /*87090*/  LDL.LU R23, [R1+0x6ec] ;  /* 0x0006ec0001177983 */ /* 0x000ee80000300800 */
[----:B------:R-:W4:Y:S04]  /*870a0*/  LDL.LU R3, [R1+0x117c] ;  /* 0x00117c0001037983 */ /* 0x000f280000300800 */
[----:B------:R-:W4:Y:S04]  /*870b0*/  LDL R29, [R1+0x1088] ;  /* 0x00108800011d7983 */ /* 0x000f280000100800 */
[----:B------:R-:W3:Y:S04]  /*870c0*/  LDL.64 R12, [R1+0x20] ;  /* 0x00002000010c7983 */ /* 0x000ee80000100a00 */
        /* <DEDUP_REMOVED lines=11> */
[----:B------:R-:W-:Y:S01]  /*87180*/  HMMA.16816.F32.BF16 R24, R24, R16, R4 ;  /* 0x000000101818723c */ /* 0x000fe20000041804 */
[----:B------:R-:W-:-:S06]  /*87190*/  MOV R0, R17 ;  /* 0x0000001100007202 */ /* 0x000fcc0000000f00 */
[----:B------:R-:W-:Y:S01]  /*871a0*/  MOV R6, R16 ;  /* 0x0000001000067202 */ /* 0x000fe20000000f00 */
[----:B--2---:R-:W-:Y:S04]  /*871b0*/  STL.64 [R1+0x5a10], R10 ;  /* 0x005a100a01007387 */ /* 0x004fe80000100a00 */
[----:B------:R0:W-:Y:S04]  /*871c0*/  STL.64 [R1+0x5a08], R8 ;  /* 0x005a080801007387 */ /* 0x0001e80000100a00 */
[----:B0-----:R-:W2:Y:S04]  /*871d0*/  LDL.LU R8, [R1+0x6f0] ;  /* 0x0006f00001087983 */ /* 0x001ea80000300800 */
[----:B------:R-:W2:Y:S04]  /*871e0*/  LDL.LU R9, [R1+0x6f4] ;  /* 0x0006f40001097983 */ /* 0x000ea80000300800 */
[----:B------:R-:W2:Y:S04]  /*871f0*/  LDL.LU R10, [R1+0x6f8] ;  /* 0x0006f800010a7983 */ /* 0x000ea80000300800 */
[----:B------:R-:W2:Y:S04]  /*87200*/  LDL.LU R11, [R1+0x6fc] ;  /* 0x0006fc00010b7983 */ /* 0x000ea80000300800 */
[----:B------:R-:W2:Y:S04]  /*87210*/  LDL.LU.64 R4, [R1+0x5a30] ;  /* 0x005a300001047983 */ /* 0x000ea80000300a00 */
[----:B------:R0:W-:Y:S04]  /*87220*/  STL.64 [R1+0x2e0], R24 ;  /* 0x0002e01801007387 */ /* 0x0001e80000100a00 */
[----:B------:R-:W-:Y:S04]  /*87230*/  STL.64 [R1+0x2e8], R26 ;  /* 0x0002e81a01007387 */ /* 0x000fe80000100a00 */
[----:B------:R-:W3:Y:S04]  /*87240*/  LDL.LU.64 R18, [R1+0x5a28] ;  /* 0x005a280001127983 */ /* 0x000ee80000300a00 */
[----:B------:R-:W3:Y:S01]  /*87250*/  LDL.LU.64 R16, [R1+0x5a20] ;  /* 0x005a200001107983 */ /* 0x000ee20000300a00 */
[----:B0-----:R-:W-:Y:S01]  /*87260*/  MOV R24, R6 ;  /* 0x0000000600187202 */ /* 0x001fe20000000f00 */
[----:B------:R-:W-:-:S05]  /*87270*/  IMAD.MOV.U32 R25, RZ, RZ, R0 ;  /* 0x000000ffff197224 */ /* 0x000fca00078e0000 */
[----:B------:R0:W-:Y:S04]  /*87280*/  STL.64 [R1+0x59c0], R24 ;  /* 0x0059c01801007387 */ /* 0x0001e80000100a00 */
[----:B0-----:R-:W4:Y:S04]  /*87290*/  LDL.LU R24, [R1+0x750] ;  /* 0x0007500001187983 */ /* 0x001f280000300800 */
[----:B------:R-:W4:Y:S04]  /*872a0*/  LDL.LU R25, [R1+0x754] ;  /* 0x0007540001197983 */ /* 0x000f280000300800 */
[----:B------:R-:W4:Y:S04]  /*872b0*/  LDL.LU R26, [R1+0x758] ;  /* 0x00075800011a7983 */ /* 0x000f280000300800 */
[----:B------:R-:W4:Y:S01]  /*872c0*/  LDL.LU R27, [R1+0x75c] ;  /* 0x00075c00011b7983 */ /* 0x000f220000300800 */
[C---:B---3--:R-:W-:Y:S08]  /*872d0*/  HMMA.16816.F32.BF16 R20, R16.reuse, R12, R20 ;  /* 0x0000000c1014723c */ /* 0x048ff00000041814 */
[----:B--2---:R-:W-:Y:S01]  /*872e0*/  HMMA.16816.F32.BF16 R4, R16, R4, R8 ;  /* 0x000000041004723c */ /* 0x004fe20000041808 */
[----:B----4-:R-:W-:Y:S04]  /*872f0*/  STL.64 [R1+0x59d8], R26 ;  /* 0x0059d81a01007387 */ /* 0x010fe80000100a00 */
[----:B------:R0:W-:Y:S04]  /*87300*/  STL.64 [R1+0x59d0], R24 ;  /* 0x0059d01801007387 */ /* 0x0001e80000100a00 */
[----:B0-----:R-:W2:Y:S04]  /*87310*/  LDL.LU R24, [R1+0x730] ;  /* 0x0007300001187983 */ /* 0x001ea80000300800 */
[----:B------:R-:W2:Y:S04]  /*87320*/  LDL.LU R25, [R1+0x734] ;  /* 0x0007340001197983 */ /* 0x000ea80000300800 */
[----:B------:R-:W2:Y:S04]  /*87330*/  LDL.LU R26, [R1+0x738] ;  /* 0x00073800011a7983 */ /* 0x000ea80000300800 */
[----:B------:R-:W2:Y:S04]  /*87340*/  LDL.LU R27, [R1+0x73c] ;  /* 0x00073c00011b7983 */ /* 0x000ea80000300800 */
[----:B------:R-:W-:Y:S04]  /*87350*/  STL.64 [R1+0x2d0], R20 ;  /* 0x0002d01401007387 */ /* 0x000fe80000100a00 */
[----:B------:R0:W-:Y:S02]  /*87360*/  STL.64 [R1+0x2d8], R22 ;  /* 0x0002d81601007387 */ /* 0x0001e40000100a00 */
[----:B0-----:R-:W-:-:S02]  /*87370*/  MOV R22, R12 ;  /* 0x0000000c00167202 */ /* 0x001fc40000000f00 */
[----:B------:R-:W3:Y:S04]  /*87380*/  LDL.LU R12, [R1+0x5a18] ;  /* 0x005a1800010c7983 */ /* 0x000ee80000300800 */
[----:B------:R-:W4:Y:S04]  /*87390*/  LDL.LU.64 R10, [R1+0x5a10] ;  /* 0x005a1000010a7983 */ /* 0x000f280000300a00 */
[----:B------:R-:W4:Y:S04]  /*873a0*/  LDL.LU.64 R8, [R1+0x5a08] ;  /* 0x005a080001087983 */ /* 0x000f280000300a00 */
[----:B------:R0:W-:Y:S04]  /*873b0*/  STL.64 [R1+0x2c0], R4 ;  /* 0x0002c00401007387 */ /* 0x0001e80000100a00 */
[----:B------:R4:W-:Y:S04]  /*873c0*/  STL.64 [R1+0x2c8], R6 ;  /* 0x0002c80601007387 */ /* 0x0009e80000100a00 */
[----:B0-----:R-:W4:Y:S02]  /*873d0*/  LDL.LU.64 R4, [R1+0x5a00] ;  /* 0x005a000001047983 */ /* 0x001f240000300a00 */
[----:B----4-:R-:W-:Y:S02]  /*873e0*/  HMMA.16816.F32.BF16 R4, R16, R4, R8 ;  /* 0x000000041004723c */ /* 0x010fe40000041808 */
[----:B------:R-:W4:Y:S04]  /*873f0*/  LDL.LU.64 R10, [R1+0x59f8] ;  /* 0x0059f800010a7983 */ /* 0x000f280000300a00 */
[----:B------:R-:W4:Y:S11]  /*87400*/  LDL.LU.64 R8, [R1+0x59f0] ;  /* 0x0059f00001087983 */ /* 0x000f360000300a00 */
[----:B------:R-:W-:Y:S06]  /*87410*/  @!UPT UIADD3 URZ, URZ, URZ, URZ ;  /* 0x0000003f3f3ff290 */ /* 0x000fec000fffe03f */
[----:B------:R0:W-:Y:S04]  /*87420*/  STL.64 [R1+0x2b0], R4 ;  /* 0x0002b00401007387 */ /* 0x0001e80000100a00 */
[----:B------:R-:W-:Y:S04]  /*87430*/  STL.64 [R1+0x2b8], R6 ;  /* 0x0002b80601007387 */ /* 0x000fe80000100a00 */
[----:B0-----:R-:W4:Y:S01]  /*87440*/  LDL.LU.64 R4, [R1+0x59e8] ;  /* 0x0059e80001047983 */ /* 0x001f220000300a00 */
[----:B------:R-:W-:-:S03]  /*87450*/  FADD R0, -R29, R3 ;  /* 0x000000031d007221 */ /* 0x000fc60000000100 */
[----:B------:R-:W2:Y:S01]  /*87460*/  LDL R29, [R1+0x1068] ;  /* 0x00106800011d7983 */ /* 0x000ea20000100800 */
[C---:B----4-:R-:W-:Y:S11]  /*87470*/  HMMA.16816.F32.BF16 R8, R16.reuse, R4, R8 ;  /* 0x000000041008723c */ /* 0x050ff60000041808 */
[----:B------:R-:W-:Y:S11]  /*87480*/  @!UPT UIADD3 URZ, URZ, URZ, URZ ;  /* 0x0000003f3f3ff290 */ /* 0x000ff6000fffe03f */
[----:B------:R-:W-:Y:S01]  /*87490*/  @!UPT UIADD3 URZ, URZ, URZ, URZ ;  /* 0x0000003f3f3ff290 */ /* 0x000fe2000fffe03f */
[----:B------:R0:W-:Y:S04]  /*874a0*/  STL.64 [R1+0x2a0], R8 ;  /* 0x0002a00801007387 */ /* 0x0001e80000100a00 */
[----:B------:R2:W-:Y:S04]  /*874b0*/  STL.64 [R1+0x2a8], R10 ;  /* 0x0002a80a01007387 */ /* 0x0005e80000100a00 */
[----:B0-----:R-:W2:Y:S02]  /*874c0*/  LDL.LU.64 R8, [R1+0x59e0] ;  /* 0x0059e00001087983 */ /* 0x001ea40000300a00 */
[C---:B--2---:R-:W-:Y:S02]  /*874d0*/  HMMA.16816.F32.BF16 R8, R16.reuse, R8, R24 ;  /* 0x000000081008723c */ /* 0x044fe40000041818 */
[----:B------:R-:W2:Y:S04]  /*874e0*/  LDL.LU.64 R26, [R1+0x59d8] ;  /* 0x0059d800011a7983 */ /* 0x000ea80000300a00 */
[----:B------:R-:W2:Y:S11]  /*874f0*/  LDL.LU.64 R24, [R1+0x59d0] ;  /* 0x0059d00001187983 */ /* 0x000eb60000300a00 */
[----:B------:R-:W-:Y:S06]  /*87500*/  @!UPT UIADD3 URZ, URZ, URZ, URZ ;  /* 0x0000003f3f3ff290 */ /* 0x000fec000fffe03f */
[----:B------:R0:W-:Y:S04]  /*87510*/  STL.64 [R1+0x290], R8 ;  /* 0x0002900801007387 */ /* 0x0001e80000100a00 */
[----:B------:R-:W-:Y:S04]  /*87520*/  STL.64 [R1+0x298], R10 ;  /* 0x0002980a01007387 */ /* 0x000fe80000100a00 */
[----:B0-----:R-:W2:Y:S02]  /*87530*/  LDL.LU.64 R8, [R1+0x59c8] ;  /* 0x0059c80001087983 */ /* 0x001ea40000300a00 */
[----:B--2---:R-:W-:Y:S01]  /*87540*/  HMMA.16816.F32.BF16 R24, R16, R8, R24 ;  /* 0x000000081018723c */ /* 0x004fe20000041818 */
[----:B------:R-:W-:Y:S01]  /*87550*/  MOV R7, R8 ;  /* 0x0000000800077202 */ /* 0x000fe20000000f00 */
[----:B------:R-:W-:Y:S11]  /*87560*/  IMAD.MOV.U32 R6, RZ, RZ, R9 ;  /* 0x000000ffff067224 */ /* 0x000ff600078e0009 */
[----:B------:R-:W-:Y:S10]  /*87570*/  @!UPT UIADD3 URZ, URZ, URZ, URZ ;  /* 0x0000003f3f3ff290 */ /* 0x000ff4000fffe03f */
[----:B------:R0:W-:Y:S04]  /*87580*/  STL.64 [R1+0x280], R24 ;  /* 0x0002801801007387 */ /* 0x0001e80000100a00 */
[----:B------:R-:W-:Y:S04]  /*87590*/  STL.64 [R1+0x288], R26 ;  /* 0x0002881a01007387 */ /* 0x000fe80000100a00 */
[----:B0-----:R-:W2:Y:S04]  /*875a0*/  LDL.LU.64 R24, [R1+0x59c0] ;  /* 0x0059c00001187983 */ /* 0x001ea80000300a00 */
[----:B------:R-:W4:Y:S04]  /*875b0*/  LDL.LU.64 R10, [R1+0x59b8] ;  /* 0x0059b800010a7983 */ /* 0x000f280000300a00 */
[----:B------:R-:W4:Y:S04]  /*875c0*/  LDL.LU.64 R8, [R1+0x59b0] ;  /* 0x0059b00001087983 */ /* 0x000f280000300a00 */
[----:B------:R-:W-:Y:S04]  /*875d0*/  STL.64 [R1+0x5980], R6 ;  /* 0x0059800601007387 */ /* 0x000fe80000100a00 */
[----:B------:R3:W-:Y:S02]  /*875e0*/  STL.64 [R1+0x5978], R4 ;  /* 0x0059780401007387 */ /* 0x0007e40000100a00 */
[----:B---3--:R-:W-:-:S02]  /*875f0*/  MOV R4, R12 ;  /* 0x0000000c00047202 */ /* 0x008fc40000000f00 */
[----:B------:R-:W-:-:S07]  /*87600*/  MOV R5, R2 ;  /* 0x0000000200057202 */ /* 0x000fce0000000f00 */
[----:B----4-:R-:W-:Y:S01]  /*87610*/  HMMA.16816.F32.BF16 R4, R16, R4, R8 ;  /* 0x000000041004723c */ /* 0x010fe20000041808 */
[----:B------:R-:W2:Y:S04]  /*87620*/  LDL.LU.64 R10, [R1+0x59a8] ;  /* 0x0059a800010a7983 */ /* 0x000ea80000300a00 */
[----:B------:R-:W2:Y:S01]  /*87630*/  LDL.LU.64 R8, [R1+0x59a0] ;  /* 0x0059a00001087983 */ /* 0x000ea20000300a00 */
[----:B------:R-:W-:-:S03]  /*87640*/  MOV R15, R13 ;  /* 0x0000000d000f7202 */ /* 0x000fc60000000f00 */
[----:B------:R-:W3:Y:S04]  /*87650*/  LDL.LU R12, [R1+0xf50] ;  /* 0x000f5000010c7983 */ /* 0x000ee80000300800 */
[----:B------:R-:W4:Y:S10]  /*87660*/  LDL.LU R13, [R1+0xf54] ;  /* 0x000f5400010d7983 */ /* 0x000f340000300800 */
[----:B------:R-:W-:Y:S04]  /*87670*/  STL.64 [R1+0x270], R4 ;  /* 0x0002700401007387 */ /* 0x000fe80000100a00 */
[----:B------:R0:W-:Y:S04]  /*87680*/  STL.64 [R1+0x278], R6 ;  /* 0x0002780601007387 */ /* 0x0001e80000100a00 */
[----:B------:R-:W4:Y:S04]  /*87690*/  LDL.LU R14, [R1+0xf58] ;  /* 0x000f5800010e7983 */ /* 0x000f280000300800 */
[----:B------:R-:W4:Y:S04]  /*876a0*/  LDL.LU R2, [R1+0xf5c] ;  /* 0x000f5c0001027983 */ /* 0x000f280000300800 */
[----:B------:R-:W4:Y:S04]  /*876b0*/  LDL.LU R20, [R1+0xf60] ;  /* 0x000f600001147983 */ /* 0x000f280000300800 */
[----:B------:R-:W4:Y:S04]  /*876c0*/  LDL.LU R21, [R1+0xf64] ;  /* 0x000f640001157983 */ /* 0x000f280000300800 */
[----:B0-----:R-:W4:Y:S04]  /*876d0*/  LDL.LU R7, [R1+0xf68] ;  /* 0x000f680001077983 */ /* 0x001f280000300800 */
[----:B------:R-:W4:Y:S04]  /*876e0*/  LDL.LU R6, [R1+0xf6c] ;  /* 0x000f6c0001067983 */ /* 0x000f280000300800 */
[----:B------:R-:W4:Y:S01]  /*876f0*/  LDL.LU.64 R4, [R1] ;  /* 0x0000000001047983 */ /* 0x000f220000300a00 */
[----:B--2---:R-:W-:Y:S03]  /*87700*/  HMMA.16816.F32.BF16 R24, R16, R24, R8 ;  /* 0x000000181018723c */ /* 0x004fe60000041808 */
[----:B------:R-:W2:Y:S04]  /*87710*/  LDL.LU.64 R10, [R1+0x5998] ;  /* 0x00599800010a7983 */ /* 0x000ea80000300a00 */
[----:B------:R-:W2:Y:S01]  /*87720*/  LDL.LU.64 R8, [R1+0x5990] ;  /* 0x0059900001087983 */ /* 0x000ea20000300a00 */
[----:B------:R-:W-:-:S04]  /*87730*/  FMUL R0, R0, 1.4426950216293334961 ;  /* 0x3fb8aa3b00007820 */ /* 0x000fc80000400000 */
[----:B------:R-:W0:Y:S01]  /*87740*/  MUFU.EX2 R3, R0 ;  /* 0x0000000000037308 */ /* 0x000e220000000800 */
[----:B------:R-:W-:Y:S01]  /*87750*/  IMAD.MOV.U32 R17, RZ, RZ, R15 ;  /* 0x000000ffff117224 */ /* 0x000fe200078e000f */
[----:B------:R-:W-:Y:S01]  /*87760*/  MOV R16, R22 ;  /* 0x0000001600107202 */ /* 0x000fe20000000f00 */
[C---:B---3--:R-:W-:Y:S02]  /*87770*/  FMUL R12, R28.reuse, R12 ;  /* 0x0000000c1c0c7220 */ /* 0x048fe40000400000 */
[----:B----4-:R-:W-:Y:S02]  /*87780*/  FMUL R13, R28, R13 ;  /* 0x0000000d1c0d7220 */ /* 0x010fe40000400000 */
[C---:B0-----:R-:W-:Y:S02]  /*87790*/  FMUL R14, R3.reuse, R14 ;  /* 0x0000000e030e7220 */ /* 0x041fe40000400000 */
[C---:B------:R-:W-:Y:S02]  /*877a0*/  FMUL R15, R3.reuse, R2 ;  /* 0x00000002030f7220 */ /* 0x040fe40000400000 */
[----:B------:R-:W-:Y:S04]  /*877b0*/  STL.64 [R1+0x240], R24 ;  /* 0x0002401801007387 */ /* 0x000fe80000100a00 */
[----:B------:R0:W-:Y:S04]  /*877c0*/  STL.64 [R1+0x248], R26 ;  /* 0x0002481a01007387 */ /* 0x0001e80000100a00 */
[----:B0-----:R-:W3:Y:S04]  /*877d0*/  LDL.LU R26, [R1+0xf70] ;  /* 0x000f7000011a7983 */ /* 0x001ee80000300800 */
[----:B------:R-:W4:Y:S04]  /*877e0*/  LDL.LU R25, [R1+0xf74] ;  /* 0x000f740001197983 */ /* 0x000f280000300800 */
[----:B------:R-:W3:Y:S04]  /*877f0*/  LDL.LU R0, [R1+0xf78] ;  /* 0x000f780001007983 */ /* 0x000ee80000300800 */
[----:B------:R-:W3:Y:S04]  /*87800*/  LDL.LU R24, [R1+0x1180] ;  /* 0x0011800001187983 */ /* 0x000ee80000300800 */
[----:B------:R-:W3:Y:S04]  /*87810*/  LDL R27, [R1+0x107c] ;  /* 0x00107c00011b7983 */ /* 0x000ee80000100800 */
[----:B------:R-:W3:Y:S04]  /*87820*/  LDL.LU R2, [R1+0x1184] ;  /* 0x0011840001027983 */ /* 0x000ee80000300800 */
[----:B------:R-:W3:Y:S01]  /*87830*/  LDL.LU R19, [R1+0xf7c] ;  /* 0x000f7c0001137983 */ /* 0x000ee20000300800 */
[----:B--2---:R-:W-:Y:S11]  /*87840*/  HMMA.16816.F32.BF16 R12, R8, R16, R12 ;  /* 0x00000010080c723c */ /* 0x004ff6000004180c */
[----:B------:R-:W-:Y:S11]  /*87850*/  @!UPT UIADD3 URZ, URZ, URZ, URZ ;  /* 0x0000003f3f3ff290 */ /* 0x000ff6000fffe03f */
[----:B------:R-:W-:Y:S01]  /*87860*/  @!UPT UIADD3 URZ, URZ, URZ, URZ ;  /* 0x0000003f3f3ff290 */ /* 0x000fe2000fffe03f */
[----:B------:R0:W-:Y:S04]  /*87870*/  STL.64 [R1+0x1e0], R12 ;  /* 0x0001e00c01007387 */ /* 0x0001e80000100a00 */
[----:B------:R-:W-:Y:S04]  /*87880*/  STL.64 [R1+0x1e8], R14 ;  /* 0x0001e80e01007387 */ /* 0x000fe80000100a00 */
[----:B0-----:R-:W2:Y:S01]  /*87890*/  LDL.LU R12, [R1+0xf80] ;  /* 0x000f8000010c7983 */ /* 0x001ea20000300800 */
[C---:B------:R-:W-:Y:S02]  /*878a0*/  FMUL R22, R3.reuse, R7 ;  /* 0x0000000703167220 */ /* 0x040fe40000400000 */
[----:B------:R-:W-:-:S02]  /*878b0*/  FMUL R23, R3, R6 ;  /* 0x0000000603177220 */ /* 0x000fc40000400000 */
[C---:B------:R-:W-:Y:S01]  /*878c0*/  FMUL R20, R28.reuse, R20 ;  /* 0x000000141c147220 */ /* 0x040fe20000400000 */
[----:B--2---:R0:W-:Y:S04]  /*878d0*/  STL [R1+0x5988], R12 ;  /* 0x0059880c01007387 */ /* 0x0041e80000100800 */
[----:B0-----:R-:W2:Y:S04]  /*878e0*/  LDL.LU.64 R12, [R1+0x10] ;  /* 0x00001000010c7983 */ /* 0x001ea80000300a00 */
[----:B------:R-:W2:Y:S04]  /*878f0*/  LDL.LU R7, [R1+0xf84] ;  /* 0x000f840001077983 */ /* 0x000ea80000300800 */
[----:B------:R-:W2:Y:S01]  /*87900*/  LDL.LU R6, [R1+0xf88] ;  /* 0x000f880001067983 */ /* 0x000ea20000300800 */
[----:B------:R-:W-:-:S02]  /*87910*/  FMUL R21, R28, R21 ;  /* 0x000000151c157220 */ /* 0x000fc40000400000 */
[C---:B---3--:R-:W-:Y:S02]  /*87920*/  FMUL R16, R28.reuse, R26 ;  /* 0x0000001a1c107220 */ /* 0x048fe40000400000 */
[----:B----4-:R-:W-:Y:S02]  /*87930*/  FMUL R17, R28, R25 ;  /* 0x000000191c117220 */ /* 0x010fe40000400000 */
[C---:B------:R-:W-:Y:S02]  /*87940*/  FMUL R18, R3.reuse, R0 ;  /* 0x0000000003127220 */ /* 0x040fe40000400000 */
[----:B------:R-:W-:-:S07]  /*87950*/  FMUL R19, R3, R19 ;  /* 0x0000001303137220 */ /* 0x000fce0000400000 */
[C---:B------:R-:W-:Y:S08]  /*87960*/  HMMA.16816.F32.BF16 R16, R8.reuse, R4, R16 ;  /* 0x000000040810723c */ /* 0x040ff00000041810 */
[----:B--2---:R-:W-:Y:S01]  /*87970*/  HMMA.16816.F32.BF16 R20, R8, R12, R20 ;  /* 0x0000000c0814723c */ /* 0x004fe20000041814 */
[----:B------:R-:W-:Y:S02]  /*87980*/  MOV R26, R12 ;  /* 0x0000000c001a7202 */ /* 0x000fe40000000f00 */
[----:B------:R-:W-:-:S04]  /*87990*/  MOV R25, R13 ;  /* 0x0000000d00197202 */ /* 0x000fc80000000f00 */
[----:B------:R-:W-:Y:S02]  /*879a0*/  FMUL R13, R28, R7 ;  /* 0x000000071c0d7220 */ /* 0x000fe40000400000 */
[----:B------:R-:W-:Y:S11]  /*879b0*/  FMUL R14, R3, R6 ;  /* 0x00000006030e7220 */ /* 0x000ff60000400000 */
[----:B------:R-:W-:Y:S03]  /*879c0*/  @!UPT UIADD3 URZ, URZ, URZ, URZ ;  /* 0x0000003f3f3ff290 */ /* 0x000fe6000fffe03f */
[----:B------:R0:W-:Y:S04]  /*879d0*/  STL.64 [R1+0x1d0], R20 ;  /* 0x0001d01401007387 */ /* 0x0001e80000100a00 */
[----:B------:R1:W-:Y:S04]  /*879e0*/  STL.64 [R1+0x1d8], R22 ;  /* 0x0001d81601007387 */ /* 0x0003e80000100a00 */
[----:B------:R-:W2:Y:S04]  /*879f0*/  LDL.LU R12, [R1+0x5988] ;  /* 0x00598800010c7983 */ /* 0x000ea80000300800 */
[----:B------:R-:W3:Y:S04]  /*87a00*/  LDL.LU R0, [R1+0xf8c] ;  /* 0x000f8c0001007983 */ /* 0x000ee80000300800 */
[----:B0-----:R-:W4:Y:S04]  /*87a10*/  LDL.LU R20, [R1+0xf90] ;  /* 0x000f900001147983 */ /* 0x001f280000300800 */
[----:B------:R-:W4:Y:S04]  /*87a20*/  LDL.LU R21, [R1+0xf94] ;  /* 0x000f940001157983 */ /* 0x000f280000300800 */
[----:B-1----:R-:W4:Y:S04]  /*87a30*/  LDL.LU R22, [R1+0xf98] ;  /* 0x000f980001167983 */ /* 0x002f280000300800 */
[----:B------:R0:W-:Y:S04]  /*87a40*/  STL [R1+0x594c], R25 ;  /* 0x00594c1901007387 */ /* 0x0001e80000100800 */
[----:B------:R1:W-:Y:S04]  /*87a50*/  STL [R1+0x5948], R26 ;  /* 0x0059481a01007387 */ /* 0x0003e80000100800 */
[----:B------:R-:W4:Y:S01]  /*87a60*/  LDL.LU R23, [R1+0xf9c] ;  /* 0x000f9c0001177983 */ /* 0x000f220000300800 */
[----:B0-----:R-:W-:-:S03]  /*87a70*/  MOV R25, R4 ;  /* 0x0000000400197202 */ /* 0x001fc60000000f00 */
[----:B------:R-:W-:Y:S01]  /*87a80*/  STL.64 [R1+0x1c0], R16 ;  /* 0x0001c01001007387 */ /* 0x000fe20000100a00 */
[----:B-1----:R-:W-:-:S03]  /*87a90*/  IMAD.MOV.U32 R26, RZ, RZ, R5 ;  /* 0x000000ffff1a7224 */ /* 0x002fc600078e0005 */
[----:B------:R0:W-:Y:S04]  /*87aa0*/  STL.64 [R1+0x1c8], R18 ;  /* 0x0001c81201007387 */ /* 0x0001e80000100a00 */
[----:B------:R-:W4:Y:S04]  /*87ab0*/  LDL.LU.64 R6, [R1+0x5980] ;  /* 0x0059800001067983 */ /* 0x000f280000300a00 */
[----:B------:R-:W4:Y:S04]  /*87ac0*/  LDL.LU.64 R4, [R1+0x5978] ;  /* 0x0059780001047983 */ /* 0x000f280000300a00 */
[----:B0-----:R-:W0:Y:S04]  /*87ad0*/  S2R R19, SR_TID.X ;  /* 0x0000000000137919 */ /* 0x001e280000002100 */
[----:B------:R-:W-:Y:S04]  /*87ae0*/  STL [R1+0x5954], R26 ;  /* 0x0059541a01007387 */ /* 0x000fe80000100800 */
[----:B------:R1:W-:Y:S01]  /*87af0*/  STL [R1+0x5950], R25 ;  /* 0x0059501901007387 */ /* 0x0003e20000100800 */
[----:B0-----:R-:W-:Y:S01]  /*87b00*/  SHF.L.U32 R18, R19, 0x8, RZ ;  /* 0x0000000813127819 */ /* 0x001fe200000006ff */
[----:B--2---:R-:W-:-:S02]  /*87b10*/  FMUL R12, R28, R12 ;  /* 0x0000000c1c0c7220 */ /* 0x004fc40000400000 */
[----:B---3--:R-:W-:Y:S02]  /*87b20*/  FMUL R15, R3, R0 ;  /* 0x00000000030f7220 */ /* 0x008fe40000400000 */
[----:B------:R-:W-:Y:S01]  /*87b30*/  FADD R0, -R27, R24 ;  /* 0x000000181b007221 */ /* 0x000fe20000000100 */
[----:B------:R-:W-:Y:S01]  /*87b40*/  LOP3.LUT R27, R19, 0x7, RZ, 0xc0, !PT ;  /* 0x00000007131b7812 */ /* 0x000fe200078ec0ff */
[----:B-1----:R-:W2:Y:S03]  /*87b50*/  LDL.LU.64 R24, [R1+0x30] ;  /* 0x0000300001187983 */ /* 0x002ea60000300a00 */
[----:B------:R-:W-:-:S04]  /*87b60*/  SHF.L.U32 R27, R27, 0x4, RZ ;  /* 0x000000041b1b7819 */ /* 0x000fc800000006ff */
[----:B------:R-:W-:-:S04]  /*87b70*/  LOP3.LUT R27, R27, 0xf00, R18, 0xf8, !PT ;  /* 0x00000f001b1b7812 */ /* 0x000fc800078ef812 */
[----:B------:R-:W-:Y:S01]  /*87b80*/  LOP3.LUT R27, R27, 0x10, R19, 0x78, !PT ;  /* 0x000000101b1b7812 */ /* 0x000fe200078e7813 */
[----:B----4-:R-:W-:Y:S11]  /*87b90*/  HMMA.16816.F32.BF16 R12, R8, R4, R12 ;  /* 0x00000004080c723c */ /* 0x010ff6000004180c */
[----:B------:R-:W-:Y:S11]  /*87ba0*/  @!UPT UIADD3 URZ, URZ, URZ, URZ ;  /* 0x0000003f3f3ff290 */ /* 0x000ff6000fffe03f */
[----:B------:R-:W-:Y:S01]  /*87bb0*/  @!UPT UIADD3 URZ, URZ, URZ, URZ ;  /* 0x0000003f3f3ff290 */ /* 0x000fe2000fffe03f */
[----:B------:R-:W-:Y:S04]  /*87bc0*/  STL.64 [R1+0x1b0], R12 ;  /* 0x0001b00c01007387 */ /* 0x000fe80000100a00 */
[----:B------:R-:W-:Y:S04]  /*87bd0*/  STL.64 [R1+0x1b8], R14 ;  /* 0x0001b80e01007387 */ /* 0x000fe80000100a00 */
[----:B------:R-:W-:Y:S04]  /*87be0*/  STL [R1+0x2330], R29 ;  /* 0x0023301d01007387 */ /* 0x000fe80000100800 */
[----:B------:R-:W3:Y:S04]  /*87bf0*/  LDL.LU R16, [R1+0xfa0] ;  /* 0x000fa00001107983 */ /* 0x000ee80000300800 */
[----:B------:R-:W4:Y:S04]  /*87c00*/  LDL.LU R17, [R1+0xfa4] ;  /* 0x000fa40001117983 */ /* 0x000f280000300800 */
[----:B------:R-:W2:Y:S04]  /*87c10*/  LDL.LU R18, [R1+0xfa8] ;  /* 0x000fa80001127983 */ /* 0x000ea80000300800 */
[----:B------:R0:W1:Y:S04]  /*87c20*/  LDSM.16.M88.4 R12, [R27+0x6f000] ;  /* 0x06f000001b0c783b */ /* 0x0000680000000200 */
[----:B------:R-:W2:Y:S04]  /*87c30*/  LDL.LU R19, [R1+0xfac] ;  /* 0x000fac0001137983 */ /* 0x000ea80000300800 */
[----:B0-----:R-:W2:Y:S04]  /*87c40*/  LDL.LU R27, [R1+0x101c] ;  /* 0x00101c00011b7983 */ /* 0x001ea80000300800 */
[----:B------:R-:W2:Y:S04]  /*87c50*/  LDL.LU R26, [R1+0x1000] ;  /* 0x00100000011a7983 */ /* 0x000ea80000300800 */
[----:B--2---:R0:W-:Y:S04]  /*87c60*/  STL.64 [R1+0x5960], R26 ;  /* 0x0059601a01007387 */ /* 0x0041e80000100a00 */
[----:B------:R2:W-:Y:S04]  /*87c70*/  STL.64 [R1+0x5958], R24 ;  /* 0x0059581801007387 */ /* 0x0005e80000100a00 */
[----:B0-----:R-:W3:Y:S04]  /*87c80*/  LDL.LU R27, [R1+0x1014] ;  /* 0x00101400011b7983 */ /* 0x001ee80000300800 */
[----:B------:R-:W3:Y:S01]  /*87c90*/  LDL.LU R26, [R1+0x1018] ;  /* 0x00101800011a7983 */ /* 0x000ee20000300800 */
[----:B--2---:R-:W-:Y:S01]  /*87ca0*/  MOV R24, R7 ;  /* 0x0000000700187202 */ /* 0x004fe20000000f00 */
[----:B------:R-:W-:-:S02]  /*87cb0*/  IMAD.MOV.U32 R25, RZ, RZ, R6 ;  /* 0x000000ffff197224 */ /* 0x000fc400078e0006 */
[C---:B------:R-:W-:Y:S01]  /*87cc0*/  FMUL R20, R28.reuse, R20 ;  /* 0x000000141c147220 */ /* 0x040fe20000400000 */
[----:B---3--:R-:W-:Y:S04]  /*87cd0*/  STL.64 [R1+0x5970], R26 ;  /* 0x0059701a01007387 */ /* 0x008fe80000100a00 */
[----:B------:R0:W-:Y:S04]  /*87ce0*/  STL.64 [R1+0x5968], R24 ;  /* 0x0059681801007387 */ /* 0x0001e80000100a00 */
[----:B0-----:R-:W2:Y:S01]  /*87cf0*/  LDL.64 R24, [R1+0x50] ;  /* 0x0000500001187983 */ /* 0x001ea20000100a00 */
[----:B------:R-:W-:-:S02]  /*87d00*/  FMUL R21, R28, R21 ;  /* 0x000000151c157220 */ /* 0x000fc40000400000 */
[C---:B------:R-:W-:Y:S01]  /*87d10*/  FMUL R22, R3.reuse, R22 ;  /* 0x0000001603167220 */ /* 0x040fe20000400000 */
[----:B------:R-:W3:Y:S01]  /*87d20*/  LDL.LU R7, [R1+0x1004] ;  /* 0x0010040001077983 */ /* 0x000ee20000300800 */
[----:B------:R-:W-:-:S03]  /*87d30*/  FMUL R23, R3, R23 ;  /* 0x0000001703177220 */ /* 0x000fc60000400000 */
[----:B------:R-:W3:Y:S04]  /*87d40*/  LDL.LU R6, [R1+0x1008] ;  /* 0x0010080001067983 */ /* 0x000ee80000300800 */
[----:B-1----:R0:W-:Y:S01]  /*87d50*/  STL.64 [R1+0x5940], R14 ;  /* 0x0059400e01007387 */ /* 0x0021e20000100a00 */
[----:B------:R-:W-:-:S03]  /*87d60*/  FADD R2, -R29, R2 ;  /* 0x000000021d027221 */ /* 0x000fc60000000100 */
[----:B0-----:R-:W3:Y:S04]  /*87d70*/  LDL.LU R15, [R1+0x1010] ;  /* 0x00101000010f7983 */ /* 0x001ee80000300800 */
[----:B------:R0:W-:Y:S04]  /*87d80*/  STL.64 [R1+0x5938], R12 ;  /* 0x0059380c01007387 */ /* 0x0001e80000100a00 */
[----:B0-----:R-:W3:Y:S04]  /*87d90*/  LDL.LU.64 R12, [R1+0x60] ;  /* 0x00006000010c7983 */ /* 0x001ee80000300a00 */
[----:B------:R-:W3:Y:S01]  /*87da0*/  LDL.LU.64 R26, [R1+0x5970] ;  /* 0x00597000011a7983 */ /* 0x000ee20000300a00 */
[----:B--2---:R-:W-:Y:S01]  /*87db0*/  HMMA.16816.F32.BF16 R20, R8, R24, R20 ;  /* 0x000000180814723c */ /* 0x004fe20000041814 */
[----:B------:R-:W-:Y:S11]  /*87dc0*/  MOV R29, R25 ;  /* 0x00000019001d7202 */ /* 0x000ff60000000f00 */
[----:B------:R-:W-:Y:S11]  /*87dd0*/  @!UPT UIADD3 URZ, URZ, URZ, URZ ;  /* 0x0000003f3f3ff290 */ /* 0x000ff6000fffe03f */
[----:B------:R3:W-:Y:S04]  /*87de0*/  STL.64 [R1+0x1a0], R20 ;  /* 0x0001a01401007387 */ /* 0x0007e80000100a00 */
[----:B------:R0:W-:Y:S04]  /*87df0*/  STL.64 [R1+0x1a8], R22 ;  /* 0x0001a81601007387 */ /* 0x0001e80000100a00 */
[----:B------:R-:W2:Y:S01]  /*87e00*/  LDL.LU.64 R24, [R1+0x5968] ;  /* 0x0059680001187983 */ /* 0x000ea20000300a00 */
[C---:B------:R-:W-:Y:S02]  /*87e10*/  FMUL R16, R28.reuse, R16 ;  /* 0x000000101c107220 */ /* 0x040fe40000400000 */
[----:B----4-:R-:W-:Y:S01]  /*87e20*/  FMUL R17, R28, R17 ;  /* 0x000000111c117220 */ /* 0x010fe20000400000 */
[----:B------:R-:W4:Y:S01]  /*87e30*/  LDL.LU R14, [R1+0x100c] ;  /* 0x00100c00010e7983 */ /* 0x000f220000300800 */
[----:B------:R-:W-:-:S02]  /*87e40*/  FMUL R18, R3, R18 ;  /* 0x0000001203127220 */ /* 0x000fc40000400000 */
[C---:B------:R-:W-:Y:S02]  /*87e50*/  FMUL R19, R3.reuse, R19 ;  /* 0x0000001303137220 */ /* 0x040fe40000400000 */
[C---:B---3--:R-:W-:Y:S02]  /*87e60*/  FMUL R21, R28.reuse, R27 ;  /* 0x0000001b1c157220 */ /* 0x048fe40000400000 */
[----:B0-----:R-:W-:Y:S02]  /*87e70*/  FMUL R22, R3, R26 ;  /* 0x0000001a03167220 */ /* 0x001fe40000400000 */
[----:B------:R-:W3:Y:S01]  /*87e80*/  LDL.LU.64 R26, [R1+0x5960] ;  /* 0x00596000011a7983 */ /* 0x000ee20000300a00 */
[----:B--2---:R-:W-:Y:S03]  /*87e90*/  HMMA.16816.F32.BF16 R16, R8, R24, R16 ;  /* 0x000000180810723c */ /* 0x004fe60000041810 */
[----:B------:R-:W2:Y:S01]  /*87ea0*/  LDL.LU.64 R24, [R1+0x5958] ;  /* 0x0059580001187983 */ /* 0x000ea20000300a00 */
[----:B------:R-:W-:-:S02]  /*87eb0*/  FMUL R20, R28, R15 ;  /* 0x0000000f1c147220 */ /* 0x000fc40000400000 */
[C---:B---3--:R-:W-:Y:S11]  /*87ec0*/  FMUL R23, R3.reuse, R27 ;  /* 0x0000001b03177220 */ /* 0x048ff60000400000 */
[----:B------:R-:W-:Y:S06]  /*87ed0*/  @!UPT UIADD3 URZ, URZ, URZ, URZ ;  /* 0x0000003f3f3ff290 */ /* 0x000fec000fffe03f */
[----:B------:R0:W-:Y:S04]  /*87ee0*/  STL.64 [R1+0x190], R16 ;  /* 0x0001901001007387 */ /* 0x0001e80000100a00 */
[----:B------:R1:W-:Y:S01]  /*87ef0*/  STL.64 [R1+0x198], R18 ;  /* 0x0001981201007387 */ /* 0x0003e20000100a00 */
[C---:B0-----:R-:W-:Y:S02]  /*87f00*/  FMUL R16, R28.reuse, R26 ;  /* 0x0000001a1c107220 */ /* 0x041fe40000400000 */
[----:B------:R-:W-:Y:S02]  /*87f10*/  FMUL R17, R28, R7 ;  /* 0x000000071c117220 */ /* 0x000fe40000400000 */
[----:B-1----:R-:W-:Y:S01]  /*87f20*/  FMUL R18, R3, R6 ;  /* 0x0000000603127220 */ /* 0x002fe20000400000 */
[----:B--2---:R-:W-:Y:S01]  /*87f30*/  HMMA.16816.F32.BF16 R20, R8, R24, R20 ;  /* 0x000000180814723c */ /* 0x004fe20000041814 */
[----:B------:R-:W-:Y:S11]  /*87f40*/  MOV R7, R25 ;  /* 0x0000001900077202 */ /* 0x000ff60000000f00 */
[----:B------:R-:W-:Y:S11]  /*87f50*/  @!UPT UIADD3 URZ, URZ, URZ, URZ ;  /* 0x0000003f3f3ff290 */ /* 0x000ff6000fffe03f */
[----:B------:R-:W-:Y:S04]  /*87f60*/  STL.64 [R1+0x160], R20 ;  /* 0x0001601401007387 */ /* 0x000fe80000100a00 */
[----:B------:R0:W-:Y:S04]  /*87f70*/  STL.64 [R1+0x168], R22 ;  /* 0x0001681601007387 */ /* 0x0001e80000100a00 */
[----:B------:R-:W2:Y:S04]  /*87f80*/  LDL.LU R26, [R1+0x5954] ;  /* 0x00595400011a7983 */ /* 0x000ea80000300800 */
[----:B------:R-:W3:Y:S01]  /*87f90*/  LDL.LU R25, [R1+0x5950] ;  /* 0x0059500001197983 */ /* 0x000ee20000300800 */
[----:B------:R-:W-:-:S03]  /*87fa0*/  MOV R6, R24 ;  /* 0x0000001800067202 */ /* 0x000fc60000000f00 */
[----:B0-----:R-:W3:Y:S04]  /*87fb0*/  LDL.LU R23, [R1+0xff0] ;  /* 0x000ff00001177983 */ /* 0x001ee80000300800 */
[----:B------:R-:W3:Y:S04]  /*87fc0*/  LDL.LU R28, [R1+0xff4] ;  /* 0x000ff400011c7983 */ /* 0x000ee80000300800 */
[----:B------:R-:W3:Y:S04]  /*87fd0*/  LDL.LU R27, [R1+0xff8] ;  /* 0x000ff800011b7983 */ /* 0x000ee80000300800 */
[----:B------:R-:W3:Y:S01]  /*87fe0*/  LDL.LU R24, [R1+0xffc] ;  /* 0x000ffc0001187983 */ /* 0x000ee20000300800 */
[----:B----4-:R-:W-:-:S07]  /*87ff0*/  FMUL R19, R3, R14 ;  /* 0x0000000e03137220 */ /* 0x010fce0000400000 */
[----:B------:R-:W-:Y:S01]  /*88000*/  HMMA.16816.F32.BF16 R8, R8, R12, R16 ;  /* 0x0000000c0808723c */ /* 0x000fe20000041810 */
[----:B------:R-:W-:Y:S01]  /*88010*/  STL.64 [R1+0x5928], R6 ;  /* 0x0059280601007387 */ /* 0x000fe20000100a00 */
[----:B------:R-:W-:-:S03]  /*88020*/  FMUL R2, R2, 1.4426950216293334961 ;  /* 0x3fb8aa3b02027820 */ /* 0x000fc60000400000 */
[----:B------:R2:W-:Y:S01]  /*88030*/  STL.64 [R1+0x5920], R4 ;  /* 0x0059200401007387 */ /* 0x0005e20000100a00 */
[----:B------:R-:W-:Y:S02]  /*88040*/  FMUL R0, R0, 1.4426950216293334961 ;  /* 0x3fb8aa3b00007820 */ /* 0x000fe40000400000 */
[----:B------:R-:W-:Y:S01]  /*88050*/  MUFU.EX2 R2, R2 ;  /* 0x0000000200027308 */ /* 0x000fe20000000800 */
[----:B------:R-:W-:-:S07]  /*88060*/  MOV R20, R12 ;  /* 0x0000000c00147202 */ /* 0x000fce0000000f00 */
[----:B------:R-:W0:Y:S01]  /*88070*/  MUFU.EX2 R0, R0 ;  /* 0x0000000000007308 */ /* 0x000e220000000800 */
[----:B--2---:R-:W-:Y:S01]  /*88080*/  MOV R5, R26 ;  /* 0x0000001a00057202 */ /* 0x004fe20000000f00 */
[----:B---3--:R-:W-:Y:S02]  /*88090*/  IMAD.MOV.U32 R4, RZ, RZ, R25 ;  /* 0x000000ffff047224 */ /* 0x008fe400078e0019 */
[----:B------:R-:W2:Y:S04]  /*880a0*/  LDL.LU R25, [R1+0x594c] ;  /* 0x00594c0001197983 */ /* 0x000ea80000300800 */
[----:B------:R-:W3:Y:S04]  /*880b0*/  LDL.LU R26, [R1+0x5948] ;  /* 0x00594800011a7983 */ /* 0x000ee80000300800 */
[----:B------:R1:W-:Y:S04]  /*880c0*/  STL.64 [R1+0x5930], R4 ;  /* 0x0059300401007387 */ /* 0x0003e80000100a00 */
[----:B-1----:R-:W4:Y:S04]  /*880d0*/  LDL.LU R4, [R1+0x20] ;  /* 0x0000200001047983 */ /* 0x002f280000300800 */
[----:B------:R-:W4:Y:S04]  /*880e0*/  LDL.LU R5, [R1+0x24] ;  /* 0x0000240001057983 */ /* 0x000f280000300800 */
[----:B------:R1:W-:Y:S04]  /*880f0*/  STL [R1+0x2334], R3 ;  /* 0x0023340301007387 */ /* 0x0003e80000100800 */
[----:B------:R0:W-:Y:S04]  /*88100*/  STL.64 [R1+0x130], R8 ;  /* 0x0001300801007387 */ /* 0x0001e80000100a00 */
[----:B------:R0:W-:Y:S01]  /*88110*/  STL.64 [R1+0x138], R10 ;  /* 0x0001380a01007387 */ /* 0x0001e20000100a00 */
[----:B-1----:R-:W-:-:S03]  /*88120*/  MOV R3, R13 ;  /* 0x0000000d00037202 */ /* 0x002fc60000000f00 */
[----:B------:R-:W4:Y:S04]  /*88130*/  LDL.LU.64 R14, [R1+0x5940] ;  /* 0x00594000010e7983 */ /* 0x000f280000300a00 */
[----:B------:R-:W4:Y:S01]  /*88140*/  LDL.LU.64 R12, [R1+0x5938] ;  /* 0x00593800010c7983 */ /* 0x000f220000300a00 */
[----:B0-----:R-:W-:Y:S02]  /*88150*/  FMUL R8, R0, R23 ;  /* 0x0000001700087220 */ /* 0x001fe40000400000 */
[----:B------:R-:W-:Y:S02]  /*88160*/  FMUL R11, R2, R24 ;  /* 0x00000018020b7220 */ /* 0x000fe40000400000 */
[----:B------:R-:W2:Y:S04]  /*88170*/  LDL.LU R24, [R1+0xfe0] ;  /* 0x000fe00001187983 */ /* 0x000ea80000300800 */
[----:B------:R-:W2:Y:S04]  /*88180*/  LDL.LU R23, [R1+0xfe4] ;  /* 0x000fe40001177983 */ /* 0x000ea80000300800 */
[----:B------:R-:W2:Y:S04]  /*88190*/  LDL.LU R22, [R1+0xfe8] ;  /* 0x000fe80001167983 */ /* 0x000ea80000300800 */
[----:B------:R-:W2:Y:S04]  /*881a0*/  LDL.LU R21, [R1+0xfec] ;  /* 0x000fec0001157983 */ /* 0x000ea80000300800 */
[----:B------:R-:W2:Y:S04]  /*881b0*/  LDL.LU.64 R16, [R1+0x40] ;  /* 0x0000400001107983 */ /* 0x000ea80000300a00 */
[----:B------:R-:W2:Y:S01]  /*881c0*/  LDL.64 R18, [R1+0x48] ;  /* 0x0000480001127983 */ /* 0x000ea20000100a00 */
[----:B------:R-:W-:-:S02]  /*881d0*/  FMUL R9, R0, R28 ;  /* 0x0000001c00097220 */ /* 0x000fc40000400000 */
[----:B------:R-:W-:-:S07]  /*881e0*/  FMUL R10, R2, R27 ;  /* 0x0000001b020a7220 */ /* 0x000fce0000400000 */
[----:B----4-:R-:W-:Y:S01]  /*881f0*/  HMMA.16816.F32.BF16 R8, R12, R4, R8 ;  /* 0x000000040c08723c */ /* 0x010fe20000041808 */
[----:B--2---:R-:W-:Y:S04]  /*88200*/  STL.64 [R1+0x5910], R18 ;  /* 0x0059101201007387 */ /* 0x004fe80000100a00 */
[----:B------:R3:W-:Y:S04]  /*88210*/  STL.64 [R1+0x5908], R16 ;  /* 0x0059081001007387 */ /* 0x0007e80000100a00 */
[----:B------:R-:W2:Y:S04]  /*88220*/  LDL.LU.64 R4, [R1+0x5930] ;  /* 0x0059300001047983 */ /* 0x000ea80000300a00 */
[----:B------:R-:W4:Y:S04]  /*88230*/  LDL.LU R28, [R1+0xfd0] ;  /* 0x000fd000011c7983 */ /* 0x000f280000300800 */
[----:B------:R-:W2:Y:S06]  /*88240*/  LDL.LU R27, [R1+0xfd4] ;  /* 0x000fd400011b7983 */ /* 0x000eac0000300800 */
[----:B------:R0:W-:Y:S04]  /*88250*/  STL.64 [R1+0x100], R8 ;  /* 0x0001000801007387 */ /* 0x0001e80000100a00 */
[----:B------:R1:W-:Y:S04]  /*88260*/  STL.64 [R1+0x108], R10 ;  /* 0x0001080a01007387 */ /* 0x0003e80000100a00 */
[----:B------:R-:W2:Y:S04]  /*88270*/  LDL.LU R7, [R1+0xfd8] ;  /* 0x000fd80001077983 */ /* 0x000ea80000300800 */
[----:B------:R-:W2:Y:S01]  /*88280*/  LDL.LU R6, [R1+0xfdc] ;  /* 0x000fdc0001067983 */ /* 0x000ea20000300800 */
[----:B---3--:R-:W-:Y:S01]  /*88290*/  IMAD.MOV.U32 R16, RZ, RZ, R26 ;  /* 0x000000ffff107224 */ /* 0x008fe200078e001a */
[----:B------:R-:W-:Y:S01]  /*882a0*/  MOV R17, R25 ;  /* 0x0000001900117202 */ /* 0x000fe20000000f00 */
[C---:B0-----:R-:W-:Y:S01]  /*882b0*/  FMUL R8, R0.reuse, R24 ;  /* 0x0000001800087220 */ /* 0x041fe20000400000 */
[----:B------:R-:W3:Y:S01]  /*882c0*/  LDL.LU R26, [R1+0xfc0] ;  /* 0x000fc000011a7983 */ /* 0x000ee20000300800 */
[----:B------:R-:W-:-:S02]  /*882d0*/  FMUL R9, R0, R23 ;  /* 0x0000001700097220 */ /* 0x000fc40000400000 */
[C---:B-1----:R-:W-:Y:S01]  /*882e0*/  FMUL R10, R2.reuse, R22 ;  /* 0x00000016020a7220 */ /* 0x042fe20000400000 */
[----:B------:R-:W3:Y:S01]  /*882f0*/  LDL.LU R25, [R1+0xfc4] ;  /* 0x000fc40001197983 */ /* 0x000ee20000300800 */
[----:B------:R-:W-:-:S03]  /*88300*/  FMUL R11, R2, R21 ;  /* 0x00000015020b7220 */ /* 0x000fc60000400000 */
[----:B------:R-:W3:Y:S04]  /*88310*/  LDL.LU R24, [R1+0xfc8] ;  /* 0x000fc80001187983 */ /* 0x000ee80000300800 */
[----:B------:R-:W-:Y:S01]  /*88320*/  HMMA.16816.F32.BF16 R8, R12, R16, R8 ;  /* 0x000000100c08723c */ /* 0x000fe20000041808 */
[----:B------:R-:W3:Y:S04]  /*88330*/  LDL.LU R23, [R1+0xfcc] ;  /* 0x000fcc0001177983 */ /* 0x000ee80000300800 */
[----:B------:R-:W3:Y:S11]  /*88340*/  LDL.LU R16, [R1+0x50] ;  /* 0x0000500001107983 */ /* 0x000ef60000300800 */
[----:B------:R-:W-:Y:S07]  /*88350*/  @!UPT UIADD3 URZ, URZ, URZ, URZ ;  /* 0x0000003f3f3ff290 */ /* 0x000fee000fffe03f */
[----:B------:R4:W-:Y:S04]  /*88360*/  STL.64 [R1+0xe0], R8 ;  /* 0x0000e00801007387 */ /* 0x0009e80000100a00 */
[----:B------:R0:W-:Y:S04]  /*88370*/  STL.64 [R1+0xe8], R10 ;  /* 0x0000e80a01007387 */ /* 0x0001e80000100a00 */
[----:B------:R-:W3:Y:S04]  /*88380*/  LDL.LU R22, [R1+0xfb0] ;  /* 0x000fb00001167983 */ /* 0x000ee80000300800 */
[----:B------:R-:W3:Y:S04]  /*88390*/  LDL.LU R21, [R1+0xfb4] ;  /* 0x000fb40001157983 */ /* 0x000ee80000300800 */
[----:B------:R-:W3:Y:S04]  /*883a0*/  LDL.LU R19, [R1+0xfb8] ;  /* 0x000fb80001137983 */ /* 0x000ee80000300800 */
[----:B------:R-:W3:Y:S01]  /*883b0*/  LDL.LU R18, [R1+0xfbc] ;  /* 0x000fbc0001127983 */ /* 0x000ee20000300800 */
[----:B----4-:R-:W-:-:S02]  /*883c0*/  FMUL R8, R0, R28 ;  /* 0x0000001c00087220 */ /* 0x010fc40000400000 */
[----:B--2---:R-:W-:Y:S02]  /*883d0*/  FMUL R9, R0, R27 ;  /* 0x0000001b00097220 */ /* 0x004fe40000400000 */
[C---:B0-----:R-:W-:Y:S02]  /*883e0*/  FMUL R10, R2.reuse, R7 ;  /* 0x00000007020a7220 */ /* 0x041fe40000400000 */
[----:B------:R-:W-:Y:S02]  /*883f0*/  FMUL R11, R2, R6 ;  /* 0x00000006020b7220 */ /* 0x000fe40000400000 */
[----:B------:R-:W2:Y:S05]  /*88400*/  LDL.LU.64 R6, [R1+0x5928] ;  /* 0x0059280001067983 */ /* 0x000eaa0000300a00 */
[----:B------:R-:W-:Y:S01]  /*88410*/  HMMA.16816.F32.BF16 R8, R12, R4, R8 ;  /* 0x000000040c08723c */ /* 0x000fe20000041808 */
[----:B------:R-:W4:Y:S04]  /*88420*/  LDL.LU.64 R4, [R1+0x5920] ;  /* 0x0059200001047983 */ /* 0x000f280000300a00 */
[----:B------:R-:W0:Y:S11]  /*88430*/  S2R R27, SR_TID.X ;  /* 0x00000000001b7919 */ /* 0x000e360000002100 */
[----:B------:R-:W-:Y:S07]  /*88440*/  @!UPT UIADD3 URZ, URZ, URZ, URZ ;  /* 0x0000003f3f3ff290 */ /* 0x000fee000fffe03f */
[----:B------:R3:W-:Y:S02]  /*88450*/  STL.64 [R1+0x80], R8 ;  /* 0x0000800801007387 */ /* 0x0007e40000100a00 */
[C---:B---3--:R-:W-:Y:S01]  /*88460*/  FMUL R9, R0.reuse, R25 ;  /* 0x0000001900097220 */ /* 0x048fe20000400000 */
[C---:B0-----:R-:W-:Y:S01]  /*88470*/  LOP3.LUT R25, R27.reuse, 0x7, RZ, 0xc0, !PT ;  /* 0x000000071b197812 */ /* 0x041fe200078ec0ff */
[----:B------:R-:W-:Y:S01]  /*88480*/  FMUL R8, R0, R26 ;  /* 0x0000001a00087220 */ /* 0x000fe20000400000 */
[----:B------:R-:W-:-:S03]  /*88490*/  SHF.L.U32 R26, R27, 0x8, RZ ;  /* 0x000000081b1a7819 */ /* 0x000fc600000006ff */
[----:B------:R-:W-:-:S05]  /*884a0*/  IMAD.SHL.U32 R28, R25, 0x10, RZ ;  /* 0x00000010191c7824 */ /* 0x000fca00078e00ff */
[----:B------:R-:W-:-:S04]  /*884b0*/  LOP3.LUT R28, R28, 0xf00, R26, 0xf8, !PT ;  /* 0x00000f001c1c7812 */ /* 0x000fc800078ef81a */
[----:B------:R-:W-:Y:S01]  /*884c0*/  LOP3.LUT R28, R28, 0x10, R27, 0x78, !PT ;  /* 0x000000101c1c7812 */ /* 0x000fe200078e781b */
[----:B------:R0:W-:Y:S03]  /*884d0*/  STL.64 [R1+0x88], R10 ;  /* 0x0000880a01007387 */ /* 0x0001e60000100a00 */
[----:B------:R-:W-:Y:S01]  /*884e0*/  LOP3.LUT R28, R28, 0x20, RZ, 0x3c, !PT ;  /* 0x000000201c1c7812 */ /* 0x000fe200078e3cff */
[----:B0-----:R-:W-:-:S04]  /*884f0*/  FMUL R10, R2, R24 ;  /* 0x00000018020a7220 */ /* 0x001fc80000400000 */
[----:B------:R-:W0:Y:S01]  /*88500*/  LDSM.16.M88.4 R24, [R28+0x60000] ;  /* 0x060000001c18783b */ /* 0x000e220000000200 */
[----:B------:R-:W-:Y:S01]  /*88510*/  FMUL R11, R2, R23 ;  /* 0x00000017020b7220 */ /* 0x000fe20000400000 */
[----:B------:R-:W-:-:S06]  /*88520*/  MOV R17, R29 ;  /* 0x0000001d00117202 */ /* 0x000fcc0000000f00 */
[----:B----4-:R-:W-:Y:S11]  /*88530*/  HMMA.16816.F32.BF16 R8, R12, R4, R8 ;  /* 0x000000040c08723c */ /* 0x010ff60000041808 */
[----:B------:R-:W-:Y:S11]  /*88540*/  @!UPT UIADD3 URZ, URZ, URZ, URZ ;  /* 0x0000003f3f3ff290 */ /* 0x000ff6000fffe03f */
[----:B------:R-:W-:Y:S01]  /*88550*/  @!UPT UIADD3 URZ, URZ, URZ, URZ ;  /* 0x0000003f3f3ff290 */ /* 0x000fe2000fffe03f */
[----:B------:R1:W-:Y:S04]  /*88560*/  STL.64 [R1+0x70], R8 ;  /* 0x0000700801007387 */ /* 0x0003e80000100a00 */
[----:B------:R3:W-:Y:S04]  /*88570*/  STL.64 [R1+0x78], R10 ;  /* 0x0000780a01007387 */ /* 0x0007e80000100a00 */
[----:B------:R-:W4:Y:S04]  /*88580*/  LDL.LU R29, [R1+0x1048] ;  /* 0x00104800011d7983 */ /* 0x000f280000300800 */
[----:B------:R-:W4:Y:S01]  /*88590*/  LDL.LU R4, [R1+0x104c] ;  /* 0x00104c0001047983 */ /* 0x000f220000300800 */
[----:B-1----:R-:W-:-:S02]  /*885a0*/  FMUL R8, R0, R22 ;  /* 0x0000001600087220 */ /* 0x002fc40000400000 */
[----:B------:R-:W-:Y:S01]  /*885b0*/  FMUL R9, R0, R21 ;  /* 0x0000001500097220 */ /* 0x000fe20000400000 */
[----:B------:R-:W4:Y:S04]  /*885c0*/  LDL.LU R23, [R1+0x1030] ;  /* 0x0010300001177983 */ /* 0x000f280000300800 */
[----:B------:R-:W4:Y:S01]  /*885d0*/  LDL.LU R22, [R1+0x1034] ;  /* 0x0010340001167983 */ /* 0x000f220000300800 */
[----:B---3--:R-:W-:-:S03]  /*885e0*/  FMUL R10, R2, R19 ;  /* 0x00000013020a7220 */ /* 0x008fc60000400000 */
[----:B------:R-:W3:Y:S01]  /*885f0*/  LDL.LU R21, [R1+0x1038] ;  /* 0x0010380001157983 */ /* 0x000ee20000300800 */
[----:B------:R-:W-:-:S03]  /*88600*/  FMUL R11, R2, R18 ;  /* 0x00000012020b7220 */ /* 0x000fc60000400000 */
[----:B------:R-:W3:Y:S04]  /*88610*/  LDL.LU R5, [R1+0x103c] ;  /* 0x00103c0001057983 */ /* 0x000ee80000300800 */
[----:B0-----:R0:W-:Y:S01]  /*88620*/  STL.64 [R1+0x5900], R26 ;  /* 0x0059001a01007387 */ /* 0x0011e20000100a00 */
[----:B------:R-:W-:Y:S03]  /*88630*/  HMMA.16816.F32.BF16 R8, R12, R16, R8 ;  /* 0x000000100c08723c */ /* 0x000fe60000041808 */
[----:B0-----:R-:W3:Y:S04]  /*88640*/  LDL.LU R26, [R1+0x1040] ;  /* 0x00104000011a7983 */ /* 0x001ee80000300800 */
[----:B------:R-:W3:Y:S04]  /*88650*/  LDL.LU R27, [R1+0x1044] ;  /* 0x00104400011b7983 */ /* 0x000ee80000300800 */
[----:B------:R2:W-:Y:S02]  /*88660*/  STL.64 [R1+0x58f8], R24 ;  /* 0x0058f81801007387 */ /* 0x0005e40000100a00 */
[----:B--2---:R-:W-:-:S02]  /*88670*/  MOV R24, R6 ;  /* 0x0000000600187202 */ /* 0x004fc40000000f00 */
[----:B------:R-:W2:Y:S01]  /*88680*/  LDL.LU R6, [R1+0x591c] ;  /* 0x00591c0001067983 */ /* 0x000ea20000300800 */
[----:B------:R-:W-:-:S03]  /*88690*/  MOV R25, R7 ;  /* 0x0000000700197202 */ /* 0x000fc60000000f00 */
[----:B------:R-:W2:Y:S04]  /*886a0*/  LDL.LU R7, [R1+0x5918] ;  /* 0x0059180001077983 */ /* 0x000ea80000300800 */
[----:B------:R-:W2:Y:S04]  /*886b0*/  LDL.LU.64 R18, [R1+0x5910] ;  /* 0x0059100001127983 */ /* 0x000ea80000300a00 */
[----:B------:R-:W2:Y:S04]  /*886c0*/  LDL.LU.64 R16, [R1+0x5908] ;  /* 0x0059080001107983 */ /* 0x000ea80000300a00 */
[----:B------:R-:W-:Y:S04]  /*886d0*/  STL.64 [R1+0xb0], R8 ;  /* 0x0000b00801007387 */ /* 0x000fe80000100a00 */
[----:B------:R4:W-:Y:S02]  /*886e0*/  STL.64 [R1+0xb8], R10 ;  /* 0x0000b80a01007387 */ /* 0x0009e40000100a00 */
[----:B----4-:R-:W-:-:S02]  /*886f0*/  FMUL R10, R2, R29 ;  /* 0x0000001d020a7220 */ /* 0x010fc40000400000 */
[----:B------:R-:W-:Y:S02]  /*88700*/  FMUL R11, R2, R4 ;  /* 0x00000004020b7220 */ /* 0x000fe40000400000 */
[C---:B---3--:R-:W-:Y:S02]  /*88710*/  FMUL R8, R0.reuse, R26 ;  /* 0x0000001a00087220 */ /* 0x048fe40000400000 */
[----:B------:R-:W-:-:S07]  /*88720*/  FMUL R9, R0, R27 ;  /* 0x0000001b00097220 */ /* 0x000fce0000400000 */
[----:B--2---:R-:W-:Y:S11]  /*88730*/  HMMA.16816.F32.BF16 R8, R12, R16, R8 ;  /* 0x000000100c08723c */ /* 0x004ff60000041808 */
[----:B------:R-:W-:Y:S11]  /*88740*/  @!UPT UIADD3 URZ, URZ, URZ, URZ ;  /* 0x0000003f3f3ff290 */ /* 0x000ff6000fffe03f */
[----:B------:R-:W-:Y:S01]  /*88750*/  @!UPT UIADD3 URZ, URZ, URZ, URZ ;  /* 0x0000003f3f3ff290 */ /* 0x000fe2000fffe03f */
[----:B------:R-:W-:Y:S04]  /*88760*/  STL [R1+0xa0], R8 ;  /* 0x0000a00801007387 */ /* 0x000fe80000100800 */
[----:B------:R-:W-:Y:S04]  /*88770*/  STL.64 [R1+0xa8], R10 ;  /* 0x0000a80a01007387 */ /* 0x000fe80000100a00 */
[----:B------:R0:W-:Y:S04]  /*88780*/  STL.64 [R1+0x58b0], R18 ;  /* 0x0058b01201007387 */ /* 0x0001e80000100a00 */
[----:B0-----:R-:W2:Y:S04]  /*88790*/  LDL R18, [R1+0x8] ;  /* 0x0000080001127983 */ /* 0x001ea80000100800 */
[----:B------:R-:W2:Y:S01]  /*887a0*/  LDL R19, [R1+0xc] ;  /* 0x00000c0001137983 */ /* 0x000ea20000100800 */
[----:B------:R-:W-:Y:S01]  /*887b0*/  MOV R4, R9 ;  /* 0x0000000900047202 */ /* 0x000fe20000000f00 */
[----:B------:R-:W-:-:S02]  /*887c0*/  FMUL R8, R0, R23 ;  /* 0x0000001700087220 */ /* 0x000fc40000400000 */
[----:B------:R-:W-:Y:S02]  /*887d0*/  FMUL R9, R0, R22 ;  /* 0x0000001600097220 */ /* 0x000fe40000400000 */
[C---:B------:R-:W-:Y:S02]  /*887e0*/  FMUL R10, R2.reuse, R21 ;  /* 0x00000015020a7220 */ /* 0x040fe40000400000 */
[----:B------:R-:W-:Y:S01]  /*887f0*/  FMUL R11, R2, R5 ;  /* 0x00000005020b7220 */ /* 0x000fe20000400000 */
[----:B--2---:R0:W-:Y:S06]  /*88800*/  STL.64 [R1+0x58c8], R18 ;  /* 0x0058c81201007387 */ /* 0x0041ec0000100a00 */
[----:B0-----:R-:W-:Y:S01]  /*88810*/  HMMA.16816.F32.BF16 R16, R12, R24, R8 ;  /* 0x000000180c10723c */ /* 0x001fe20000041808 */
[----:B------:R-:W-:Y:S11]  /*88820*/  STL [R1+0x51c8], R4 ;  /* 0x0051c80401007387 */ /* 0x000ff60000100800 */
[----:B------:R-:W-:Y:S11]  /*88830*/  @!UPT UIADD3 URZ, URZ, URZ, URZ ;  /* 0x0000003f3f3ff290 */ /* 0x000ff6000fffe03f */
[----:B------:R-:W-:Y:S01]  /*88840*/  STL [R1+0xd4], R17 ;  /* 0x0000d41101007387 */ /* 0x000fe20000100800 */
[----:B------:R-:W-:-:S03]  /*88850*/  MOV R5, R19 ;  /* 0x0000001300057202 */ /* 0x000fc60000000f00 */
[----:B------:R0:W-:Y:S04]  /*88860*/  STL [R1+0xd8], R18 ;  /* 0x0000d81201007387 */ /* 0x0001e80000100800 */
[----:B------:R-:W2:Y:S04]  /*88870*/  LDL R19, [R1+0x1c] ;  /* 0x00001c0001137983 */ /* 0x000ea80000100800 */
[----:B0-----:R-:W2:Y:S01]  /*88880*/  LDL R18, [R1+0x18] ;  /* 0x0000180001127983 */ /* 0x001ea20000100800 */
[----:B------:R-:W-:Y:S01]  /*88890*/  IMAD.MOV.U32 R4, RZ, RZ, R16 ;  /* 0x000000ffff047224 */ /* 0x000fe200078e0010 */
[----:B------:R-:W-:-:S02]  /*888a0*/  MOV R25, R3 ;  /* 0x0000000300197202 */ /* 0x000fc40000000f00 */
[----:B------:R-:W3:Y:S04]  /*888b0*/  LDL.LU R8, [R1+0x1020] ;  /* 0x0010200001087983 */ /* 0x000ee80000300800 */
[----:B------:R-:W4:Y:S04]  /*888c0*/  LDL.LU R9, [R1+0x1024] ;  /* 0x0010240001097983 */ /* 0x000f280000300800 */
[----:B------:R-:W3:Y:S04]  /*888d0*/  LDL.LU R10, [R1+0x1028] ;  /* 0x00102800010a7983 */ /* 0x000ee80000300800 */
[----:B------:R-:W3:Y:S04]  /*888e0*/  LDL.LU R3, [R1+0x102c] ;  /* 0x00102c0001037983 */ /* 0x000ee80000300800 */
[----:B--2---:R0:W-:Y:S04]  /*888f0*/  STL.64 [R1+0x58e0], R18 ;  /* 0x0058e01201007387 */ /* 0x0041e80000100a00 */
[----:B0-----:R-:W2:Y:S04]  /*88900*/  LDL.64 R18, [R1+0x28] ;  /* 0x0000280001127983 */ /* 0x001ea80000100a00 */
[----:B------:R-:W-:Y:S04]  /*88910*/  STL.64 [R1+0x58c0], R6 ;  /* 0x0058c00601007387 */ /* 0x000fe80000100a00 */
        /* <DEDUP_REMOVED lines=11> */
[----:B------:R-:W-:-:S03]  /*889d0*/  MOV R24, R20 ;  /* 0x0000001400187202 */ /* 0x000fc60000000f00 */
[----:B--2---:R-:W-:Y:S04]  /*889e0*/  STL.64 [R1+0x58f0], R6 ;  /* 0x0058f00601007387 */ /* 0x004fe80000100a00 */
[----:B------:R0:W-:Y:S04]  /*889f0*/  STL.64 [R1+0x58e8], R4 ;  /* 0x0058e80401007387 */ /* 0x0001e80000100a00 */
[----:B0-----:R-:W2:Y:S04]  /*88a00*/  LDL.LU R4, [R1+0xae0] ;  /* 0x000ae00001047983 */ /* 0x001ea80000300800 */
[----:B------:R-:W2:Y:S04]  /*88a10*/  LDL.LU R5, [R1+0xae4] ;  /* 0x000ae40001057983 */ /* 0x000ea80000300800 */
[----:B------:R-:W2:Y:S04]  /*88a20*/  LDL.LU R6, [R1+0xae8] ;  /* 0x000ae80001067983 */ /* 0x000ea80000300800 */
[----:B------:R-:W2:Y:S04]  /*88a30*/  LDL.LU R7, [R1+0xaec] ;  /* 0x000aec0001077983 */ /* 0x000ea80000300800 */
[----:B------:R-:W2:Y:S04]  /*88a40*/  LDL.LU R20, [R1+0xb50] ;  /* 0x000b500001147983 */ /* 0x000ea80000300800 */
[----:B------:R-:W2:Y:S04]  /*88a50*/  LDL.LU R21, [R1+0xb54] ;  /* 0x000b540001157983 */ /* 0x000ea80000300800 */
[----:B------:R-:W2:Y:S04]  /*88a60*/  LDL.LU R22, [R1+0xb58] ;  /* 0x000b580001167983 */ /* 0x000ea80000300800 */
[----:B------:R-:W2:Y:S01]  /*88a70*/  LDL.LU R23, [R1+0xb5c] ;  /* 0x000b5c0001177983 */ /* 0x000ea20000300800 */
[----:B---3--:R-:W-:-:S02]  /*88a80*/  FMUL R8, R0, R8 ;  /* 0x0000000800087220 */ /* 0x008fc40000400000 */
[----:B----4-:R-:W-:Y:S02]  /*88a90*/  FMUL R9, R0, R9 ;  /* 0x0000000900097220 */ /* 0x010fe40000400000 */
[C---:B------:R-:W-:Y:S02]  /*88aa0*/  FMUL R10, R2.reuse, R10 ;  /* 0x0000000a020a7220 */ /* 0x040fe40000400000 */
[----:B------:R-:W-:-:S07]  /*88ab0*/  FMUL R11, R2, R3 ;  /* 0x00000003020b7220 */ /* 0x000fce0000400000 */
[----:B------:R-:W-:Y:S01]  /*88ac0*/  HMMA.16816.F32.BF16 R12, R12, R24, R8 ;  /* 0x000000180c0c723c */ /* 0x000fe20000041808 */
[----:B--2---:R-:W-:Y:S04]  /*88ad0*/  STL.64 [R1+0x58a8], R22 ;  /* 0x0058a81601007387 */ /* 0x004fe80000100a00 */
[----:B------:R0:W-:Y:S04]  /*88ae0*/  STL.64 [R1+0x58a0], R20 ;  /* 0x0058a01401007387 */ /* 0x0001e80000100a00 */
[----:B0-----:R-:W2:Y:S04]  /*88af0*/  LDL.LU R20, [R1+0xb20] ;  /* 0x000b200001147983 */ /* 0x001ea80000300800 */
[----:B------:R-:W2:Y:S04]  /*88b00*/  LDL.LU R21, [R1+0xb24] ;  /* 0x000b240001157983 */ /* 0x000ea80000300800 */
[----:B------:R-:W2:Y:S04]  /*88b10*/  LDL.LU R22, [R1+0xb28] ;  /* 0x000b280001167983 */ /* 0x000ea80000300800 */
[----:B------:R-:W2:Y:S04]  /*88b20*/  LDL.LU R23, [R1+0xb2c] ;  /* 0x000b2c0001177983 */ /* 0x000ea80000300800 */
[----:B------:R-:W-:Y:S04]  /*88b30*/  STL [R1+0x2338], R0 ;  /* 0x0023380001007387 */ /* 0x000fe80000100800 */
[----:B------:R-:W-:Y:S04]  /*88b40*/  STL [R1+0x233c], R2 ;  /* 0x00233c0201007387 */ /* 0x000fe80000100800 */
[----:B------:R-:W3:Y:S04]  /*88b50*/  LDL.LU.64 R26, [R1+0x5900] ;  /* 0x00590000011a7983 */ /* 0x000ee80000300a00 */
[----:B------:R-:W3:Y:S04]  /*88b60*/  LDL.LU.64 R24, [R1+0x58f8] ;  /* 0x0058f80001187983 */ /* 0x000ee80000300a00 */
[----:B------:R-:W4:Y:S04]  /*88b70*/  LDL.LU R8, [R1+0xab0] ;  /* 0x000ab00001087983 */ /* 0x000f280000300800 */
[----:B------:R-:W-:Y:S04]  /*88b80*/  STL.64 [R1+0x90], R12 ;  /* 0x0000900c01007387 */ /* 0x000fe80000100a00 */
[----:B------:R0:W-:Y:S04]  /*88b90*/  STL.64 [R1+0x98], R14 ;  /* 0x0000980e01007387 */ /* 0x0001e80000100a00 */
[----:B------:R-:W4:Y:S04]  /*88ba0*/  LDL.LU R9, [R1+0xab4] ;  /* 0x000ab40001097983 */ /* 0x000f280000300800 */
[----:B------:R-:W4:Y:S04]  /*88bb0*/  LDL.LU R10, [R1+0xab8] ;  /* 0x000ab800010a7983 */ /* 0x000f280000300800 */
[----:B------:R-:W4:Y:S04]  /*88bc0*/  LDL.LU R11, [R1+0xabc] ;  /* 0x000abc00010b7983 */ /* 0x000f280000300800 */
[----:B0-----:R-:W2:Y:S01]  /*88bd0*/  LDL.64 R14, [R1+0x58] ;  /* 0x00005800010e7983 */ /* 0x001ea20000100a00 */
[----:B------:R-:W-:Y:S01]  /*88be0*/  IMAD.MOV.U32 R2, RZ, RZ, R18 ;  /* 0x000000ffff027224 */ /* 0x000fe200078e0012 */
[----:B------:R-:W-:Y:S01]  /*88bf0*/  MOV R0, R19 ;  /* 0x0000001300007202 */ /* 0x000fe20000000f00 */
[C---:B---3--:R-:W-:Y:S11]  /*88c00*/  HMMA.16816.F32.BF16 R4, R24.reuse, R18, R4 ;  /* 0x000000121804723c */ /* 0x048ff60000041804 */
[----:B------:R-:W-:Y:S11]  /*88c10*/  @!UPT UIADD3 URZ, URZ, URZ, URZ ;  /* 0x0000003f3f3ff290 */ /* 0x000ff6000fffe03f */
[----:B------:R-:W-:Y:S01]  /*88c20*/  @!UPT UIADD3 URZ, URZ, URZ, URZ ;  /* 0x0000003f3f3ff290 */ /* 0x000fe2000fffe03f */
[----:B------:R-:W-:Y:S04]  /*88c30*/  STL.64 [R1+0xc0], R4 ;  /* 0x0000c00401007387 */ /* 0x000fe80000100a00 */
[----:B------:R0:W-:Y:S04]  /*88c40*/  STL.64 [R1+0xc8], R6 ;  /* 0x0000c80601007387 */ /* 0x0001e80000100a00 */
[----:B0-----:R-:W3:Y:S04]  /*88c50*/  LDL.LU.64 R6, [R1+0x58f0] ;  /* 0x0058f00001067983 */ /* 0x001ee80000300a00 */
[----:B------:R-:W3:Y:S04]  /*88c60*/  LDL.LU.64 R4, [R1+0x58e8] ;  /* 0x0058e80001047983 */ /* 0x000ee80000300a00 */
[----:B------:R-:W3:Y:S02]  /*88c70*/  LDL.LU.64 R18, [R1+0x58e0] ;  /* 0x0058e00001127983 */ /* 0x000ee40000300a00 */
[C---:B---3--:R-:W-:Y:S02]  /*88c80*/  HMMA.16816.F32.BF16 R16, R24.reuse, R18, R4 ;  /* 0x000000121810723c */ /* 0x048fe40000041804 */
[----:B------:R-:W3:Y:S04]  /*88c90*/  LDL.LU.64 R6, [R1+0x58d8] ;  /* 0x0058d80001067983 */ /* 0x000ee80000300a00 */
[----:B------:R-:W3:Y:S11]  /*88ca0*/  LDL.LU.64 R4, [R1+0x58d0] ;  /* 0x0058d00001047983 */ /* 0x000ef60000300a00 */
[----:B------:R-:W-:Y:S06]  /*88cb0*/  @!UPT UIADD3 URZ, URZ, URZ, URZ ;  /* 0x0000003f3f3ff290 */ /* 0x000fec000fffe03f */
[----:B------:R-:W-:Y:S04]  /*88cc0*/  STL.64 [R1+0xf0], R16 ;  /* 0x0000f01001007387 */ /* 0x000fe80000100a00 */
[----:B------:R0:W-:Y:S04]  /*88cd0*/  STL.64 [R1+0xf8], R18 ;  /* 0x0000f81201007387 */ /* 0x0001e80000100a00 */
[----:B0-----:R-:W3:Y:S02]  /*88ce0*/  LDL.LU.64 R18, [R1+0x58c8] ;  /* 0x0058c80001127983 */ /* 0x001ee40000300a00 */
[C---:B---3--:R-:W-:Y:S02]  /*88cf0*/  HMMA.16816.F32.BF16 R16, R24.reuse, R18, R4 ;  /* 0x000000121810723c */ /* 0x048fe40000041804 */
[----:B------:R-:W4:Y:S04]  /*88d00*/  LDL.LU.64 R6, [R1+0x58c0] ;  /* 0x0058c00001067983 */ /* 0x000f280000300a00 */
[----:B------:R-:W3:Y:S11]  /*88d10*/  LDL.LU.64 R4, [R1+0x58b8] ;  /* 0x0058b80001047983 */ /* 0x000ef60000300a00 */
[----:B------:R-:W-:Y:S06]  /*88d20*/  @!UPT UIADD3 URZ, URZ, URZ, URZ ;  /* 0x0000003f3f3ff290 */ /* 0x000fec000fffe03f */
[----:B------:R-:W-:Y:S04]  /*88d30*/  STL.64 [R1+0x120], R16 ;  /* 0x0001201001007387 */ /* 0x000fe80000100a00 */
[----:B------:R0:W-:Y:S04]  /*88d40*/  STL.64 [R1+0x128], R18 ;  /* 0x0001281201007387 */ /* 0x0001e80000100a00 */
[----:B0-----:R-:W2:Y:S01]  /*88d50*/  LDL.LU.64 R18, [R1+0x58b0] ;  /* 0x0058b00001127983 */ /* 0x001ea20000300a00 */
[C---:B----4-:R-:W-:Y:S03]  /*88d60*/  HMMA.16816.F32.BF16 R8, R24.reuse, R6, R8 ;  /* 0x000000061808723c */ /* 0x050fe60000041808 */
[----:B------:R-:W-:Y:S04]  /*88d70*/  STL.64 [R1+0x5868], R6 ;  /* 0x0058680601007387 */ /* 0x000fe80000100a00 */
[----:B---3--:R0:W-:Y:S11]  /*88d80*/  STL.64 [R1+0x5860], R4 ;  /* 0x0058600401007387 */ /* 0x0081f60000100a00 */
[----:B------:R-:W-:Y:S05]  /*88d90*/  @!UPT UIADD3 URZ, URZ, URZ, URZ ;  /* 0x0000003f3f3ff290 */ /* 0x000fea000fffe03f */
[----:B------:R-:W-:Y:S04]  /*88da0*/  STL.64 [R1+0x110], R8 ;  /* 0x0001100801007387 */ /* 0x000fe80000100a00 */
[----:B------:R-:W-:Y:S04]  /*88db0*/  STL.64 [R1+0x118], R10 ;  /* 0x0001180a01007387 */ /* 0x000fe80000100a00 */
[----:B0-----:R-:W3:Y:S04]  /*88dc0*/  LDL.LU R4, [R1+0xb00] ;  /* 0x000b000001047983 */ /* 0x001ee80000300800 */
[----:B------:R-:W3:Y:S04]  /*88dd0*/  LDL.LU R5, [R1+0xb04] ;  /* 0x000b040001057983 */ /* 0x000ee80000300800 */
[----:B------:R-:W3:Y:S04]  /*88de0*/  LDL.LU R6, [R1+0xb08] ;  /* 0x000b080001067983 */ /* 0x000ee80000300800 */
[----:B------:R-:W3:Y:S01]  /*88df0*/  LDL.LU R7, [R1+0xb0c] ;  /* 0x000b0c0001077983 */ /* 0x000ee20000300800 */
[----:B--2---:R-:W-:Y:S01]  /*88e00*/  MOV R3, R15 ;  /* 0x0000000f00037202 */ /* 0x004fe20000000f00 */
[C---:B------:R-:W-:Y:S02]  /*88e10*/  HMMA.16816.F32.BF16 R20, R24.reuse, R18, R20 ;  /* 0x000000121814723c */ /* 0x040fe40000041814 */
[----:B------:R-:W-:Y:S06]  /*88e20*/  LDSM.16.M88.4 R8, [R28+0x61000] ;  /* 0x061000001c08783b */ /* 0x000fec0000000200 */
[----:B---3--:R-:W-:Y:S11]  /*88e30*/  HMMA.16816.F32.BF16 R4, R24, R14, R4 ;  /* 0x0000000e1804723c */ /* 0x008ff60000041804 */
[----:B------:R-:W-:Y:S11]  /*88e40*/  @!UPT UIADD3 URZ, URZ, URZ, URZ ;  /* 0x0000003f3f3ff290 */ /* 0x000ff6000fffe03f */
[----:B------:R-:W-:Y:S01]  /*88e50*/  @!UPT UIADD3 URZ, URZ, URZ, URZ ;  /* 0x0000003f3f3ff290 */ /* 0x000fe2000fffe03f */
[----:B------:R0:W-:Y:S02]  /*88e60*/  STL.64 [R1+0x140], R4 ;  /* 0x0001400401007387 */ /* 0x0001e40000100a00 */
[----:B0-----:R-:W-:Y:S02]  /*88e70*/  MOV R4, R14 ;  /* 0x0000000e00047202 */ /* 0x001fe40000000f00 */
[----:B------:R-:W0:Y:S04]  /*88e80*/  LDSM.16.M88.4 R12, [R28+0x62000] ;  /* 0x062000001c0c783b */ /* 0x000e280000000200 */
[----:B------:R-:W-:Y:S04]  /*88e90*/  STL.64 [R1+0x148], R6 ;  /* 0x0001480601007387 */ /* 0x000fe80000100a00 */
[----:B0-----:R0:W-:Y:S04]  /*88ea0*/  STL.64 [R1+0x5818], R14 ;  /* 0x0058180e01007387 */ /* 0x0011e80000100a00 */
[----:B------:R-:W-:Y:S04]  /*88eb0*/  STL.64 [R1+0x5810], R12 ;  /* 0x0058100c01007387 */ /* 0x000fe80000100a00 */
[----:B0-----:R-:W2:Y:S04]  /*88ec0*/  LDL.64 R14, [R1+0x38] ;  /* 0x00003800010e7983 */ /* 0x001ea80000100a00 */
[----:B------:R-:W-:Y:S04]  /*88ed0*/  STL.64 [R1+0x150], R20 ;  /* 0x0001501401007387 */ /* 0x000fe80000100a00 */
[----:B------:R0:W-:Y:S04]  /*88ee0*/  STL.64 [R1+0x158], R22 ;  /* 0x0001581601007387 */ /* 0x0001e80000100a00 */
[----:B0-----:R-:W3:Y:S04]  /*88ef0*/  LDL.LU.64 R22, [R1+0x58a8] ;  /* 0x0058a80001167983 */ /* 0x001ee80000300a00 */
[----:B------:R-:W3:Y:S01]  /*88f00*/  LDL.LU.64 R20, [R1+0x58a0] ;  /* 0x0058a00001147983 */ /* 0x000ee20000300a00 */
[----:B------:R-:W-:Y:S01]  /*88f10*/  IMAD.MOV.U32 R6, RZ, RZ, R18 ;  /* 0x000000ffff067224 */ /* 0x000fe200078e0012 */
[----:B------:R-:W-:-:S02]  /*88f20*/  MOV R5, R19 ;  /* 0x0000001300057202 */ /* 0x000fc40000000f00 */
[----:B------:R-:W0:Y:S04]  /*88f30*/  LDSM.16.M88.4 R16, [R28+0x63000] ;  /* 0x063000001c10783b */ /* 0x000e280000000200 */
[----:B0-----:R0:W-:Y:S04]  /*88f40*/  STL.64 [R1+0x57a0], R18 ;  /* 0x0057a01201007387 */ /* 0x0011e80000100a00 */
[----:B------:R-:W-:Y:S04]  /*88f50*/  STL.64 [R1+0x5798], R16 ;  /* 0x0057981001007387 */ /* 0x000fe80000100a00 */
[----:B0-----:R-:W4:Y:S04]  /*88f60*/  LDL.64 R18, [R1+0x68] ;  /* 0x0000680001127983 */ /* 0x001f280000100a00 */
[----:B--2---:R0:W-:Y:S04]  /*88f70*/  STL.64 [R1+0x5828], R14 ;  /* 0x0058280e01007387 */ /* 0x0041e80000100a00 */
[----:B------:R-:W2:Y:S01]  /*88f80*/  LDL.LU R12, [R1+0xb40] ;  /* 0x000b4000010c7983 */ /* 0x000ea20000300800 */
[C---:B---3--:R-:W-:Y:S11]  /*88f90*/  HMMA.16816.F32.BF16 R20, R24.reuse, R14, R20 ;  /* 0x0000000e1814723c */ /* 0x048ff60000041814 */
[----:B------:R-:W-:Y:S11]  /*88fa0*/  @!UPT UIADD3 URZ, URZ, URZ, URZ ;  /* 0x0000003f3f3ff290 */ /* 0x000ff6000fffe03f */
[----:B------:R-:W-:Y:S01]  /*88fb0*/  @!UPT UIADD3 URZ, URZ, URZ, URZ ;  /* 0x0000003f3f3ff290 */ /* 0x000fe2000fffe03f */
[----:B------:R-:W-:Y:S04]  /*88fc0*/  STL.64 [R1+0x180], R20 ;  /* 0x0001801401007387 */ /* 0x000fe80000100a00 */
[----:B------:R-:W-:Y:S04]  /*88fd0*/  STL.64 [R1+0x188], R22 ;  /* 0x0001881601007387 */ /* 0x000fe80000100a00 */
[----:B------:R-:W2:Y:S04]  /*88fe0*/  LDL.LU R13, [R1+0xb44] ;  /* 0x000b4400010d7983 */ /* 0x000ea80000300800 */
[----:B0-----:R-:W2:Y:S04]  /*88ff0*/  LDL.LU R14, [R1+0xb48] ;  /* 0x000b4800010e7983 */ /* 0x001ea80000300800 */
[----:B------:R-:W2:Y:S04]  /*89000*/  LDL.LU R15, [R1+0xb4c] ;  /* 0x000b4c00010f7983 */ /* 0x000ea80000300800 */
[----:B------:R-:W0:Y:S04]  /*89010*/  LDSM.16.M88.4 R20, [R28+0x64000] ;  /* 0x064000001c14783b */ /* 0x000e280000000200 */
[----:B0-----:R-:W-:Y:S04]  /*89020*/  STL.64 [R1+0x5720], R22 ;  /* 0x0057201601007387 */ /* 0x001fe80000100a00 */
[----:B------:R2:W-:Y:S01]  /*89030*/  STL.64 [R1+0x5718], R20 ;  /* 0x0057181401007387 */ /* 0x0005e20000100a00 */
[----:B----4-:R-:W-:Y:S01]  /*89040*/  MOV R7, R19 ;  /* 0x0000001300077202 */ /* 0x010fe20000000f00 */
[----:B--2---:R-:W-:Y:S02]  /*89050*/  HMMA.16816.F32.BF16 R20, R24, R18, R12 ;  /* 0x000000121814723c */ /* 0x004fe4000004180c */
[----:B------:R-:W0:Y:S05]  /*89060*/  LDSM.16.M88.4 R24, [R28+0x65000] ;  /* 0x065000001c18783b */ /* 0x000e2a0000000200 */
[----:B------:R-:W-:Y:S11]  /*89070*/  MOV R12, R18 ;  /* 0x00000012000c7202 */ /* 0x000ff60000000f00 */
[----:B------:R-:W-:Y:S05]  /*89080*/  @!UPT UIADD3 URZ, URZ, URZ, URZ ;  /* 0x0000003f3f3ff290 */ /* 0x000fea000fffe03f */
[----:B------:R-:W-:Y:S04]  /*89090*/  STL.64 [R1+0x170], R20 ;  /* 0x0001701401007387 */ /* 0x000fe80000100a00 */
[----:B------:R-:W-:Y:S04]  /*890a0*/  STL.64 [R1+0x178], R22 ;  /* 0x0001781601007387 */ /* 0x000fe80000100a00 */
[----:B0-----:R0:W-:Y:S04]  /*890b0*/  STL.64 [R1+0x56a8], R26 ;  /* 0x0056a81a01007387 */ /* 0x0011e80000100a00 */
[----:B------:R1:W-:Y:S01]  /*890c0*/  STL.64 [R1+0x56a0], R24 ;  /* 0x0056a01801007387 */ /* 0x0003e20000100a00 */
[----:B0-----:R-:W-:Y:S01]  /*890d0*/  IMAD.MOV.U32 R26, RZ, RZ, R12 ;  /* 0x000000ffff1a7224 */ /* 0x001fe200078e000c */
[----:B------:R-:W-:-:S05]  /*890e0*/  MOV R27, R7 ;  /* 0x00000007001b7202 */ /* 0x000fca0000000f00 */
[----:B------:R0:W-:Y:S04]  /*890f0*/  STL.64 [R1+0x5820], R26 ;  /* 0x0058201a01007387 */ /* 0x0001e80000100a00 */
[----:B------:R-:W2:Y:S04]  /*89100*/  LDL.LU R16, [R1+0xa30] ;  /* 0x000a300001107983 */ /* 0x000ea80000300800 */
[----:B------:R-:W2:Y:S04]  /*89110*/  LDL.LU R17, [R1+0xa34] ;  /* 0x000a340001117983 */ /* 0x000ea80000300800 */
[----:B------:R-:W3:Y:S04]  /*89120*/  LDL.LU R18, [R1+0xa38] ;  /* 0x000a380001127983 */ /* 0x000ee80000300800 */
[----:B------:R-:W3:Y:S04]  /*89130*/  LDL.LU R19, [R1+0xa3c] ;  /* 0x000a3c0001137983 */ /* 0x000ee80000300800 */
[----:B-1----:R-:W4:Y:S04]  /*89140*/  LDL.LU R24, [R1+0xa80] ;  /* 0x000a800001187983 */ /* 0x002f280000300800 */
[----:B------:R-:W4:Y:S04]  /*89150*/  LDL.LU R25, [R1+0xa84] ;  /* 0x000a840001197983 */ /* 0x000f280000300800 */
[----:B0-----:R-:W2:Y:S04]  /*89160*/  LDL.LU R26, [R1+0xa88] ;  /* 0x000a8800011a7983 */ /* 0x001ea80000300800 */
[----:B------:R-:W2:Y:S01]  /*89170*/  LDL.LU R27, [R1+0xa8c] ;  /* 0x000a8c00011b7983 */ /* 0x000ea20000300800 */
[----:B------:R-:W-:-:S02]  /*89180*/  MOV R14, R6 ;  /* 0x00000006000e7202 */ /* 0x000fc40000000f00 */
[----:B------:R-:W-:Y:S01]  /*89190*/  MOV R15, R5 ;  /* 0x00000005000f7202 */ /* 0x000fe20000000f00 */
[----:B--2---:R-:W-:Y:S04]  /*891a0*/  STL.64 [R1+0x5838], R26 ;  /* 0x0058381a01007387 */ /* 0x004fe80000100a00 */
[----:B----4-:R0:W-:Y:S04]  /*891b0*/  STL.64 [R1+0x5830], R24 ;  /* 0x0058301801007387 */ /* 0x0101e80000100a00 */
[----:B------:R-:W-:Y:S04]  /*891c0*/  STL.64 [R1+0x5840], R14 ;  /* 0x0058400e01007387 */ /* 0x000fe80000100a00 */
[----:B0-----:R-:W2:Y:S04]  /*891d0*/  LDL.LU R24, [R1+0xa90] ;  /* 0x000a900001187983 */ /* 0x001ea80000300800 */
[----:B------:R-:W2:Y:S04]  /*891e0*/  LDL.LU R25, [R1+0xa94] ;  /* 0x000a940001197983 */ /* 0x000ea80000300800 */
[----:B------:R-:W4:Y:S04]  /*891f0*/  LDL.LU R26, [R1+0xa98] ;  /* 0x000a9800011a7983 */ /* 0x000f280000300800 */
[----:B------:R-:W4:Y:S04]  /*89200*/  LDL.LU R27, [R1+0xa9c] ;  /* 0x000a9c00011b7983 */ /* 0x000f280000300800 */
[----:B----4-:R-:W-:Y:S04]  /*89210*/  STL.64 [R1+0x5850], R26 ;  /* 0x0058501a01007387 */ /* 0x010fe80000100a00 */
[----:B--2---:R-:W-:Y:S04]  /*89220*/  STL.64 [R1+0x5848], R24 ;  /* 0x0058481801007387 */ /* 0x004fe80000100a00 */
[----:B------:R-:W2:Y:S04]  /*89230*/  LDL.64 R6, [R1+0x8] ;  /* 0x0000080001067983 */ /* 0x000ea80000100a00 */
[----:B--2---:R0:W-:Y:S04]  /*89240*/  STL.64 [R1+0x5880], R6 ;  /* 0x0058800601007387 */ /* 0x0041e80000100a00 */
[----:B0-----:R-:W2:Y:S01]  /*89250*/  LDL.64 R6, [R1+0x18] ;  /* 0x0000180001067983 */ /* 0x001ea20000100a00 */
[----:B------:R-:W-:Y:S01]  /*89260*/  IMAD.MOV.U32 R14, RZ, RZ, R4 ;  /* 0x000000ffff0e7224 */ /* 0x000fe200078e0004 */
[----:B------:R-:W-:-:S02]  /*89270*/  MOV R15, R3 ;  /* 0x00000003000f7202 */ /* 0x000fc40000000f00 */
[----:B--2---:R0:W-:Y:S04]  /*89280*/  STL.64 [R1+0x5898], R6 ;  /* 0x0058980601007387 */ /* 0x0041e80000100a00 */
[----:B------:R-:W2:Y:S04]  /*89290*/  LDL.LU R4, [R1+0xb60] ;  /* 0x000b600001047983 */ /* 0x000ea80000300800 */
[----:B------:R-:W2:Y:S04]  /*892a0*/  LDL.LU R5, [R1+0xb64] ;  /* 0x000b640001057983 */ /* 0x000ea80000300800 */
[----:B0-----:R-:W2:Y:S04]  /*892b0*/  LDL.LU R6, [R1+0xb68] ;  /* 0x000b680001067983 */ /* 0x001ea80000300800 */
[----:B------:R-:W2:Y:S04]  /*892c0*/  LDL.LU R7, [R1+0xb6c] ;  /* 0x000b6c0001077983 */ /* 0x000ea80000300800 */
[----:B------:R0:W-:Y:S04]  /*892d0*/  STL.64 [R1+0x5858], R14 ;  /* 0x0058580e01007387 */ /* 0x0001e80000100a00 */
[----:B------:R-:W4:Y:S04]  /*892e0*/  LDL.LU R12, [R1+0xaf0] ;  /* 0x000af000010c7983 */ /* 0x000f280000300800 */
[----:B------:R-:W4:Y:S04]  /*892f0*/  LDL.LU R13, [R1+0xaf4] ;  /* 0x000af400010d7983 */ /* 0x000f280000300800 */
[----:B0-----:R-:W2:Y:S04]  /*89300*/  LDL.LU R14, [R1+0xaf8] ;  /* 0x000af800010e7983 */ /* 0x001ea80000300800 */
[----:B------:R-:W2:Y:S04]  /*89310*/  LDL.LU R15, [R1+0xafc] ;  /* 0x000afc00010f7983 */ /* 0x000ea80000300800 */
[----:B--2---:R-:W-:Y:S04]  /*89320*/  STL.64 [R1+0x5878], R14 ;  /* 0x0058780e01007387 */ /* 0x004fe80000100a00 */
[----:B----4-:R0:W-:Y:S04]  /*89330*/  STL.64 [R1+0x5870], R12 ;  /* 0x0058700c01007387 */ /* 0x0101e80000100a00 */
        /* <DEDUP_REMOVED lines=12> */
[----:B------:R-:W4:Y:S04]  /*89400*/  LDL.LU R26, [R1+0xaa8] ;  /* 0x000aa800011a7983 */ /* 0x000f280000300800 */
[----:B------:R-:W4:Y:S04]  /*89410*/  LDL.LU R27, [R1+0xaac] ;  /* 0x000aac00011b7983 */ /* 0x000f280000300800 */
[----:B------:R-:W2:Y:S04]  /*89420*/  LDL.LU R20, [R1+0xa70] ;  /* 0x000a700001147983 */ /* 0x000ea80000300800 */
[----:B------:R-:W2:Y:S04]  /*89430*/  LDL.LU R21, [R1+0xa74] ;  /* 0x000a740001157983 */ /* 0x000ea80000300800 */
[----:B------:R-:W2:Y:S04]  /*89440*/  LDL.LU R22, [R1+0xa78] ;  /* 0x000a780001167983 */ /* 0x000ea80000300800 */
[----:B------:R-:W2:Y:S04]  /*89450*/  LDL.LU R23, [R1+0xa7c] ;  /* 0x000a7c0001177983 */ /* 0x000ea80000300800 */
[----:B---3--:R0:W-:Y:S04]  /*89460*/  STL.64 [R1+0x57e8], R18 ;  /* 0x0057e81201007387 */ /* 0x0081e80000100a00 */
[----:B------:R1:W-:Y:S01]  /*89470*/  STL.64 [R1+0x57e0], R16 ;  /* 0x0057e01001007387 */ /* 0x0003e20000100a00 */
[----:B0-----:R-:W-:-:S02]  /*89480*/  MOV R18, R2 ;  /* 0x0000000200127202 */ /* 0x001fc40000000f00 */
[----:B------:R-:W-:-:S07]  /*89490*/  MOV R19, R0 ;  /* 0x0000000000137202 */ /* 0x000fce0000000f00 */
[C---:B-1----:R-:W-:Y:S01]  /*894a0*/  HMMA.16816.F32.BF16 R16, R8.reuse, R18, R4 ;  /* 0x000000120810723c */ /* 0x042fe20000041804 */
[----:B------:R-:W2:Y:S11]  /*894b0*/  LDL.LU.64 R6, [R1+0x5898] ;  /* 0x0058980001067983 */ /* 0x000eb60000300a00 */
[----:B------:R-:W-:Y:S11]  /*894c0*/  @!UPT UIADD3 URZ, URZ, URZ, URZ ;  /* 0x0000003f3f3ff290 */ /* 0x000ff6000fffe03f */
[----:B------:R0:W-:Y:S01]  /*894d0*/  STL.64 [R1+0xc50], R16 ;  /* 0x000c501001007387 */ /* 0x0001e20000100a00 */
[----:B------:R-:W-:Y:S01]  /*894e0*/  IMAD.MOV.U32 R29, RZ, RZ, R18 ;  /* 0x000000ffff1d7224 */ /* 0x000fe200078e0012 */
[----:B------:R-:W-:Y:S02]  /*894f0*/  MOV R3, R19 ;  /* 0x0000001300037202 */ /* 0x000fe40000000f00 */
[----:B0-----:R-:W3:Y:S04]  /*89500*/  LDL.LU R16, [R1+0xa50] ;  /* 0x000a500001107983 */ /* 0x001ee80000300800 */
[----:B------:R-:W3:Y:S04]  /*89510*/  LDL.LU R17, [R1+0xa54] ;  /* 0x000a540001117983 */ /* 0x000ee80000300800 */
[----:B------:R-:W3:Y:S04]  /*89520*/  LDL.LU R18, [R1+0xa58] ;  /* 0x000a580001127983 */ /* 0x000ee80000300800 */
[----:B------:R-:W3:Y:S01]  /*89530*/  LDL.LU R19, [R1+0xa5c] ;  /* 0x000a5c0001137983 */ /* 0x000ee20000300800 */
[----:B--2---:R-:W-:Y:S01]  /*89540*/  HMMA.16816.F32.BF16 R12, R8, R6, R12 ;  /* 0x00000006080c723c */ /* 0x004fe2000004180c */
[----:B------:R-:W-:-:S02]  /*89550*/  MOV R2, R6 ;  /* 0x0000000600027202 */ /* 0x000fc40000000f00 */
[----:B------:R-:W-:Y:S01]  /*89560*/  MOV R0, R7 ;  /* 0x0000000700007202 */ /* 0x000fe20000000f00 */
[----:B---3--:R0:W-:Y:S04]  /*89570*/  STL.64 [R1+0x57f8], R18 ;  /* 0x0057f81201007387 */ /* 0x0081e80000100a00 */
[----:B------:R-:W-:Y:S04]  /*89580*/  STL.64 [R1+0x57f0], R16 ;  /* 0x0057f01001007387 */ /* 0x000fe80000100a00 */
[----:B0-----:R-:W2:Y:S04]  /*89590*/  LDL.64 R18, [R1+0x28] ;  /* 0x0000280001127983 */ /* 0x001ea80000100a00 */
[----:B------:R-:W-:Y:S04]  /*895a0*/  STL [R1+0x5200], R3 ;  /* 0x0052000301007387 */ /* 0x000fe80000100800 */
[----:B------:R-:W-:Y:S04]  /*895b0*/  STL [R1+0x5100], R29 ;  /* 0x0051001d01007387 */ /* 0x000fe80000100800 */
[----:B------:R-:W-:Y:S04]  /*895c0*/  STL.64 [R1+0xc40], R12 ;  /* 0x000c400c01007387 */ /* 0x000fe80000100a00 */
[----:B------:R0:W-:Y:S04]  /*895d0*/  STL.64 [R1+0xc48], R14 ;  /* 0x000c480e01007387 */ /* 0x0001e80000100a00 */
[----:B0-----:R-:W3:Y:S04]  /*895e0*/  LDL.LU.64 R14, [R1+0x5890] ;  /* 0x00589000010e7983 */ /* 0x001ee80000300a00 */
[----:B------:R-:W3:Y:S04]  /*895f0*/  LDL.LU.64 R12, [R1+0x5888] ;  /* 0x00588800010c7983 */ /* 0x000ee80000300a00 */
[----:B------:R-:W3:Y:S02]  /*89600*/  LDL.LU.64 R6, [R1+0x5880] ;  /* 0x0058800001067983 */ /* 0x000ee40000300a00 */
[C---:B---3--:R-:W-:Y:S01]  /*89610*/  HMMA.16816.F32.BF16 R12, R8.reuse, R6, R12 ;  /* 0x00000006080c723c */ /* 0x048fe2000004180c */
[----:B------:R-:W-:Y:S01]  /*89620*/  IMAD.MOV.U32 R29, RZ, RZ, R6 ;  /* 0x000000ffff1d7224 */ /* 0x000fe200078e0006 */
[----:B------:R-:W-:Y:S11]  /*89630*/  MOV R17, R7 ;  /* 0x0000000700117202 */ /* 0x000ff60000000f00 */
[----:B------:R-:W-:Y:S10]  /*89640*/  @!UPT UIADD3 URZ, URZ, URZ, URZ ;  /* 0x0000003f3f3ff290 */ /* 0x000ff4000fffe03f */
[----:B------:R-:W-:Y:S04]  /*89650*/  STL.64 [R1+0x450], R12 ;  /* 0x0004500c01007387 */ /* 0x000fe80000100a00 */
[----:B------:R0:W-:Y:S04]  /*89660*/  STL.64 [R1+0x458], R14 ;  /* 0x0004580e01007387 */ /* 0x0001e80000100a00 */
[----:B0-----:R-:W3:Y:S04]  /*89670*/  LDL.LU.64 R14, [R1+0x5878] ;  /* 0x00587800010e7983 */ /* 0x001ee80000300a00 */
[----:B------:R-:W3:Y:S04]  /*89680*/  LDL.LU.64 R12, [R1+0x5870] ;  /* 0x00587000010c7983 */ /* 0x000ee80000300a00 */
[----:B------:R-:W3:Y:S04]  /*89690*/  LDL.LU.64 R6, [R1+0x5868] ;  /* 0x0058680001067983 */ /* 0x000ee80000300a00 */
[----:B------:R-:W2:Y:S01]  /*896a0*/  LDL.LU.64 R4, [R1+0x5860] ;  /* 0x0058600001047983 */ /* 0x000ea20000300a00 */
[C---:B---3--:R-:W-:Y:S11]  /*896b0*/  HMMA.16816.F32.BF16 R12, R8.reuse, R6, R12 ;  /* 0x00000006080c723c */ /* 0x048ff6000004180c */
[----:B------:R-:W-:Y:S11]  /*896c0*/  @!UPT UIADD3 URZ, URZ, URZ, URZ ;  /* 0x0000003f3f3ff290 */ /* 0x000ff6000fffe03f */
[----:B------:R-:W-:Y:S01]  /*896d0*/  @!UPT UIADD3 URZ, URZ, URZ, URZ ;  /* 0x0000003f3f3ff290 */ /* 0x000fe2000fffe03f */
[----:B------:R-:W-:Y:S04]  /*896e0*/  STL.64 [R1+0x440], R12 ;  /* 0x0004400c01007387 */ /* 0x000fe80000100a00 */
[----:B------:R0:W-:Y:S04]  /*896f0*/  STL.64 [R1+0x448], R14 ;  /* 0x0004480e01007387 */ /* 0x0001e80000100a00 */
[----:B0-----:R-:W4:Y:S04]  /*89700*/  LDL.LU.64 R14, [R1+0x5858] ;  /* 0x00585800010e7983 */ /* 0x001f280000300a00 */
[----:B------:R-:W-:Y:S04]  /*89710*/  STL.64 [R1+0x5808], R6 ;  /* 0x0058080601007387 */ /* 0x000fe80000100a00 */
[----:B--2---:R0:W-:Y:S04]  /*89720*/  STL.64 [R1+0x5800], R4 ;  /* 0x0058000401007387 */ /* 0x0041e80000100a00 */
[----:B0-----:R-:W2:Y:S04]  /*89730*/  LDL.LU R4, [R1+0xa60] ;  /* 0x000a600001047983 */ /* 0x001ea80000300800 */
[----:B------:R-:W2:Y:S04]  /*89740*/  LDL.LU R5, [R1+0xa64] ;  /* 0x000a640001057983 */ /* 0x000ea80000300800 */
[----:B------:R-:W2:Y:S04]  /*89750*/  LDL.LU R6, [R1+0xa68] ;  /* 0x000a680001067983 */ /* 0x000ea80000300800 */
[----:B------:R-:W2:Y:S01]  /*89760*/  LDL.LU R7, [R1+0xa6c] ;  /* 0x000a6c0001077983 */ /* 0x000ea20000300800 */
[C---:B----4-:R-:W-:Y:S03]  /*89770*/  HMMA.16816.F32.BF16 R12, R8.reuse, R14, R24 ;  /* 0x0000000e080c723c */ /* 0x050fe60000041818 */
[----:B------:R-:W3:Y:S04]  /*89780*/  LDL.LU.64 R26, [R1+0x5850] ;  /* 0x00585000011a7983 */ /* 0x000ee80000300a00 */
[----:B------:R-:W3:Y:S11]  /*89790*/  LDL.LU.64 R24, [R1+0x5848] ;  /* 0x0058480001187983 */ /* 0x000ef60000300a00 */
[----:B------:R-:W-:Y:S05]  /*897a0*/  @!UPT UIADD3 URZ, URZ, URZ, URZ ;  /* 0x0000003f3f3ff290 */ /* 0x000fea000fffe03f */
[----:B------:R-:W-:Y:S04]  /*897b0*/  STL.64 [R1+0x430], R12 ;  /* 0x0004300c01007387 */ /* 0x000fe80000100a00 */
[----:B------:R0:W-:Y:S04]  /*897c0*/  STL.64 [R1+0x438], R14 ;  /* 0x0004380e01007387 */ /* 0x0001e80000100a00 */
[----:B0-----:R-:W3:Y:S02]  /*897d0*/  LDL.LU.64 R14, [R1+0x5840] ;  /* 0x00584000010e7983 */ /* 0x001ee40000300a00 */
[C---:B---3--:R-:W-:Y:S02]  /*897e0*/  HMMA.16816.F32.BF16 R12, R8.reuse, R14, R24 ;  /* 0x0000000e080c723c */ /* 0x048fe40000041818 */
[----:B------:R-:W3:Y:S04]  /*897f0*/  LDL.LU.64 R26, [R1+0x5838] ;  /* 0x00583800011a7983 */ /* 0x000ee80000300a00 */
[----:B------:R-:W3:Y:S11]  /*89800*/  LDL.LU.64 R24, [R1+0x5830] ;  /* 0x0058300001187983 */ /* 0x000ef60000300a00 */
[----:B------:R-:W-:Y:S06]  /*89810*/  @!UPT UIADD3 URZ, URZ, URZ, URZ ;  /* 0x0000003f3f3ff290 */ /* 0x000fec000fffe03f */
[----:B------:R-:W-:Y:S04]  /*89820*/  STL.64 [R1+0xc30], R12 ;  /* 0x000c300c01007387 */ /* 0x000fe80000100a00 */
[----:B------:R0:W-:Y:S04]  /*89830*/  STL.64 [R1+0xc38], R14 ;  /* 0x000c380e01007387 */ /* 0x0001e80000100a00 */
[----:B0-----:R-:W3:Y:S02]  /*89840*/  LDL.LU.64 R14, [R1+0x5828] ;  /* 0x00582800010e7983 */ /* 0x001ee40000300a00 */
[----:B---3--:R-:W-:Y:S11]  /*89850*/  HMMA.16816.F32.BF16 R24, R8, R14, R24 ;  /* 0x0000000e0818723c */ /* 0x008ff60000041818 */
[----:B------:R-:W-:Y:S11]  /*89860*/  @!UPT UIADD3 URZ, URZ, URZ, URZ ;  /* 0x0000003f3f3ff290 */ /* 0x000ff6000fffe03f */
[----:B------:R-:W-:Y:S01]  /*89870*/  @!UPT UIADD3 URZ, URZ, URZ, URZ ;  /* 0x0000003f3f3ff290 */ /* 0x000fe2000fffe03f */
[----:B------:R-:W-:Y:S04]  /*89880*/  STL.64 [R1+0xc20], R24 ;  /* 0x000c201801007387 */ /* 0x000fe80000100a00 */
[----:B------:R0:W-:Y:S04]  /*89890*/  STL.64 [R1+0xc28], R26 ;  /* 0x000c281a01007387 */ /* 0x0001e80000100a00 */
[----:B0-----:R-:W3:Y:S01]  /*898a0*/  LDL.LU.64 R26, [R1+0x5820] ;  /* 0x00582000011a7983 */ /* 0x001ee20000300a00 */
[----:B------:R-:W-:Y:S02]  /*898b0*/  MOV R16, R14 ;  /* 0x0000000e00107202 */ /* 0x000fe40000000f00 */
[----:B------:R-:W-:-:S02]  /*898c0*/  MOV R3, R15 ;  /* 0x0000000f00037202 */ /* 0x000fc40000000f00 */
[----:B------:R-:W2:Y:S04]  /*898d0*/  LDL.LU.64 R14, [R1+0x5818] ;  /* 0x00581800010e7983 */ /* 0x000ea80000300a00 */
[----:B------:R-:W2:Y:S01]  /*898e0*/  LDL.LU.64 R12, [R1+0x5810] ;  /* 0x00581000010c7983 */ /* 0x000ea20000300a00 */
[----:B---3--:R-:W-:Y:S03]  /*898f0*/  HMMA.16816.F32.BF16 R8, R8, R26, R20 ;  /* 0x0000001a0808723c */ /* 0x008fe60000041814 */
[----:B------:R0:W-:Y:S04]  /*89900*/  STL.64 [R1+0x57a8], R26 ;  /* 0x0057a81a01007387 */ /* 0x0001e80000100a00 */
[----:B------:R-:W3:Y:S11]  /*89910*/  LDL.LU R24, [R1+0xa40] ;  /* 0x000a400001187983 */ /* 0x000ef60000300800 */
[----:B------:R-:W-:Y:S05]  /*89920*/  @!UPT UIADD3 URZ, URZ, URZ, URZ ;  /* 0x0000003f3f3ff290 */ /* 0x000fea000fffe03f */
[----:B------:R-:W-:Y:S04]  /*89930*/  STL.64 [R1+0xb30], R8 ;  /* 0x000b300801007387 */ /* 0x000fe80000100a00 */
[----:B------:R1:W-:Y:S04]  /*89940*/  STL.64 [R1+0xb38], R10 ;  /* 0x000b380a01007387 */ /* 0x0003e80000100a00 */
[----:B------:R-:W3:Y:S04]  /*89950*/  LDL.LU R25, [R1+0xa44] ;  /* 0x000a440001197983 */ /* 0x000ee80000300800 */
[----:B0-----:R-:W3:Y:S04]  /*89960*/  LDL.LU R26, [R1+0xa48] ;  /* 0x000a4800011a7983 */ /* 0x001ee80000300800 */
[----:B------:R-:W3:Y:S04]  /*89970*/  LDL.LU R27, [R1+0xa4c] ;  /* 0x000a4c00011b7983 */ /* 0x000ee80000300800 */
[----:B------:R-:W4:Y:S04]  /*89980*/  LDL.LU R20, [R1+0x4d0] ;  /* 0x0004d00001147983 */ /* 0x000f280000300800 */
[----:B------:R-:W4:Y:S04]  /*89990*/  LDL.LU R21, [R1+0x4d4] ;  /* 0x0004d40001157983 */ /* 0x000f280000300800 */
[----:B------:R-:W3:Y:S04]  /*899a0*/  LDL.LU R22, [R1+0x4d8] ;  /* 0x0004d80001167983 */ /* 0x000ee80000300800 */
[----:B------:R-:W3:Y:S01]  /*899b0*/  LDL.LU R23, [R1+0x4dc] ;  /* 0x0004dc0001177983 */ /* 0x000ee20000300800 */
[----:B--2---:R-:W-:Y:S01]  /*899c0*/  HMMA.16816.F32.BF16 R4, R12, R18, R4 ;  /* 0x000000120c04723c */ /* 0x004fe20000041804 */
[----:B-1----:R-:W-:-:S02]  /*899d0*/  MOV R10, R16 ;  /* 0x00000010000a7202 */ /* 0x002fc40000000f00 */
[----:B------:R-:W-:Y:S01]  /*899e0*/  MOV R11, R3 ;  /* 0x00000003000b7202 */ /* 0x000fe20000000f00 */
[----:B---3--:R0:W-:Y:S04]  /*899f0*/  STL.64 [R1+0x5750], R22 ;  /* 0x0057501601007387 */ /* 0x0081e80000100a00 */
[----:B----4-:R-:W-:Y:S04]  /*89a00*/  STL.64 [R1+0x5748], R20 ;  /* 0x0057481401007387 */ /* 0x010fe80000100a00 */
[----:B------:R1:W-:Y:S11]  /*89a10*/  STL.64 [R1+0x57b0], R10 ;  /* 0x0057b00a01007387 */ /* 0x0003f60000100a00 */
[----:B------:R-:W-:Y:S01]  /*89a20*/  STL.64 [R1+0xb20], R4 ;  /* 0x000b200401007387 */ /* 0x000fe20000100a00 */
[----:B0-----:R-:W-:-:S03]  /*89a30*/  MOV R23, R17 ;  /* 0x0000001100177202 */ /* 0x001fc60000000f00 */
[----:B------:R0:W-:Y:S01]  /*89a40*/  STL.64 [R1+0xb28], R6 ;  /* 0x000b280601007387 */ /* 0x0001e20000100a00 */
[----:B-1----:R-:W-:Y:S01]  /*89a50*/  IMAD.MOV.U32 R10, RZ, RZ, R2 ;  /* 0x000000ffff0a7224 */ /* 0x002fe200078e0002 */
[----:B------:R-:W-:Y:S02]  /*89a60*/  MOV R11, R0 ;  /* 0x00000000000b7202 */ /* 0x000fe40000000f00 */
[----:B------:R-:W-:Y:S02]  /*89a70*/  MOV R2, R18 ;  /* 0x0000001200027202 */ /* 0x000fe40000000f00 */
[----:B------:R-:W-:Y:S01]  /*89a80*/  MOV R0, R19 ;  /* 0x0000001300007202 */ /* 0x000fe20000000f00 */
[----:B0-----:R-:W2:Y:S04]  /*89a90*/  LDL.LU.64 R6, [R1+0x5808] ;  /* 0x0058080001067983 */ /* 0x001ea80000300a00 */
[----:B------:R-:W3:Y:S04]  /*89aa0*/  LDL.LU.64 R4, [R1+0x5800] ;  /* 0x0058000001047983 */ /* 0x000ee80000300a00 */
[----:B------:R-:W4:Y:S04]  /*89ab0*/  LDL.LU.64 R18, [R1+0x57f8] ;  /* 0x0057f80001127983 */ /* 0x000f280000300a00 */
[----:B------:R-:W4:Y:S01]  /*89ac0*/  LDL.LU.64 R16, [R1+0x57f0] ;  /* 0x0057f00001107983 */ /* 0x000f220000300a00 */
[----:B------:R-:W-:Y:S01]  /*89ad0*/  IMAD.MOV.U32 R22, RZ, RZ, R29 ;  /* 0x000000ffff167224 */ /* 0x000fe200078e001d */
[C---:B----4-:R-:W-:Y:S02]  /*89ae0*/  HMMA.16816.F32.BF16 R8, R12.reuse, R10, R16 ;  /* 0x0000000a0c08723c */ /* 0x050fe40000041810 */
[----:B------:R-:W2:Y:S04]  /*89af0*/  LDL.LU.64 R18, [R1+0x57e8] ;  /* 0x0057e80001127983 */ /* 0x000ea80000300a00 */
[----:B------:R-:W2:Y:S11]  /*89b00*/  LDL.LU.64 R16, [R1+0x57e0] ;  /* 0x0057e00001107983 */ /* 0x000eb60000300a00 */
[----:B------:R-:W-:Y:S06]  /*89b10*/  @!UPT UIADD3 URZ, URZ, URZ, URZ ;  /* 0x0000003f3f3ff290 */ /* 0x000fec000fffe03f */
[----:B------:R-:W-:Y:S04]  /*89b20*/  STL.64 [R1+0xb10], R8 ;  /* 0x000b100801007387 */ /* 0x000fe80000100a00 */
[----:B------:R0:W-:Y:S04]  /*89b30*/  STL.64 [R1+0xb18], R10 ;  /* 0x000b180a01007387 */ /* 0x0001e80000100a00 */
[----:B------:R1:W-:Y:S01]  /*89b40*/  STL.64 [R1+0x5768], R22 ;  /* 0x0057681601007387 */ /* 0x0003e20000100a00 */
[C---:B0-----:R-:W-:Y:S03]  /*89b50*/  HMMA.16816.F32.BF16 R8, R12.reuse, R22, R24 ;  /* 0x000000160c08723c */ /* 0x041fe60000041818 */
[----:B-1----:R-:W4:Y:S11]  /*89b60*/  LDL.64 R22, [R1+0x18] ;  /* 0x0000180001167983 */ /* 0x002f360000100a00 */
[----:B------:R-:W-:Y:S09]  /*89b70*/  @!UPT UIADD3 URZ, URZ, URZ, URZ ;  /* 0x0000003f3f3ff290 */ /* 0x000ff2000fffe03f */
[----:B------:R-:W-:Y:S04]  /*89b80*/  STL.64 [R1+0xb00], R8 ;  /* 0x000b000801007387 */ /* 0x000fe80000100a00 */
[----:B------:R0:W-:Y:S04]  /*89b90*/  STL.64 [R1+0xb08], R10 ;  /* 0x000b080a01007387 */ /* 0x0001e80000100a00 */
[----:B----4-:R-:W-:Y:S04]  /*89ba0*/  STL.64 [R1+0x5780], R22 ;  /* 0x0057801601007387 */ /* 0x010fe80000100a00 */
[----:B0-----:R-:W4:Y:S01]  /*89bb0*/  LDL.64 R10, [R1+0x48] ;  /* 0x00004800010a7983 */ /* 0x001f220000100a00 */
[C---:B--2---:R-:W-:Y:S03]  /*89bc0*/  HMMA.16816.F32.BF16 R16, R12.reuse, R6, R16 ;  /* 0x000000060c10723c */ /* 0x044fe60000041810 */
[----:B----4-:R0:W-:Y:S11]  /*89bd0*/  STL.64 [R1+0x57c8], R10 ;  /* 0x0057c80a01007387 */ /* 0x0101f60000100a00 */
[----:B------:R-:W-:Y:S09]  /*89be0*/  @!UPT UIADD3 URZ, URZ, URZ, URZ ;  /* 0x0000003f3f3ff290 */ /* 0x000ff2000fffe03f */
[----:B------:R-:W-:Y:S04]  /*89bf0*/  STL.64 [R1+0xaf0], R16 ;  /* 0x000af01001007387 */ /* 0x000fe80000100a00 */
[----:B------:R-:W-:Y:S04]  /*89c00*/  STL.64 [R1+0xaf8], R18 ;  /* 0x000af81201007387 */ /* 0x000fe80000100a00 */
[----:B------:R-:W2:Y:S04]  /*89c10*/  LDL.LU R24, [R1+0xa00] ;  /* 0x000a000001187983 */ /* 0x000ea80000300800 */
[----:B------:R-:W2:Y:S04]  /*89c20*/  LDL.LU R25, [R1+0xa04] ;  /* 0x000a040001197983 */ /* 0x000ea80000300800 */
[----:B------:R-:W4:Y:S04]  /*89c30*/  LDL.LU R26, [R1+0xa08] ;  /* 0x000a0800011a7983 */ /* 0x000f280000300800 */
[----:B------:R-:W4:Y:S04]  /*89c40*/  LDL.LU R27, [R1+0xa0c] ;  /* 0x000a0c00011b7983 */ /* 0x000f280000300800 */
[----:B0-----:R-:W2:Y:S04]  /*89c50*/  LDL.64 R10, [R1+0x58] ;  /* 0x00005800010a7983 */ /* 0x001ea80000100a00 */
        /* <DEDUP_REMOVED lines=16> */
[----:B------:R-:W-:Y:S04]  /*89d60*/  STL.64 [R1+0x5760], R6 ;  /* 0x0057600601007387 */ /* 0x000fe80000100a00 */
[----:B---3--:R0:W-:Y:S04]  /*89d70*/  STL.64 [R1+0x5758], R4 ;  /* 0x0057580401007387 */ /* 0x0081e80000100a00 */
        /* <DEDUP_REMOVED lines=8> */
[----:B------:R-:W3:Y:S04]  /*89e00*/  LDL.LU R6, [R1+0x9c8] ;  /* 0x0009c80001067983 */ /* 0x000ee80000300800 */
[----:B------:R-:W3:Y:S01]  /*89e10*/  LDL.LU R7, [R1+0x9cc] ;  /* 0x0009cc0001077983 */ /* 0x000ee20000300800 */
[----:B------:R-:W-:Y:S01]  /*89e20*/  HMMA.16816.F32.BF16 R24, R12, R10, R24 ;  /* 0x0000000a0c18723c */ /* 0x000fe20000041818 */
[----:B------:R-:W-:-:S02]  /*89e30*/  MOV R20, R10 ;  /* 0x0000000a00147202 */ /* 0x000fc40000000f00 */
[----:B------:R-:W-:Y:S01]  /*89e40*/  MOV R3, R11 ;  /* 0x0000000b00037202 */ /* 0x000fe20000000f00 */
        /* <DEDUP_REMOVED lines=8> */
[----:B0-----:R-:W3:Y:S04]  /*89ed0*/  LDL.LU.64 R26, [R1+0x57d8] ;  /* 0x0057d800011a7983 */ /* 0x001ee80000300a00 */
[----:B------:R-:W3:Y:S04]  /*89ee0*/  LDL.LU.64 R24, [R1+0x57d0] ;  /* 0x0057d00001187983 */ /* 0x000ee80000300a00 */
[----:B------:R-:W3:Y:S01]  /*89ef0*/  LDL.LU.64 R10, [R1+0x57c8] ;  /* 0x0057c800010a7983 */ /* 0x000ee20000300a00 */
[----:B------:R-:W-:Y:S01]  /*89f00*/  IMAD.MOV.U32 R22, RZ, RZ, R2 ;  /* 0x000000ffff167224 */ /* 0x000fe200078e0002 */
[----:B------:R-:W-:Y:S01]  /*89f10*/  MOV R23, R0 ;  /* 0x0000000000177202 */ /* 0x000fe20000000f00 */
        /* <DEDUP_REMOVED lines=8> */
[----:B------:R-:W3:Y:S02]  /*89fa0*/  LDL.LU.64 R10, [R1+0x57b0] ;  /* 0x0057b000010a7983 */ /* 0x000ee40000300a00 */
[C---:B---3--:R-:W-:Y:S11]  /*89fb0*/  HMMA.16816.F32.BF16 R24, R12.reuse, R10, R24 ;  /* 0x0000000a0c18723c */ /* 0x048ff60000041818 */
[----:B------:R-:W-:Y:S11]  /*89fc0*/  @!UPT UIADD3 URZ, URZ, URZ, URZ ;  /* 0x0000003f3f3ff290 */ /* 0x000ff6000fffe03f */
[----:B------:R-:W-:Y:S01]  /*89fd0*/  @!UPT UIADD3 URZ, URZ, URZ, URZ ;  /* 0x0000003f3f3ff290 */ /* 0x000fe2000fffe03f */
[----:B------:R-:W-:Y:S04]  /*89fe0*/  STL.64 [R1+0xac0], R24 ;  /* 0x000ac01801007387 */ /* 0x000fe80000100a00 */
[----:B------:R0:W-:Y:S04]  /*89ff0*/  STL.64 [R1+0xac8], R26 ;  /* 0x000ac81a01007387 */ /* 0x0001e80000100a00 */
[----:B0-----:R-:W4:Y:S04]  /*8a000*/  LDL.LU.64 R26, [R1+0x57a8] ;  /* 0x0057a800011a7983 */ /* 0x001f280000300a00 */
[----:B------:R0:W-:Y:S04]  /*8a010*/  STL.64 [R1+0x5728], R10 ;  /* 0x0057280a01007387 */ /* 0x0001e80000100a00 */
[----:B------:R-:W3:Y:S04]  /*8a020*/  LDL.LU R8, [R1+0x4f0] ;  /* 0x0004f00001087983 */ /* 0x000ee80000300800 */
[----:B------:R-:W3:Y:S04]  /*8a030*/  LDL.LU R9, [R1+0x4f4] ;  /* 0x0004f40001097983 */ /* 0x000ee80000300800 */
[----:B0-----:R-:W2:Y:S04]  /*8a040*/  LDL.LU R10, [R1+0x4f8] ;  /* 0x0004f800010a7983 */ /* 0x001ea80000300800 */
[----:B------:R-:W2:Y:S01]  /*8a050*/  LDL.LU R11, [R1+0x4fc] ;  /* 0x0004fc00010b7983 */ /* 0x000ea20000300800 */
[----:B----4-:R-:W-:Y:S03]  /*8a060*/  HMMA.16816.F32.BF16 R12, R12, R26, R16 ;  /* 0x0000001a0c0c723c */ /* 0x010fe60000041810 */
[----:B--2---:R0:W-:Y:S04]  /*8a070*/  STL.64 [R1+0x5738], R10 ;  /* 0x0057380a01007387 */ /* 0x0041e80000100a00 */
[----:B---3--:R-:W-:Y:S04]  /*8a080*/  STL.64 [R1+0x5730], R8 ;  /* 0x0057300801007387 */ /* 0x008fe80000100a00 */
[----:B------:R-:W2:Y:S04]  /*8a090*/  LDL.LU.64 R18, [R1+0x57a0] ;  /* 0x0057a00001127983 */ /* 0x000ea80000300a00 */
[----:B------:R-:W2:Y:S01]  /*8a0a0*/  LDL.LU.64 R16, [R1+0x5798] ;  /* 0x0057980001107983 */ /* 0x000ea20000300a00 */
[----:B0-----:R-:W-:-:S03]  /*8a0b0*/  MOV R10, R20 ;  /* 0x00000014000a7202 */ /* 0x001fc60000000f00 */
[----:B------:R0:W-:Y:S04]  /*8a0c0*/  STL.64 [R1+0x5740], R26 ;  /* 0x0057401a01007387 */ /* 0x0001e80000100a00 */
[----:B------:R-:W3:Y:S04]  /*8a0d0*/  LDL.LU R24, [R1+0x4e0] ;  /* 0x0004e00001187983 */ /* 0x000ee80000300800 */
[----:B------:R-:W-:Y:S04]  /*8a0e0*/  STL.64 [R1+0x490], R12 ;  /* 0x0004900c01007387 */ /* 0x000fe80000100a00 */
[----:B------:R-:W-:Y:S04]  /*8a0f0*/  STL.64 [R1+0x498], R14 ;  /* 0x0004980e01007387 */ /* 0x000fe80000100a00 */
[----:B------:R-:W3:Y:S04]  /*8a100*/  LDL.LU R25, [R1+0x4e4] ;  /* 0x0004e40001197983 */ /* 0x000ee80000300800 */
[----:B0-----:R-:W3:Y:S04]  /*8a110*/  LDL.LU R26, [R1+0x4e8] ;  /* 0x0004e800011a7983 */ /* 0x001ee80000300800 */
[----:B------:R-:W3:Y:S01]  /*8a120*/  LDL.LU R27, [R1+0x4ec] ;  /* 0x0004ec00011b7983 */ /* 0x000ee20000300800 */
[C---:B--2---:R-:W-:Y:S03]  /*8a130*/  HMMA.16816.F32.BF16 R20, R16.reuse, R22, R4 ;  /* 0x000000161014723c */ /* 0x044fe60000041804 */
[----:B------:R-:W2:Y:S04]  /*8a140*/  LDL.LU.64 R6, [R1+0x5790] ;  /* 0x0057900001067983 */ /* 0x000ea80000300a00 */
[----:B------:R-:W2:Y:S11]  /*8a150*/  LDL.LU.64 R4, [R1+0x5788] ;  /* 0x0057880001047983 */ /* 0x000eb60000300a00 */
[----:B------:R-:W-:Y:S05]  /*8a160*/  @!UPT UIADD3 URZ, URZ, URZ, URZ ;  /* 0x0000003f3f3ff290 */ /* 0x000fea000fffe03f */
[----:B------:R-:W-:Y:S04]  /*8a170*/  STL.64 [R1+0x4a0], R20 ;  /* 0x0004a01401007387 */ /* 0x000fe80000100a00 */
[----:B------:R0:W-:Y:S04]  /*8a180*/  STL.64 [R1+0x4a8], R22 ;  /* 0x0004a81601007387 */ /* 0x0001e80000100a00 */
[----:B0-----:R-:W2:Y:S01]  /*8a190*/  LDL.LU.64 R22, [R1+0x5780] ;  /* 0x0057800001167983 */ /* 0x001ea20000300a00 */
[----:B------:R-:W-:Y:S01]  /*8a1a0*/  IMAD.MOV.U32 R14, RZ, RZ, R2 ;  /* 0x000000ffff0e7224 */ /* 0x000fe200078e0002 */
[----:B------:R-:W-:Y:S01]  /*8a1b0*/  MOV R15, R0 ;  /* 0x00000000000f7202 */ /* 0x000fe20000000f00 */
        /* <DEDUP_REMOVED lines=10> */
[----:B------:R-:W2:Y:S04]  /*8a260*/  LDL.LU.64 R6, [R1+0x5760] ;  /* 0x0057600001067983 */ /* 0x000ea80000300a00 */
[----:B------:R-:W4:Y:S11]  /*8a270*/  LDL.LU.64 R4, [R1+0x5758] ;  /* 0x0057580001047983 */ /* 0x000f360000300a00 */
[----:B------:R-:W-:Y:S06]  /*8a280*/  @!UPT UIADD3 URZ, URZ, URZ, URZ ;  /* 0x0000003f3f3ff290 */ /* 0x000fec000fffe03f */
[----:B------:R-:W-:Y:S04]  /*8a290*/  STL.64 [R1+0x4c0], R20 ;  /* 0x0004c01401007387 */ /* 0x000fe80000100a00 */
[----:B------:R0:W-:Y:S04]  /*8a2a0*/  STL.64 [R1+0x4c8], R22 ;  /* 0x0004c81601007387 */ /* 0x0001e80000100a00 */
[----:B0-----:R-:W3:Y:S04]  /*8a2b0*/  LDL.LU.64 R22, [R1+0x5750] ;  /* 0x0057500001167983 */ /* 0x001ee80000300a00 */
[----:B------:R-:W3:Y:S04]  /*8a2c0*/  LDL.LU.64 R20, [R1+0x5748] ;  /* 0x0057480001147983 */ /* 0x000ee80000300a00 */
[----:B--2---:R-:W-:Y:S04]  /*8a2d0*/  STL.64 [R1+0x56d8], R6 ;  /* 0x0056d80601007387 */ /* 0x004fe80000100a00 */
[----:B----4-:R0:W-:Y:S01]  /*8a2e0*/  STL.64 [R1+0x56d0], R4 ;  /* 0x0056d00401007387 */ /* 0x0101e20000100a00 */
[----:B---3--:R-:W-:Y:S11]  /*8a2f0*/  HMMA.16816.F32.BF16 R20, R16, R6, R20 ;  /* 0x000000061014723c */ /* 0x008ff60000041814 */
[----:B------:R-:W-:Y:S11]  /*8a300*/  @!UPT UIADD3 URZ, URZ, URZ, URZ ;  /* 0x0000003f3f3ff290 */ /* 0x000ff6000fffe03f */
[----:B------:R-:W-:Y:S01]  /*8a310*/  @!UPT UIADD3 URZ, URZ, URZ, URZ ;  /* 0x0000003f3f3ff290 */ /* 0x000fe2000fffe03f */
[----:B------:R1:W-:Y:S04]  /*8a320*/  STL.64 [R1+0x4d0], R20 ;  /* 0x0004d01401007387 */ /* 0x0003e80000100a00 */
[----:B------:R2:W-:Y:S04]  /*8a330*/  STL.64 [R1+0x4d8], R22 ;  /* 0x0004d81601007387 */ /* 0x0005e80000100a00 */
[----:B0-----:R-:W3:Y:S04]  /*8a340*/  LDL.LU R4, [R1+0x960] ;  /* 0x0009600001047983 */ /* 0x001ee80000300800 */
[----:B------:R-:W3:Y:S04]  /*8a350*/  LDL.LU R5, [R1+0x964] ;  /* 0x0009640001057983 */ /* 0x000ee80000300800 */
[----:B------:R-:W4:Y:S04]  /*8a360*/  LDL.LU R6, [R1+0x968] ;  /* 0x0009680001067983 */ /* 0x000f280000300800 */
[----:B------:R-:W4:Y:S01]  /*8a370*/  LDL.LU R7, [R1+0x96c] ;  /* 0x00096c0001077983 */ /* 0x000f220000300800 */
[----:B------:R-:W-:-:S03]  /*8a380*/  MOV R11, R3 ;  /* 0x00000003000b7202 */ /* 0x000fc60000000f00 */
[----:B-1----:R-:W3:Y:S04]  /*8a390*/  LDL.LU R20, [R1+0x500] ;  /* 0x0005000001147983 */ /* 0x002ee80000300800 */
[----:B------:R-:W-:Y:S01]  /*8a3a0*/  HMMA.16816.F32.BF16 R8, R16, R10, R24 ;  /* 0x0000000a1008723c */ /* 0x000fe20000041818 */
[----:B------:R-:W3:Y:S04]  /*8a3b0*/  LDL.LU R21, [R1+0x504] ;  /* 0x0005040001157983 */ /* 0x000ee80000300800 */
[----:B--2---:R-:W2:Y:S04]  /*8a3c0*/  LDL.LU R22, [R1+0x508] ;  /* 0x0005080001167983 */ /* 0x004ea80000300800 */
[----:B------:R-:W2:Y:S04]  /*8a3d0*/  LDL.LU R23, [R1+0x50c] ;  /* 0x00050c0001177983 */ /* 0x000ea80000300800 */
[----:B----4-:R0:W-:Y:S04]  /*8a3e0*/  STL.64 [R1+0x56e8], R6 ;  /* 0x0056e80601007387 */ /* 0x0101e80000100a00 */
[----:B---3--:R-:W-:Y:S01]  /*8a3f0*/  STL.64 [R1+0x56e0], R4 ;  /* 0x0056e00401007387 */ /* 0x008fe20000100a00 */
[----:B0-----:R-:W-:Y:S01]  /*8a400*/  IMAD.MOV.U32 R6, RZ, RZ, R2 ;  /* 0x000000ffff067224 */ /* 0x001fe200078e0002 */
[----:B------:R-:W-:-:S05]  /*8a410*/  MOV R7, R0 ;  /* 0x0000000000077202 */ /* 0x000fca0000000f00 */
[----:B------:R0:W-:Y:S04]  /*8a420*/  STL.64 [R1+0x5700], R6 ;  /* 0x0057000601007387 */ /* 0x0001e80000100a00 */
[----:B0-----:R-:W3:Y:S04]  /*8a430*/  LDL.64 R6, [R1+0x28] ;  /* 0x0000280001067983 */ /* 0x001ee80000100a00 */
[----:B------:R-:W2:Y:S04]  /*8a440*/  LDL.LU.64 R26, [R1+0x5740] ;  /* 0x00574000011a7983 */ /* 0x000ea80000300a00 */
        /* <DEDUP_REMOVED lines=9> */
[----:B0-----:R-:W4:Y:S04]  /*8a4e0*/  LDL.LU.64 R10, [R1+0x5728] ;  /* 0x00572800010a7983 */ /* 0x001f280000300a00 */
[----:B------:R0:W-:Y:S04]  /*8a4f0*/  STL.64 [R1+0x56c8], R14 ;  /* 0x0056c80e01007387 */ /* 0x0001e80000100a00 */
[----:B------:R-:W4:Y:S04]  /*8a500*/  LDL.LU R12, [R1+0x9b0] ;  /* 0x0009b000010c7983 */ /* 0x000f280000300800 */
[----:B------:R-:W4:Y:S04]  /*8a510*/  LDL.LU R13, [R1+0x9b4] ;  /* 0x0009b400010d7983 */ /* 0x000f280000300800 */
[----:B0-----:R-:W4:Y:S04]  /*8a520*/  LDL.LU R14, [R1+0x9b8] ;  /* 0x0009b800010e7983 */ /* 0x001f280000300800 */
[----:B------:R-:W4:Y:S02]  /*8a530*/  LDL.LU R15, [R1+0x9bc] ;  /* 0x0009bc00010f7983 */ /* 0x000f240000300800 */
        /* <DEDUP_REMOVED lines=8> */
[----:B------:R-:W2:Y:S04]  /*8a5c0*/  LDL.LU R15, [R1+0x94c] ;  /* 0x00094c00010f7983 */ /* 0x000ea80000300800 */
        /* <DEDUP_REMOVED lines=13> */
[----:B------:R0:W-:Y:S04]  /*8a6a0*/  STL.64 [R1+0x56c0], R10 ;  /* 0x0056c00a01007387 */ /* 0x0001e80000100a00 */
[----:B------:R-:W4:Y:S04]  /*8a6b0*/  LDL.LU R8, [R1+0x950] ;  /* 0x0009500001087983 */ /* 0x000f280000300800 */
[----:B------:R-:W4:Y:S04]  /*8a6c0*/  LDL.LU R9, [R1+0x954] ;  /* 0x0009540001097983 */ /* 0x000f280000300800 */
[----:B0-----:R-:W4:Y:S04]  /*8a6d0*/  LDL.LU R10, [R1+0x958] ;  /* 0x00095800010a7983 */ /* 0x001f280000300800 */
[----:B------:R-:W4:Y:S04]  /*8a6e0*/  LDL.LU R11, [R1+0x95c] ;  /* 0x00095c00010b7983 */ /* 0x000f280000300800 */
[----:B------:R-:W2:Y:S04]  /*8a6f0*/  LDL.LU.64 R22, [R1+0x5720] ;  /* 0x0057200001167983 */ /* 0x000ea80000300a00 */
[----:B------:R-:W2:Y:S04]  /*8a700*/  LDL.LU.64 R20, [R1+0x5718] ;  /* 0x0057180001147983 */ /* 0x000ea80000300a00 */
[----:B------:R0:W-:Y:S01]  /*8a710*/  STL.64 [R1+0x56b8], R26 ;  /* 0x0056b81a01007387 */ /* 0x0001e20000100a00 */
[----:B---3--:R-:W-:-:S02]  /*8a720*/  MOV R2, R6 ;  /* 0x0000000600027202 */ /* 0x008fc40000000f00 */
[----:B------:R-:W-:Y:S01]  /*8a730*/  MOV R0, R7 ;  /* 0x0000000700007202 */ /* 0x000fe20000000f00 */
[----:B0-----:R-:W3:Y:S04]  /*8a740*/  LDL.64 R26, [R1+0x8] ;  /* 0x00000800011a7983 */ /* 0x001ee80000100a00 */
[----:B------:R-:W-:Y:S04]  /*8a750*/  STL.64 [R1+0x500], R16 ;  /* 0x0005001001007387 */ /* 0x000fe80000100a00 */
        /* <DEDUP_REMOVED lines=21> */
[----:B------:R-:W-:Y:S04]  /*8a8b0*/  STL.64 [R1+0x580], R4 ;  /* 0x0005800401007387 */ /* 0x000fe80000100a00 */
[----:B------:R0:W-:Y:S04]  /*8a8c0*/  STL.64 [R1+0x588], R6 ;  /* 0x0005880601007387 */ /* 0x0001e80000100a00 */
[----:B0-----:R-:W4:Y:S04]  /*8a8d0*/  LDL.LU.64 R6, [R1+0x56d8] ;  /* 0x0056d80001067983 */ /* 0x001f280000300a00 */
[----:B------:R-:W3:Y:S01]  /*8a8e0*/  LDL.LU.64 R4, [R1+0x56d0] ;  /* 0x0056d00001047983 */ /* 0x000ee20000300a00 */
[----:B------:R-:W-:-:S03]  /*8a8f0*/  IMAD.MOV.U32 R16, RZ, RZ, R26 ;  /* 0x000000ffff107224 */ /* 0x000fc600078e001a */
[----:B------:R-:W2:Y:S01]  /*8a900*/  LDL.LU R24, [R1+0x920] ;  /* 0x0009200001187983 */ /* 0x000ea20000300800 */
[----:B------:R-:W-:Y:S01]  /*8a910*/  MOV R3, R27 ;  /* 0x0000001b00037202 */ /* 0x000fe20000000f00 */
[----:B----4-:R-:W-:Y:S11]  /*8a920*/  HMMA.16816.F32.BF16 R8, R20, R6, R8 ;  /* 0x000000061408723c */ /* 0x010ff60000041808 */
[----:B------:R-:W-:Y:S11]  /*8a930*/  @!UPT UIADD3 URZ, URZ, URZ, URZ ;  /* 0x0000003f3f3ff290 */ /* 0x000ff6000fffe03f */
[----:B------:R-:W-:Y:S01]  /*8a940*/  @!UPT UIADD3 URZ, URZ, URZ, URZ ;  /* 0x0000003f3f3ff290 */ /* 0x000fe2000fffe03f */
[----:B------:R0:W-:Y:S04]  /*8a950*/  STL.64 [R1+0x590], R8 ;  /* 0x0005900801007387 */ /* 0x0001e80000100a00 */
[----:B------:R1:W-:Y:S04]  /*8a960*/  STL.64 [R1+0x598], R10 ;  /* 0x0005980a01007387 */ /* 0x0003e80000100a00 */
[----:B------:R-:W4:Y:S04]  /*8a970*/  LDL.LU R25, [R1+0x924] ;  /* 0x0009240001197983 */ /* 0x000f280000300800 */
[----:B------:R-:W4:Y:S04]  /*8a980*/  LDL.LU R26, [R1+0x928] ;  /* 0x00092800011a7983 */ /* 0x000f280000300800 */
[----:B------:R-:W4:Y:S04]  /*8a990*/  LDL.LU R27, [R1+0x92c] ;  /* 0x00092c00011b7983 */ /* 0x000f280000300800 */
[----:B0-----:R-:W4:Y:S04]  /*8a9a0*/  LDL.LU R8, [R1+0x930] ;  /* 0x0009300001087983 */ /* 0x001f280000300800 */
[----:B------:R-:W4:Y:S04]  /*8a9b0*/  LDL.LU R9, [R1+0x934] ;  /* 0x0009340001097983 */ /* 0x000f280000300800 */
[----:B-1----:R-:W4:Y:S04]  /*8a9c0*/  LDL.LU R10, [R1+0x938] ;  /* 0x00093800010a7983 */ /* 0x002f280000300800 */
[----:B------:R-:W4:Y:S04]  /*8a9d0*/  LDL.LU R11, [R1+0x93c] ;  /* 0x00093c00010b7983 */ /* 0x000f280000300800 */
[----:B------:R0:W-:Y:S04]  /*8a9e0*/  STL.64 [R1+0x5660], R6 ;  /* 0x0056600601007387 */ /* 0x0001e80000100a00 */
[----:B---3--:R-:W-:Y:S01]  /*8a9f0*/  STL.64 [R1+0x5658], R4 ;  /* 0x0056580401007387 */ /* 0x008fe20000100a00 */
[----:B0-----:R-:W-:-:S02]  /*8aa00*/  MOV R6, R16 ;  /* 0x0000001000067202 */ /* 0x001fc40000000f00 */
[----:B------:R-:W-:-:S05]  /*8aa10*/  MOV R7, R3 ;  /* 0x0000000300077202 */ /* 0x000fca0000000f00 */
[----:B------:R0:W-:Y:S04]  /*8aa20*/  STL.64 [R1+0x5670], R6 ;  /* 0x0056700601007387 */ /* 0x0001e80000100a00 */
[----:B0-----:R-:W3:Y:S01]  /*8aa30*/  LDL.64 R6, [R1+0x18] ;  /* 0x0000180001067983 */ /* 0x001ee20000100a00 */
[----:B--2---:R-:W-:Y:S03]  /*8aa40*/  HMMA.16816.F32.BF16 R12, R20, R18, R12 ;  /* 0x00000012140c723c */ /* 0x004fe6000004180c */
[----:B---3--:R0:W-:Y:S02]  /*8aa50*/  STL.64 [R1+0x5688], R6 ;  /* 0x0056880601007387 */ /* 0x0081e40000100a00 */
[----:B0-----:R-:W-:Y:S01]  /*8aa60*/  IMAD.MOV.U32 R6, RZ, RZ, R2 ;  /* 0x000000ffff067224 */ /* 0x001fe200078e0002 */
[----:B------:R-:W-:-:S05]  /*8aa70*/  MOV R7, R0 ;  /* 0x0000000000077202 */ /* 0x000fca0000000f00 */
[----:B------:R0:W-:Y:S04]  /*8aa80*/  STL.64 [R1+0x56b0], R6 ;  /* 0x0056b00601007387 */ /* 0x0001e80000100a00 */
[----:B------:R-:W2:Y:S04]  /*8aa90*/  LDL.LU R4, [R1+0x8f0] ;  /* 0x0008f00001047983 */ /* 0x000ea80000300800 */
[----:B------:R-:W2:Y:S04]  /*8aaa0*/  LDL.LU R5, [R1+0x8f4] ;  /* 0x0008f40001057983 */ /* 0x000ea80000300800 */
[----:B0-----:R-:W2:Y:S04]  /*8aab0*/  LDL.LU R6, [R1+0x8f8] ;  /* 0x0008f80001067983 */ /* 0x001ea80000300800 */
[----:B------:R-:W2:Y:S04]  /*8aac0*/  LDL.LU R7, [R1+0x8fc] ;  /* 0x0008fc0001077983 */ /* 0x000ea80000300800 */
[----:B------:R-:W-:Y:S04]  /*8aad0*/  STL.64 [R1+0x5a0], R12 ;  /* 0x0005a00c01007387 */ /* 0x000fe80000100a00 */
[----:B------:R0:W-:Y:S04]  /*8aae0*/  STL.64 [R1+0x5a8], R14 ;  /* 0x0005a80e01007387 */ /* 0x0001e80000100a00 */
[----:B0-----:R-:W4:Y:S04]  /*8aaf0*/  LDL.LU.64 R14, [R1+0x56c8] ;  /* 0x0056c800010e7983 */ /* 0x001f280000300a00 */
[----:B------:R0:W-:Y:S04]  /*8ab00*/  STL.64 [R1+0x5668], R18 ;  /* 0x0056681201007387 */ /* 0x0001e80000100a00 */
[----:B------:R-:W3:Y:S04]  /*8ab10*/  LDL.LU R16, [R1+0x8c0] ;  /* 0x0008c00001107983 */ /* 0x000ee80000300800 */
[----:B------:R-:W3:Y:S04]  /*8ab20*/  LDL.LU R17, [R1+0x8c4] ;  /* 0x0008c40001117983 */ /* 0x000ee80000300800 */
[----:B0-----:R-:W2:Y:S04]  /*8ab30*/  LDL.LU R18, [R1+0x8c8] ;  /* 0x0008c80001127983 */ /* 0x001ea80000300800 */
[----:B------:R-:W2:Y:S04]  /*8ab40*/  LDL.LU R19, [R1+0x8cc] ;  /* 0x0008cc0001137983 */ /* 0x000ea80000300800 */
[----:B--2---:R-:W-:Y:S04]  /*8ab50*/  STL.64 [R1+0x5680], R18 ;  /* 0x0056801201007387 */ /* 0x004fe80000100a00 */
[----:B---3--:R0:W-:Y:S04]  /*8ab60*/  STL.64 [R1+0x5678], R16 ;  /* 0x0056781001007387 */ /* 0x0081e80000100a00 */
[----:B0-----:R-:W2:Y:S04]  /*8ab70*/  LDL.LU R16, [R1+0x8d0] ;  /* 0x0008d00001107983 */ /* 0x001ea80000300800 */
[----:B------:R-:W2:Y:S04]  /*8ab80*/  LDL.LU R17, [R1+0x8d4] ;  /* 0x0008d40001117983 */ /* 0x000ea80000300800 */
[----:B------:R-:W3:Y:S04]  /*8ab90*/  LDL.LU R18, [R1+0x8d8] ;  /* 0x0008d80001127983 */ /* 0x000ee80000300800 */
[----:B------:R-:W3:Y:S01]  /*8aba0*/  LDL.LU R19, [R1+0x8dc] ;  /* 0x0008dc0001137983 */ /* 0x000ee20000300800 */
[C---:B----4-:R-:W-:Y:S03]  /*8abb0*/  HMMA.16816.F32.BF16 R8, R20.reuse, R14, R8 ;  /* 0x0000000e1408723c */ /* 0x050fe60000041808 */
        /* <DEDUP_REMOVED lines=8> */
[----:B0-----:R-:W3:Y:S02]  /*8ac40*/  LDL.LU.64 R10, [R1+0x56c0] ;  /* 0x0056c000010a7983 */ /* 0x001ee40000300a00 */
[C---:B---3--:R-:W-:Y:S11]  /*8ac50*/  HMMA.16816.F32.BF16 R24, R20.reuse, R10, R24 ;  /* 0x0000000a1418723c */ /* 0x048ff60000041818 */
[----:B------:R-:W-:Y:S11]  /*8ac60*/  @!UPT UIADD3 URZ, URZ, URZ, URZ ;  /* 0x0000003f3f3ff290 */ /* 0x000ff6000fffe03f */
[----:B------:R-:W-:Y:S01]  /*8ac70*/  @!UPT UIADD3 URZ, URZ, URZ, URZ ;  /* 0x0000003f3f3ff290 */ /* 0x000fe2000fffe03f */
[----:B------:R-:W-:Y:S04]  /*8ac80*/  STL.64 [R1+0x5d0], R24 ;  /* 0x0005d01801007387 */ /* 0x000fe80000100a00 */
[----:B------:R0:W-:Y:S04]  /*8ac90*/  STL.64 [R1+0x5d8], R26 ;  /* 0x0005d81a01007387 */ /* 0x0001e80000100a00 */
[----:B0-----:R-:W3:Y:S04]  /*8aca0*/  LDL.LU.64 R26, [R1+0x56b8] ;  /* 0x0056b800011a7983 */ /* 0x001ee80000300a00 */
[----:B------:R0:W-:Y:S04]  /*8acb0*/  STL.64 [R1+0x5650], R10 ;  /* 0x0056500a01007387 */ /* 0x0001e80000100a00 */
[----:B------:R-:W4:Y:S04]  /*8acc0*/  LDL.LU R8, [R1+0x9a0] ;  /* 0x0009a00001087983 */ /* 0x000f280000300800 */
[----:B------:R-:W4:Y:S04]  /*8acd0*/  LDL.LU R9, [R1+0x9a4] ;  /* 0x0009a40001097983 */ /* 0x000f280000300800 */
[----:B0-----:R-:W4:Y:S04]  /*8ace0*/  LDL.LU R10, [R1+0x9a8] ;  /* 0x0009a800010a7983 */ /* 0x001f280000300800 */
[----:B------:R-:W4:Y:S01]  /*8acf0*/  LDL.LU R11, [R1+0x9ac] ;  /* 0x0009ac00010b7983 */ /* 0x000f220000300800 */
[----:B---3--:R-:W-:Y:S03]  /*8ad00*/  HMMA.16816.F32.BF16 R20, R20, R26, R4 ;  /* 0x0000001a1414723c */ /* 0x008fe60000041804 */
[----:B------:R-:W2:Y:S04]  /*8ad10*/  LDL.LU.64 R6, [R1+0x56b0] ;  /* 0x0056b00001067983 */ /* 0x000ea80000300a00 */
[----:B------:R-:W2:Y:S04]  /*8ad20*/  LDL.LU.64 R26, [R1+0x56a8] ;  /* 0x0056a800011a7983 */ /* 0x000ea80000300a00 */
[----:B------:R-:W2:Y:S11]  /*8ad30*/  LDL.LU.64 R24, [R1+0x56a0] ;  /* 0x0056a00001187983 */ /* 0x000eb60000300a00 */
[----:B------:R-:W-:Y:S01]  /*8ad40*/  @!UPT UIADD3 URZ, URZ, URZ, URZ ;  /* 0x0000003f3f3ff290 */ /* 0x000fe2000fffe03f */
[----:B------:R0:W-:Y:S04]  /*8ad50*/  STL.64 [R1+0x5c0], R20 ;  /* 0x0005c01401007387 */ /* 0x0001e80000100a00 */
[----:B------:R1:W-:Y:S04]  /*8ad60*/  STL.64 [R1+0x5c8], R22 ;  /* 0x0005c81601007387 */ /* 0x0003e80000100a00 */
        /* <DEDUP_REMOVED lines=8> */
[----:B------:R-:W-:Y:S04]  /*8adf0*/  STL.64 [R1+0x5e0], R4 ;  /* 0x0005e00401007387 */ /* 0x000fe80000100a00 */
[----:B------:R0:W-:Y:S04]  /*8ae00*/  STL.64 [R1+0x5e8], R6 ;  /* 0x0005e80601007387 */ /* 0x0001e80000100a00 */
[----:B0-----:R-:W2:Y:S02]  /*8ae10*/  LDL.LU.64 R6, [R1+0x5688] ;  /* 0x0056880001067983 */ /* 0x001ea40000300a00 */
[C---:B--2---:R-:W-:Y:S01]  /*8ae20*/  HMMA.16816.F32.BF16 R16, R24.reuse, R6, R16 ;  /* 0x000000061810723c */ /* 0x044fe20000041810 */
[----:B------:R-:W-:Y:S11]  /*8ae30*/  MOV R29, R7 ;  /* 0x00000007001d7202 */ /* 0x000ff60000000f00 */
[----:B------:R-:W-:Y:S11]  /*8ae40*/  @!UPT UIADD3 URZ, URZ, URZ, URZ ;  /* 0x0000003f3f3ff290 */ /* 0x000ff6000fffe03f */
        /* <DEDUP_REMOVED lines=10> */
[----:B0-----:R-:W3:Y:S04]  /*8aef0*/  LDL.LU.64 R6, [R1+0x5660] ;  /* 0x0056600001067983 */ /* 0x001ee80000300a00 */
[----:B------:R-:W2:Y:S01]  /*8af00*/  LDL.LU.64 R4, [R1+0x5658] ;  /* 0x0056580001047983 */ /* 0x000ea20000300a00 */
[----:B---3--:R-:W-:Y:S03]  /*8af10*/  HMMA.16816.F32.BF16 R20, R24, R6, R20 ;  /* 0x000000061814723c */ /* 0x008fe60000041814 */
[----:B------:R-:W-:Y:S04]  /*8af20*/  STL.64 [R1+0x5600], R6 ;  /* 0x0056000601007387 */ /* 0x000fe80000100a00 */
[----:B--2---:R0:W-:Y:S11]  /*8af30*/  STL.64 [R1+0x55f8], R4 ;  /* 0x0055f80401007387 */ /* 0x0041f60000100a00 */
[----:B------:R-:W-:Y:S05]  /*8af40*/  @!UPT UIADD3 URZ, URZ, URZ, URZ ;  /* 0x0000003f3f3ff290 */ /* 0x000fea000fffe03f */
[----:B------:R-:W-:Y:S04]  /*8af50*/  STL.64 [R1+0x620], R20 ;  /* 0x0006201401007387 */ /* 0x000fe80000100a00 */
[----:B------:R-:W-:Y:S04]  /*8af60*/  STL.64 [R1+0x628], R22 ;  /* 0x0006281601007387 */ /* 0x000fe80000100a00 */
[----:B0-----:R-:W2:Y:S04]  /*8af70*/  LDL.LU R4, [R1+0x910] ;  /* 0x0009100001047983 */ /* 0x001ea80000300800 */
[----:B------:R-:W2:Y:S04]  /*8af80*/  LDL.LU R5, [R1+0x914] ;  /* 0x0009140001057983 */ /* 0x000ea80000300800 */
[----:B------:R-:W2:Y:S04]  /*8af90*/  LDL.LU R6, [R1+0x918] ;  /* 0x0009180001067983 */ /* 0x000ea80000300800 */
[----:B------:R-:W2:Y:S04]  /*8afa0*/  LDL.LU R7, [R1+0x91c] ;  /* 0x00091c0001077983 */ /* 0x000ea80000300800 */
[----:B------:R-:W0:Y:S01]  /*8afb0*/  LDSM.16.M88.4 R20, [R28+0x66000] ;  /* 0x066000001c14783b */ /* 0x000e220000000200 */
[----:B------:R-:W-:-:S03]  /*8afc0*/  IMAD.MOV.U32 R3, RZ, RZ, R19 ;  /* 0x000000ffff037224 */ /* 0x000fc600078e0013 */
[----:B0-----:R-:W-:Y:S04]  /*8afd0*/  STL.64 [R1+0x5648], R22 ;  /* 0x0056481601007387 */ /* 0x001fe80000100a00 */
[----:B------:R0:W-:Y:S04]  /*8afe0*/  STL.64 [R1+0x5640], R20 ;  /* 0x0056401401007387 */ /* 0x0001e80000100a00 */
[----:B0-----:R-:W3:Y:S04]  /*8aff0*/  LDL.LU R20, [R1+0x9f0] ;  /* 0x0009f00001147983 */ /* 0x001ee80000300800 */
[----:B------:R-:W3:Y:S04]  /*8b000*/  LDL.LU R21, [R1+0x9f4] ;  /* 0x0009f40001157983 */ /* 0x000ee80000300800 */
[----:B------:R-:W3:Y:S04]  /*8b010*/  LDL.LU R22, [R1+0x9f8] ;  /* 0x0009f80001167983 */ /* 0x000ee80000300800 */
[----:B------:R-:W3:Y:S01]  /*8b020*/  LDL.LU R23, [R1+0x9fc] ;  /* 0x0009fc0001177983 */ /* 0x000ee20000300800 */
[C---:B----4-:R-:W-:Y:S08]  /*8b030*/  HMMA.16816.F32.BF16 R12, R24.reuse, R14, R8 ;  /* 0x0000000e180c723c */ /* 0x050ff00000041808 */
[C---:B--2---:R-:W-:Y:S11]  /*8b040*/  HMMA.16816.F32.BF16 R4, R24.reuse, R18, R4 ;  /* 0x000000121804723c */ /* 0x044ff60000041804 */
        /* <DEDUP_REMOVED lines=9> */
[----:B------:R-:W3:Y:S04]  /*8b0e0*/  LDL.LU.64 R10, [R1+0x5650] ;  /* 0x00565000010a7983 */ /* 0x000ee80000300a00 */
[----:B------:R-:W-:Y:S04]  /*8b0f0*/  STL.64 [R1+0x640], R12 ;  /* 0x0006400c01007387 */ /* 0x000fe80000100a00 */
[----:B------:R-:W-:Y:S04]  /*8b100*/  STL.64 [R1+0x648], R14 ;  /* 0x0006480e01007387 */ /* 0x000fe80000100a00 */
[----:B------:R-:W0:Y:S04]  /*8b110*/  LDSM.16.M88.4 R12, [R28+0x68000] ;  /* 0x068000001c0c783b */ /* 0x000e280000000200 */
[----:B0-----:R-:W-:Y:S04]  /*8b120*/  STL.64 [R1+0x5540], R14 ;  /* 0x0055400e01007387 */ /* 0x001fe80000100a00 */
[----:B------:R0:W-:Y:S04]  /*8b130*/  STL.64 [R1+0x5538], R12 ;  /* 0x0055380c01007387 */ /* 0x0001e80000100a00 */
[----:B0-----:R-:W2:Y:S04]  /*8b140*/  LDL.LU R12, [R1+0x990] ;  /* 0x00099000010c7983 */ /* 0x001ea80000300800 */
[----:B------:R-:W2:Y:S04]  /*8b150*/  LDL.LU R13, [R1+0x994] ;  /* 0x00099400010d7983 */ /* 0x000ea80000300800 */
[----:B------:R-:W2:Y:S04]  /*8b160*/  LDL.LU R14, [R1+0x998] ;  /* 0x00099800010e7983 */ /* 0x000ea80000300800 */
[----:B------:R-:W2:Y:S01]  /*8b170*/  LDL.LU R15, [R1+0x99c] ;  /* 0x00099c00010f7983 */ /* 0x000ea20000300800 */
[C---:B---3--:R-:W-:Y:S03]  /*8b180*/  HMMA.16816.F32.BF16 R8, R24.reuse, R10, R20 ;  /* 0x0000000a1808723c */ /* 0x048fe60000041814 */
[----:B------:R-:W3:Y:S04]  /*8b190*/  LDL.LU.64 R22, [R1+0x5648] ;  /* 0x0056480001167983 */ /* 0x000ee80000300a00 */
[----:B------:R-:W3:Y:S11]  /*8b1a0*/  LDL.LU.64 R20, [R1+0x5640] ;  /* 0x0056400001147983 */ /* 0x000ef60000300a00 */
[----:B------:R-:W-:Y:S05]  /*8b1b0*/  @!UPT UIADD3 URZ, URZ, URZ, URZ ;  /* 0x0000003f3f3ff290 */ /* 0x000fea000fffe03f */
[----:B------:R-:W-:Y:S04]  /*8b1c0*/  STL.64 [R1+0xab0], R8 ;  /* 0x000ab00801007387 */ /* 0x000fe80000100a00 */
[----:B------:R-:W-:Y:S04]  /*8b1d0*/  STL.64 [R1+0xab8], R10 ;  /* 0x000ab80a01007387 */ /* 0x000fe80000100a00 */
[----:B------:R-:W0:Y:S04]  /*8b1e0*/  LDSM.16.M88.4 R8, [R28+0x69000] ;  /* 0x069000001c08783b */ /* 0x000e280000000200 */
[----:B0-----:R-:W-:Y:S04]  /*8b1f0*/  STL.64 [R1+0x54a8], R10 ;  /* 0x0054a80a01007387 */ /* 0x001fe80000100a00 */
[----:B------:R2:W-:Y:S02]  /*8b200*/  STL.64 [R1+0x54a0], R8 ;  /* 0x0054a00801007387 */ /* 0x0005e40000100a00 */
[----:B--2---:R-:W-:Y:S01]  /*8b210*/  HMMA.16816.F32.BF16 R8, R24, R18, R12 ;  /* 0x000000121808723c */ /* 0x004fe2000004180c */
[----:B------:R-:W-:Y:S01]  /*8b220*/  MOV R2, R18 ;  /* 0x0000001200027202 */ /* 0x000fe20000000f00 */
[----:B------:R-:W0:Y:S11]  /*8b230*/  LDSM.16.M88.4 R24, [R28+0x6a000] ;  /* 0x06a000001c18783b */ /* 0x000e360000000200 */
[----:B------:R-:W-:Y:S10]  /*8b240*/  @!UPT UIADD3 URZ, URZ, URZ, URZ ;  /* 0x0000003f3f3ff290 */ /* 0x000ff4000fffe03f */
[----:B------:R1:W-:Y:S04]  /*8b250*/  STL.64 [R1+0xaa0], R8 ;  /* 0x000aa00801007387 */ /* 0x0003e80000100a00 */
[----:B------:R2:W-:Y:S04]  /*8b260*/  STL.64 [R1+0xaa8], R10 ;  /* 0x000aa80a01007387 */ /* 0x0005e80000100a00 */
[----:B------:R-:W4:Y:S04]  /*8b270*/  LDL.LU R12, [R1+0x7e0] ;  /* 0x0007e000010c7983 */ /* 0x000f280000300800 */
[----:B------:R-:W4:Y:S04]  /*8b280*/  LDL.LU R13, [R1+0x7e4] ;  /* 0x0007e400010d7983 */ /* 0x000f280000300800 */
[----:B------:R-:W3:Y:S04]  /*8b290*/  LDL.LU R14, [R1+0x7e8] ;  /* 0x0007e800010e7983 */ /* 0x000ee80000300800 */
[----:B------:R-:W3:Y:S04]  /*8b2a0*/  LDL.LU R15, [R1+0x7ec] ;  /* 0x0007ec00010f7983 */ /* 0x000ee80000300800 */
[----:B-1----:R-:W3:Y:S04]  /*8b2b0*/  LDL.LU R8, [R1+0x810] ;  /* 0x0008100001087983 */ /* 0x002ee80000300800 */
[----:B------:R-:W3:Y:S04]  /*8b2c0*/  LDL.LU R9, [R1+0x814] ;  /* 0x0008140001097983 */ /* 0x000ee80000300800 */
[----:B--2---:R-:W2:Y:S04]  /*8b2d0*/  LDL.LU R10, [R1+0x818] ;  /* 0x00081800010a7983 */ /* 0x004ea80000300800 */
[----:B------:R-:W2:Y:S04]  /*8b2e0*/  LDL.LU R11, [R1+0x81c] ;  /* 0x00081c00010b7983 */ /* 0x000ea80000300800 */
[----:B--2---:R-:W-:Y:S04]  /*8b2f0*/  STL.64 [R1+0x5568], R10 ;  /* 0x0055680a01007387 */ /* 0x004fe80000100a00 */
[----:B---3--:R1:W-:Y:S04]  /*8b300*/  STL.64 [R1+0x5560], R8 ;  /* 0x0055600801007387 */ /* 0x0083e80000100a00 */
[----:B-1----:R-:W2:Y:S04]  /*8b310*/  LDL.LU R8, [R1+0x820] ;  /* 0x0008200001087983 */ /* 0x002ea80000300800 */
[----:B------:R-:W2:Y:S04]  /*8b320*/  LDL.LU R9, [R1+0x824] ;  /* 0x0008240001097983 */ /* 0x000ea80000300800 */
[----:B------:R-:W3:Y:S04]  /*8b330*/  LDL.LU R10, [R1+0x828] ;  /* 0x00082800010a7983 */ /* 0x000ee80000300800 */
[----:B------:R-:W3:Y:S04]  /*8b340*/  LDL.LU R11, [R1+0x82c] ;  /* 0x00082c00010b7983 */ /* 0x000ee80000300800 */
[----:B---3--:R1:W-:Y:S04]  /*8b350*/  STL.64 [R1+0x5578], R10 ;  /* 0x0055780a01007387 */ /* 0x0083e80000100a00 */
[----:B--2---:R-:W-:Y:S04]  /*8b360*/  STL.64 [R1+0x5570], R8 ;  /* 0x0055700801007387 */ /* 0x004fe80000100a00 */
[----:B-1----:R-:W2:Y:S01]  /*8b370*/  LDL R10, [R1+0x18] ;  /* 0x00001800010a7983 */ /* 0x002ea20000100800 */
[----:B------:R-:W-:-:S02]  /*8b380*/  MOV R11, R29 ;  /* 0x0000001d000b7202 */ /* 0x000fc40000000f00 */
[----:B------:R-:W-:-:S03]  /*8b390*/  MOV R0, R19 ;  /* 0x0000001300007202 */ /* 0x000fc60000000f00 */
[----:B--2---:R-:W-:Y:S04]  /*8b3a0*/  STL.64 [R1+0x5628], R10 ;  /* 0x0056280a01007387 */ /* 0x004fe80000100a00 */
[----:B------:R1:W-:Y:S04]  /*8b3b0*/  STL.64 [R1+0x5550], R14 ;  /* 0x0055500e01007387 */ /* 0x0003e80000100a00 */
[----:B----4-:R2:W-:Y:S01]  /*8b3c0*/  STL.64 [R1+0x5548], R12 ;  /* 0x0055480c01007387 */ /* 0x0105e20000100a00 */
[----:B-1----:R-:W-:Y:S01]  /*8b3d0*/  IMAD.MOV.U32 R14, RZ, RZ, R4 ;  /* 0x000000ffff0e7224 */ /* 0x002fe200078e0004 */
[----:B------:R-:W-:-:S05]  /*8b3e0*/  MOV R15, R3 ;  /* 0x00000003000f7202 */ /* 0x000fca0000000f00 */
[----:B------:R1:W-:Y:S04]  /*8b3f0*/  STL.64 [R1+0x55f0], R14 ;  /* 0x0055f00e01007387 */ /* 0x0003e80000100a00 */
[----:B------:R-:W3:Y:S04]  /*8b400*/  LDL.LU R16, [R1+0x850] ;  /* 0x0008500001107983 */ /* 0x000ee80000300800 */
[----:B------:R-:W3:Y:S04]  /*8b410*/  LDL.LU R17, [R1+0x854] ;  /* 0x0008540001117983 */ /* 0x000ee80000300800 */
[----:B------:R-:W4:Y:S04]  /*8b420*/  LDL.LU R18, [R1+0x858] ;  /* 0x0008580001127983 */ /* 0x000f280000300800 */
[----:B------:R-:W4:Y:S04]  /*8b430*/  LDL.LU R19, [R1+0x85c] ;  /* 0x00085c0001137983 */ /* 0x000f280000300800 */
[----:B--2---:R-:W2:Y:S04]  /*8b440*/  LDL.LU R12, [R1+0x890] ;  /* 0x00089000010c7983 */ /* 0x004ea80000300800 */
[----:B------:R-:W2:Y:S04]  /*8b450*/  LDL.LU R13, [R1+0x894] ;  /* 0x00089400010d7983 */ /* 0x000ea80000300800 */
[----:B-1----:R-:W2:Y:S04]  /*8b460*/  LDL.LU R14, [R1+0x898] ;  /* 0x00089800010e7983 */ /* 0x002ea80000300800 */
[----:B------:R-:W2:Y:S04]  /*8b470*/  LDL.LU R15, [R1+0x89c] ;  /* 0x00089c00010f7983 */ /* 0x000ea80000300800 */
[----:B--2---:R-:W-:Y:S04]  /*8b480*/  STL.64 [R1+0x5610], R14 ;  /* 0x0056100e01007387 */ /* 0x004fe80000100a00 */
[----:B------:R1:W-:Y:S04]  /*8b490*/  STL.64 [R1+0x5608], R12 ;  /* 0x0056080c01007387 */ /* 0x0003e80000100a00 */
[----:B-1----:R-:W2:Y:S04]  /*8b4a0*/  LDL.LU R12, [R1+0x8a0] ;  /* 0x0008a000010c7983 */ /* 0x002ea80000300800 */
[----:B------:R-:W2:Y:S04]  /*8b4b0*/  LDL.LU R13, [R1+0x8a4] ;  /* 0x0008a400010d7983 */ /* 0x000ea80000300800 */
[----:B------:R-:W2:Y:S04]  /*8b4c0*/  LDL.LU R14, [R1+0x8a8] ;  /* 0x0008a800010e7983 */ /* 0x000ea80000300800 */
[----:B------:R-:W2:Y:S04]  /*8b4d0*/  LDL.LU R15, [R1+0x8ac] ;  /* 0x0008ac00010f7983 */ /* 0x000ea80000300800 */
[----:B------:R-:W3:Y:S04]  /*8b4e0*/  LDL.64 R10, [R1+0x28] ;  /* 0x00002800010a7983 */ /* 0x000ee80000100a00 */
[----:B--2---:R-:W-:Y:S04]  /*8b4f0*/  STL.64 [R1+0x5620], R14 ;  /* 0x0056200e01007387 */ /* 0x004fe80000100a00 */
[----:B------:R1:W-:Y:S04]  /*8b500*/  STL.64 [R1+0x5618], R12 ;  /* 0x0056180c01007387 */ /* 0x0003e80000100a00 */
[----:B-1----:R-:W2:Y:S04]  /*8b510*/  LDL.LU R12, [R1+0x900] ;  /* 0x00090000010c7983 */ /* 0x002ea80000300800 */
[----:B------:R-:W2:Y:S04]  /*8b520*/  LDL.LU R13, [R1+0x904] ;  /* 0x00090400010d7983 */ /* 0x000ea80000300800 */
[----:B------:R-:W2:Y:S04]  /*8b530*/  LDL.LU R14, [R1+0x908] ;  /* 0x00090800010e7983 */ /* 0x000ea80000300800 */
[----:B------:R-:W2:Y:S04]  /*8b540*/  LDL.LU R15, [R1+0x90c] ;  /* 0x00090c00010f7983 */ /* 0x000ea80000300800 */
[----:B--2---:R-:W-:Y:S04]  /*8b550*/  STL.64 [R1+0x5638], R14 ;  /* 0x0056380e01007387 */ /* 0x004fe80000100a00 */
[----:B------:R1:W-:Y:S04]  /*8b560*/  STL.64 [R1+0x5630], R12 ;  /* 0x0056300c01007387 */ /* 0x0003e80000100a00 */
[----:B-1----:R-:W2:Y:S04]  /*8b570*/  LDL.LU R12, [R1+0x980] ;  /* 0x00098000010c7983 */ /* 0x002ea80000300800 */
[----:B------:R-:W2:Y:S04]  /*8b580*/  LDL.LU R13, [R1+0x984] ;  /* 0x00098400010d7983 */ /* 0x000ea80000300800 */
[----:B------:R-:W2:Y:S04]  /*8b590*/  LDL.LU R14, [R1+0x988] ;  /* 0x00098800010e7983 */ /* 0x000ea80000300800 */
[----:B------:R-:W2:Y:S04]  /*8b5a0*/  LDL.LU R15, [R1+0x98c] ;  /* 0x00098c00010f7983 */ /* 0x000ea80000300800 */
[----:B------:R-:W2:Y:S04]  /*8b5b0*/  LDL.64 R6, [R1+0x8] ;  /* 0x0000080001067983 */ /* 0x000ea80000100a00 */
[----:B----4-:R1:W-:Y:S04]  /*8b5c0*/  STL.64 [R1+0x55c0], R18 ;  /* 0x0055c01201007387 */ /* 0x0103e80000100a00 */
[----:B---3--:R-:W-:Y:S04]  /*8b5d0*/  STL.64 [R1+0x55b8], R16 ;  /* 0x0055b81001007387 */ /* 0x008fe80000100a00 */
[----:B-1----:R-:W3:Y:S04]  /*8b5e0*/  LDL.64 R18, [R1+0x38] ;  /* 0x0000380001127983 */ /* 0x002ee80000100a00 */
[----:B---3--:R1:W-:Y:S04]  /*8b5f0*/  STL.64 [R1+0x55d0], R18 ;  /* 0x0055d01201007387 */ /* 0x0083e80000100a00 */
[----:B-1----:R-:W3:Y:S01]  /*8b600*/  LDL.64 R18, [R1+0x48] ;  /* 0x0000480001127983 */ /* 0x002ee20000100a00 */
[----:B--2---:R-:W-:Y:S03]  /*8b610*/  HMMA.16816.F32.BF16 R12, R20, R10, R12 ;  /* 0x0000000a140c723c */ /* 0x004fe6000004180c */
[----:B---3--:R-:W-:Y:S04]  /*8b620*/  STL.64 [R1+0x55e8], R18 ;  /* 0x0055e81201007387 */ /* 0x008fe80000100a00 */
[----:B0-----:R0:W-:Y:S04]  /*8b630*/  STL.64 [R1+0x5448], R26 ;  /* 0x0054481a01007387 */ /* 0x0011e80000100a00 */
[----:B------:R1:W-:Y:S04]  /*8b640*/  STL.64 [R1+0x5440], R24 ;  /* 0x0054401801007387 */ /* 0x0003e80000100a00 */
[----:B------:R-:W2:Y:S01]  /*8b650*/  LDL.LU R16, [R1+0x880] ;  /* 0x0008800001107983 */ /* 0x000ea20000300800 */
[----:B0-----:R-:W-:-:S03]  /*8b660*/  MOV R26, R2 ;  /* 0x00000002001a7202 */ /* 0x001fc60000000f00 */
[----:B------:R-:W2:Y:S01]  /*8b670*/  LDL.LU R17, [R1+0x884] ;  /* 0x0008840001117983 */ /* 0x000ea20000300800 */
[----:B------:R-:W-:-:S03]  /*8b680*/  MOV R27, R0 ;  /* 0x00000000001b7202 */ /* 0x000fc60000000f00 */
[----:B------:R-:W2:Y:S04]  /*8b690*/  LDL.LU R18, [R1+0x888] ;  /* 0x0008880001127983 */ /* 0x000ea80000300800 */
[----:B------:R-:W2:Y:S04]  /*8b6a0*/  LDL.LU R19, [R1+0x88c] ;  /* 0x00088c0001137983 */ /* 0x000ea80000300800 */
[----:B------:R0:W-:Y:S04]  /*8b6b0*/  STL.64 [R1+0x55c8], R26 ;  /* 0x0055c81a01007387 */ /* 0x0001e80000100a00 */
[----:B-1----:R-:W3:Y:S04]  /*8b6c0*/  LDL.LU R24, [R1+0x860] ;  /* 0x0008600001187983 */ /* 0x002ee80000300800 */
[----:B------:R-:W3:Y:S04]  /*8b6d0*/  LDL.LU R25, [R1+0x864] ;  /* 0x0008640001197983 */ /* 0x000ee80000300800 */
[----:B0-----:R-:W4:Y:S04]  /*8b6e0*/  LDL.LU R26, [R1+0x868] ;  /* 0x00086800011a7983 */ /* 0x001f280000300800 */
[----:B------:R-:W4:Y:S01]  /*8b6f0*/  LDL.LU R27, [R1+0x86c] ;  /* 0x00086c00011b7983 */ /* 0x000f220000300800 */
[----:B------:R-:W-:Y:S01]  /*8b700*/  IMAD.MOV.U32 R2, RZ, RZ, R10 ;  /* 0x000000ffff027224 */ /* 0x000fe200078e000a */
[----:B------:R-:W-:-:S02]  /*8b710*/  MOV R0, R11 ;  /* 0x0000000b00007202 */ /* 0x000fc40000000f00 */
[----:B----4-:R-:W-:Y:S04]  /*8b720*/  STL.64 [R1+0x55e0], R26 ;  /* 0x0055e01a01007387 */ /* 0x010fe80000100a00 */
[----:B---3--:R0:W-:Y:S04]  /*8b730*/  STL.64 [R1+0x55d8], R24 ;  /* 0x0055d81801007387 */ /* 0x0081e80000100a00 */
[----:B0-----:R-:W3:Y:S04]  /*8b740*/  LDL.LU R24, [R1+0x870] ;  /* 0x0008700001187983 */ /* 0x001ee80000300800 */
[----:B------:R-:W3:Y:S04]  /*8b750*/  LDL.LU R25, [R1+0x874] ;  /* 0x0008740001197983 */ /* 0x000ee80000300800 */
[----:B------:R-:W3:Y:S04]  /*8b760*/  LDL.LU R26, [R1+0x878] ;  /* 0x00087800011a7983 */ /* 0x000ee80000300800 */
[----:B------:R-:W3:Y:S04]  /*8b770*/  LDL.LU R27, [R1+0x87c] ;  /* 0x00087c00011b7983 */ /* 0x000ee80000300800 */
        /* <DEDUP_REMOVED lines=10> */
[----:B0-----:R-:W4:Y:S04]  /*8b820*/  LDL.LU.64 R14, [R1+0x5620] ;  /* 0x00562000010e7983 */ /* 0x001f280000300a00 */
[----:B------:R-:W4:Y:S04]  /*8b830*/  LDL.LU.64 R12, [R1+0x5618] ;  /* 0x00561800010c7983 */ /* 0x000f280000300a00 */
[----:B------:R-:W-:Y:S01]  /*8b840*/  STL.64 [R1+0x5590], R10 ;  /* 0x0055900a01007387 */ /* 0x000fe20000100a00 */
[----:B------:R-:W-:Y:S01]  /*8b850*/  IMAD.MOV.U32 R9, RZ, RZ, R6 ;  /* 0x000000ffff097224 */ /* 0x000fe200078e0006 */
[----:B------:R-:W-:Y:S01]  /*8b860*/  MOV R8, R7 ;  /* 0x0000000700087202 */ /* 0x000fe20000000f00 */
[C---:B----4-:R-:W-:Y:S11]  /*8b870*/  HMMA.16816.F32.BF16 R12, R20.reuse, R6, R12 ;  /* 0x00000006140c723c */ /* 0x050ff6000004180c */
[----:B------:R-:W-:Y:S11]  /*8b880*/  @!UPT UIADD3 URZ, URZ, URZ, URZ ;  /* 0x0000003f3f3ff290 */ /* 0x000ff6000fffe03f */
[----:B------:R-:W-:Y:S01]  /*8b890*/  @!UPT UIADD3 URZ, URZ, URZ, URZ ;  /* 0x0000003f3f3ff290 */ /* 0x000fe2000fffe03f */
[----:B------:R-:W-:Y:S04]  /*8b8a0*/  STL.64 [R1+0xbf0], R12 ;  /* 0x000bf00c01007387 */ /* 0x000fe80000100a00 */
[----:B------:R0:W-:Y:S04]  /*8b8b0*/  STL.64 [R1+0xbf8], R14 ;  /* 0x000bf80e01007387 */ /* 0x0001e80000100a00 */
[----:B0-----:R-:W4:Y:S04]  /*8b8c0*/  LDL.LU.64 R14, [R1+0x5610] ;  /* 0x00561000010e7983 */ /* 0x001f280000300a00 */
[----:B------:R-:W4:Y:S04]  /*8b8d0*/  LDL.LU.64 R12, [R1+0x5608] ;  /* 0x00560800010c7983 */ /* 0x000f280000300a00 */
[----:B------:R-:W4:Y:S04]  /*8b8e0*/  LDL.LU.64 R6, [R1+0x5600] ;  /* 0x0056000001067983 */ /* 0x000f280000300a00 */
[----:B------:R-:W2:Y:S01]  /*8b8f0*/  LDL.LU.64 R4, [R1+0x55f8] ;  /* 0x0055f80001047983 */ /* 0x000ea20000300a00 */
[C---:B----4-:R-:W-:Y:S11]  /*8b900*/  HMMA.16816.F32.BF16 R12, R20.reuse, R6, R12 ;  /* 0x00000006140c723c */ /* 0x050ff6000004180c */
        /* <DEDUP_REMOVED lines=29> */
[----:B------:R-:W3:Y:S01]  /*8bae0*/  LDL.LU.64 R18, [R1+0x55d0] ;  /* 0x0055d00001127983 */ /* 0x000ee20000300a00 */
[----:B------:R-:W-:-:S02]  /*8baf0*/  MOV R10, R2 ;  /* 0x00000002000a7202 */ /* 0x000fc40000000f00 */
        /* <DEDUP_REMOVED lines=10> */
[----:B---3--:R-:W-:Y:S02]  /*8bba0*/  HMMA.16816.F32.BF16 R20, R20, R26, R16 ;  /* 0x0000001a1414723c */ /* 0x008fe40000041810 */
[----:B------:R-:W2:Y:S04]  /*8bbb0*/  LDL.LU.64 R18, [R1+0x55b0] ;  /* 0x0055b00001127983 */ /* 0x000ea80000300a00 */
[----:B------:R-:W2:Y:S04]  /*8bbc0*/  LDL.LU.64 R16, [R1+0x55a8] ;  /* 0x0055a80001107983 */ /* 0x000ea80000300a00 */
[----:B------:R0:W-:Y:S04]  /*8bbd0*/  STL.64 [R1+0x5558], R26 ;  /* 0x0055581a01007387 */ /* 0x0001e80000100a00 */
[----:B------:R-:W3:Y:S09]  /*8bbe0*/  LDL.LU R24, [R1+0x800] ;  /* 0x0008000001187983 */ /* 0x000ef20000300800 */
[----:B------:R-:W-:Y:S04]  /*8bbf0*/  STL.64 [R1+0xa90], R20 ;  /* 0x000a901401007387 */ /* 0x000fe80000100a00 */
[----:B------:R1:W-:Y:S04]  /*8bc00*/  STL.64 [R1+0xa98], R22 ;  /* 0x000a981601007387 */ /* 0x0003e80000100a00 */
[----:B------:R-:W3:Y:S04]  /*8bc10*/  LDL.LU R25, [R1+0x804] ;  /* 0x0008040001197983 */ /* 0x000ee80000300800 */
[----:B0-----:R-:W3:Y:S01]  /*8bc20*/  LDL.LU R26, [R1+0x808] ;  /* 0x00080800011a7983 */ /* 0x001ee20000300800 */
[----:B-1----:R-:W-:-:S03]  /*8bc30*/  MOV R22, R9 ;  /* 0x0000000900167202 */ /* 0x002fc60000000f00 */
[----:B------:R-:W3:Y:S01]  /*8bc40*/  LDL.LU R27, [R1+0x80c] ;  /* 0x00080c00011b7983 */ /* 0x000ee20000300800 */
[----:B------:R-:W-:Y:S02]  /*8bc50*/  MOV R23, R8 ;  /* 0x0000000800177202 */ /* 0x000fe40000000f00 */
[C---:B--2---:R-:W-:Y:S01]  /*8bc60*/  HMMA.16816.F32.BF16 R8, R16.reuse, R10, R4 ;  /* 0x0000000a1008723c */ /* 0x044fe20000041804 */
[----:B------:R-:W2:Y:S04]  /*8bc70*/  LDL.LU.64 R6, [R1+0x55a0] ;  /* 0x0055a00001067983 */ /* 0x000ea80000300a00 */
[----:B------:R-:W2:Y:S11]  /*8bc80*/  LDL.LU.64 R4, [R1+0x5598] ;  /* 0x0055980001047983 */ /* 0x000eb60000300a00 */
[----:B------:R-:W-:Y:S07]  /*8bc90*/  @!UPT UIADD3 URZ, URZ, URZ, URZ ;  /* 0x0000003f3f3ff290 */ /* 0x000fee000fffe03f */
[----:B------:R-:W-:Y:S04]  /*8bca0*/  STL.64 [R1+0xa80], R8 ;  /* 0x000a800801007387 */ /* 0x000fe80000100a00 */
[----:B------:R0:W-:Y:S04]  /*8bcb0*/  STL.64 [R1+0xa88], R10 ;  /* 0x000a880a01007387 */ /* 0x0001e80000100a00 */
[----:B0-----:R-:W2:Y:S02]  /*8bcc0*/  LDL.LU.64 R10, [R1+0x5590] ;  /* 0x00559000010a7983 */ /* 0x001ea40000300a00 */
[C---:B--2---:R-:W-:Y:S02]  /*8bcd0*/  HMMA.16816.F32.BF16 R8, R16.reuse, R10, R4 ;  /* 0x0000000a1008723c */ /* 0x044fe40000041804 */
[----:B------:R-:W2:Y:S04]  /*8bce0*/  LDL.LU.64 R6, [R1+0x5588] ;  /* 0x0055880001067983 */ /* 0x000ea80000300a00 */
[----:B------:R-:W4:Y:S11]  /*8bcf0*/  LDL.LU.64 R4, [R1+0x5580] ;  /* 0x0055800001047983 */ /* 0x000f360000300a00 */
        /* <DEDUP_REMOVED lines=11> */
[----:B------:R-:W2:Y:S04]  /*8bdb0*/  LDL.LU.64 R8, [R1+0x5560] ;  /* 0x0055600001087983 */ /* 0x000ea80000300a00 */
[----:B------:R-:W-:Y:S04]  /*8bdc0*/  STL.64 [R1+0x5518], R22 ;  /* 0x0055181601007387 */ /* 0x000fe80000100a00 */
[----:B------:R-:W-:Y:S04]  /*8bdd0*/  STL.64 [R1+0x5500], R6 ;  /* 0x0055000601007387 */ /* 0x000fe80000100a00 */
[----:B----4-:R0:W-:Y:S01]  /*8bde0*/  STL.64 [R1+0x54f8], R4 ;  /* 0x0054f80401007387 */ /* 0x0101e20000100a00 */
[----:B--2---:R-:W-:Y:S11]  /*8bdf0*/  HMMA.16816.F32.BF16 R8, R16, R6, R8 ;  /* 0x000000061008723c */ /* 0x004ff60000041808 */
[----:B------:R-:W-:Y:S11]  /*8be00*/  @!UPT UIADD3 URZ, URZ, URZ, URZ ;  /* 0x0000003f3f3ff290 */ /* 0x000ff6000fffe03f */
[----:B------:R-:W-:Y:S01]  /*8be10*/  @!UPT UIADD3 URZ, URZ, URZ, URZ ;  /* 0x0000003f3f3ff290 */ /* 0x000fe2000fffe03f */
[----:B------:R1:W-:Y:S04]  /*8be20*/  STL.64 [R1+0xa50], R8 ;  /* 0x000a500801007387 */ /* 0x0003e80000100a00 */
[----:B------:R2:W-:Y:S04]  /*8be30*/  STL.64 [R1+0xa58], R10 ;  /* 0x000a580a01007387 */ /* 0x0005e80000100a00 */
[----:B0-----:R-:W4:Y:S04]  /*8be40*/  LDL.LU R4, [R1+0x7f0] ;  /* 0x0007f00001047983 */ /* 0x001f280000300800 */
[----:B------:R-:W4:Y:S04]  /*8be50*/  LDL.LU R5, [R1+0x7f4] ;  /* 0x0007f40001057983 */ /* 0x000f280000300800 */
[----:B------:R-:W4:Y:S04]  /*8be60*/  LDL.LU R6, [R1+0x7f8] ;  /* 0x0007f80001067983 */ /* 0x000f280000300800 */
[----:B------:R-:W4:Y:S04]  /*8be70*/  LDL.LU R7, [R1+0x7fc] ;  /* 0x0007fc0001077983 */ /* 0x000f280000300800 */
[----:B-1----:R-:W4:Y:S04]  /*8be80*/  LDL.LU R8, [R1+0x550] ;  /* 0x0005500001087983 */ /* 0x002f280000300800 */
[----:B------:R-:W4:Y:S04]  /*8be90*/  LDL.LU R9, [R1+0x554] ;  /* 0x0005540001097983 */ /* 0x000f280000300800 */
[----:B--2---:R-:W2:Y:S04]  /*8bea0*/  LDL.LU R10, [R1+0x558] ;  /* 0x00055800010a7983 */ /* 0x004ea80000300800 */
[----:B------:R-:W2:Y:S01]  /*8beb0*/  LDL.LU R11, [R1+0x55c] ;  /* 0x00055c00010b7983 */ /* 0x000ea20000300800 */
[----:B------:R-:W-:-:S02]  /*8bec0*/  IMAD.MOV.U32 R22, RZ, RZ, R12 ;  /* 0x000000ffff167224 */ /* 0x000fc400078e000c */
[----:B---3--:R-:W-:Y:S01]  /*8bed0*/  HMMA.16816.F32.BF16 R12, R16, R14, R24 ;  /* 0x0000000e100c723c */ /* 0x008fe20000041818 */
[----:B--2---:R-:W-:Y:S04]  /*8bee0*/  STL.64 [R1+0x54b8], R10 ;  /* 0x0054b80a01007387 */ /* 0x004fe80000100a00 */
[----:B----4-:R-:W-:Y:S04]  /*8bef0*/  STL.64 [R1+0x54b0], R8 ;  /* 0x0054b00801007387 */ /* 0x010fe80000100a00 */
[----:B------:R-:W2:Y:S11]  /*8bf00*/  LDL.LU.64 R26, [R1+0x5558] ;  /* 0x00555800011a7983 */ /* 0x000eb60000300a00 */
[----:B------:R-:W-:Y:S03]  /*8bf10*/  @!UPT UIADD3 URZ, URZ, URZ, URZ ;  /* 0x0000003f3f3ff290 */ /* 0x000fe6000fffe03f */
[----:B------:R-:W-:Y:S04]  /*8bf20*/  STL.64 [R1+0xa40], R12 ;  /* 0x000a400c01007387 */ /* 0x000fe80000100a00 */
[----:B------:R0:W-:Y:S04]  /*8bf30*/  STL.64 [R1+0xa48], R14 ;  /* 0x000a480e01007387 */ /* 0x0001e80000100a00 */
[----:B0-----:R-:W3:Y:S04]  /*8bf40*/  LDL.LU.64 R14, [R1+0x5550] ;  /* 0x00555000010e7983 */ /* 0x001ee80000300a00 */
[----:B------:R-:W3:Y:S01]  /*8bf50*/  LDL.LU.64 R12, [R1+0x5548] ;  /* 0x00554800010c7983 */ /* 0x000ee20000300a00 */
[----:B------:R-:W-:-:S02]  /*8bf60*/  MOV R23, R3 ;  /* 0x0000000300177202 */ /* 0x000fc40000000f00 */
[----:B------:R-:W-:Y:S02]  /*8bf70*/  MOV R10, R2 ;  /* 0x00000002000a7202 */ /* 0x000fe40000000f00 */
[----:B------:R-:W-:-:S03]  /*8bf80*/  MOV R11, R0 ;  /* 0x00000000000b7202 */ /* 0x000fc60000000f00 */
[C---:B------:R-:W-:Y:S08]  /*8bf90*/  HMMA.16816.F32.BF16 R20, R16.reuse, R22, R4 ;  /* 0x000000161014723c */ /* 0x040ff00000041804 */
[C---:B---3--:R-:W-:Y:S01]  /*8bfa0*/  HMMA.16816.F32.BF16 R4, R16.reuse, R10, R12 ;  /* 0x0000000a1004723c */ /* 0x048fe2000004180c */
[----:B------:R-:W2:Y:S11]  /*8bfb0*/  LDL.LU R12, [R1+0x7d0] ;  /* 0x0007d000010c7983 */ /* 0x000eb60000300800 */
[----:B------:R-:W-:Y:S03]  /*8bfc0*/  @!UPT UIADD3 URZ, URZ, URZ, URZ ;  /* 0x0000003f3f3ff290 */ /* 0x000fe6000fffe03f */
[----:B------:R-:W-:Y:S04]  /*8bfd0*/  STL.64 [R1+0xa30], R20 ;  /* 0x000a301401007387 */ /* 0x000fe80000100a00 */
[----:B------:R-:W-:Y:S04]  /*8bfe0*/  STL.64 [R1+0xa38], R22 ;  /* 0x000a381601007387 */ /* 0x000fe80000100a00 */
[----:B------:R0:W-:Y:S04]  /*8bff0*/  STL.64 [R1+0xa20], R4 ;  /* 0x000a200401007387 */ /* 0x0001e80000100a00 */
[----:B------:R1:W-:Y:S04]  /*8c000*/  STL.64 [R1+0xa28], R6 ;  /* 0x000a280601007387 */ /* 0x0003e80000100a00 */
[----:B------:R-:W2:Y:S04]  /*8c010*/  LDL.LU R13, [R1+0x7d4] ;  /* 0x0007d400010d7983 */ /* 0x000ea80000300800 */
[----:B------:R-:W2:Y:S04]  /*8c020*/  LDL.LU R14, [R1+0x7d8] ;  /* 0x0007d800010e7983 */ /* 0x000ea80000300800 */
[----:B------:R-:W2:Y:S04]  /*8c030*/  LDL.LU R15, [R1+0x7dc] ;  /* 0x0007dc00010f7983 */ /* 0x000ea80000300800 */
[----:B0-----:R-:W3:Y:S04]  /*8c040*/  LDL.LU R4, [R1+0x7a0] ;  /* 0x0007a00001047983 */ /* 0x001ee80000300800 */
[----:B------:R-:W3:Y:S04]  /*8c050*/  LDL.LU R5, [R1+0x7a4] ;  /* 0x0007a40001057983 */ /* 0x000ee80000300800 */
[----:B-1----:R-:W4:Y:S04]  /*8c060*/  LDL.LU R6, [R1+0x7a8] ;  /* 0x0007a80001067983 */ /* 0x002f280000300800 */
[----:B------:R-:W4:Y:S04]  /*8c070*/  LDL.LU R7, [R1+0x7ac] ;  /* 0x0007ac0001077983 */ /* 0x000f280000300800 */
[----:B------:R-:W2:Y:S04]  /*8c080*/  LDL.LU R20, [R1+0x7b0] ;  /* 0x0007b00001147983 */ /* 0x000ea80000300800 */
[----:B------:R-:W2:Y:S04]  /*8c090*/  LDL.LU R21, [R1+0x7b4] ;  /* 0x0007b40001157983 */ /* 0x000ea80000300800 */
[----:B------:R-:W2:Y:S04]  /*8c0a0*/  LDL.LU R22, [R1+0x7b8] ;  /* 0x0007b80001167983 */ /* 0x000ea80000300800 */
[----:B------:R-:W2:Y:S04]  /*8c0b0*/  LDL.LU R23, [R1+0x7bc] ;  /* 0x0007bc0001177983 */ /* 0x000ea80000300800 */
[----:B--2---:R0:W-:Y:S04]  /*8c0c0*/  STL.64 [R1+0x5528], R22 ;  /* 0x0055281601007387 */ /* 0x0041e80000100a00 */
[----:B------:R-:W-:Y:S04]  /*8c0d0*/  STL.64 [R1+0x5520], R20 ;  /* 0x0055201401007387 */ /* 0x000fe80000100a00 */
[----:B0-----:R-:W2:Y:S04]  /*8c0e0*/  LDL.64 R22, [R1+0x28] ;  /* 0x0000280001167983 */ /* 0x001ea80000100a00 */
[----:B----4-:R0:W-:Y:S04]  /*8c0f0*/  STL.64 [R1+0x5510], R6 ;  /* 0x0055100601007387 */ /* 0x0101e80000100a00 */
[----:B---3--:R1:W-:Y:S04]  /*8c100*/  STL.64 [R1+0x5508], R4 ;  /* 0x0055080401007387 */ /* 0x0083e80000100a00 */
[----:B0-----:R-:W3:Y:S04]  /*8c110*/  LDL.64 R6, [R1+0x18] ;  /* 0x0000180001067983 */ /* 0x001ee80000100a00 */
[----:B---3--:R0:W-:Y:S04]  /*8c120*/  STL.64 [R1+0x5530], R6 ;  /* 0x0055300601007387 */ /* 0x0081e80000100a00 */
[----:B-1----:R-:W3:Y:S04]  /*8c130*/  LDL.LU R4, [R1+0x7c0] ;  /* 0x0007c00001047983 */ /* 0x002ee80000300800 */
[----:B------:R-:W3:Y:S04]  /*8c140*/  LDL.LU R5, [R1+0x7c4] ;  /* 0x0007c40001057983 */ /* 0x000ee80000300800 */
[----:B0-----:R-:W3:Y:S04]  /*8c150*/  LDL.LU R6, [R1+0x7c8] ;  /* 0x0007c80001067983 */ /* 0x001ee80000300800 */
[----:B------:R-:W3:Y:S04]  /*8c160*/  LDL.LU R7, [R1+0x7cc] ;  /* 0x0007cc0001077983 */ /* 0x000ee80000300800 */
[----:B------:R0:W-:Y:S04]  /*8c170*/  STL.64 [R1+0x54c8], R10 ;  /* 0x0054c80a01007387 */ /* 0x0001e80000100a00 */
[----:B0-----:R-:W4:Y:S04]  /*8c180*/  LDL.64 R10, [R1+0x48] ;  /* 0x00004800010a7983 */ /* 0x001f280000100a00 */
[----:B----4-:R0:W-:Y:S04]  /*8c190*/  STL.64 [R1+0x54e0], R10 ;  /* 0x0054e00a01007387 */ /* 0x0101e80000100a00 */
[----:B------:R-:W4:Y:S04]  /*8c1a0*/  LDL.LU R8, [R1+0x760] ;  /* 0x0007600001087983 */ /* 0x000f280000300800 */
[----:B------:R-:W4:Y:S04]  /*8c1b0*/  LDL.LU R9, [R1+0x764] ;  /* 0x0007640001097983 */ /* 0x000f280000300800 */
[----:B0-----:R-:W2:Y:S04]  /*8c1c0*/  LDL.LU R10, [R1+0x768] ;  /* 0x00076800010a7983 */ /* 0x001ea80000300800 */
[----:B------:R-:W2:Y:S01]  /*8c1d0*/  LDL.LU R11, [R1+0x76c] ;  /* 0x00076c00010b7983 */ /* 0x000ea20000300800 */
[----:B------:R-:W-:Y:S03]  /*8c1e0*/  HMMA.16816.F32.BF16 R16, R16, R26, R12 ;  /* 0x0000001a1010723c */ /* 0x000fe6000004180c */
[----:B--2---:R-:W-:Y:S04]  /*8c1f0*/  STL.64 [R1+0x54f0], R10 ;  /* 0x0054f00a01007387 */ /* 0x004fe80000100a00 */
[----:B----4-:R0:W-:Y:S04]  /*8c200*/  STL.64 [R1+0x54e8], R8 ;  /* 0x0054e80801007387 */ /* 0x0101e80000100a00 */
[----:B0-----:R-:W2:Y:S04]  /*8c210*/  LDL.LU R8, [R1+0x780] ;  /* 0x0007800001087983 */ /* 0x001ea80000300800 */
[----:B------:R-:W2:Y:S04]  /*8c220*/  LDL.LU R9, [R1+0x784] ;  /* 0x0007840001097983 */ /* 0x000ea80000300800 */
[----:B------:R-:W2:Y:S04]  /*8c230*/  LDL.LU R10, [R1+0x788] ;  /* 0x00078800010a7983 */ /* 0x000ea80000300800 */
[----:B------:R-:W2:Y:S04]  /*8c240*/  LDL.LU R11, [R1+0x78c] ;  /* 0x00078c00010b7983 */ /* 0x000ea80000300800 */
[----:B------:R-:W3:Y:S04]  /*8c250*/  LDL.LU.64 R14, [R1+0x5540] ;  /* 0x00554000010e7983 */ /* 0x000ee80000300a00 */
[----:B------:R-:W3:Y:S04]  /*8c260*/  LDL.LU.64 R12, [R1+0x5538] ;  /* 0x00553800010c7983 */ /* 0x000ee80000300a00 */
[----:B------:R0:W-:Y:S04]  /*8c270*/  STL.64 [R1+0x54c0], R26 ;  /* 0x0054c01a01007387 */ /* 0x0001e80000100a00 */
[----:B------:R-:W4:Y:S04]  /*8c280*/  LDL.LU R24, [R1+0x710] ;  /* 0x0007100001187983 */ /* 0x000f280000300800 */
[----:B------:R-:W-:Y:S04]  /*8c290*/  STL.64 [R1+0x970], R16 ;  /* 0x0009701001007387 */ /* 0x000fe80000100a00 */
[----:B------:R-:W-:Y:S04]  /*8c2a0*/  STL.64 [R1+0x978], R18 ;  /* 0x0009781201007387 */ /* 0x000fe80000100a00 */
[----:B------:R-:W4:Y:S04]  /*8c2b0*/  LDL.LU R25, [R1+0x714] ;  /* 0x0007140001197983 */ /* 0x000f280000300800 */
[----:B0-----:R-:W2:Y:S04]  /*8c2c0*/  LDL.LU R26, [R1+0x718] ;  /* 0x00071800011a7983 */ /* 0x001ea80000300800 */
[----:B------:R-:W2:Y:S01]  /*8c2d0*/  LDL.LU R27, [R1+0x71c] ;  /* 0x00071c00011b7983 */ /* 0x000ea20000300800 */
[----:B------:R-:W-:Y:S01]  /*8c2e0*/  IMAD.MOV.U32 R2, RZ, RZ, R22 ;  /* 0x000000ffff027224 */ /* 0x000fe200078e0016 */
[----:B------:R-:W-:Y:S01]  /*8c2f0*/  MOV R0, R23 ;  /* 0x0000001700007202 */ /* 0x000fe20000000f00 */
[C---:B---3--:R-:W-:Y:S01]  /*8c300*/  HMMA.16816.F32.BF16 R4, R12.reuse, R22, R4 ;  /* 0x000000160c04723c */ /* 0x048fe20000041804 */
[----:B--2---:R-:W-:Y:S04]  /*8c310*/  STL.64 [R1+0x54d8], R26 ;  /* 0x0054d81a01007387 */ /* 0x004fe80000100a00 */
[----:B----4-:R0:W-:Y:S04]  /*8c320*/  STL.64 [R1+0x54d0], R24 ;  /* 0x0054d01801007387 */ /* 0x0101e80000100a00 */
        /* <DEDUP_REMOVED lines=10> */
[----:B----4-:R-:W-:Y:S01]  /*8c3d0*/  HMMA.16816.F32.BF16 R20, R12, R6, R20 ;  /* 0x000000060c14723c */ /* 0x010fe20000041814 */
[----:B------:R-:W-:Y:S11]  /*8c3e0*/  MOV R3, R7 ;  /* 0x0000000700037202 */ /* 0x000ff60000000f00 */
[----:B------:R-:W-:Y:S11]  /*8c3f0*/  @!UPT UIADD3 URZ, URZ, URZ, URZ ;  /* 0x0000003f3f3ff290 */ /* 0x000ff6000fffe03f */
[----:B------:R0:W-:Y:S04]  /*8c400*/  STL.64 [R1+0x950], R20 ;  /* 0x0009501401007387 */ /* 0x0001e80000100a00 */
[----:B------:R1:W-:Y:S01]  /*8c410*/  STL.64 [R1+0x958], R22 ;  /* 0x0009581601007387 */ /* 0x0003e20000100a00 */
[----:B0-----:R-:W-:-:S03]  /*8c420*/  MOV R20, R6 ;  /* 0x0000000600147202 */ /* 0x001fc60000000f00 */
[----:B-1----:R-:W4:Y:S04]  /*8c430*/  LDL.LU.64 R22, [R1+0x5518] ;  /* 0x0055180001167983 */ /* 0x002f280000300a00 */
        /* <DEDUP_REMOVED lines=8> */
[----:B------:R-:W2:Y:S04]  /*8c4c0*/  LDL.LU.64 R4, [R1+0x54f8] ;  /* 0x0054f80001047983 */ /* 0x000ea80000300a00 */
[----:B------:R-:W-:Y:S01]  /*8c4d0*/  STL.64 [R1+0x5488], R22 ;  /* 0x0054881601007387 */ /* 0x000fe20000100a00 */
[C---:B----4-:R-:W-:Y:S11]  /*8c4e0*/  HMMA.16816.F32.BF16 R8, R12.reuse, R6, R8 ;  /* 0x000000060c08723c */ /* 0x050ff60000041808 */
[----:B------:R-:W-:Y:S11]  /*8c4f0*/  @!UPT UIADD3 URZ, URZ, URZ, URZ ;  /* 0x0000003f3f3ff290 */ /* 0x000ff6000fffe03f */
[----:B------:R-:W-:Y:S01]  /*8c500*/  @!UPT UIADD3 URZ, URZ, URZ, URZ ;  /* 0x0000003f3f3ff290 */ /* 0x000fe2000fffe03f */
[----:B------:R-:W-:Y:S04]  /*8c510*/  STL.64 [R1+0x930], R8 ;  /* 0x0009300801007387 */ /* 0x000fe80000100a00 */
[----:B------:R0:W-:Y:S04]  /*8c520*/  STL.64 [R1+0x938], R10 ;  /* 0x0009380a01007387 */ /* 0x0001e80000100a00 */
[----:B0-----:R-:W3:Y:S04]  /*8c530*/  LDL.LU.64 R10, [R1+0x54f0] ;  /* 0x0054f000010a7983 */ /* 0x001ee80000300a00 */
[----:B------:R-:W3:Y:S04]  /*8c540*/  LDL.LU.64 R8, [R1+0x54e8] ;  /* 0x0054e80001087983 */ /* 0x000ee80000300a00 */
[----:B------:R-:W-:Y:S04]  /*8c550*/  STL.64 [R1+0x5498], R6 ;  /* 0x0054980601007387 */ /* 0x000fe80000100a00 */
[----:B--2---:R0:W-:Y:S04]  /*8c560*/  STL.64 [R1+0x5490], R4 ;  /* 0x0054900401007387 */ /* 0x0041e80000100a00 */
[----:B0-----:R-:W2:Y:S04]  /*8c570*/  LDL.LU R4, [R1+0x540] ;  /* 0x0005400001047983 */ /* 0x001ea80000300800 */
[----:B------:R-:W2:Y:S04]  /*8c580*/  LDL.LU R5, [R1+0x544] ;  /* 0x0005440001057983 */ /* 0x000ea80000300800 */
[----:B------:R-:W2:Y:S04]  /*8c590*/  LDL.LU R6, [R1+0x548] ;  /* 0x0005480001067983 */ /* 0x000ea80000300800 */
[----:B------:R-:W2:Y:S01]  /*8c5a0*/  LDL.LU R7, [R1+0x54c] ;  /* 0x00054c0001077983 */ /* 0x000ea20000300800 */
[----:B---3--:R-:W-:Y:S11]  /*8c5b0*/  HMMA.16816.F32.BF16 R8, R12, R18, R8 ;  /* 0x000000120c08723c */ /* 0x008ff60000041808 */
        /* <DEDUP_REMOVED lines=8> */
[----:B0-----:R-:W4:Y:S01]  /*8c640*/  LDL.LU R18, [R1+0x478] ;  /* 0x0004780001127983 */ /* 0x001f220000300800 */
[----:B------:R-:W-:-:S03]  /*8c650*/  IMAD.MOV.U32 R22, RZ, RZ, R2 ;  /* 0x000000ffff167224 */ /* 0x000fc600078e0002 */
[----:B------:R-:W4:Y:S01]  /*8c660*/  LDL.LU R19, [R1+0x47c] ;  /* 0x00047c0001137983 */ /* 0x000f220000300800 */
[----:B------:R-:W-:Y:S01]  /*8c670*/  MOV R23, R0 ;  /* 0x0000000000177202 */ /* 0x000fe20000000f00 */
[C---:B---3--:R-:W-:Y:S01]  /*8c680*/  HMMA.16816.F32.BF16 R24, R12.reuse, R10, R24 ;  /* 0x0000000a0c18723c */ /* 0x048fe20000041818 */
[----:B------:R-:W-:Y:S02]  /*8c690*/  MOV R2, R10 ;  /* 0x0000000a00027202 */ /* 0x000fe40000000f00 */
[----:B------:R-:W-:Y:S11]  /*8c6a0*/  MOV R0, R11 ;  /* 0x0000000b00007202 */ /* 0x000ff60000000f00 */
[----:B------:R-:W-:Y:S09]  /*8c6b0*/  @!UPT UIADD3 URZ, URZ, URZ, URZ ;  /* 0x0000003f3f3ff290 */ /* 0x000ff2000fffe03f */
[----:B------:R-:W-:Y:S04]  /*8c6c0*/  STL.64 [R1+0x910], R24 ;  /* 0x0009101801007387 */ /* 0x000fe80000100a00 */
[----:B------:R0:W-:Y:S04]  /*8c6d0*/  STL.64 [R1+0x918], R26 ;  /* 0x0009181a01007387 */ /* 0x0001e80000100a00 */
[----:B0-----:R-:W3:Y:S04]  /*8c6e0*/  LDL.LU.64 R26, [R1+0x54d8] ;  /* 0x0054d800011a7983 */ /* 0x001ee80000300a00 */
[----:B------:R-:W3:Y:S04]  /*8c6f0*/  LDL.LU.64 R24, [R1+0x54d0] ;  /* 0x0054d00001187983 */ /* 0x000ee80000300a00 */
[----:B------:R-:W3:Y:S02]  /*8c700*/  LDL.LU.64 R10, [R1+0x54c8] ;  /* 0x0054c800010a7983 */ /* 0x000ee40000300a00 */
[C---:B---3--:R-:W-:Y:S02]  /*8c710*/  HMMA.16816.F32.BF16 R8, R12.reuse, R10, R24 ;  /* 0x0000000a0c08723c */ /* 0x048fe40000041818 */
[----:B------:R-:W3:Y:S11]  /*8c720*/  LDL.LU.64 R26, [R1+0x54c0] ;  /* 0x0054c000011a7983 */ /* 0x000ef60000300a00 */
[----:B------:R-:W-:Y:S10]  /*8c730*/  @!UPT UIADD3 URZ, URZ, URZ, URZ ;  /* 0x0000003f3f3ff290 */ /* 0x000ff4000fffe03f */
[----:B------:R-:W-:Y:S04]  /*8c740*/  STL.64 [R1+0x900], R8 ;  /* 0x0009000801007387 */ /* 0x000fe80000100a00 */
[----:B------:R0:W-:Y:S04]  /*8c750*/  STL.64 [R1+0x908], R10 ;  /* 0x0009080a01007387 */ /* 0x0001e80000100a00 */
[----:B0-----:R-:W3:Y:S04]  /*8c760*/  LDL.LU.64 R10, [R1+0x54b8] ;  /* 0x0054b800010a7983 */ /* 0x001ee80000300a00 */
[----:B------:R-:W3:Y:S02]  /*8c770*/  LDL.LU.64 R8, [R1+0x54b0] ;  /* 0x0054b00001087983 */ /* 0x000ee40000300a00 */
[----:B---3--:R-:W-:Y:S02]  /*8c780*/  HMMA.16816.F32.BF16 R12, R12, R26, R8 ;  /* 0x0000001a0c0c723c */ /* 0x008fe40000041808 */
[----:B------:R-:W2:Y:S04]  /*8c790*/  LDL.LU.64 R10, [R1+0x54a8] ;  /* 0x0054a800010a7983 */ /* 0x000ea80000300a00 */
[----:B------:R-:W2:Y:S04]  /*8c7a0*/  LDL.LU.64 R8, [R1+0x54a0] ;  /* 0x0054a00001087983 */ /* 0x000ea80000300a00 */
[----:B------:R0:W-:Y:S02]  /*8c7b0*/  STL.64 [R1+0x5458], R26 ;  /* 0x0054581a01007387 */ /* 0x0001e40000100a00 */
[----:B0-----:R-:W-:-:S11]  /*8c7c0*/  IMAD.MOV.U32 R26, RZ, RZ, R20 ;  /* 0x000000ffff1a7224 */ /* 0x001fd600078e0014 */
[----:B------:R-:W-:Y:S04]  /*8c7d0*/  STL.64 [R1+0x790], R12 ;  /* 0x0007900c01007387 */ /* 0x000fe80000100a00 */
[----:B------:R0:W-:Y:S02]  /*8c7e0*/  STL.64 [R1+0x798], R14 ;  /* 0x0007980e01007387 */ /* 0x0001e40000100a00 */
[----:B0-----:R-:W-:Y:S02]  /*8c7f0*/  MOV R14, R2 ;  /* 0x00000002000e7202 */ /* 0x001fe40000000f00 */
[----:B------:R-:W-:-:S05]  /*8c800*/  MOV R15, R0 ;  /* 0x00000000000f7202 */ /* 0x000fca0000000f00 */
[----:B------:R0:W-:Y:S04]  /*8c810*/  STL.64 [R1+0x5478], R14 ;  /* 0x0054780e01007387 */ /* 0x0001e80000100a00 */
[----:B------:R-:W3:Y:S04]  /*8c820*/  LDL.LU R12, [R1+0x480] ;  /* 0x00048000010c7983 */ /* 0x000ee80000300800 */
[----:B------:R-:W3:Y:S04]  /*8c830*/  LDL.LU R13, [R1+0x484] ;  /* 0x00048400010d7983 */ /* 0x000ee80000300800 */
[----:B0-----:R-:W3:Y:S04]  /*8c840*/  LDL.LU R14, [R1+0x488] ;  /* 0x00048800010e7983 */ /* 0x001ee80000300800 */
[----:B------:R-:W3:Y:S01]  /*8c850*/  LDL.LU R15, [R1+0x48c] ;  /* 0x00048c00010f7983 */ /* 0x000ee20000300800 */
[----:B--2---:R-:W-:Y:S03]  /*8c860*/  HMMA.16816.F32.BF16 R20, R8, R22, R4 ;  /* 0x000000160814723c */ /* 0x004fe60000041804 */
[----:B------:R-:W2:Y:S04]  /*8c870*/  LDL.LU.64 R6, [R1+0x5498] ;  /* 0x0054980001067983 */ /* 0x000ea80000300a00 */
[----:B------:R-:W2:Y:S11]  /*8c880*/  LDL.LU.64 R4, [R1+0x5490] ;  /* 0x0054900001047983 */ /* 0x000eb60000300a00 */
[----:B------:R-:W-:Y:S05]  /*8c890*/  @!UPT UIADD3 URZ, URZ, URZ, URZ ;  /* 0x0000003f3f3ff290 */ /* 0x000fea000fffe03f */
[----:B------:R-:W-:Y:S04]  /*8c8a0*/  STL.64 [R1+0x750], R20 ;  /* 0x0007501401007387 */ /* 0x000fe80000100a00 */
[----:B------:R0:W-:Y:S04]  /*8c8b0*/  STL.64 [R1+0x758], R22 ;  /* 0x0007581601007387 */ /* 0x0001e80000100a00 */
[----:B0-----:R-:W4:Y:S01]  /*8c8c0*/  LDL.LU.64 R22, [R1+0x5488] ;  /* 0x0054880001167983 */ /* 0x001f220000300a00 */
[----:B------:R-:W-:-:S07]  /*8c8d0*/  MOV R27, R3 ;  /* 0x00000003001b7202 */ /* 0x000fce0000000f00 */
[C---:B---3--:R-:W-:Y:S08]  /*8c8e0*/  HMMA.16816.F32.BF16 R24, R8.reuse, R26, R12 ;  /* 0x0000001a0818723c */ /* 0x048ff0000004180c */
[C---:B----4-:R-:W-:Y:S01]  /*8c8f0*/  HMMA.16816.F32.BF16 R12, R8.reuse, R22, R16 ;  /* 0x00000016080c723c */ /* 0x050fe20000041810 */
[----:B------:R-:W2:Y:S11]  /*8c900*/  LDL.LU R16, [R1+0x460] ;  /* 0x0004600001107983 */ /* 0x000eb60000300800 */
[----:B------:R-:W-:Y:S03]  /*8c910*/  @!UPT UIADD3 URZ, URZ, URZ, URZ ;  /* 0x0000003f3f3ff290 */ /* 0x000fe6000fffe03f */
[----:B------:R-:W-:Y:S04]  /*8c920*/  STL.64 [R1+0x740], R24 ;  /* 0x0007401801007387 */ /* 0x000fe80000100a00 */
[----:B------:R0:W-:Y:S04]  /*8c930*/  STL.64 [R1+0x748], R26 ;  /* 0x0007481a01007387 */ /* 0x0001e80000100a00 */
[----:B------:R-:W-:Y:S04]  /*8c940*/  STL.64 [R1+0x730], R12 ;  /* 0x0007300c01007387 */ /* 0x000fe80000100a00 */
[----:B------:R-:W-:Y:S04]  /*8c950*/  STL.64 [R1+0x738], R14 ;  /* 0x0007380e01007387 */ /* 0x000fe80000100a00 */
[----:B------:R-:W2:Y:S04]  /*8c960*/  LDL.LU R17, [R1+0x464] ;  /* 0x0004640001117983 */ /* 0x000ea80000300800 */
[----:B------:R-:W2:Y:S04]  /*8c970*/  LDL.LU R18, [R1+0x468] ;  /* 0x0004680001127983 */ /* 0x000ea80000300800 */
[----:B------:R-:W2:Y:S04]  /*8c980*/  LDL.LU R19, [R1+0x46c] ;  /* 0x00046c0001137983 */ /* 0x000ea80000300800 */
[----:B------:R-:W3:Y:S04]  /*8c990*/  LDL.LU R20, [R1+0x1f0] ;  /* 0x0001f00001147983 */ /* 0x000ee80000300800 */
[----:B------:R-:W3:Y:S04]  /*8c9a0*/  LDL.LU R21, [R1+0x1f4] ;  /* 0x0001f40001157983 */ /* 0x000ee80000300800 */
[----:B------:R-:W4:Y:S04]  /*8c9b0*/  LDL.LU R22, [R1+0x1f8] ;  /* 0x0001f80001167983 */ /* 0x000f280000300800 */
[----:B------:R-:W4:Y:S04]  /*8c9c0*/  LDL.LU R23, [R1+0x1fc] ;  /* 0x0001fc0001177983 */ /* 0x000f280000300800 */
[----:B0-----:R-:W2:Y:S04]  /*8c9d0*/  LDL.64 R26, [R1+0x38] ;  /* 0x00003800011a7983 */ /* 0x001ea80000100a00 */
[----:B--2---:R0:W-:Y:S04]  /*8c9e0*/  STL.64 [R1+0x5470], R26 ;  /* 0x0054701a01007387 */ /* 0x0041e80000100a00 */
[----:B------:R-:W2:Y:S04]  /*8c9f0*/  LDL.LU R24, [R1+0x410] ;  /* 0x0004100001187983 */ /* 0x000ea80000300800 */
[----:B------:R-:W2:Y:S04]  /*8ca00*/  LDL.LU R25, [R1+0x414] ;  /* 0x0004140001197983 */ /* 0x000ea80000300800 */
[----:B0-----:R-:W2:Y:S04]  /*8ca10*/  LDL.LU R26, [R1+0x418] ;  /* 0x00041800011a7983 */ /* 0x001ea80000300800 */
[----:B------:R-:W2:Y:S04]  /*8ca20*/  LDL.LU R27, [R1+0x41c] ;  /* 0x00041c00011b7983 */ /* 0x000ea80000300800 */
[----:B------:R-:W2:Y:S04]  /*8ca30*/  LDL.LU R12, [R1+0x420] ;  /* 0x00042000010c7983 */ /* 0x000ea80000300800 */
[----:B------:R-:W2:Y:S04]  /*8ca40*/  LDL.LU R13, [R1+0x424] ;  /* 0x00042400010d7983 */ /* 0x000ea80000300800 */
[----:B------:R-:W2:Y:S04]  /*8ca50*/  LDL.LU R14, [R1+0x428] ;  /* 0x00042800010e7983 */ /* 0x000ea80000300800 */
[----:B------:R-:W2:Y:S04]  /*8ca60*/  LDL.LU R15, [R1+0x42c] ;  /* 0x00042c00010f7983 */ /* 0x000ea80000300800 */
[----:B----4-:R0:W-:Y:S04]  /*8ca70*/  STL.64 [R1+0x53f8], R22 ;  /* 0x0053f81601007387 */ /* 0x0101e80000100a00 */
[----:B---3--:R-:W-:Y:S04]  /*8ca80*/  STL.64 [R1+0x53f0], R20 ;  /* 0x0053f01401007387 */ /* 0x008fe80000100a00 */
[----:B0-----:R-:W3:Y:S04]  /*8ca90*/  LDL.64 R22, [R1+0x8] ;  /* 0x0000080001167983 */ /* 0x001ee80000100a00 */
[----:B---3--:R0:W-:Y:S04]  /*8caa0*/  STL.64 [R1+0x5410], R22 ;  /* 0x0054101601007387 */ /* 0x0081e80000100a00 */
[----:B0-----:R-:W3:Y:S04]  /*8cab0*/  LDL.64 R22, [R1+0x18] ;  /* 0x0000180001167983 */ /* 0x001ee80000100a00 */
[----:B---3--:R0:W-:Y:S04]  /*8cac0*/  STL.64 [R1+0x5428], R22 ;  /* 0x0054281601007387 */ /* 0x0081e80000100a00 */
[----:B0-----:R-:W3:Y:S01]  /*8cad0*/  LDL.64 R22, [R1+0x28] ;  /* 0x0000280001167983 */ /* 0x001ee20000100a00 */
[C---:B------:R-:W-:Y:S03]  /*8cae0*/  HMMA.16816.F32.BF16 R16, R8.reuse, R6, R16 ;  /* 0x000000060810723c */ /* 0x040fe60000041810 */
[----:B---3--:R0:W-:Y:S04]  /*8caf0*/  STL.64 [R1+0x5450], R22 ;  /* 0x0054501601007387 */ /* 0x0081e80000100a00 */
[----:B------:R-:W3:Y:S04]  /*8cb00*/  LDL.LU R20, [R1+0x230] ;  /* 0x0002300001147983 */ /* 0x000ee80000300800 */
[----:B------:R-:W3:Y:S04]  /*8cb10*/  LDL.LU R21, [R1+0x234] ;  /* 0x0002340001157983 */ /* 0x000ee80000300800 */
[----:B0-----:R-:W4:Y:S04]  /*8cb20*/  LDL.LU R22, [R1+0x238] ;  /* 0x0002380001167983 */ /* 0x001f280000300800 */
[----:B------:R-:W4:Y:S04]  /*8cb30*/  LDL.LU R23, [R1+0x23c] ;  /* 0x00023c0001177983 */ /* 0x000f280000300800 */
        /* <DEDUP_REMOVED lines=8> */
[----:B0-----:R-:W2:Y:S04]  /*8cbc0*/  LDL.LU.64 R18, [R1+0x5480] ;  /* 0x0054800001127983 */ /* 0x001ea80000300a00 */
[----:B------:R-:W-:Y:S04]  /*8cbd0*/  STL.64 [R1+0x5408], R6 ;  /* 0x0054080601007387 */ /* 0x000fe80000100a00 */
[----:B------:R0:W-:Y:S04]  /*8cbe0*/  STL.64 [R1+0x5400], R4 ;  /* 0x0054000401007387 */ /* 0x0001e80000100a00 */
[----:B0-----:R-:W4:Y:S04]  /*8cbf0*/  LDL.LU R4, [R1+0x200] ;  /* 0x0002000001047983 */ /* 0x001f280000300800 */
        /* <DEDUP_REMOVED lines=9> */
[C---:B------:R-:W-:Y:S03]  /*8cc90*/  HMMA.16816.F32.BF16 R12, R8.reuse, R18, R12 ;  /* 0x00000012080c723c */ /* 0x040fe6000004180c */
[----:B----4-:R-:W-:Y:S04]  /*8cca0*/  STL.64 [R1+0x5438], R6 ;  /* 0x0054380601007387 */ /* 0x010fe80000100a00 */
[----:B--2---:R0:W-:Y:S04]  /*8ccb0*/  STL.64 [R1+0x5430], R4 ;  /* 0x0054300401007387 */ /* 0x0041e80000100a00 */
[----:B0-----:R-:W2:Y:S04]  /*8ccc0*/  LDL.LU R4, [R1+0x220] ;  /* 0x0002200001047983 */ /* 0x001ea80000300800 */
[----:B------:R-:W2:Y:S04]  /*8ccd0*/  LDL.LU R5, [R1+0x224] ;  /* 0x0002240001057983 */ /* 0x000ea80000300800 */
[----:B------:R-:W2:Y:S04]  /*8cce0*/  LDL.LU R6, [R1+0x228] ;  /* 0x0002280001067983 */ /* 0x000ea80000300800 */
[----:B------:R-:W2:Y:S04]  /*8ccf0*/  LDL.LU R7, [R1+0x22c] ;  /* 0x00022c0001077983 */ /* 0x000ea80000300800 */
[----:B------:R-:W-:Y:S04]  /*8cd00*/  STL.64 [R1+0x6d0], R12 ;  /* 0x0006d00c01007387 */ /* 0x000fe80000100a00 */
[----:B------:R0:W-:Y:S04]  /*8cd10*/  STL.64 [R1+0x6d8], R14 ;  /* 0x0006d80e01007387 */ /* 0x0001e80000100a00 */
[----:B0-----:R-:W4:Y:S02]  /*8cd20*/  LDL.LU.64 R14, [R1+0x5478] ;  /* 0x00547800010e7983 */ /* 0x001f240000300a00 */
[C---:B----4-:R-:W-:Y:S11]  /*8cd30*/  HMMA.16816.F32.BF16 R24, R8.reuse, R14, R24 ;  /* 0x0000000e0818723c */ /* 0x050ff60000041818 */
[----:B------:R-:W-:Y:S11]  /*8cd40*/  @!UPT UIADD3 URZ, URZ, URZ, URZ ;  /* 0x0000003f3f3ff290 */ /* 0x000ff6000fffe03f */
[----:B------:R-:W-:Y:S01]  /*8cd50*/  @!UPT UIADD3 URZ, URZ, URZ, URZ ;  /* 0x0000003f3f3ff290 */ /* 0x000fe2000fffe03f */
[----:B------:R-:W-:Y:S04]  /*8cd60*/  STL.64 [R1+0x6c0], R24 ;  /* 0x0006c01801007387 */ /* 0x000fe80000100a00 */
[----:B------:R0:W-:Y:S04]  /*8cd70*/  STL.64 [R1+0x6c8], R26 ;  /* 0x0006c81a01007387 */ /* 0x0001e80000100a00 */
[----:B0-----:R-:W3:Y:S01]  /*8cd80*/  LDL.LU.64 R26, [R1+0x5470] ;  /* 0x00547000011a7983 */ /* 0x001ee20000300a00 */
[----:B------:R0:W-:Y:S02]  /*8cd90*/  STL.64 [R1+0x53e8], R14 ;  /* 0x0053e80e01007387 */ /* 0x0001e40000100a00 */
[----:B------:R-:W4:Y:S02]  /*8cda0*/  LDL.LU R12, [R1+0x250] ;  /* 0x00025000010c7983 */ /* 0x000f240000300800 */
[----:B------:R-:W4:Y:S01]  /*8cdb0*/  LDL.LU R13, [R1+0x254] ;  /* 0x00025400010d7983 */ /* 0x000f220000300800 */
[----:B0-----:R-:W4:Y:S01]  /*8cdc0*/  LDL.LU R14, [R1+0x258] ;  /* 0x00025800010e7983 */ /* 0x001f220000300800 */
[----:B------:R-:W4:Y:S01]  /*8cdd0*/  LDL.LU R15, [R1+0x25c] ;  /* 0x00025c00010f7983 */ /* 0x000f220000300800 */
[C---:B---3--:R-:W-:Y:S01]  /*8cde0*/  HMMA.16816.F32.BF16 R20, R8.reuse, R26, R20 ;  /* 0x0000001a0814723c */ /* 0x048fe20000041814 */
[----:B------:R-:W-:Y:S01]  /*8cdf0*/  IMAD.MOV.U32 R2, RZ, RZ, R26 ;  /* 0x000000ffff027224 */ /* 0x000fe200078e001a */
[----:B------:R-:W-:Y:S11]  /*8ce00*/  MOV R0, R27 ;  /* 0x0000001b00007202 */ /* 0x000ff60000000f00 */
[----:B------:R-:W-:Y:S10]  /*8ce10*/  @!UPT UIADD3 URZ, URZ, URZ, URZ ;  /* 0x0000003f3f3ff290 */ /* 0x000ff4000fffe03f */
[----:B------:R-:W-:Y:S01]  /*8ce20*/  STL.64 [R1+0x6b0], R20 ;  /* 0x0006b01401007387 */ /* 0x000fe20000100a00 */
[----:B------:R0:W-:Y:S03]  /*8ce30*/  STL.64 [R1+0x6b8], R22 ;  /* 0x0006b81601007387 */ /* 0x0001e60000100a00 */
[----:B0-----:R-:W3:Y:S01]  /*8ce40*/  LDL.LU.64 R22, [R1+0x5468] ;  /* 0x0054680001167983 */ /* 0x001ee20000300a00 */
[----:B------:R-:W3:Y:S02]  /*8ce50*/  LDL.LU.64 R20, [R1+0x5460] ;  /* 0x0054600001147983 */ /* 0x000ee40000300a00 */
[----:B------:R-:W3:Y:S02]  /*8ce60*/  LDL.LU.64 R26, [R1+0x5458] ;  /* 0x00545800011a7983 */ /* 0x000ee40000300a00 */
[----:B---3--:R-:W-:Y:S01]  /*8ce70*/  HMMA.16816.F32.BF16 R8, R8, R26, R20 ;  /* 0x0000001a0808723c */ /* 0x008fe20000041814 */
[----:B------:R-:W2:Y:S01]  /*8ce80*/  LDL.LU.64 R22, [R1+0x5450] ;  /* 0x0054500001167983 */ /* 0x000ea20000300a00 */
[----:B------:R-:W2:Y:S02]  /*8ce90*/  LDL.LU.64 R26, [R1+0x5448] ;  /* 0x00544800011a7983 */ /* 0x000ea40000300a00 */
[----:B------:R-:W2:Y:S11]  /*8cea0*/  LDL.LU.64 R24, [R1+0x5440] ;  /* 0x0054400001187983 */ /* 0x000eb60000300a00 */
[----:B------:R-:W-:Y:S08]  /*8ceb0*/  @!UPT UIADD3 URZ, URZ, URZ, URZ ;  /* 0x0000003f3f3ff290 */ /* 0x000ff0000fffe03f */
[----:B------:R-:W-:Y:S01]  /*8cec0*/  STL.64 [R1+0x690], R8 ;  /* 0x0006900801007387 */ /* 0x000fe20000100a00 */
[----:B------:R0:W-:Y:S02]  /*8ced0*/  STL.64 [R1+0x698], R10 ;  /* 0x0006980a01007387 */ /* 0x0001e40000100a00 */
[----:B0-----:R-:W-:Y:S02]  /*8cee0*/  MOV R10, R2 ;  /* 0x00000002000a7202 */ /* 0x001fe40000000f00 */
[----:B------:R-:W-:-:S05]  /*8cef0*/  MOV R11, R0 ;  /* 0x00000000000b7202 */ /* 0x000fca0000000f00 */
[----:B------:R0:W-:Y:S01]  /*8cf00*/  STL.64 [R1+0x53e0], R10 ;  /* 0x0053e00a01007387 */ /* 0x0001e20000100a00 */
[----:B------:R-:W3:Y:S02]  /*8cf10*/  LDL.LU R8, [R1+0x2f0] ;  /* 0x0002f00001087983 */ /* 0x000ee40000300800 */
[----:B------:R-:W3:Y:S01]  /*8cf20*/  LDL.LU R9, [R1+0x2f4] ;  /* 0x0002f40001097983 */ /* 0x000ee20000300800 */
[----:B0-----:R-:W3:Y:S01]  /*8cf30*/  LDL.LU R10, [R1+0x2f8] ;  /* 0x0002f800010a7983 */ /* 0x001ee20000300800 */
[----:B------:R-:W3:Y:S01]  /*8cf40*/  LDL.LU R11, [R1+0x2fc] ;  /* 0x0002fc00010b7983 */ /* 0x000ee20000300800 */
[C---:B--2---:R-:W-:Y:S01]  /*8cf50*/  HMMA.16816.F32.BF16 R4, R24.reuse, R22, R4 ;  /* 0x000000161804723c */ /* 0x044fe20000041804 */
[----:B------:R-:W-:Y:S01]  /*8cf60*/  IMAD.MOV.U32 R2, RZ, RZ, R22 ;  /* 0x000000ffff027224 */ /* 0x000fe200078e0016 */
[----:B------:R-:W-:Y:S11]  /*8cf70*/  MOV R0, R23 ;  /* 0x0000001700007202 */ /* 0x000ff60000000f00 */
[----:B------:R-:W-:Y:S10]  /*8cf80*/  @!UPT UIADD3 URZ, URZ, URZ, URZ ;  /* 0x0000003f3f3ff290 */ /* 0x000ff4000fffe03f */
[----:B------:R-:W-:Y:S01]  /*8cf90*/  STL.64 [R1+0x680], R4 ;  /* 0x0006800401007387 */ /* 0x000fe20000100a00 */
[----:B------:R0:W-:Y:S03]  /*8cfa0*/  STL.64 [R1+0x688], R6 ;  /* 0x0006880601007387 */ /* 0x0001e60000100a00 */
[----:B0-----:R-:W2:Y:S01]  /*8cfb0*/  LDL.LU.64 R6, [R1+0x5438] ;  /* 0x0054380001067983 */ /* 0x001ea20000300a00 */
[----:B------:R-:W2:Y:S02]  /*8cfc0*/  LDL.LU.64 R4, [R1+0x5430] ;  /* 0x0054300001047983 */ /* 0x000ea40000300a00 */
[----:B------:R-:W2:Y:S02]  /*8cfd0*/  LDL.LU.64 R22, [R1+0x5428] ;  /* 0x0054280001167983 */ /* 0x000ea40000300a00 */
[----:B------:R-:W-:Y:S01]  /*8cfe0*/  STL [R1+0x53d4], R0 ;  /* 0x0053d40001007387 */ /* 0x000fe20000100800 */
[----:B------:R-:W-:Y:S01]  /*8cff0*/  STL [R1+0x53d0], R2 ;  /* 0x0053d00201007387 */ /* 0x000fe20000100800 */
[----:B--2---:R-:W-:Y:S01]  /*8d000*/  HMMA.16816.F32.BF16 R4, R24, R22, R4 ;  /* 0x000000161804723c */ /* 0x004fe20000041804 */
[----:B------:R-:W-:-:S02]  /*8d010*/  MOV R29, R22 ;  /* 0x00000016001d7202 */ /* 0x000fc40000000f00 */
[----:B------:R-:W-:Y:S11]  /*8d020*/  MOV R3, R23 ;  /* 0x0000001700037202 */ /* 0x000ff60000000f00 */
[----:B------:R-:W-:Y:S09]  /*8d030*/  @!UPT UIADD3 URZ, URZ, URZ, URZ ;  /* 0x0000003f3f3ff290 */ /* 0x000ff2000fffe03f */
[----:B------:R-:W-:Y:S01]  /*8d040*/  STL.64 [R1+0x670], R4 ;  /* 0x0006700401007387 */ /* 0x000fe20000100a00 */
[----:B------:R0:W-:Y:S03]  /*8d050*/  STL.64 [R1+0x678], R6 ;  /* 0x0006780601007387 */ /* 0x0001e60000100a00 */
[----:B0-----:R-:W2:Y:S01]  /*8d060*/  LDL.LU.64 R6, [R1+0x5420] ;  /* 0x0054200001067983 */ /* 0x001ea20000300a00 */
[----:B------:R-:W2:Y:S02]  /*8d070*/  LDL.LU.64 R4, [R1+0x5418] ;  /* 0x0054180001047983 */ /* 0x000ea40000300a00 */
[----:B------:R-:W2:Y:S02]  /*8d080*/  LDL.LU.64 R22, [R1+0x5410] ;  /* 0x0054100001167983 */ /* 0x000ea40000300a00 */
[----:B------:R-:W-:Y:S01]  /*8d090*/  STL [R1+0x53dc], R3 ;  /* 0x0053dc0301007387 */ /* 0x000fe20000100800 */
[----:B------:R-:W-:Y:S01]  /*8d0a0*/  STL [R1+0x53d8], R29 ;  /* 0x0053d81d01007387 */ /* 0x000fe20000100800 */
        /* <DEDUP_REMOVED lines=9> */
[----:B------:R-:W2:Y:S01]  /*8d140*/  LDL.LU.64 R20, [R1+0x53f0] ;  /* 0x0053f00001147983 */ /* 0x000ea20000300a00 */
[C---:B----4-:R-:W-:Y:S08]  /*8d150*/  HMMA.16816.F32.BF16 R12, R24.reuse, R18, R12 ;  /* 0x00000012180c723c */ /* 0x050ff0000004180c */
[----:B--2---:R-:W-:Y:S01]  /*8d160*/  HMMA.16816.F32.BF16 R20, R24, R6, R20 ;  /* 0x000000061814723c */ /* 0x004fe20000041814 */
[----:B------:R-:W-:Y:S01]  /*8d170*/  STL.64 [R1+0x5388], R6 ;  /* 0x0053880601007387 */ /* 0x000fe20000100a00 */
[----:B------:R0:W-:Y:S11]  /*8d180*/  STL.64 [R1+0x5380], R4 ;  /* 0x0053800401007387 */ /* 0x0001f60000100a00 */
[----:B------:R-:W-:Y:S10]  /*8d190*/  @!UPT UIADD3 URZ, URZ, URZ, URZ ;  /* 0x0000003f3f3ff290 */ /* 0x000ff4000fffe03f */
[----:B------:R-:W-:Y:S01]  /*8d1a0*/  STL.64 [R1+0x650], R20 ;  /* 0x0006501401007387 */ /* 0x000fe20000100a00 */
[----:B------:R-:W-:Y:S02]  /*8d1b0*/  STL.64 [R1+0x658], R22 ;  /* 0x0006581601007387 */ /* 0x000fe40000100a00 */
[----:B0-----:R-:W2:Y:S02]  /*8d1c0*/  LDL.LU R4, [R1+0x380] ;  /* 0x0003800001047983 */ /* 0x001ea40000300800 */
[----:B------:R-:W2:Y:S01]  /*8d1d0*/  LDL.LU R5, [R1+0x384] ;  /* 0x0003840001057983 */ /* 0x000ea20000300800 */
[----:B------:R-:W2:Y:S01]  /*8d1e0*/  LDL.LU R6, [R1+0x388] ;  /* 0x0003880001067983 */ /* 0x000ea20000300800 */
[----:B------:R-:W2:Y:S02]  /*8d1f0*/  LDL.LU R7, [R1+0x38c] ;  /* 0x00038c0001077983 */ /* 0x000ea40000300800 */
[----:B------:R-:W-:Y:S02]  /*8d200*/  STL.64 [R1+0x6a0], R12 ;  /* 0x0006a00c01007387 */ /* 0x000fe40000100a00 */
[----:B------:R0:W-:Y:S01]  /*8d210*/  STL.64 [R1+0x6a8], R14 ;  /* 0x0006a80e01007387 */ /* 0x0001e20000100a00 */
[----:B------:R-:W-:-:S02]  /*8d220*/  MOV R3, R18 ;  /* 0x0000001200037202 */ /* 0x000fc40000000f00 */
[----:B------:R-:W-:Y:S01]  /*8d230*/  MOV R29, R19 ;  /* 0x00000013001d7202 */ /* 0x000fe20000000f00 */
[----:B------:R-:W-:Y:S04]  /*8d240*/  LDSM.16.M88.4 R20, [R28+0x6b000] ;  /* 0x06b000001c14783b */ /* 0x000fe80000000200 */
[----:B------:R-:W1:Y:S04]  /*8d250*/  LDSM.16.M88.4 R16, [R28+0x6c000] ;  /* 0x06c000001c10783b */ /* 0x000e680000000200 */
[----:B0-----:R-:W3:Y:S04]  /*8d260*/  LDL.LU.64 R14, [R1+0x53e8] ;  /* 0x0053e800010e7983 */ /* 0x001ee80000300a00 */
[----:B-1----:R-:W-:Y:S01]  /*8d270*/  STL.64 [R1+0x5340], R18 ;  /* 0x0053401201007387 */ /* 0x002fe20000100a00 */
[----:B------:R0:W-:Y:S03]  /*8d280*/  STL.64 [R1+0x5338], R16 ;  /* 0x0053381001007387 */ /* 0x0001e60000100a00 */
[----:B0-----:R-:W4:Y:S01]  /*8d290*/  LDL.LU R16, [R1+0x390] ;  /* 0x0003900001107983 */ /* 0x001f220000300800 */
[----:B------:R-:W4:Y:S02]  /*8d2a0*/  LDL.LU R17, [R1+0x394] ;  /* 0x0003940001117983 */ /* 0x000f240000300800 */
[----:B------:R-:W4:Y:S02]  /*8d2b0*/  LDL.LU R18, [R1+0x398] ;  /* 0x0003980001127983 */ /* 0x000f240000300800 */
[----:B------:R-:W4:Y:S01]  /*8d2c0*/  LDL.LU R19, [R1+0x39c] ;  /* 0x00039c0001137983 */ /* 0x000f220000300800 */
[C---:B---3--:R-:W-:Y:S01]  /*8d2d0*/  HMMA.16816.F32.BF16 R12, R24.reuse, R14, R8 ;  /* 0x0000000e180c723c */ /* 0x048fe20000041808 */
[----:B------:R-:W4:Y:S11]  /*8d2e0*/  LDL.LU.64 R10, [R1+0x53e0] ;  /* 0x0053e000010a7983 */ /* 0x000f360000300a00 */
[----:B------:R-:W-:Y:S11]  /*8d2f0*/  @!UPT UIADD3 URZ, URZ, URZ, URZ ;  /* 0x0000003f3f3ff290 */ /* 0x000ff6000fffe03f */
[----:B------:R-:W-:Y:S01]  /*8d300*/  STL.64 [R1+0x8f0], R12 ;  /* 0x0008f00c01007387 */ /* 0x000fe20000100a00 */
[----:B------:R-:W-:Y:S02]  /*8d310*/  STL.64 [R1+0x8f8], R14 ;  /* 0x0008f80e01007387 */ /* 0x000fe40000100a00 */
[----:B------:R-:W0:Y:S02]  /*8d320*/  LDSM.16.M88.4 R12, [R28+0x6d000] ;  /* 0x06d000001c0c783b */ /* 0x000e240000000200 */
[----:B0-----:R0:W-:Y:S02]  /*8d330*/  STL.64 [R1+0x52e8], R14 ;  /* 0x0052e80e01007387 */ /* 0x0011e40000100a00 */
[----:B------:R-:W-:Y:S02]  /*8d340*/  STL.64 [R1+0x52e0], R12 ;  /* 0x0052e00c01007387 */ /* 0x000fe40000100a00 */
[----:B0-----:R-:W2:Y:S01]  /*8d350*/  LDL.LU.64 R14, [R1+0x68] ;  /* 0x00006800010e7983 */ /* 0x001ea20000300a00 */
[C---:B----4-:R-:W-:Y:S03]  /*8d360*/  HMMA.16816.F32.BF16 R16, R24.reuse, R10, R16 ;  /* 0x0000000a1810723c */ /* 0x050fe60000041810 */
[----:B------:R-:W0:Y:S04]  /*8d370*/  LDSM.16.M88.4 R8, [R28+0x6e000] ;  /* 0x06e000001c08783b */ /* 0x000e280000000200 */
[----:B0-----:R0:W-:Y:S11]  /*8d380*/  STL.64 [R1+0x5270], R10 ;  /* 0x0052700a01007387 */ /* 0x0011f60000100a00 */
[----:B------:R-:W-:Y:S05]  /*8d390*/  @!UPT UIADD3 URZ, URZ, URZ, URZ ;  /* 0x0000003f3f3ff290 */ /* 0x000fea000fffe03f */
[----:B------:R-:W-:Y:S02]  /*8d3a0*/  STL.64 [R1+0xa10], R16 ;  /* 0x000a101001007387 */ /* 0x000fe40000100a00 */
[----:B------:R-:W-:Y:S02]  /*8d3b0*/  STL.64 [R1+0xa18], R18 ;  /* 0x000a181201007387 */ /* 0x000fe40000100a00 */
[----:B------:R-:W-:Y:S02]  /*8d3c0*/  STL.64 [R1+0x5268], R8 ;  /* 0x0052680801007387 */ /* 0x000fe40000100a00 */
[----:B0-----:R-:W-:Y:S01]  /*8d3d0*/  IMAD.MOV.U32 R10, RZ, RZ, R3 ;  /* 0x000000ffff0a7224 */ /* 0x001fe200078e0003 */
[----:B------:R-:W-:Y:S01]  /*8d3e0*/  MOV R11, R29 ;  /* 0x0000001d000b7202 */ /* 0x000fe20000000f00 */
[----:B------:R-:W3:Y:S01]  /*8d3f0*/  LDL.LU R3, [R1+0x53dc] ;  /* 0x0053dc0001037983 */ /* 0x000ee20000300800 */
[----:B------:R-:W4:Y:S03]  /*8d400*/  LDL.LU R29, [R1+0x53d8] ;  /* 0x0053d800011d7983 */ /* 0x000f260000300800 */
[----:B------:R2:W-:Y:S02]  /*8d410*/  STL.64 [R1+0x5378], R10 ;  /* 0x0053780a01007387 */ /* 0x0005e40000100a00 */
[----:B--2---:R-:W-:Y:S02]  /*8d420*/  HMMA.16816.F32.BF16 R8, R24, R14, R4 ;  /* 0x0000000e1808723c */ /* 0x004fe40000041804 */
[----:B------:R-:W0:Y:S05]  /*8d430*/  LDSM.16.M88.4 R24, [R28+0x6f000] ;  /* 0x06f000001c18783b */ /* 0x000e2a0000000200 */
[----:B------:R-:W-:-:S02]  /*8d440*/  MOV R6, R0 ;  /* 0x0000000000067202 */ /* 0x000fc40000000f00 */
[----:B------:R-:W-:Y:S01]  /*8d450*/  MOV R7, R2 ;  /* 0x0000000200077202 */ /* 0x000fe20000000f00 */
[----:B------:R-:W2:Y:S11]  /*8d460*/  LDL.LU R0, [R1+0x53d4] ;  /* 0x0053d40001007983 */ /* 0x000eb60000300800 */
[----:B------:R-:W-:Y:S02]  /*8d470*/  @!UPT UIADD3 URZ, URZ, URZ, URZ ;  /* 0x0000003f3f3ff290 */ /* 0x000fe4000fffe03f */
[----:B------:R1:W-:Y:S01]  /*8d480*/  STL.64 [R1+0xa00], R8 ;  /* 0x000a000801007387 */ /* 0x0003e20000100a00 */
[----:B------:R1:W-:Y:S02]  /*8d490*/  STL.64 [R1+0xa08], R10 ;  /* 0x000a080a01007387 */ /* 0x0003e40000100a00 */
[----:B------:R-:W2:Y:S02]  /*8d4a0*/  LDL.LU R2, [R1+0x53d0] ;  /* 0x0053d00001027983 */ /* 0x000ea40000300800 */
[----:B------:R3:W-:Y:S01]  /*8d4b0*/  STL.64 [R1+0x53a0], R6 ;  /* 0x0053a00601007387 */ /* 0x0007e20000100a00 */
[----:B-1----:R-:W2:Y:S01]  /*8d4c0*/  LDL.LU R8, [R1+0x3d0] ;  /* 0x0003d00001087983 */ /* 0x002ea20000300800 */
[----:B------:R-:W2:Y:S02]  /*8d4d0*/  LDL.LU R9, [R1+0x3d4] ;  /* 0x0003d40001097983 */ /* 0x000ea40000300800 */
[----:B------:R-:W2:Y:S02]  /*8d4e0*/  LDL.LU R10, [R1+0x3d8] ;  /* 0x0003d800010a7983 */ /* 0x000ea40000300800 */
[----:B------:R-:W2:Y:S01]  /*8d4f0*/  LDL.LU R11, [R1+0x3dc] ;  /* 0x0003dc00010b7983 */ /* 0x000ea20000300800 */
[----:B---3--:R-:W-:Y:S01]  /*8d500*/  MOV R7, R3 ;  /* 0x0000000300077202 */ /* 0x008fe20000000f00 */
[----:B----4-:R-:W-:-:S05]  /*8d510*/  IMAD.MOV.U32 R6, RZ, RZ, R29 ;  /* 0x000000ffff067224 */ /* 0x010fca00078e001d */
[----:B------:R-:W-:Y:S04]  /*8d520*/  STL.64 [R1+0x53b8], R6 ;  /* 0x0053b80601007387 */ /* 0x000fe80000100a00 */
        /* <DEDUP_REMOVED lines=18> */
[----:B------:R1:W-:Y:S04]  /*8d650*/  STL.64 [R1+0x5348], R14 ;  /* 0x0053480e01007387 */ /* 0x0003e80000100a00 */
[----:B-1----:R-:W3:Y:S01]  /*8d660*/  LDL.LU.64 R14, [R1+0x38] ;  /* 0x00003800010e7983 */ /* 0x002ee20000300a00 */
[----:B------:R-:W-:-:S02]  /*8d670*/  MOV R6, R2 ;  /* 0x0000000200067202 */ /* 0x000fc40000000f00 */
[----:B------:R-:W-:Y:S01]  /*8d680*/  MOV R7, R0 ;  /* 0x0000000000077202 */ /* 0x000fe20000000f00 */
[----:B---3--:R1:W-:Y:S01]  /*8d690*/  STL.64 [R1+0x5360], R14 ;  /* 0x0053600e01007387 */ /* 0x0083e20000100a00 */
[----:B------:R-:W3:Y:S02]  /*8d6a0*/  LDL.LU R16, [R1+0x370] ;  /* 0x0003700001107983 */ /* 0x000ee40000300800 */
[----:B------:R-:W3:Y:S02]  /*8d6b0*/  LDL.LU R17, [R1+0x374] ;  /* 0x0003740001117983 */ /* 0x000ee40000300800 */
[----:B------:R-:W4:Y:S01]  /*8d6c0*/  LDL.LU R18, [R1+0x378] ;  /* 0x0003780001127983 */ /* 0x000f220000300800 */
[----:B------:R-:W4:Y:S01]  /*8d6d0*/  LDL.LU R19, [R1+0x37c] ;  /* 0x00037c0001137983 */ /* 0x000f220000300800 */
[----:B------:R-:W3:Y:S02]  /*8d6e0*/  LDL.LU R12, [R1+0x3b0] ;  /* 0x0003b000010c7983 */ /* 0x000ee40000300800 */
[----:B------:R-:W3:Y:S01]  /*8d6f0*/  LDL.LU R13, [R1+0x3b4] ;  /* 0x0003b400010d7983 */ /* 0x000ee20000300800 */
[----:B-1----:R-:W3:Y:S01]  /*8d700*/  LDL.LU R14, [R1+0x3b8] ;  /* 0x0003b800010e7983 */ /* 0x002ee20000300800 */
[----:B------:R-:W3:Y:S01]  /*8d710*/  LDL.LU R15, [R1+0x3bc] ;  /* 0x0003bc00010f7983 */ /* 0x000ee20000300800 */
[C---:B--2---:R-:W-:Y:S02]  /*8d720*/  HMMA.16816.F32.BF16 R4, R20.reuse, R6, R8 ;  /* 0x000000061404723c */ /* 0x044fe40000041808 */
[----:B---3--:R-:W-:Y:S01]  /*8d730*/  STL.64 [R1+0x5370], R14 ;  /* 0x0053700e01007387 */ /* 0x008fe20000100a00 */
[----:B------:R1:W-:Y:S03]  /*8d740*/  STL.64 [R1+0x5368], R12 ;  /* 0x0053680c01007387 */ /* 0x0003e60000100a00 */
[----:B-1----:R-:W2:Y:S01]  /*8d750*/  LDL.LU R12, [R1+0x3c0] ;  /* 0x0003c000010c7983 */ /* 0x002ea20000300800 */
[----:B------:R-:W2:Y:S02]  /*8d760*/  LDL.LU R13, [R1+0x3c4] ;  /* 0x0003c400010d7983 */ /* 0x000ea40000300800 */
[----:B------:R-:W2:Y:S02]  /*8d770*/  LDL.LU R14, [R1+0x3c8] ;  /* 0x0003c800010e7983 */ /* 0x000ea40000300800 */
[----:B------:R-:W2:Y:S01]  /*8d780*/  LDL.LU R15, [R1+0x3cc] ;  /* 0x0003cc00010f7983 */ /* 0x000ea20000300800 */
[----:B----4-:R-:W-:Y:S01]  /*8d790*/  STL.64 [R1+0x5358], R18 ;  /* 0x0053581201007387 */ /* 0x010fe20000100a00 */
[----:B------:R1:W-:Y:S03]  /*8d7a0*/  STL.64 [R1+0x5350], R16 ;  /* 0x0053501001007387 */ /* 0x0003e60000100a00 */
[----:B-1----:R-:W3:Y:S01]  /*8d7b0*/  LDL.LU R16, [R1+0x3a0] ;  /* 0x0003a00001107983 */ /* 0x002ee20000300800 */
[----:B------:R-:W3:Y:S02]  /*8d7c0*/  LDL.LU R17, [R1+0x3a4] ;  /* 0x0003a40001117983 */ /* 0x000ee40000300800 */
[----:B------:R-:W3:Y:S02]  /*8d7d0*/  LDL.LU R18, [R1+0x3a8] ;  /* 0x0003a80001127983 */ /* 0x000ee40000300800 */
[----:B------:R-:W3:Y:S01]  /*8d7e0*/  LDL.LU R19, [R1+0x3ac] ;  /* 0x0003ac0001137983 */ /* 0x000ee20000300800 */
[----:B0-----:R0:W-:Y:S01]  /*8d7f0*/  STL.64 [R1+0x51e8], R26 ;  /* 0x0051e81a01007387 */ /* 0x0011e20000100a00 */
[----:B------:R-:W-:Y:S03]  /*8d800*/  STL.64 [R1+0x51e0], R24 ;  /* 0x0051e01801007387 */ /* 0x000fe60000100a00 */
[----:B0-----:R-:W4:Y:S01]  /*8d810*/  LDL.LU.64 R26, [R1+0x48] ;  /* 0x00004800011a7983 */ /* 0x001f220000300a00 */
[----:B------:R-:W2:Y:S02]  /*8d820*/  LDL.LU.64 R10, [R1+0x53c8] ;  /* 0x0053c800010a7983 */ /* 0x000ea40000300a00 */
[----:B------:R-:W2:Y:S02]  /*8d830*/  LDL.LU.64 R8, [R1+0x53c0] ;  /* 0x0053c00001087983 */ /* 0x000ea40000300a00 */
[----:B------:R-:W-:Y:S01]  /*8d840*/  STL.64 [R1+0xba0], R4 ;  /* 0x000ba00401007387 */ /* 0x000fe20000100a00 */
[----:B------:R0:W-:Y:S04]  /*8d850*/  STL.64 [R1+0xba8], R6 ;  /* 0x000ba80601007387 */ /* 0x0001e80000100a00 */
[----:B0-----:R-:W2:Y:S02]  /*8d860*/  LDL.LU.64 R6, [R1+0x53b8] ;  /* 0x0053b80001067983 */ /* 0x001ea40000300a00 */
[C---:B--2---:R-:W-:Y:S02]  /*8d870*/  HMMA.16816.F32.BF16 R4, R20.reuse, R6, R8 ;  /* 0x000000061404723c */ /* 0x044fe40000041808 */
[----:B------:R-:W2:Y:S01]  /*8d880*/  LDL.LU.64 R10, [R1+0x53b0] ;  /* 0x0053b000010a7983 */ /* 0x000ea20000300a00 */
[----:B------:R-:W2:Y:S11]  /*8d890*/  LDL.LU.64 R8, [R1+0x53a8] ;  /* 0x0053a80001087983 */ /* 0x000eb60000300a00 */
[----:B------:R-:W-:Y:S09]  /*8d8a0*/  @!UPT UIADD3 URZ, URZ, URZ, URZ ;  /* 0x0000003f3f3ff290 */ /* 0x000ff2000fffe03f */
[----:B------:R-:W-:Y:S01]  /*8d8b0*/  STL.64 [R1+0xb90], R4 ;  /* 0x000b900401007387 */ /* 0x000fe20000100a00 */
[----:B------:R0:W-:Y:S03]  /*8d8c0*/  STL.64 [R1+0xb98], R6 ;  /* 0x000b980601007387 */ /* 0x0001e60000100a00 */
[----:B0-----:R-:W2:Y:S02]  /*8d8d0*/  LDL.LU.64 R6, [R1+0x53a0] ;  /* 0x0053a00001067983 */ /* 0x001ea40000300a00 */
[C---:B--2---:R-:W-:Y:S02]  /*8d8e0*/  HMMA.16816.F32.BF16 R4, R20.reuse, R6, R8 ;  /* 0x000000061404723c */ /* 0x044fe40000041808 */
[----:B------:R-:W2:Y:S01]  /*8d8f0*/  LDL.LU.64 R10, [R1+0x5398] ;  /* 0x00539800010a7983 */ /* 0x000ea20000300a00 */
[----:B------:R-:W2:Y:S11]  /*8d900*/  LDL.LU.64 R8, [R1+0x5390] ;  /* 0x0053900001087983 */ /* 0x000eb60000300a00 */
[----:B------:R-:W-:Y:S09]  /*8d910*/  @!UPT UIADD3 URZ, URZ, URZ, URZ ;  /* 0x0000003f3f3ff290 */ /* 0x000ff2000fffe03f */
[----:B------:R-:W-:Y:S01]  /*8d920*/  STL.64 [R1+0xb80], R4 ;  /* 0x000b800401007387 */ /* 0x000fe20000100a00 */
[----:B------:R0:W-:Y:S03]  /*8d930*/  STL.64 [R1+0xb88], R6 ;  /* 0x000b880601007387 */ /* 0x0001e60000100a00 */
[----:B0-----:R-:W2:Y:S01]  /*8d940*/  LDL.LU.64 R6, [R1+0x5388] ;  /* 0x0053880001067983 */ /* 0x001ea20000300a00 */
[----:B------:R-:W3:Y:S01]  /*8d950*/  LDL.LU.64 R4, [R1+0x5380] ;  /* 0x0053800001047983 */ /* 0x000ee20000300a00 */
[C---:B--2---:R-:W-:Y:S11]  /*8d960*/  HMMA.16816.F32.BF16 R8, R20.reuse, R6, R8 ;  /* 0x000000061408723c */ /* 0x044ff60000041808 */
[----:B------:R-:W-:Y:S11]  /*8d970*/  @!UPT UIADD3 URZ, URZ, URZ, URZ ;  /* 0x0000003f3f3ff290 */ /* 0x000ff6000fffe03f */
[----:B------:R-:W-:Y:S01]  /*8d980*/  @!UPT UIADD3 URZ, URZ, URZ, URZ ;  /* 0x0000003f3f3ff290 */ /* 0x000fe2000fffe03f */
[----:B------:R-:W-:Y:S01]  /*8d990*/  STL.64 [R1+0xb70], R8 ;  /* 0x000b700801007387 */ /* 0x000fe20000100a00 */
[----:B------:R0:W-:Y:S03]  /*8d9a0*/  STL.64 [R1+0xb78], R10 ;  /* 0x000b780a01007387 */ /* 0x0001e60000100a00 */
[----:B0-----:R-:W2:Y:S01]  /*8d9b0*/  LDL.LU.64 R10, [R1+0x5378] ;  /* 0x00537800010a7983 */ /* 0x001ea20000300a00 */
[----:B------:R0:W-:Y:S02]  /*8d9c0*/  STL.64 [R1+0x5308], R6 ;  /* 0x0053080601007387 */ /* 0x0001e40000100a00 */
[----:B---3--:R-:W-:Y:S01]  /*8d9d0*/  STL.64 [R1+0x5300], R4 ;  /* 0x0053000401007387 */ /* 0x008fe20000100a00 */
[----:B0-----:R-:W3:Y:S04]  /*8d9e0*/  LDL.64 R6, [R1+0x8] ;  /* 0x0000080001067983 */ /* 0x001ee80000100a00 */
[----:B---3--:R0:W-:Y:S04]  /*8d9f0*/  STL.64 [R1+0x5310], R6 ;  /* 0x0053100601007387 */ /* 0x0081e80000100a00 */
[----:B0-----:R-:W3:Y:S01]  /*8da00*/  LDL.64 R6, [R1+0x18] ;  /* 0x0000180001067983 */ /* 0x001ee20000100a00 */
[C---:B--2---:R-:W-:Y:S03]  /*8da10*/  HMMA.16816.F32.BF16 R12, R20.reuse, R10, R12 ;  /* 0x0000000a140c723c */ /* 0x044fe6000004180c */
[----:B---3--:R0:W-:Y:S04]  /*8da20*/  STL.64 [R1+0x5320], R6 ;  /* 0x0053200601007387 */ /* 0x0081e80000100a00 */
[----:B0-----:R-:W2:Y:S11]  /*8da30*/  LDL.64 R6, [R1+0x28] ;  /* 0x0000280001067983 */ /* 0x001eb60000100a00 */
[----:B------:R-:W-:Y:S05]  /*8da40*/  @!UPT UIADD3 URZ, URZ, URZ, URZ ;  /* 0x0000003f3f3ff290 */ /* 0x000fea000fffe03f */
[----:B------:R-:W-:Y:S02]  /*8da50*/  STL.64 [R1+0xb60], R12 ;  /* 0x000b600c01007387 */ /* 0x000fe40000100a00 */
[----:B------:R0:W-:Y:S02]  /*8da60*/  STL.64 [R1+0xb68], R14 ;  /* 0x000b680e01007387 */ /* 0x0001e40000100a00 */
[----:B0-----:R-:W4:Y:S01]  /*8da70*/  LDL.LU.64 R14, [R1+0x5370] ;  /* 0x00537000010e7983 */ /* 0x001f220000300a00 */
[----:B------:R-:W4:Y:S02]  /*8da80*/  LDL.LU.64 R12, [R1+0x5368] ;  /* 0x00536800010c7983 */ /* 0x000f240000300a00 */
[----:B------:R0:W-:Y:S02]  /*8da90*/  STL.64 [R1+0x5318], R10 ;  /* 0x0053180a01007387 */ /* 0x0001e40000100a00 */
[----:B------:R-:W3:Y:S01]  /*8daa0*/  LDL.LU R8, [R1+0x350] ;  /* 0x0003500001087983 */ /* 0x000ee20000300800 */
[----:B------:R-:W3:Y:S04]  /*8dab0*/  LDL.LU R9, [R1+0x354] ;  /* 0x0003540001097983 */ /* 0x000ee80000300800 */
[----:B0-----:R-:W2:Y:S01]  /*8dac0*/  LDL.LU R10, [R1+0x358] ;  /* 0x00035800010a7983 */ /* 0x001ea20000300800 */
[----:B------:R-:W2:Y:S01]  /*8dad0*/  LDL.LU R11, [R1+0x35c] ;  /* 0x00035c00010b7983 */ /* 0x000ea20000300800 */
[C---:B----4-:R-:W-:Y:S02]  /*8dae0*/  HMMA.16816.F32.BF16 R12, R20.reuse, R26, R12 ;  /* 0x0000001a140c723c */ /* 0x050fe4000004180c */
[----:B--2---:R-:W-:Y:S01]  /*8daf0*/  STL.64 [R1+0x5330], R10 ;  /* 0x0053300a01007387 */ /* 0x004fe20000100a00 */
[----:B---3--:R0:W-:Y:S03]  /*8db00*/  STL.64 [R1+0x5328], R8 ;  /* 0x0053280801007387 */ /* 0x0081e60000100a00 */
[----:B0-----:R-:W2:Y:S01]  /*8db10*/  LDL.LU R8, [R1+0x360] ;  /* 0x0003600001087983 */ /* 0x001ea20000300800 */
[----:B------:R-:W2:Y:S02]  /*8db20*/  LDL.LU R9, [R1+0x364] ;  /* 0x0003640001097983 */ /* 0x000ea40000300800 */
[----:B------:R-:W2:Y:S02]  /*8db30*/  LDL.LU R10, [R1+0x368] ;  /* 0x00036800010a7983 */ /* 0x000ea40000300800 */
[----:B------:R-:W2:Y:S11]  /*8db40*/  LDL.LU R11, [R1+0x36c] ;  /* 0x00036c00010b7983 */ /* 0x000eb60000300800 */
[----:B------:R-:W-:Y:S01]  /*8db50*/  @!UPT UIADD3 URZ, URZ, URZ, URZ ;  /* 0x0000003f3f3ff290 */ /* 0x000fe2000fffe03f */
[----:B------:R-:W-:Y:S01]  /*8db60*/  STL.64 [R1+0xb50], R12 ;  /* 0x000b500c01007387 */ /* 0x000fe20000100a00 */
[----:B------:R0:W-:Y:S03]  /*8db70*/  STL.64 [R1+0xb58], R14 ;  /* 0x000b580e01007387 */ /* 0x0001e60000100a00 */
[----:B0-----:R-:W3:Y:S02]  /*8db80*/  LDL.LU.64 R14, [R1+0x5360] ;  /* 0x00536000010e7983 */ /* 0x001ee40000300a00 */
        /* <DEDUP_REMOVED lines=12> */
[----:B------:R0:W-:Y:S02]  /*8dc50*/  STL.64 [R1+0x52f0], R14 ;  /* 0x0052f00e01007387 */ /* 0x0001e40000100a00 */
[----:B------:R-:W3:Y:S11]  /*8dc60*/  LDL.LU R12, [R1+0x340] ;  /* 0x00034000010c7983 */ /* 0x000ef60000300800 */
[----:B------:R-:W-:Y:S06]  /*8dc70*/  @!UPT UIADD3 URZ, URZ, URZ, URZ ;  /* 0x0000003f3f3ff290 */ /* 0x000fec000fffe03f */
[----:B------:R-:W-:Y:S01]  /*8dc80*/  STL.64 [R1+0x9f0], R20 ;  /* 0x0009f01401007387 */ /* 0x000fe20000100a00 */
[----:B------:R1:W-:Y:S02]  /*8dc90*/  STL.64 [R1+0x9f8], R22 ;  /* 0x0009f81601007387 */ /* 0x0003e40000100a00 */
[----:B------:R-:W3:Y:S02]  /*8dca0*/  LDL.LU R13, [R1+0x344] ;  /* 0x00034400010d7983 */ /* 0x000ee40000300800 */
[----:B0-----:R-:W3:Y:S01]  /*8dcb0*/  LDL.LU R14, [R1+0x348] ;  /* 0x00034800010e7983 */ /* 0x001ee20000300800 */
[----:B------:R-:W3:Y:S01]  /*8dcc0*/  LDL.LU R15, [R1+0x34c] ;  /* 0x00034c00010f7983 */ /* 0x000ee20000300800 */
[----:B-1----:R-:W-:Y:S02]  /*8dcd0*/  MOV R22, R2 ;  /* 0x0000000200167202 */ /* 0x002fe40000000f00 */
[----:B------:R-:W-:-:S05]  /*8dce0*/  MOV R23, R0 ;  /* 0x0000000000177202 */ /* 0x000fca0000000f00 */
[----:B------:R0:W-:Y:S01]  /*8dcf0*/  STL.64 [R1+0x52f8], R22 ;  /* 0x0052f81601007387 */ /* 0x0001e20000100a00 */
[----:B------:R-:W4:Y:S02]  /*8dd00*/  LDL.LU R20, [R1+0x330] ;  /* 0x0003300001147983 */ /* 0x000f240000300800 */
[----:B------:R-:W4:Y:S02]  /*8dd10*/  LDL.LU R21, [R1+0x334] ;  /* 0x0003340001157983 */ /* 0x000f240000300800 */
[----:B------:R-:W-:Y:S01]  /*8dd20*/  IMAD.MOV.U32 R2, RZ, RZ, R6 ;  /* 0x000000ffff027224 */ /* 0x000fe200078e0006 */
[----:B------:R-:W-:Y:S01]  /*8dd30*/  MOV R0, R7 ;  /* 0x0000000700007202 */ /* 0x000fe20000000f00 */
[----:B0-----:R-:W4:Y:S01]  /*8dd40*/  LDL.LU R22, [R1+0x338] ;  /* 0x0003380001167983 */ /* 0x001f220000300800 */
        /* <DEDUP_REMOVED lines=8> */
[----:B------:R-:W2:Y:S02]  /*8ddd0*/  LDL.LU.64 R6, [R1+0x5320] ;  /* 0x0053200001067983 */ /* 0x000ea40000300a00 */
[C---:B--2---:R-:W-:Y:S01]  /*8dde0*/  HMMA.16816.F32.BF16 R8, R16.reuse, R6, R8 ;  /* 0x000000061008723c */ /* 0x044fe20000041808 */
[----:B------:R-:W-:Y:S11]  /*8ddf0*/  MOV R3, R7 ;  /* 0x0000000700037202 */ /* 0x000ff60000000f00 */
[----:B------:R-:W-:Y:S11]  /*8de00*/  @!UPT UIADD3 URZ, URZ, URZ, URZ ;  /* 0x0000003f3f3ff290 */ /* 0x000ff6000fffe03f */
[----:B------:R0:W-:Y:S01]  /*8de10*/  STL.64 [R1+0x9d0], R8 ;  /* 0x0009d00801007387 */ /* 0x0001e20000100a00 */
[----:B------:R1:W-:Y:S01]  /*8de20*/  STL.64 [R1+0x9d8], R10 ;  /* 0x0009d80a01007387 */ /* 0x0003e20000100a00 */
[----:B0-----:R-:W-:Y:S02]  /*8de30*/  MOV R8, R6 ;  /* 0x0000000600087202 */ /* 0x001fe40000000f00 */
[----:B-1----:R-:W2:Y:S01]  /*8de40*/  LDL.LU.64 R10, [R1+0x5318] ;  /* 0x00531800010a7983 */ /* 0x002ea20000300a00 */
[----:B------:R-:W3:Y:S02]  /*8de50*/  LDL.LU.64 R6, [R1+0x5310] ;  /* 0x0053100001067983 */ /* 0x000ee40000300a00 */
[C---:B---3--:R-:W-:Y:S01]  /*8de60*/  HMMA.16816.F32.BF16 R12, R16.reuse, R6, R12 ;  /* 0x00000006100c723c */ /* 0x048fe2000004180c */
[----:B------:R-:W-:Y:S11]  /*8de70*/  MOV R9, R7 ;  /* 0x0000000700097202 */ /* 0x000ff60000000f00 */
[----:B------:R-:W-:Y:S11]  /*8de80*/  @!UPT UIADD3 URZ, URZ, URZ, URZ ;  /* 0x0000003f3f3ff290 */ /* 0x000ff6000fffe03f */
[----:B------:R0:W-:Y:S01]  /*8de90*/  STL.64 [R1+0x9c0], R12 ;  /* 0x0009c00c01007387 */ /* 0x0001e20000100a00 */
[----:B------:R-:W-:Y:S02]  /*8dea0*/  STL.64 [R1+0x9c8], R14 ;  /* 0x0009c80e01007387 */ /* 0x000fe40000100a00 */
[----:B0-----:R-:W-:Y:S02]  /*8deb0*/  IMAD.MOV.U32 R12, RZ, RZ, R6 ;  /* 0x000000ffff0c7224 */ /* 0x001fe400078e0006 */
[----:B------:R-:W4:Y:S01]  /*8dec0*/  LDL.LU.64 R6, [R1+0x5308] ;  /* 0x0053080001067983 */ /* 0x000f220000300a00 */
[----:B------:R-:W3:Y:S01]  /*8ded0*/  LDL.LU.64 R4, [R1+0x5300] ;  /* 0x0053000001047983 */ /* 0x000ee20000300a00 */
[----:B----4-:R-:W-:Y:S02]  /*8dee0*/  HMMA.16816.F32.BF16 R20, R16, R6, R20 ;  /* 0x000000061014723c */ /* 0x010fe40000041814 */
[----:B------:R0:W-:Y:S01]  /*8def0*/  STL.64 [R1+0x5298], R6 ;  /* 0x0052980601007387 */ /* 0x0001e20000100a00 */
[----:B---3--:R-:W-:Y:S04]  /*8df00*/  STL.64 [R1+0x5290], R4 ;  /* 0x0052900401007387 */ /* 0x008fe80000100a00 */
[----:B0-----:R-:W-:-:S02]  /*8df10*/  MOV R6, R12 ;  /* 0x0000000c00067202 */ /* 0x001fc40000000f00 */
[----:B------:R-:W-:Y:S11]  /*8df20*/  MOV R7, R9 ;  /* 0x0000000900077202 */ /* 0x000ff60000000f00 */
[----:B------:R-:W-:Y:S03]  /*8df30*/  @!UPT UIADD3 URZ, URZ, URZ, URZ ;  /* 0x0000003f3f3ff290 */ /* 0x000fe6000fffe03f */
[----:B------:R0:W-:Y:S01]  /*8df40*/  STL.64 [R1+0x9b0], R20 ;  /* 0x0009b01401007387 */ /* 0x0001e20000100a00 */
[----:B------:R1:W-:Y:S02]  /*8df50*/  STL.64 [R1+0x9b8], R22 ;  /* 0x0009b81601007387 */ /* 0x0003e40000100a00 */
[----:B------:R-:W3:Y:S02]  /*8df60*/  LDL.LU R12, [R1+0x300] ;  /* 0x00030000010c7983 */ /* 0x000ee40000300800 */
[----:B------:R-:W3:Y:S01]  /*8df70*/  LDL.LU R13, [R1+0x304] ;  /* 0x00030400010d7983 */ /* 0x000ee20000300800 */
[----:B------:R-:W3:Y:S01]  /*8df80*/  LDL.LU R14, [R1+0x308] ;  /* 0x00030800010e7983 */ /* 0x000ee20000300800 */
[----:B------:R-:W3:Y:S03]  /*8df90*/  LDL.LU R15, [R1+0x30c] ;  /* 0x00030c00010f7983 */ /* 0x000ee60000300800 */
[----:B0-----:R-:W4:Y:S01]  /*8dfa0*/  LDL.LU R20, [R1+0x310] ;  /* 0x0003100001147983 */ /* 0x001f220000300800 */
[----:B------:R-:W4:Y:S02]  /*8dfb0*/  LDL.LU R21, [R1+0x314] ;  /* 0x0003140001157983 */ /* 0x000f240000300800 */
[----:B-1----:R-:W4:Y:S02]  /*8dfc0*/  LDL.LU R22, [R1+0x318] ;  /* 0x0003180001167983 */ /* 0x002f240000300800 */
[----:B------:R-:W4:Y:S01]  /*8dfd0*/  LDL.LU R23, [R1+0x31c] ;  /* 0x00031c0001177983 */ /* 0x000f220000300800 */
[----:B------:R0:W-:Y:S02]  /*8dfe0*/  STL.64 [R1+0x52b0], R6 ;  /* 0x0052b00601007387 */ /* 0x0001e40000100a00 */
[----:B0-----:R-:W-:Y:S01]  /*8dff0*/  IMAD.MOV.U32 R6, RZ, RZ, R8 ;  /* 0x000000ffff067224 */ /* 0x001fe200078e0008 */
[----:B------:R-:W-:-:S05]  /*8e000*/  MOV R7, R3 ;  /* 0x0000000300077202 */ /* 0x000fca0000000f00 */
[----:B------:R0:W-:Y:S01]  /*8e010*/  STL.64 [R1+0x52c8], R6 ;  /* 0x0052c80601007387 */ /* 0x0001e20000100a00 */
[----:B------:R-:W2:Y:S02]  /*8e020*/  LDL.LU R4, [R1+0x320] ;  /* 0x0003200001047983 */ /* 0x000ea40000300800 */
[----:B------:R-:W2:Y:S01]  /*8e030*/  LDL.LU R5, [R1+0x324] ;  /* 0x0003240001057983 */ /* 0x000ea20000300800 */
[----:B0-----:R-:W2:Y:S01]  /*8e040*/  LDL.LU R6, [R1+0x328] ;  /* 0x0003280001067983 */ /* 0x001ea20000300800 */
[----:B------:R-:W2:Y:S02]  /*8e050*/  LDL.LU R7, [R1+0x32c] ;  /* 0x00032c0001077983 */ /* 0x000ea40000300800 */
[C---:B--2---:R-:W-:Y:S11]  /*8e060*/  HMMA.16816.F32.BF16 R4, R16.reuse, R10, R4 ;  /* 0x0000000a1004723c */ /* 0x044ff60000041804 */
[----:B------:R-:W-:Y:S11]  /*8e070*/  @!UPT UIADD3 URZ, URZ, URZ, URZ ;  /* 0x0000003f3f3ff290 */ /* 0x000ff6000fffe03f */
[----:B------:R-:W-:Y:S01]  /*8e080*/  @!UPT UIADD3 URZ, URZ, URZ, URZ ;  /* 0x0000003f3f3ff290 */ /* 0x000fe2000fffe03f */
[----:B------:R-:W-:Y:S01]  /*8e090*/  STL.64 [R1+0x9a0], R4 ;  /* 0x0009a00401007387 */ /* 0x000fe20000100a00 */
[----:B------:R-:W-:Y:S02]  /*8e0a0*/  STL.64 [R1+0x9a8], R6 ;  /* 0x0009a80601007387 */ /* 0x000fe40000100a00 */
[----:B------:R0:W-:Y:S02]  /*8e0b0*/  STL.64 [R1+0x5288], R10 ;  /* 0x0052880a01007387 */ /* 0x0001e40000100a00 */
[----:B------:R-:W2:Y:S01]  /*8e0c0*/  LDL.LU R8, [R1+0x2a0] ;  /* 0x0002a00001087983 */ /* 0x000ea20000300800 */
[----:B------:R-:W2:Y:S04]  /*8e0d0*/  LDL.LU R9, [R1+0x2a4] ;  /* 0x0002a40001097983 */ /* 0x000ea80000300800 */
[----:B0-----:R-:W2:Y:S01]  /*8e0e0*/  LDL.LU R10, [R1+0x2a8] ;  /* 0x0002a800010a7983 */ /* 0x001ea20000300800 */
[----:B------:R-:W2:Y:S03]  /*8e0f0*/  LDL.LU R11, [R1+0x2ac] ;  /* 0x0002ac00010b7983 */ /* 0x000ea60000300800 */
[----:B--2---:R-:W-:Y:S01]  /*8e100*/  STL.64 [R1+0x52a8], R10 ;  /* 0x0052a80a01007387 */ /* 0x004fe20000100a00 */
        /* <DEDUP_REMOVED lines=17> */
[----:B------:R-:W2:Y:S02]  /*8e220*/  LDL.LU R11, [R1+0x2dc] ;  /* 0x0002dc00010b7983 */ /* 0x000ea40000300800 */
[----:B------:R-:W-:Y:S01]  /*8e230*/  STL.64 [R1+0x990], R20 ;  /* 0x0009901401007387 */ /* 0x000fe20000100a00 */
[----:B------:R0:W-:Y:S03]  /*8e240*/  STL.64 [R1+0x998], R22 ;  /* 0x0009981601007387 */ /* 0x0001e60000100a00 */
[----:B0-----:R-:W3:Y:S02]  /*8e250*/  LDL.LU.64 R22, [R1+0x52f8] ;  /* 0x0052f80001167983 */ /* 0x001ee40000300a00 */
[----:B---3--:R-:W-:Y:S11]  /*8e260*/  HMMA.16816.F32.BF16 R12, R16, R22, R12 ;  /* 0x00000016100c723c */ /* 0x008ff6000004180c */
[----:B------:R-:W-:Y:S11]  /*8e270*/  @!UPT UIADD3 URZ, URZ, URZ, URZ ;  /* 0x0000003f3f3ff290 */ /* 0x000ff6000fffe03f */
[----:B------:R-:W-:Y:S01]  /*8e280*/  @!UPT UIADD3 URZ, URZ, URZ, URZ ;  /* 0x0000003f3f3ff290 */ /* 0x000fe2000fffe03f */
[----:B------:R-:W-:Y:S01]  /*8e290*/  STL.64 [R1+0x980], R12 ;  /* 0x0009800c01007387 */ /* 0x000fe20000100a00 */
[----:B------:R0:W-:Y:S03]  /*8e2a0*/  STL.64 [R1+0x988], R14 ;  /* 0x0009880e01007387 */ /* 0x0001e60000100a00 */
[----:B0-----:R-:W3:Y:S01]  /*8e2b0*/  LDL.LU.64 R14, [R1+0x52f0] ;  /* 0x0052f000010e7983 */ /* 0x001ee20000300a00 */
[----:B------:R0:W-:Y:S02]  /*8e2c0*/  STL.64 [R1+0x5280], R22 ;  /* 0x0052801601007387 */ /* 0x0001e40000100a00 */
[----:B------:R-:W3:Y:S02]  /*8e2d0*/  LDL.LU R20, [R1+0x2e0] ;  /* 0x0002e00001147983 */ /* 0x000ee40000300800 */
[----:B------:R-:W3:Y:S01]  /*8e2e0*/  LDL.LU R21, [R1+0x2e4] ;  /* 0x0002e40001157983 */ /* 0x000ee20000300800 */
[----:B0-----:R-:W3:Y:S01]  /*8e2f0*/  LDL.LU R22, [R1+0x2e8] ;  /* 0x0002e80001167983 */ /* 0x001ee20000300800 */
[----:B------:R-:W3:Y:S01]  /*8e300*/  LDL.LU R23, [R1+0x2ec] ;  /* 0x0002ec0001177983 */ /* 0x000ee20000300800 */
[----:B------:R-:W-:-:S02]  /*8e310*/  MOV R6, R2 ;  /* 0x0000000200067202 */ /* 0x000fc40000000f00 */
[----:B------:R-:W-:Y:S01]  /*8e320*/  MOV R7, R0 ;  /* 0x0000000000077202 */ /* 0x000fe20000000f00 */
[----:B---3--:R-:W-:Y:S01]  /*8e330*/  HMMA.16816.F32.BF16 R16, R16, R14, R20 ;  /* 0x0000000e1010723c */ /* 0x008fe20000041814 */
[----:B------:R-:W-:Y:S01]  /*8e340*/  IMAD.MOV.U32 R2, RZ, RZ, R14 ;  /* 0x000000ffff027224 */ /* 0x000fe200078e000e */
[----:B------:R-:W-:Y:S11]  /*8e350*/  MOV R0, R15 ;  /* 0x0000000f00007202 */ /* 0x000ff60000000f00 */
[----:B------:R-:W-:Y:S10]  /*8e360*/  @!UPT UIADD3 URZ, URZ, URZ, URZ ;  /* 0x0000003f3f3ff290 */ /* 0x000ff4000fffe03f */
[----:B------:R-:W-:Y:S01]  /*8e370*/  STL.64 [R1+0x8e0], R16 ;  /* 0x0008e01001007387 */ /* 0x000fe20000100a00 */
[----:B------:R0:W-:Y:S02]  /*8e380*/  STL.64 [R1+0x8e8], R18 ;  /* 0x0008e81201007387 */ /* 0x0001e40000100a00 */
[----:B------:R-:W2:Y:S02]  /*8e390*/  LDL.LU.64 R14, [R1+0x52e8] ;  /* 0x0052e800010e7983 */ /* 0x000ea40000300a00 */
[----:B------:R-:W2:Y:S01]  /*8e3a0*/  LDL.LU.64 R12, [R1+0x52e0] ;  /* 0x0052e000010c7983 */ /* 0x000ea20000300a00 */
[----:B------:R-:W3:Y:S01]  /*8e3b0*/  LDL.LU R20, [R1+0x280] ;  /* 0x0002800001147983 */ /* 0x000ee20000300800 */
[----:B------:R-:W3:Y:S02]  /*8e3c0*/  LDL.LU R21, [R1+0x284] ;  /* 0x0002840001157983 */ /* 0x000ee40000300800 */
[----:B------:R-:W3:Y:S02]  /*8e3d0*/  LDL.LU R22, [R1+0x288] ;  /* 0x0002880001167983 */ /* 0x000ee40000300800 */
[----:B------:R-:W3:Y:S01]  /*8e3e0*/  LDL.LU R23, [R1+0x28c] ;  /* 0x00028c0001177983 */ /* 0x000ee20000300800 */
[----:B0-----:R-:W-:-:S02]  /*8e3f0*/  MOV R18, R2 ;  /* 0x0000000200127202 */ /* 0x001fc40000000f00 */
[----:B------:R-:W-:-:S05]  /*8e400*/  MOV R19, R0 ;  /* 0x0000000000137202 */ /* 0x000fca0000000f00 */
[----:B------:R0:W-:Y:S01]  /*8e410*/  STL.64 [R1+0x5278], R18 ;  /* 0x0052781201007387 */ /* 0x0001e20000100a00 */
[----:B------:R-:W4:Y:S02]  /*8e420*/  LDL.LU R16, [R1+0x290] ;  /* 0x0002900001107983 */ /* 0x000f240000300800 */
[----:B------:R-:W4:Y:S01]  /*8e430*/  LDL.LU R17, [R1+0x294] ;  /* 0x0002940001117983 */ /* 0x000f220000300800 */
[----:B0-----:R-:W4:Y:S01]  /*8e440*/  LDL.LU R18, [R1+0x298] ;  /* 0x0002980001127983 */ /* 0x001f220000300800 */
[----:B------:R-:W4:Y:S01]  /*8e450*/  LDL.LU R19, [R1+0x29c] ;  /* 0x00029c0001137983 */ /* 0x000f220000300800 */
        /* <DEDUP_REMOVED lines=27> */
[----:B0-----:R-:W4:Y:S01]  /*8e610*/  LDL.LU.64 R10, [R1+0x5288] ;  /* 0x00528800010a7983 */ /* 0x001f220000300a00 */
[----:B------:R-:W-:Y:S02]  /*8e620*/  STL.64 [R1+0x5228], R6 ;  /* 0x0052280601007387 */ /* 0x000fe40000100a00 */
[----:B---3--:R4:W-:Y:S02]  /*8e630*/  STL.64 [R1+0x5220], R4 ;  /* 0x0052200401007387 */ /* 0x0089e40000100a00 */
[C---:B----4-:R-:W-:Y:S01]  /*8e640*/  HMMA.16816.F32.BF16 R4, R12.reuse, R10, R16 ;  /* 0x0000000a0c04723c */ /* 0x050fe20000041810 */
[----:B------:R-:W2:Y:S11]  /*8e650*/  LDL.LU R16, [R1+0x270] ;  /* 0x0002700001107983 */ /* 0x000eb60000300800 */
[----:B------:R-:W-:Y:S11]  /*8e660*/  @!UPT UIADD3 URZ, URZ, URZ, URZ ;  /* 0x0000003f3f3ff290 */ /* 0x000ff6000fffe03f */
[----:B------:R0:W-:Y:S01]  /*8e670*/  STL.64 [R1+0x890], R4 ;  /* 0x0008900401007387 */ /* 0x0001e20000100a00 */
[----:B------:R1:W-:Y:S02]  /*8e680*/  STL.64 [R1+0x898], R6 ;  /* 0x0008980601007387 */ /* 0x0003e40000100a00 */
[----:B------:R-:W2:Y:S02]  /*8e690*/  LDL.LU R17, [R1+0x274] ;  /* 0x0002740001117983 */ /* 0x000ea40000300800 */
[----:B------:R-:W2:Y:S01]  /*8e6a0*/  LDL.LU R18, [R1+0x278] ;  /* 0x0002780001127983 */ /* 0x000ea20000300800 */
[----:B------:R-:W2:Y:S04]  /*8e6b0*/  LDL.LU R19, [R1+0x27c] ;  /* 0x00027c0001137983 */ /* 0x000ea80000300800 */
[----:B0-----:R-:W3:Y:S01]  /*8e6c0*/  LDL.LU R4, [R1+0x1c0] ;  /* 0x0001c00001047983 */ /* 0x001ee20000300800 */
[----:B------:R-:W3:Y:S02]  /*8e6d0*/  LDL.LU R5, [R1+0x1c4] ;  /* 0x0001c40001057983 */ /* 0x000ee40000300800 */
[----:B-1----:R-:W4:Y:S02]  /*8e6e0*/  LDL.LU R6, [R1+0x1c8] ;  /* 0x0001c80001067983 */ /* 0x002f240000300800 */
[----:B------:R-:W4:Y:S01]  /*8e6f0*/  LDL.LU R7, [R1+0x1cc] ;  /* 0x0001cc0001077983 */ /* 0x000f220000300800 */
[----:B------:R-:W2:Y:S01]  /*8e700*/  LDL.LU R8, [R1+0x240] ;  /* 0x0002400001087983 */ /* 0x000ea20000300800 */
[----:B------:R-:W2:Y:S02]  /*8e710*/  LDL.LU R9, [R1+0x244] ;  /* 0x0002440001097983 */ /* 0x000ea40000300800 */
[----:B------:R-:W2:Y:S02]  /*8e720*/  LDL.LU R10, [R1+0x248] ;  /* 0x00024800010a7983 */ /* 0x000ea40000300800 */
[----:B------:R-:W2:Y:S01]  /*8e730*/  LDL.LU R11, [R1+0x24c] ;  /* 0x00024c00010b7983 */ /* 0x000ea20000300800 */
[C---:B------:R-:W-:Y:S01]  /*8e740*/  HMMA.16816.F32.BF16 R20, R12.reuse, R26, R20 ;  /* 0x0000001a0c14723c */ /* 0x040fe20000041814 */
[----:B----4-:R-:W-:Y:S01]  /*8e750*/  STL.64 [R1+0x5248], R6 ;  /* 0x0052480601007387 */ /* 0x010fe20000100a00 */
[----:B---3--:R0:W-:Y:S03]  /*8e760*/  STL.64 [R1+0x5240], R4 ;  /* 0x0052400401007387 */ /* 0x0081e60000100a00 */
[----:B0-----:R-:W3:Y:S01]  /*8e770*/  LDL.LU R4, [R1+0x1d0] ;  /* 0x0001d00001047983 */ /* 0x001ee20000300800 */
[----:B------:R-:W3:Y:S02]  /*8e780*/  LDL.LU R5, [R1+0x1d4] ;  /* 0x0001d40001057983 */ /* 0x000ee40000300800 */
[----:B------:R-:W4:Y:S02]  /*8e790*/  LDL.LU R6, [R1+0x1d8] ;  /* 0x0001d80001067983 */ /* 0x000f240000300800 */
[----:B------:R-:W4:Y:S02]  /*8e7a0*/  LDL.LU R7, [R1+0x1dc] ;  /* 0x0001dc0001077983 */ /* 0x000f240000300800 */
[----:B----4-:R0:W-:Y:S01]  /*8e7b0*/  STL.64 [R1+0x5258], R6 ;  /* 0x0052580601007387 */ /* 0x0101e20000100a00 */
[----:B---3--:R-:W-:Y:S03]  /*8e7c0*/  STL.64 [R1+0x5250], R4 ;  /* 0x0052500401007387 */ /* 0x008fe60000100a00 */
[----:B0-----:R-:W3:Y:S07]  /*8e7d0*/  LDL.LU.64 R6, [R1+0x28] ;  /* 0x0000280001067983 */ /* 0x001eee0000300a00 */
[----:B------:R-:W-:Y:S02]  /*8e7e0*/  STL.64 [R1+0x880], R20 ;  /* 0x0008801401007387 */ /* 0x000fe40000100a00 */
[----:B------:R0:W-:Y:S02]  /*8e7f0*/  STL.64 [R1+0x888], R22 ;  /* 0x0008881601007387 */ /* 0x0001e40000100a00 */
[----:B0-----:R-:W2:Y:S01]  /*8e800*/  LDL.LU.64 R22, [R1+0x5280] ;  /* 0x0052800001167983 */ /* 0x001ea20000300a00 */
[----:B------:R0:W-:Y:S03]  /*8e810*/  STL.64 [R1+0x5208], R26 ;  /* 0x0052081a01007387 */ /* 0x0001e60000100a00 */
[----:B0-----:R-:W4:Y:S04]  /*8e820*/  LDL.LU.64 R26, [R1+0x58] ;  /* 0x00005800011a7983 */ /* 0x001f280000300a00 */
[----:B----4-:R0:W-:Y:S01]  /*8e830*/  STL.64 [R1+0x5218], R26 ;  /* 0x0052181a01007387 */ /* 0x0101e20000100a00 */
[----:B------:R-:W4:Y:S02]  /*8e840*/  LDL.LU R24, [R1+0x1b0] ;  /* 0x0001b00001187983 */ /* 0x000f240000300800 */
[----:B------:R-:W4:Y:S01]  /*8e850*/  LDL.LU R25, [R1+0x1b4] ;  /* 0x0001b40001197983 */ /* 0x000f220000300800 */
[----:B0-----:R-:W3:Y:S01]  /*8e860*/  LDL.LU R26, [R1+0x1b8] ;  /* 0x0001b800011a7983 */ /* 0x001ee20000300800 */
[----:B------:R-:W3:Y:S01]  /*8e870*/  LDL.LU R27, [R1+0x1bc] ;  /* 0x0001bc00011b7983 */ /* 0x000ee20000300800 */
[C---:B--2---:R-:W-:Y:S02]  /*8e880*/  HMMA.16816.F32.BF16 R16, R12.reuse, R22, R16 ;  /* 0x000000160c10723c */ /* 0x044fe40000041810 */
[----:B---3--:R0:W-:Y:S01]  /*8e890*/  STL.64 [R1+0x5238], R26 ;  /* 0x0052381a01007387 */ /* 0x0081e20000100a00 */
[----:B----4-:R1:W-:Y:S03]  /*8e8a0*/  STL.64 [R1+0x5230], R24 ;  /* 0x0052301801007387 */ /* 0x0103e60000100a00 */
[----:B0-----:R-:W2:Y:S04]  /*8e8b0*/  LDL.LU.64 R26, [R1+0x8] ;  /* 0x00000800011a7983 */ /* 0x001ea80000300a00 */
[----:B--2---:R0:W-:Y:S01]  /*8e8c0*/  STL.64 [R1+0x5260], R26 ;  /* 0x0052601a01007387 */ /* 0x0041e20000100a00 */
[----:B-1----:R-:W2:Y:S02]  /*8e8d0*/  LDL.LU R24, [R1+0x1e0] ;  /* 0x0001e00001187983 */ /* 0x002ea40000300800 */
[----:B------:R-:W2:Y:S01]  /*8e8e0*/  LDL.LU R25, [R1+0x1e4] ;  /* 0x0001e40001197983 */ /* 0x000ea20000300800 */
[----:B0-----:R-:W2:Y:S01]  /*8e8f0*/  LDL.LU R26, [R1+0x1e8] ;  /* 0x0001e800011a7983 */ /* 0x001ea20000300800 */
[----:B------:R-:W2:Y:S08]  /*8e900*/  LDL.LU R27, [R1+0x1ec] ;  /* 0x0001ec00011b7983 */ /* 0x000eb00000300800 */
[----:B------:R-:W-:Y:S02]  /*8e910*/  STL.64 [R1+0x7c0], R16 ;  /* 0x0007c01001007387 */ /* 0x000fe40000100a00 */
[----:B------:R0:W-:Y:S02]  /*8e920*/  STL.64 [R1+0x7c8], R18 ;  /* 0x0007c81201007387 */ /* 0x0001e40000100a00 */
[----:B0-----:R-:W3:Y:S01]  /*8e930*/  LDL.LU.64 R18, [R1+0x5278] ;  /* 0x0052780001127983 */ /* 0x001ee20000300a00 */
[----:B------:R0:W-:Y:S02]  /*8e940*/  STL.64 [R1+0x5210], R22 ;  /* 0x0052101601007387 */ /* 0x0001e40000100a00 */
[----:B------:R-:W4:Y:S02]  /*8e950*/  LDL.LU R20, [R1+0x1a0] ;  /* 0x0001a00001147983 */ /* 0x000f240000300800 */
[----:B------:R-:W4:Y:S01]  /*8e960*/  LDL.LU R21, [R1+0x1a4] ;  /* 0x0001a40001157983 */ /* 0x000f220000300800 */
[----:B0-----:R-:W4:Y:S01]  /*8e970*/  LDL.LU R22, [R1+0x1a8] ;  /* 0x0001a80001167983 */ /* 0x001f220000300800 */
[----:B------:R-:W4:Y:S01]  /*8e980*/  LDL.LU R23, [R1+0x1ac] ;  /* 0x0001ac0001177983 */ /* 0x000f220000300800 */
[----:B---3--:R-:W-:Y:S02]  /*8e990*/  HMMA.16816.F32.BF16 R12, R12, R18, R8 ;  /* 0x000000120c0c723c */ /* 0x008fe40000041808 */
[----:B------:R-:W2:Y:S01]  /*8e9a0*/  LDL.LU.64 R10, [R1+0x5270] ;  /* 0x00527000010a7983 */ /* 0x000ea20000300a00 */
[----:B------:R-:W2:Y:S02]  /*8e9b0*/  LDL.LU.64 R8, [R1+0x5268] ;  /* 0x0052680001087983 */ /* 0x000ea40000300a00 */
[----:B------:R-:W-:Y:S01]  /*8e9c0*/  IMAD.MOV.U32 R17, RZ, RZ, R6 ;  /* 0x000000ffff117224 */ /* 0x000fe200078e0006 */
[----:B------:R-:W-:Y:S11]  /*8e9d0*/  MOV R16, R7 ;  /* 0x0000000700107202 */ /* 0x000ff60000000f00 */
[----:B------:R-:W-:Y:S06]  /*8e9e0*/  @!UPT UIADD3 URZ, URZ, URZ, URZ ;  /* 0x0000003f3f3ff290 */ /* 0x000fec000fffe03f */
[----:B------:R-:W-:Y:S01]  /*8e9f0*/  STL.64 [R1+0x7b0], R12 ;  /* 0x0007b00c01007387 */ /* 0x000fe20000100a00 */
[----:B------:R0:W-:Y:S03]  /*8ea00*/  STL.64 [R1+0x7b8], R14 ;  /* 0x0007b80e01007387 */ /* 0x0001e60000100a00 */
[----:B0-----:R-:W3:Y:S01]  /*8ea10*/  LDL.LU.64 R14, [R1+0x18] ;  /* 0x00001800010e7983 */ /* 0x001ee20000300a00 */
[C---:B--2---:R-:W-:Y:S11]  /*8ea20*/  HMMA.16816.F32.BF16 R24, R8.reuse, R6, R24 ;  /* 0x000000060818723c */ /* 0x044ff60000041818 */
[----:B------:R-:W-:Y:S11]  /*8ea30*/  @!UPT UIADD3 URZ, URZ, URZ, URZ ;  /* 0x0000003f3f3ff290 */ /* 0x000ff6000fffe03f */
[----:B------:R-:W-:Y:S01]  /*8ea40*/  @!UPT UIADD3 URZ, URZ, URZ, URZ ;  /* 0x0000003f3f3ff290 */ /* 0x000fe2000fffe03f */
[----:B------:R-:W-:Y:S01]  /*8ea50*/  STL.64 [R1+0x7e0], R24 ;  /* 0x0007e01801007387 */ /* 0x000fe20000100a00 */
[----:B------:R0:W-:Y:S03]  /*8ea60*/  STL.64 [R1+0x7e8], R26 ;  /* 0x0007e81a01007387 */ /* 0x0001e60000100a00 */
[----:B0-----:R-:W2:Y:S01]  /*8ea70*/  LDL.LU.64 R26, [R1+0x5260] ;  /* 0x00526000011a7983 */ /* 0x001ea20000300a00 */
[----:B------:R-:W3:Y:S02]  /*8ea80*/  LDL.LU.64 R6, [R1+0x5258] ;  /* 0x0052580001067983 */ /* 0x000ee40000300a00 */
[----:B------:R-:W3:Y:S02]  /*8ea90*/  LDL.LU.64 R4, [R1+0x5250] ;  /* 0x0052500001047983 */ /* 0x000ee40000300a00 */
[----:B------:R-:W-:Y:S01]  /*8eaa0*/  STL.64 [R1+0x51f8], R18 ;  /* 0x0051f81201007387 */ /* 0x000fe20000100a00 */
[----:B------:R0:W-:Y:S04]  /*8eab0*/  STL.64 [R1+0x51f0], R16 ;  /* 0x0051f01001007387 */ /* 0x0001e80000100a00 */
        /* <DEDUP_REMOVED lines=11> */
[----:B--2---:R-:W-:Y:S01]  /*8eb70*/  IMAD.MOV.U32 R13, RZ, RZ, R26 ;  /* 0x000000ffff0d7224 */ /* 0x004fe200078e001a */
[----:B------:R-:W-:Y:S01]  /*8eb80*/  MOV R12, R27 ;  /* 0x0000001b000c7202 */ /* 0x000fe20000000f00 */
[----:B---3--:R-:W-:Y:S01]  /*8eb90*/  HMMA.16816.F32.BF16 R4, R8, R26, R4 ;  /* 0x0000001a0804723c */ /* 0x008fe20000041804 */
[----:B------:R-:W2:Y:S01]  /*8eba0*/  LDL.LU.64 R26, [R1+0x5238] ;  /* 0x00523800011a7983 */ /* 0x000ea20000300a00 */
[----:B------:R-:W2:Y:S11]  /*8ebb0*/  LDL.LU.64 R24, [R1+0x5230] ;  /* 0x0052300001187983 */ /* 0x000eb60000300a00 */
[----:B------:R-:W-:Y:S10]  /*8ebc0*/  @!UPT UIADD3 URZ, URZ, URZ, URZ ;  /* 0x0000003f3f3ff290 */ /* 0x000ff4000fffe03f */
[----:B------:R0:W-:Y:S01]  /*8ebd0*/  STL [R1+0x810], R4 ;  /* 0x0008100401007387 */ /* 0x0001e20000100800 */
[----:B------:R-:W-:Y:S01]  /*8ebe0*/  MOV R2, R6 ;  /* 0x0000000600027202 */ /* 0x000fe20000000f00 */
[----:B------:R-:W-:Y:S02]  /*8ebf0*/  IMAD.MOV.U32 R0, RZ, RZ, R7 ;  /* 0x000000ffff007224 */ /* 0x000fe400078e0007 */
[----:B------:R-:W2:Y:S01]  /*8ec00*/  LDL.LU.64 R6, [R1+0x5228] ;  /* 0x0052280001067983 */ /* 0x000ea20000300a00 */
[----:B------:R-:W-:-:S03]  /*8ec10*/  MOV R28, R5 ;  /* 0x00000005001c7202 */ /* 0x000fc60000000f00 */
[----:B0-----:R-:W3:Y:S01]  /*8ec20*/  LDL.LU.64 R4, [R1+0x5220] ;  /* 0x0052200001047983 */ /* 0x001ee20000300a00 */
[----:B------:R0:W-:Y:S03]  /*8ec30*/  STL [R1+0x4c30], R0 ;  /* 0x004c300001007387 */ /* 0x0001e60000100800 */
[----:B0-----:R-:W3:Y:S01]  /*8ec40*/  LDL R0, [R1+0x1a44] ;  /* 0x001a440001007983 */ /* 0x001ee20000100800 */
[----:B------:R-:W-:Y:S02]  /*8ec50*/  STL [R1+0x4b14], R2 ;  /* 0x004b140201007387 */ /* 0x000fe40000100800 */
[----:B------:R-:W-:Y:S01]  /*8ec60*/  STL [R1+0x4b10], R28 ;  /* 0x004b101c01007387 */ /* 0x000fe20000100800 */
[C---:B--2---:R-:W-:Y:S11]  /*8ec70*/  HMMA.16816.F32.BF16 R24, R8.reuse, R6, R24 ;  /* 0x000000060818723c */ /* 0x044ff60000041818 */
[----:B------:R-:W-:Y:S11]  /*8ec80*/  @!UPT UIADD3 URZ, URZ, URZ, URZ ;  /* 0x0000003f3f3ff290 */ /* 0x000ff6000fffe03f */
[----:B------:R-:W-:Y:S01]  /*8ec90*/  @!UPT UIADD3 URZ, URZ, URZ, URZ ;  /* 0x0000003f3f3ff290 */ /* 0x000fe2000fffe03f */
[----:B------:R-:W-:Y:S01]  /*8eca0*/  STL.64 [R1+0x830], R24 ;  /* 0x0008301801007387 */ /* 0x000fe20000100a00 */
[----:B------:R0:W-:Y:S03]  /*8ecb0*/  STL.64 [R1+0x838], R26 ;  /* 0x0008381a01007387 */ /* 0x0001e60000100a00 */
[----:B0-----:R-:W4:Y:S01]  /*8ecc0*/  LDL.LU.64 R26, [R1+0x5218] ;  /* 0x00521800011a7983 */ /* 0x001f220000300a00 */
[----:B------:R-:W-:Y:S01]  /*8ecd0*/  STL.64 [R1+0x5198], R6 ;  /* 0x0051980601007387 */ /* 0x000fe20000100a00 */
[----:B----4-:R-:W-:Y:S01]  /*8ece0*/  HMMA.16816.F32.BF16 R20, R8, R26, R20 ;  /* 0x0000001a0814723c */ /* 0x010fe20000041814 */
[----:B------:R-:W-:Y:S02]  /*8ecf0*/  MOV R28, R26 ;  /* 0x0000001a001c7202 */ /* 0x000fe40000000f00 */
[----:B------:R-:W-:Y:S11]  /*8ed00*/  MOV R2, R27 ;  /* 0x0000001b00027202 */ /* 0x000ff60000000f00 */
[----:B------:R-:W-:Y:S09]  /*8ed10*/  @!UPT UIADD3 URZ, URZ, URZ, URZ ;  /* 0x0000003f3f3ff290 */ /* 0x000ff2000fffe03f */
[----:B------:R-:W-:Y:S01]  /*8ed20*/  STL.64 [R1+0x870], R20 ;  /* 0x0008701401007387 */ /* 0x000fe20000100a00 */
[----:B------:R0:W-:Y:S03]  /*8ed30*/  STL.64 [R1+0x878], R22 ;  /* 0x0008781601007387 */ /* 0x0001e60000100a00 */
[----:B0-----:R-:W2:Y:S01]  /*8ed40*/  LDL.LU.64 R22, [R1+0x5210] ;  /* 0x0052100001167983 */ /* 0x001ea20000300a00 */
[----:B------:R-:W4:Y:S01]  /*8ed50*/  LDL.LU.64 R26, [R1+0x5208] ;  /* 0x00520800011a7983 */ /* 0x000f220000300a00 */
[----:B------:R-:W-:Y:S02]  /*8ed60*/  MOV R6, R13 ;  /* 0x0000000d00067202 */ /* 0x000fe40000000f00 */
[----:B------:R-:W-:Y:S02]  /*8ed70*/  MOV R7, R12 ;  /* 0x0000000c00077202 */ /* 0x000fe40000000f00 */
[----:B------:R-:W-:-:S02]  /*8ed80*/  MOV R3, R14 ;  /* 0x0000000e00037202 */ /* 0x000fc40000000f00 */
[----:B------:R-:W-:Y:S01]  /*8ed90*/  MOV R29, R15 ;  /* 0x0000000f001d7202 */ /* 0x000fe20000000f00 */
[C---:B----4-:R-:W-:Y:S11]  /*8eda0*/  HMMA.16816.F32.BF16 R16, R8.reuse, R26, R16 ;  /* 0x0000001a0810723c */ /* 0x050ff60000041810 */
[----:B------:R-:W-:Y:S11]  /*8edb0*/  @!UPT UIADD3 URZ, URZ, URZ, URZ ;  /* 0x0000003f3f3ff290 */ /* 0x000ff6000fffe03f */
[----:B------:R-:W-:Y:S01]  /*8edc0*/  @!UPT UIADD3 URZ, URZ, URZ, URZ ;  /* 0x0000003f3f3ff290 */ /* 0x000fe2000fffe03f */
[----:B------:R0:W-:Y:S01]  /*8edd0*/  STL.64 [R1+0x860], R16 ;  /* 0x0008601001007387 */ /* 0x0001e20000100a00 */
[----:B------:R1:W-:Y:S03]  /*8ede0*/  STL.64 [R1+0x868], R18 ;  /* 0x0008681201007387 */ /* 0x0003e60000100a00 */
[----:B0-----:R-:W2:Y:S01]  /*8edf0*/  LDL.LU R16, [R1+0x160] ;  /* 0x0001600001107983 */ /* 0x001ea20000300800 */
[----:B------:R-:W2:Y:S02]  /*8ee00*/  LDL.LU R17, [R1+0x164] ;  /* 0x0001640001117983 */ /* 0x000ea40000300800 */
[----:B-1----:R-:W2:Y:S02]  /*8ee10*/  LDL.LU R18, [R1+0x168] ;  /* 0x0001680001127983 */ /* 0x002ea40000300800 */
[----:B------:R-:W2:Y:S01]  /*8ee20*/  LDL.LU R19, [R1+0x16c] ;  /* 0x00016c0001137983 */ /* 0x000ea20000300800 */
[----:B------:R0:W-:Y:S01]  /*8ee30*/  STL.64 [R1+0x51b0], R6 ;  /* 0x0051b00601007387 */ /* 0x0001e20000100a00 */
[----:B------:R-:W4:Y:S02]  /*8ee40*/  LDL.LU R12, [R1+0x70] ;  /* 0x00007000010c7983 */ /* 0x000f240000300800 */
[----:B------:R-:W4:Y:S02]  /*8ee50*/  LDL.LU R13, [R1+0x74] ;  /* 0x00007400010d7983 */ /* 0x000f240000300800 */
[----:B------:R-:W2:Y:S01]  /*8ee60*/  LDL.LU R14, [R1+0x78] ;  /* 0x00007800010e7983 */ /* 0x000ea20000300800 */
[----:B------:R-:W2:Y:S01]  /*8ee70*/  LDL.LU R15, [R1+0x7c] ;  /* 0x00007c00010f7983 */ /* 0x000ea20000300800 */
[----:B------:R-:W4:Y:S01]  /*8ee80*/  LDL.LU R24, [R1+0x130] ;  /* 0x0001300001187983 */ /* 0x000f220000300800 */
[----:B------:R-:W-:Y:S01]  /*8ee90*/  MOV R21, R26 ;  /* 0x0000001a00157202 */ /* 0x000fe20000000f00 */
[----:B------:R-:W4:Y:S02]  /*8eea0*/  LDL.LU R25, [R1+0x134] ;  /* 0x0001340001197983 */ /* 0x000f240000300800 */
[----:B------:R-:W-:Y:S01]  /*8eeb0*/  IMAD.MOV.U32 R20, RZ, RZ, R27 ;  /* 0x000000ffff147224 */ /* 0x000fe200078e001b */
[----:B------:R-:W4:Y:S01]  /*8eec0*/  LDL.LU R26, [R1+0x138] ;  /* 0x00013800011a7983 */ /* 0x000f220000300800 */
[----:B------:R-:W4:Y:S01]  /*8eed0*/  LDL.LU R27, [R1+0x13c] ;  /* 0x00013c00011b7983 */ /* 0x000f220000300800 */
[----:B0-----:R-:W-:Y:S01]  /*8eee0*/  MOV R6, R3 ;  /* 0x0000000300067202 */ /* 0x001fe20000000f00 */
[----:B------:R-:W-:Y:S01]  /*8eef0*/  IMAD.MOV.U32 R7, RZ, RZ, R29 ;  /* 0x000000ffff077224 */ /* 0x000fe200078e001d */
[----:B------:R-:W4:Y:S04]  /*8ef00*/  LDL.LU R3, [R1+0x5200] ;  /* 0x0052000001037983 */ /* 0x000f280000300800 */
[----:B------:R-:W-:Y:S01]  /*8ef10*/  STL.64 [R1+0x51d8], R6 ;  /* 0x0051d80601007387 */ /* 0x000fe20000100a00 */
[----:B---3--:R0:W-:Y:S03]  /*8ef20*/  STL.64 [R1+0x51d0], R4 ;  /* 0x0051d00401007387 */ /* 0x0081e60000100a00 */
[----:B0-----:R-:W3:Y:S01]  /*8ef30*/  LDL.LU R4, [R1+0x100] ;  /* 0x0001000001047983 */ /* 0x001ee20000300800 */
        /* <DEDUP_REMOVED lines=20> */
[----:B------:R-:W2:Y:S02]  /*8f080*/  LDL.LU.64 R16, [R1+0x51f0] ;  /* 0x0051f00001107983 */ /* 0x000ea40000300a00 */
[----:B------:R0:W-:Y:S02]  /*8f090*/  STL.64 [R1+0x5178], R22 ;  /* 0x0051781601007387 */ /* 0x0001e40000100a00 */
[----:B0-----:R-:W-:Y:S02]  /*8f0a0*/  MOV R22, R21 ;  /* 0x0000001500167202 */ /* 0x001fe40000000f00 */
[----:B------:R-:W-:-:S05]  /*8f0b0*/  MOV R23, R20 ;  /* 0x0000001400177202 */ /* 0x000fca0000000f00 */
[----:B------:R0:W-:Y:S01]  /*8f0c0*/  STL.64 [R1+0x5190], R22 ;  /* 0x0051901601007387 */ /* 0x0001e20000100a00 */
[----:B------:R-:W2:Y:S02]  /*8f0d0*/  LDL.LU R20, [R1+0xb0] ;  /* 0x0000b00001147983 */ /* 0x000ea40000300800 */
[----:B------:R-:W2:Y:S01]  /*8f0e0*/  LDL.LU R21, [R1+0xb4] ;  /* 0x0000b40001157983 */ /* 0x000ea20000300800 */
[----:B0-----:R-:W2:Y:S01]  /*8f0f0*/  LDL.LU R22, [R1+0xb8] ;  /* 0x0000b80001167983 */ /* 0x001ea20000300800 */
[----:B------:R-:W2:Y:S01]  /*8f100*/  LDL.LU R23, [R1+0xbc] ;  /* 0x0000bc0001177983 */ /* 0x000ea20000300800 */
[----:B----4-:R-:W-:Y:S02]  /*8f110*/  HMMA.16816.F32.BF16 R8, R8, R18, R24 ;  /* 0x000000120808723c */ /* 0x010fe40000041818 */
[----:B------:R-:W3:Y:S01]  /*8f120*/  LDL.LU.64 R26, [R1+0x51e8] ;  /* 0x0051e800011a7983 */ /* 0x000ee20000300a00 */
[----:B------:R-:W3:Y:S11]  /*8f130*/  LDL.LU.64 R24, [R1+0x51e0] ;  /* 0x0051e00001187983 */ /* 0x000ef60000300a00 */
[----:B------:R-:W-:Y:S09]  /*8f140*/  @!UPT UIADD3 URZ, URZ, URZ, URZ ;  /* 0x0000003f3f3ff290 */ /* 0x000ff2000fffe03f */
[----:B------:R-:W-:Y:S01]  /*8f150*/  STL.64 [R1+0x840], R8 ;  /* 0x0008400801007387 */ /* 0x000fe20000100a00 */
[----:B------:R-:W-:Y:S02]  /*8f160*/  STL.64 [R1+0x848], R10 ;  /* 0x0008480a01007387 */ /* 0x000fe40000100a00 */
[----:B------:R2:W-:Y:S02]  /*8f170*/  STL.64 [R1+0x5170], R18 ;  /* 0x0051701201007387 */ /* 0x0005e40000100a00 */
[----:B--2---:R-:W-:Y:S02]  /*8f180*/  MOV R18, R17 ;  /* 0x0000001100127202 */ /* 0x004fe40000000f00 */
[----:B------:R-:W-:-:S07]  /*8f190*/  MOV R19, R16 ;  /* 0x0000001000137202 */ /* 0x000fce0000000f00 */
[----:B---3--:R-:W-:Y:S01]  /*8f1a0*/  HMMA.16816.F32.BF16 R16, R24, R18, R4 ;  /* 0x000000121810723c */ /* 0x008fe20000041804 */
[----:B------:R-:W2:Y:S01]  /*8f1b0*/  LDL.LU.64 R6, [R1+0x51d8] ;  /* 0x0051d80001067983 */ /* 0x000ea20000300a00 */
[----:B------:R-:W3:Y:S11]  /*8f1c0*/  LDL.LU.64 R4, [R1+0x51d0] ;  /* 0x0051d00001047983 */ /* 0x000ef60000300a00 */
[----:B------:R-:W-:Y:S10]  /*8f1d0*/  @!UPT UIADD3 URZ, URZ, URZ, URZ ;  /* 0x0000003f3f3ff290 */ /* 0x000ff4000fffe03f */
[----:B------:R3:W-:Y:S01]  /*8f1e0*/  STL.64 [R1+0x820], R16 ;  /* 0x0008201001007387 */ /* 0x0007e20000100a00 */
[----:B------:R0:W-:Y:S02]  /*8f1f0*/  STL.64 [R1+0x828], R18 ;  /* 0x0008281201007387 */ /* 0x0001e40000100a00 */
[----:B---3--:R-:W-:Y:S02]  /*8f200*/  IMAD.MOV.U32 R16, RZ, RZ, R4 ;  /* 0x000000ffff107224 */ /* 0x008fe400078e0004 */
[----:B------:R-:W3:Y:S01]  /*8f210*/  LDL.LU R4, [R1+0x51c8] ;  /* 0x0051c80001047983 */ /* 0x000ee20000300800 */
[----:B------:R-:W4:Y:S02]  /*8f220*/  LDL.LU R17, [R1+0xd4] ;  /* 0x0000d40001117983 */ /* 0x000f240000300800 */
[----:B0-----:R-:W2:Y:S01]  /*8f230*/  LDL.LU R18, [R1+0xd8] ;  /* 0x0000d80001127983 */ /* 0x001ea20000300800 */
[----:B------:R-:W0:Y:S01]  /*8f240*/  S2R R29, SR_TID.X ;  /* 0x00000000001d7919 */ /* 0x000e220000002100 */
[----:B------:R-:W-:-:S02]  /*8f250*/  MOV R19, R5 ;  /* 0x0000000500137202 */ /* 0x000fc40000000f00 */
[----:B------:R-:W1:Y:S02]  /*8f260*/  S2R R5, SR_TID.X ;  /* 0x0000000000057919 */ /* 0x000e640000002100 */
[----:B------:R-:W-:Y:S01]  /*8f270*/  IMAD.MOV.U32 R11, RZ, RZ, R2 ;  /* 0x000000ffff0b7224 */ /* 0x000fe200078e0002 */
[----:B0-----:R-:W-:-:S04]  /*8f280*/  LOP3.LUT R29, R29, 0x7, RZ, 0xc0, !PT ;  /* 0x000000071d1d7812 */ /* 0x001fc800078ec0ff */
[----:B------:R-:W-:Y:S01]  /*8f290*/  SHF.L.U32 R2, R29, 0x4, RZ ;  /* 0x000000041d027819 */ /* 0x000fe200000006ff */
[----:B--2---:R-:W-:Y:S01]  /*8f2a0*/  STL.64 [R1+0x5188], R18 ;  /* 0x0051881201007387 */ /* 0x004fe20000100a00 */
[----:B----4-:R3:W-:Y:S02]  /*8f2b0*/  STL.64 [R1+0x5180], R16 ;  /* 0x0051801001007387 */ /* 0x0107e40000100a00 */
[----:B---3--:R-:W-:Y:S01]  /*8f2c0*/  MOV R17, R4 ;  /* 0x0000000400117202 */ /* 0x008fe20000000f00 */
[----:B-1----:R-:W-:Y:S01]  /*8f2d0*/  SHF.L.U32 R4, R5, 0x8, RZ ;  /* 0x0000000805047819 */ /* 0x002fe200000006ff */
[----:B------:R-:W2:Y:S01]  /*8f2e0*/  LDL.LU R16, [R1+0xa0] ;  /* 0x0000a00001107983 */ /* 0x000ea20000300800 */
[----:B------:R-:W2:Y:S02]  /*8f2f0*/  LDL.LU R18, [R1+0xa8] ;  /* 0x0000a80001127983 */ /* 0x000ea40000300800 */
[----:B------:R-:W2:Y:S01]  /*8f300*/  LDL.LU R19, [R1+0xac] ;  /* 0x0000ac0001137983 */ /* 0x000ea20000300800 */
[----:B------:R-:W-:-:S04]  /*8f310*/  LOP3.LUT R2, R2, 0xf00, R4, 0xf8, !PT ;  /* 0x00000f0002027812 */ /* 0x000fc800078ef804 */
[----:B------:R-:W-:Y:S02]  /*8f320*/  LOP3.LUT R2, R2, 0x10, R5, 0x78, !PT ;  /* 0x0000001002027812 */ /* 0x000fe400078e7805 */
[C---:B------:R-:W-:Y:S01]  /*8f330*/  HMMA.16816.F32.BF16 R4, R24.reuse, R6, R12 ;  /* 0x000000061804723c */ /* 0x040fe2000004180c */
[----:B------:R-:W3:Y:S01]  /*8f340*/  LDL.LU.64 R14, [R1+0x51c0] ;  /* 0x0051c000010e7983 */ /* 0x000ee20000300a00 */
[----:B------:R-:W3:Y:S11]  /*8f350*/  LDL.LU.64 R12, [R1+0x51b8] ;  /* 0x0051b800010c7983 */ /* 0x000ef60000300a00 */
[----:B------:R-:W-:Y:S10]  /*8f360*/  @!UPT UIADD3 URZ, URZ, URZ, URZ ;  /* 0x0000003f3f3ff290 */ /* 0x000ff4000fffe03f */
[----:B------:R-:W-:Y:S01]  /*8f370*/  STL.64 [R1+0x800], R4 ;  /* 0x0008000401007387 */ /* 0x000fe20000100a00 */
[----:B------:R0:W-:Y:S03]  /*8f380*/  STL.64 [R1+0x808], R6 ;  /* 0x0008080601007387 */ /* 0x0001e60000100a00 */
[----:B0-----:R-:W3:Y:S02]  /*8f390*/  LDL.LU.64 R6, [R1+0x51b0] ;  /* 0x0051b00001067983 */ /* 0x001ee40000300a00 */
[----:B---3--:R-:W-:Y:S02]  /*8f3a0*/  HMMA.16816.F32.BF16 R4, R24, R6, R12 ;  /* 0x000000061804723c */ /* 0x008fe4000004180c */
[----:B------:R-:W3:Y:S01]  /*8f3b0*/  LDL.LU.64 R14, [R1+0x51a8] ;  /* 0x0051a800010e7983 */ /* 0x000ee20000300a00 */
[----:B------:R-:W3:Y:S11]  /*8f3c0*/  LDL.LU.64 R12, [R1+0x51a0] ;  /* 0x0051a000010c7983 */ /* 0x000ef60000300a00 */
[----:B------:R-:W-:Y:S09]  /*8f3d0*/  @!UPT UIADD3 URZ, URZ, URZ, URZ ;  /* 0x0000003f3f3ff290 */ /* 0x000ff2000fffe03f */
[----:B------:R-:W-:Y:S01]  /*8f3e0*/  STL.64 [R1+0x7d0], R4 ;  /* 0x0007d00401007387 */ /* 0x000fe20000100a00 */
[----:B------:R0:W-:Y:S03]  /*8f3f0*/  STL.64 [R1+0x7d8], R6 ;  /* 0x0007d80601007387 */ /* 0x0001e60000100a00 */
[----:B0-----:R-:W3:Y:S01]  /*8f400*/  LDL.LU.64 R6, [R1+0x5198] ;  /* 0x0051980001067983 */ /* 0x001ee20000300a00 */
[----:B------:R-:W-:Y:S02]  /*8f410*/  LOP3.LUT R2, R2, 0x40, RZ, 0x3c, !PT ;  /* 0x0000004002027812 */ /* 0x000fe400078e3cff */
[----:B------:R-:W-:-:S07]  /*8f420*/  MOV R10, R28 ;  /* 0x0000001c000a7202 */ /* 0x000fce0000000f00 */
[C---:B------:R-:W-:Y:S08]  /*8f430*/  HMMA.16816.F32.BF16 R8, R24.reuse, R10, R20 ;  /* 0x0000000a1808723c */ /* 0x040ff00000041814 */
[C---:B---3--:R-:W-:Y:S01]  /*8f440*/  HMMA.16816.F32.BF16 R12, R24.reuse, R6, R12 ;  /* 0x00000006180c723c */ /* 0x048fe2000004180c */
[----:B------:R-:W0:Y:S04]  /*8f450*/  LDSM.16.M88.4 R4, [R2+0x60000] ;  /* 0x060000000204783b */ /* 0x000e280000000200 */
[----:B0-----:R-:W-:Y:S11]  /*8f460*/  STL.64 [R1+0x5168], R6 ;  /* 0x0051680601007387 */ /* 0x001ff60000100a00 */
[----:B------:R-:W-:Y:S07]  /*8f470*/  @!UPT UIADD3 URZ, URZ, URZ, URZ ;  /* 0x0000003f3f3ff290 */ /* 0x000fee000fffe03f */
[----:B------:R-:W-:Y:S02]  /*8f480*/  STL.64 [R1+0x7a0], R12 ;  /* 0x0007a00c01007387 */ /* 0x000fe40000100a00 */
[----:B------:R-:W-:Y:S02]  /*8f490*/  STL.64 [R1+0x7a8], R14 ;  /* 0x0007a80e01007387 */ /* 0x000fe40000100a00 */
[----:B------:R0:W-:Y:S01]  /*8f4a0*/  STL.64 [R1+0x5160], R4 ;  /* 0x0051600401007387 */ /* 0x0001e20000100a00 */
[----:B------:R-:W1:Y:S04]  /*8f4b0*/  LDSM.16.M88.4 R12, [R0+0x40000] ;  /* 0x04000000000c783b */ /* 0x000e680000000200 */
[----:B0-----:R-:W3:Y:S01]  /*8f4c0*/  LDL.LU R4, [R1+0x90] ;  /* 0x0000900001047983 */ /* 0x001ee20000300800 */
[----:B------:R-:W3:Y:S02]  /*8f4d0*/  LDL.LU R5, [R1+0x94] ;  /* 0x0000940001057983 */ /* 0x000ee40000300800 */
[----:B------:R-:W3:Y:S02]  /*8f4e0*/  LDL.LU R6, [R1+0x98] ;  /* 0x0000980001067983 */ /* 0x000ee40000300800 */
[----:B------:R-:W3:Y:S01]  /*8f4f0*/  LDL.LU R7, [R1+0x9c] ;  /* 0x00009c0001077983 */ /* 0x000ee20000300800 */
[----:B------:R-:W2:Y:S01]  /*8f500*/  LDL.LU.64 R22, [R1+0x5190] ;  /* 0x0051900001167983 */ /* 0x000ea20000300a00 */
[----:B------:R-:W-:Y:S02]  /*8f510*/  STL.64 [R1+0x780], R8 ;  /* 0x0007800801007387 */ /* 0x000fe40000100a00 */
[----:B------:R-:W-:Y:S02]  /*8f520*/  STL.64 [R1+0x788], R10 ;  /* 0x0007880a01007387 */ /* 0x000fe40000100a00 */
[----:B------:R-:W-:Y:S01]  /*8f530*/  LDSM.16.M88.4 R8, [R0+0x44000] ;  /* 0x044000000008783b */ /* 0x000fe20000000200 */
[C---:B--2---:R-:W-:Y:S03]  /*8f540*/  HMMA.16816.F32.BF16 R20, R24.reuse, R22, R16 ;  /* 0x000000161814723c */ /* 0x044fe60000041810 */
[----:B------:R-:W2:Y:S01]  /*8f550*/  LDL.LU.64 R18, [R1+0x5188] ;  /* 0x0051880001127983 */ /* 0x000ea20000300a00 */
[----:B------:R-:W2:Y:S02]  /*8f560*/  LDL.LU.64 R16, [R1+0x5180] ;  /* 0x0051800001107983 */ /* 0x000ea40000300a00 */
[----:B-1----:R-:W-:Y:S02]  /*8f570*/  STL.64 [R1+0x80], R12 ;  /* 0x0000800c01007387 */ /* 0x002fe40000100a00 */
[----:B------:R-:W-:Y:S11]  /*8f580*/  STL.64 [R1+0x88], R14 ;  /* 0x0000880e01007387 */ /* 0x000ff60000100a00 */
[----:B------:R-:W-:Y:S04]  /*8f590*/  @!UPT UIADD3 URZ, URZ, URZ, URZ ;  /* 0x0000003f3f3ff290 */ /* 0x000fe8000fffe03f */
[----:B------:R-:W-:Y:S01]  /*8f5a0*/  STL.64 [R1+0x770], R20 ;  /* 0x0007701401007387 */ /* 0x000fe20000100a00 */
[----:B------:R-:W-:Y:S02]  /*8f5b0*/  STL.64 [R1+0x778], R22 ;  /* 0x0007781601007387 */ /* 0x000fe40000100a00 */
[----:B------:R-:W0:Y:S02]  /*8f5c0*/  LDSM.16.M88.4 R20, [R0+0x48000] ;  /* 0x048000000014783b */ /* 0x000e240000000200 */
[----:B0-----:R-:W-:Y:S02]  /*8f5d0*/  STL.64 [R1+0x50], R20 ;  /* 0x0000501401007387 */ /* 0x001fe40000100a00 */
[----:B------:R-:W-:Y:S02]  /*8f5e0*/  STL.64 [R1+0x58], R22 ;  /* 0x0000581601007387 */ /* 0x000fe40000100a00 */
[----:B------:R-:W0:Y:S02]  /*8f5f0*/  LDSM.16.M88.4 R20, [R0+0x4c000] ;  /* 0x04c000000014783b */ /* 0x000e240000000200 */
[----:B0-----:R-:W-:Y:S02]  /*8f600*/  STL.64 [R1+0x40], R20 ;  /* 0x0000401401007387 */ /* 0x001fe40000100a00 */
[----:B------:R0:W-:Y:S02]  /*8f610*/  STL.64 [R1+0x48], R22 ;  /* 0x0000481601007387 */ /* 0x0001e40000100a00 */
[----:B0-----:R-:W2:Y:S01]  /*8f620*/  LDL.LU.64 R22, [R1+0x5178] ;  /* 0x0051780001167983 */ /* 0x001ea20000300a00 */
[----:B------:R-:W-:Y:S02]  /*8f630*/  STL.64 [R1+0x70], R8 ;  /* 0x0000700801007387 */ /* 0x000fe40000100a00 */
[----:B------:R-:W-:Y:S02]  /*8f640*/  STL.64 [R1+0x78], R10 ;  /* 0x0000780a01007387 */ /* 0x000fe40000100a00 */
[----:B------:R0:W-:Y:S02]  /*8f650*/  STL.64 [R1+0x5158], R8 ;  /* 0x0051580801007387 */ /* 0x0001e40000100a00 */
[----:B------:R-:W-:Y:S01]  /*8f660*/  IMAD.MOV.U32 R15, RZ, RZ, R20 ;  /* 0x000000ffff0f7224 */ /* 0x000fe200078e0014 */
[----:B------:R-:W-:Y:S01]  /*8f670*/  MOV R14, R21 ;  /* 0x00000015000e7202 */ /* 0x000fe20000000f00 */
[----:B0-----:R-:W4:Y:S01]  /*8f680*/  LDL.LU R8, [R1+0xc0] ;  /* 0x0000c00001087983 */ /* 0x001f220000300800 */
[----:B------:R-:W4:Y:S02]  /*8f690*/  LDL.LU R9, [R1+0xc4] ;  /* 0x0000c40001097983 */ /* 0x000f240000300800 */
[----:B------:R-:W4:Y:S02]  /*8f6a0*/  LDL.LU R10, [R1+0xc8] ;  /* 0x0000c800010a7983 */ /* 0x000f240000300800 */
[----:B------:R-:W4:Y:S01]  /*8f6b0*/  LDL.LU R11, [R1+0xcc] ;  /* 0x0000cc00010b7983 */ /* 0x000f220000300800 */
[C---:B--2---:R-:W-:Y:S01]  /*8f6c0*/  HMMA.16816.F32.BF16 R20, R24.reuse, R22, R16 ;  /* 0x000000161814723c */ /* 0x044fe20000041810 */
[----:B------:R-:W3:Y:S11]  /*8f6d0*/  LDL.LU.64 R18, [R1+0x5170] ;  /* 0x0051700001127983 */ /* 0x000ef60000300a00 */
[----:B------:R-:W-:Y:S11]  /*8f6e0*/  @!UPT UIADD3 URZ, URZ, URZ, URZ ;  /* 0x0000003f3f3ff290 */ /* 0x000ff6000fffe03f */
[----:B------:R-:W-:Y:S01]  /*8f6f0*/  STL.64 [R1+0x760], R20 ;  /* 0x0007601401007387 */ /* 0x000fe20000100a00 */
[----:B------:R-:W-:Y:S02]  /*8f700*/  STL.64 [R1+0x768], R22 ;  /* 0x0007681601007387 */ /* 0x000fe40000100a00 */
[----:B------:R-:W0:Y:S01]  /*8f710*/  LDSM.16.M88.4 R20, [R0+0x50000] ;  /* 0x050000000014783b */ /* 0x000e220000000200 */
[----:B---3--:R-:W-:Y:S01]  /*8f720*/  HMMA.16816.F32.BF16 R16, R24, R18, R4 ;  /* 0x000000121810723c */ /* 0x008fe20000041804 */
[----:B------:R-:W4:Y:S02]  /*8f730*/  LDL.LU.64 R6, [R1+0x5168] ;  /* 0x0051680001067983 */ /* 0x000f240000300a00 */
[----:B------:R-:W4:Y:S04]  /*8f740*/  LDL.LU.64 R4, [R1+0x5160] ;  /* 0x0051600001047983 */ /* 0x000f280000300a00 */
[----:B------:R-:W-:-:S02]  /*8f750*/  MOV R24, R15 ;  /* 0x0000000f00187202 */ /* 0x000fc40000000f00 */
[----:B------:R-:W-:Y:S11]  /*8f760*/  MOV R25, R14 ;  /* 0x0000000e00197202 */ /* 0x000ff60000000f00 */
[----:B------:R-:W-:Y:S03]  /*8f770*/  @!UPT UIADD3 URZ, URZ, URZ, URZ ;  /* 0x0000003f3f3ff290 */ /* 0x000fe6000fffe03f */
[----:B------:R-:W-:Y:S01]  /*8f780*/  STL.64 [R1+0x720], R16 ;  /* 0x0007201001007387 */ /* 0x000fe20000100a00 */
[----:B------:R-:W-:Y:S02]  /*8f790*/  STL.64 [R1+0x728], R18 ;  /* 0x0007281201007387 */ /* 0x000fe40000100a00 */
[----:B------:R1:W-:Y:S02]  /*8f7a0*/  STL.64 [R1+0x5138], R24 ;  /* 0x0051381801007387 */ /* 0x0003e40000100a00 */
[----:B------:R-:W2:Y:S01]  /*8f7b0*/  LDSM.16.M88.4 R16, [R0+0x54000] ;  /* 0x054000000010783b */ /* 0x000ea20000000200 */
[----:B-1----:R-:W3:Y:S01]  /*8f7c0*/  LDL.64 R24, [R1+0x50] ;  /* 0x0000500001187983 */ /* 0x002ee20000100a00 */
[C---:B----4-:R-:W-:Y:S03]  /*8f7d0*/  HMMA.16816.F32.BF16 R8, R4.reuse, R12, R8 ;  /* 0x0000000c0408723c */ /* 0x050fe60000041808 */
[----:B---3--:R1:W-:Y:S04]  /*8f7e0*/  STL.64 [R1+0x5150], R24 ;  /* 0x0051501801007387 */ /* 0x0083e80000100a00 */
[----:B-1----:R-:W3:Y:S01]  /*8f7f0*/  LDL.LU R24, [R1+0xf0] ;  /* 0x0000f00001187983 */ /* 0x002ee20000300800 */
[----:B------:R-:W3:Y:S02]  /*8f800*/  LDL.LU R25, [R1+0xf4] ;  /* 0x0000f40001197983 */ /* 0x000ee40000300800 */
[----:B------:R-:W3:Y:S02]  /*8f810*/  LDL.LU R26, [R1+0xf8] ;  /* 0x0000f800011a7983 */ /* 0x000ee40000300800 */
[----:B------:R-:W3:Y:S11]  /*8f820*/  LDL.LU R27, [R1+0xfc] ;  /* 0x0000fc00011b7983 */ /* 0x000ef60000300800 */
[----:B------:R1:W-:Y:S01]  /*8f830*/  STL.64 [R1+0x710], R8 ;  /* 0x0007100801007387 */ /* 0x0003e20000100a00 */
[----:B------:R-:W-:Y:S03]  /*8f840*/  STL.64 [R1+0x718], R10 ;  /* 0x0007180a01007387 */ /* 0x000fe60000100a00 */
[----:B-1----:R-:W3:Y:S01]  /*8f850*/  LDL.LU.64 R8, [R1+0x5158] ;  /* 0x0051580001087983 */ /* 0x002ee20000300a00 */
[----:B0-----:R-:W-:Y:S02]  /*8f860*/  STL.64 [R1+0x20], R20 ;  /* 0x0000201401007387 */ /* 0x001fe40000100a00 */
[----:B------:R-:W-:Y:S02]  /*8f870*/  STL.64 [R1+0x28], R22 ;  /* 0x0000281601007387 */ /* 0x000fe40000100a00 */
[----:B------:R0:W-:Y:S02]  /*8f880*/  STL.64 [R1+0x5130], R20 ;  /* 0x0051301401007387 */ /* 0x0001e40000100a00 */
[----:B0-----:R-:W4:Y:S01]  /*8f890*/  LDL.LU R20, [R1+0x110] ;  /* 0x0001100001147983 */ /* 0x001f220000300800 */
[----:B------:R-:W4:Y:S02]  /*8f8a0*/  LDL.LU R21, [R1+0x114] ;  /* 0x0001140001157983 */ /* 0x000f240000300800 */
[----:B------:R-:W2:Y:S02]  /*8f8b0*/  LDL.LU R22, [R1+0x118] ;  /* 0x0001180001167983 */ /* 0x000ea40000300800 */
[----:B------:R-:W2:Y:S01]  /*8f8c0*/  LDL.LU R23, [R1+0x11c] ;  /* 0x00011c0001177983 */ /* 0x000ea20000300800 */
[----:B---3--:R-:W-:Y:S01]  /*8f8d0*/  HMMA.16816.F32.BF16 R24, R4, R8, R24 ;  /* 0x000000080418723c */ /* 0x008fe20000041818 */
[----:B--2---:R-:W-:Y:S01]  /*8f8e0*/  STL.64 [R1+0x5148], R22 ;  /* 0x0051481601007387 */ /* 0x004fe20000100a00 */
[----:B----4-:R0:W-:Y:S03]  /*8f8f0*/  STL.64 [R1+0x5140], R20 ;  /* 0x0051401401007387 */ /* 0x0101e60000100a00 */
[----:B0-----:R-:W2:Y:S01]  /*8f900*/  LDL.LU R20, [R1+0x120] ;  /* 0x0001200001147983 */ /* 0x001ea20000300800 */
[----:B------:R-:W2:Y:S02]  /*8f910*/  LDL.LU R21, [R1+0x124] ;  /* 0x0001240001157983 */ /* 0x000ea40000300800 */
[----:B------:R-:W2:Y:S02]  /*8f920*/  LDL.LU R22, [R1+0x128] ;  /* 0x0001280001167983 */ /* 0x000ea40000300800 */
[----:B------:R-:W2:Y:S01]  /*8f930*/  LDL.LU R23, [R1+0x12c] ;  /* 0x00012c0001177983 */ /* 0x000ea20000300800 */
[----:B------:R-:W-:Y:S01]  /*8f940*/  STL.64 [R1+0x10], R16 ;  /* 0x0000101001007387 */ /* 0x000fe20000100a00 */
[----:B------:R-:W-:Y:S11]  /*8f950*/  STL.64 [R1+0x18], R18 ;  /* 0x0000181201007387 */ /* 0x000ff60000100a00 */
[----:B------:R0:W-:Y:S02]  /*8f960*/  STL.64 [R1+0x700], R24 ;  /* 0x0007001801007387 */ /* 0x0001e40000100a00 */
[----:B------:R-:W-:Y:S01]  /*8f970*/  STL.64 [R1+0x708], R26 ;  /* 0x0007081a01007387 */ /* 0x000fe20000100a00 */
[----:B0-----:R-:W2:Y:S01]  /*8f980*/  LDL.LU.64 R24, [R1+0x5150] ;  /* 0x0051500001187983 */ /* 0x001ea20000300a00 */
[----:B------:R-:W-:-:S02]  /*8f990*/  MOV R19, R8 ;  /* 0x0000000800137202 */ /* 0x000fc40000000f00 */
[----:B------:R-:W-:Y:S01]  /*8f9a0*/  MOV R18, R9 ;  /* 0x0000000900127202 */ /* 0x000fe20000000f00 */
[----:B------:R-:W-:Y:S01]  /*8f9b0*/  IMAD.MOV.U32 R29, RZ, RZ, R12 ;  /* 0x000000ffff1d7224 */ /* 0x000fe200078e000c */
[----:B------:R-:W-:Y:S01]  /*8f9c0*/  MOV R28, R13 ;  /* 0x0000000d001c7202 */ /* 0x000fe20000000f00 */
[----:B------:R-:W0:Y:S04]  /*8f9d0*/  LDSM.16.M88.4 R8, [R0+0x5c000] ;  /* 0x05c000000008783b */ /* 0x000e280000000200 */
[----:B------:R-:W1:Y:S04]  /*8f9e0*/  LDSM.16.M88.4 R12, [R0+0x58000] ;  /* 0x05800000000c783b */ /* 0x000e680000000200 */
[----:B------:R-:W-:Y:S01]  /*8f9f0*/  STL.64 [R1+0x5128], R18 ;  /* 0x0051281201007387 */ /* 0x000fe20000100a00 */
[----:B------:R3:W-:Y:S03]  /*8fa00*/  STL.64 [R1+0x5120], R16 ;  /* 0x0051201001007387 */ /* 0x0007e60000100a00 */
[----:B---3--:R-:W3:Y:S01]  /*8fa10*/  LDL.LU R16, [R1+0x140] ;  /* 0x0001400001107983 */ /* 0x008ee20000300800 */
[----:B------:R-:W3:Y:S02]  /*8fa20*/  LDL.LU R17, [R1+0x144] ;  /* 0x0001440001117983 */ /* 0x000ee40000300800 */
[----:B------:R-:W3:Y:S02]  /*8fa30*/  LDL.LU R18, [R1+0x148] ;  /* 0x0001480001127983 */ /* 0x000ee40000300800 */
[----:B------:R-:W3:Y:S01]  /*8fa40*/  LDL.LU R19, [R1+0x14c] ;  /* 0x00014c0001137983 */ /* 0x000ee20000300800 */
[----:B0-----:R-:W-:Y:S01]  /*8fa50*/  STL [R1+0x501c], R10 ;  /* 0x00501c0a01007387 */ /* 0x001fe20000100800 */
[----:B-1----:R-:W-:Y:S02]  /*8fa60*/  STL.64 [R1], R12 ;  /* 0x0000000c01007387 */ /* 0x002fe40000100a00 */
[----:B------:R-:W-:Y:S02]  /*8fa70*/  STL.64 [R1+0x8], R14 ;  /* 0x0000080e01007387 */ /* 0x000fe40000100a00 */
[----:B------:R0:W-:Y:S02]  /*8fa80*/  STL.64 [R1+0x5118], R12 ;  /* 0x0051180c01007387 */ /* 0x0001e40000100a00 */
[----:B0-----:R-:W4:Y:S01]  /*8fa90*/  LDL.LU R12, [R1+0x150] ;  /* 0x00015000010c7983 */ /* 0x001f220000300800 */
[----:B------:R-:W4:Y:S02]  /*8faa0*/  LDL.LU R13, [R1+0x154] ;  /* 0x00015400010d7983 */ /* 0x000f240000300800 */
[----:B------:R-:W4:Y:S02]  /*8fab0*/  LDL.LU R14, [R1+0x158] ;  /* 0x00015800010e7983 */ /* 0x000f240000300800 */
[----:B------:R-:W4:Y:S01]  /*8fac0*/  LDL.LU R15, [R1+0x15c] ;  /* 0x00015c00010f7983 */ /* 0x000f220000300800 */
        /* <DEDUP_REMOVED lines=10> */
[C---:B--2---:R-:W-:Y:S01]  /*8fb70*/  HMMA.16816.F32.BF16 R24, R4.reuse, R24, R20 ;  /* 0x000000180418723c */ /* 0x044fe20000041814 */
[----:B------:R-:W3:Y:S11]  /*8fb80*/  LDL.LU.64 R20, [R1+0x5130] ;  /* 0x0051300001147983 */ /* 0x000ef60000300a00 */
[----:B------:R-:W-:Y:S11]  /*8fb90*/  @!UPT UIADD3 URZ, URZ, URZ, URZ ;  /* 0x0000003f3f3ff290 */ /* 0x000ff6000fffe03f */
[----:B------:R-:W-:Y:S01]  /*8fba0*/  STL.64 [R1+0x550], R24 ;  /* 0x0005501801007387 */ /* 0x000fe20000100a00 */
[----:B------:R-:W-:Y:S02]  /*8fbb0*/  STL.64 [R1+0x558], R26 ;  /* 0x0005581a01007387 */ /* 0x000fe40000100a00 */
[----:B------:R-:W0:Y:S02]  /*8fbc0*/  LDSM.16.M88.4 R24, [R2+0x61000] ;  /* 0x061000000218783b */ /* 0x000e240000000200 */
[----:B0-----:R-:W-:Y:S02]  /*8fbd0*/  STL.64 [R1+0x50f8], R26 ;  /* 0x0050f81a01007387 */ /* 0x001fe40000100a00 */
[----:B------:R0:W-:Y:S02]  /*8fbe0*/  STL.64 [R1+0x50f0], R24 ;  /* 0x0050f01801007387 */ /* 0x0001e40000100a00 */
[----:B0-----:R-:W2:Y:S01]  /*8fbf0*/  LDL.LU R24, [R1+0x170] ;  /* 0x0001700001187983 */ /* 0x001ea20000300800 */
[----:B------:R-:W2:Y:S02]  /*8fc00*/  LDL.LU R25, [R1+0x174] ;  /* 0x0001740001197983 */ /* 0x000ea40000300800 */
[----:B------:R-:W2:Y:S02]  /*8fc10*/  LDL.LU R26, [R1+0x178] ;  /* 0x00017800011a7983 */ /* 0x000ea40000300800 */
[----:B------:R-:W2:Y:S01]  /*8fc20*/  LDL.LU R27, [R1+0x17c] ;  /* 0x00017c00011b7983 */ /* 0x000ea20000300800 */
[----:B---3--:R-:W-:Y:S01]  /*8fc30*/  HMMA.16816.F32.BF16 R20, R4, R20, R16 ;  /* 0x000000140414723c */ /* 0x008fe20000041810 */
[----:B--2---:R-:W-:Y:S01]  /*8fc40*/  STL.64 [R1+0x5110], R26 ;  /* 0x0051101a01007387 */ /* 0x004fe20000100a00 */
[----:B------:R0:W-:Y:S03]  /*8fc50*/  STL.64 [R1+0x5108], R24 ;  /* 0x0051081801007387 */ /* 0x0001e60000100a00 */
[----:B0-----:R-:W2:Y:S01]  /*8fc60*/  LDL.LU R24, [R1+0x180] ;  /* 0x0001800001187983 */ /* 0x001ea20000300800 */
[----:B------:R-:W2:Y:S02]  /*8fc70*/  LDL.LU R25, [R1+0x184] ;  /* 0x0001840001197983 */ /* 0x000ea40000300800 */
[----:B------:R-:W2:Y:S02]  /*8fc80*/  LDL.LU R26, [R1+0x188] ;  /* 0x00018800011a7983 */ /* 0x000ea40000300800 */
[----:B------:R-:W2:Y:S01]  /*8fc90*/  LDL.LU R27, [R1+0x18c] ;  /* 0x00018c00011b7983 */ /* 0x000ea20000300800 */
[----:B------:R-:W3:Y:S01]  /*8fca0*/  LDL.LU.64 R18, [R1+0x5128] ;  /* 0x0051280001127983 */ /* 0x000ee20000300a00 */
[----:B------:R-:W4:Y:S11]  /*8fcb0*/  LDL.LU.64 R16, [R1+0x5120] ;  /* 0x0051200001107983 */ /* 0x000f360000300a00 */
[----:B------:R-:W-:Y:S02]  /*8fcc0*/  STL.64 [R1+0x540], R20 ;  /* 0x0005401401007387 */ /* 0x000fe40000100a00 */
[----:B------:R-:W-:Y:S02]  /*8fcd0*/  STL.64 [R1+0x548], R22 ;  /* 0x0005481601007387 */ /* 0x000fe40000100a00 */
[----:B------:R-:W0:Y:S04]  /*8fce0*/  LDSM.16.M88.4 R20, [R2+0x62000] ;  /* 0x062000000214783b */ /* 0x000e280000000200 */
[----:B0-----:R-:W-:Y:S01]  /*8fcf0*/  STL.64 [R1+0x50a0], R22 ;  /* 0x0050a01601007387 */ /* 0x001fe20000100a00 */
[----:B------:R3:W-:Y:S02]  /*8fd00*/  STL.64 [R1+0x5098], R20 ;  /* 0x0050981401007387 */ /* 0x0007e40000100a00 */
[----:B---3--:R-:W-:-:S02]  /*8fd10*/  MOV R20, R19 ;  /* 0x0000001300147202 */ /* 0x008fc40000000f00 */
[----:B------:R-:W-:Y:S01]  /*8fd20*/  MOV R21, R18 ;  /* 0x0000001200157202 */ /* 0x000fe20000000f00 */
[C---:B----4-:R-:W-:Y:S01]  /*8fd30*/  HMMA.16816.F32.BF16 R12, R4.reuse, R16, R12 ;  /* 0x00000010040c723c */ /* 0x050fe2000004180c */
[----:B------:R-:W-:Y:S01]  /*8fd40*/  IMAD.MOV.U32 R22, RZ, RZ, R16 ;  /* 0x000000ffff167224 */ /* 0x000fe200078e0010 */
[----:B------:R-:W-:Y:S02]  /*8fd50*/  MOV R11, R17 ;  /* 0x00000011000b7202 */ /* 0x000fe40000000f00 */
[----:B------:R-:W0:Y:S11]  /*8fd60*/  LDSM.16.M88.4 R16, [R2+0x63000] ;  /* 0x063000000210783b */ /* 0x000e360000000200 */
[----:B------:R-:W-:Y:S08]  /*8fd70*/  @!UPT UIADD3 URZ, URZ, URZ, URZ ;  /* 0x0000003f3f3ff290 */ /* 0x000ff0000fffe03f */
[----:B------:R1:W-:Y:S01]  /*8fd80*/  STL.64 [R1+0x530], R12 ;  /* 0x0005300c01007387 */ /* 0x0003e20000100a00 */
[----:B------:R-:W-:Y:S03]  /*8fd90*/  STL.64 [R1+0x538], R14 ;  /* 0x0005380e01007387 */ /* 0x000fe60000100a00 */
[----:B-1----:R-:W2:Y:S04]  /*8fda0*/  LDL.LU.64 R12, [R1+0x5118] ;  /* 0x00511800010c7983 */ /* 0x002ea80000300a00 */
[----:B0-----:R-:W-:Y:S01]  /*8fdb0*/  STL.64 [R1+0x5028], R18 ;  /* 0x0050281201007387 */ /* 0x001fe20000100a00 */
[----:B------:R0:W-:Y:S03]  /*8fdc0*/  STL.64 [R1+0x5020], R16 ;  /* 0x0050201001007387 */ /* 0x0001e60000100a00 */
[----:B0-----:R-:W3:Y:S01]  /*8fdd0*/  LDL.64 R16, [R1+0x20] ;  /* 0x0000200001107983 */ /* 0x001ee20000100a00 */
[----:B--2---:R-:W-:Y:S03]  /*8fde0*/  HMMA.16816.F32.BF16 R12, R4, R12, R24 ;  /* 0x0000000c040c723c */ /* 0x004fe60000041818 */
[----:B---3--:R0:W-:Y:S04]  /*8fdf0*/  STL.64 [R1+0x50d8], R16 ;  /* 0x0050d81001007387 */ /* 0x0081e80000100a00 */
[----:B0-----:R-:W2:Y:S01]  /*8fe00*/  LDL.LU R16, [R1+0xc40] ;  /* 0x000c400001107983 */ /* 0x001ea20000300800 */
[----:B------:R-:W2:Y:S02]  /*8fe10*/  LDL.LU R17, [R1+0xc44] ;  /* 0x000c440001117983 */ /* 0x000ea40000300800 */
[----:B------:R-:W2:Y:S02]  /*8fe20*/  LDL.LU R18, [R1+0xc48] ;  /* 0x000c480001127983 */ /* 0x000ea40000300800 */
[----:B------:R-:W2:Y:S01]  /*8fe30*/  LDL.LU R19, [R1+0xc4c] ;  /* 0x000c4c0001137983 */ /* 0x000ea20000300800 */
[----:B------:R-:W3:Y:S01]  /*8fe40*/  LDL.LU.64 R26, [R1+0x5110] ;  /* 0x00511000011a7983 */ /* 0x000ee20000300a00 */
[----:B------:R-:W3:Y:S09]  /*8fe50*/  LDL.LU.64 R24, [R1+0x5108] ;  /* 0x0051080001187983 */ /* 0x000ef20000300a00 */
[----:B------:R-:W-:Y:S02]  /*8fe60*/  STL.64 [R1+0x510], R12 ;  /* 0x0005100c01007387 */ /* 0x000fe40000100a00 */
[----:B------:R-:W-:Y:S02]  /*8fe70*/  STL.64 [R1+0x518], R14 ;  /* 0x0005180e01007387 */ /* 0x000fe40000100a00 */
[----:B------:R-:W0:Y:S04]  /*8fe80*/  LDSM.16.M88.4 R12, [R2+0x64000] ;  /* 0x06400000020c783b */ /* 0x000e280000000200 */
[----:B0-----:R-:W-:Y:S01]  /*8fe90*/  STL.64 [R1+0x4f88], R14 ;  /* 0x004f880e01007387 */ /* 0x001fe20000100a00 */
[----:B------:R0:W-:Y:S02]  /*8fea0*/  STL.64 [R1+0x4f80], R12 ;  /* 0x004f800c01007387 */ /* 0x0001e40000100a00 */
[----:B0-----:R-:W-:-:S02]  /*8feb0*/  MOV R12, R22 ;  /* 0x00000016000c7202 */ /* 0x001fc40000000f00 */
[----:B------:R-:W-:-:S05]  /*8fec0*/  MOV R13, R11 ;  /* 0x0000000b000d7202 */ /* 0x000fca0000000f00 */
[----:B------:R0:W-:Y:S02]  /*8fed0*/  STL.64 [R1+0x50d0], R12 ;  /* 0x0050d00c01007387 */ /* 0x0001e40000100a00 */
[----:B0-----:R-:W-:Y:S02]  /*8fee0*/  IMAD.MOV.U32 R12, RZ, RZ, R29 ;  /* 0x000000ffff0c7224 */ /* 0x001fe400078e001d */
[----:B------:R-:W4:Y:S01]  /*8fef0*/  LDL.LU R29, [R1+0x5100] ;  /* 0x00510000011d7983 */ /* 0x000f220000300800 */
[----:B---3--:R-:W-:Y:S03]  /*8ff00*/  HMMA.16816.F32.BF16 R4, R4, R8, R24 ;  /* 0x000000080404723c */ /* 0x008fe60000041818 */
[----:B------:R-:W3:Y:S01]  /*8ff10*/  LDL.LU.64 R26, [R1+0x50f8] ;  /* 0x0050f800011a7983 */ /* 0x000ee20000300a00 */
[----:B------:R-:W3:Y:S02]  /*8ff20*/  LDL.LU.64 R24, [R1+0x50f0] ;  /* 0x0050f00001187983 */ /* 0x000ee40000300a00 */
[----:B------:R-:W-:Y:S11]  /*8ff30*/  STL.64 [R1+0x50b8], R8 ;  /* 0x0050b80801007387 */ /* 0x000ff60000100a00 */
[----:B------:R-:W-:Y:S06]  /*8ff40*/  @!UPT UIADD3 URZ, URZ, URZ, URZ ;  /* 0x0000003f3f3ff290 */ /* 0x000fec000fffe03f */
[----:B------:R-:W-:Y:S01]  /*8ff50*/  STL.64 [R1+0x480], R4 ;  /* 0x0004800401007387 */ /* 0x000fe20000100a00 */
[----:B------:R-:W-:Y:S02]  /*8ff60*/  STL.64 [R1+0x488], R6 ;  /* 0x0004880601007387 */ /* 0x000fe40000100a00 */
[----:B------:R-:W0:Y:S02]  /*8ff70*/  LDSM.16.M88.4 R4, [R2+0x65000] ;  /* 0x065000000204783b */ /* 0x000e240000000200 */
[----:B0-----:R-:W-:Y:S02]  /*8ff80*/  STL.64 [R1+0x4f08], R6 ;  /* 0x004f080601007387 */ /* 0x001fe40000100a00 */
[----:B------:R0:W-:Y:S02]  /*8ff90*/  STL.64 [R1+0x4f00], R4 ;  /* 0x004f000401007387 */ /* 0x0001e40000100a00 */
[----:B0-----:R-:W3:Y:S01]  /*8ffa0*/  LDL.LU R4, [R1+0xc50] ;  /* 0x000c500001047983 */ /* 0x001ee20000300800 */
[----:B------:R-:W3:Y:S01]  /*8ffb0*/  LDL.LU R5, [R1+0xc54] ;  /* 0x000c540001057983 */ /* 0x000ee20000300800 */
[----:B------:R-:W-:-:S02]  /*8ffc0*/  MOV R13, R28 ;  /* 0x0000001c000d7202 */ /* 0x000fc40000000f00 */
[----:B----4-:R-:W-:Y:S02]  /*8ffd0*/  MOV R6, R29 ;  /* 0x0000001d00067202 */ /* 0x010fe40000000f00 */
[----:B------:R-:W-:-:S07]  /*8ffe0*/  MOV R7, R3 ;  /* 0x0000000300077202 */ /* 0x000fce0000000f00 */
[C---:B---3--:R-:W-:Y:S08]  /*8fff0*/  HMMA.16816.F32.BF16 R12, R24.reuse, R12, R4 ;  /* 0x0000000c180c723c */ /* 0x048ff00000041804 */
[----:B--2---:R-:W-:Y:S11]  /*90000*/  HMMA.16816.F32.BF16 R4, R24, R20, R16 ;  /* 0x000000141804723c */ /* 0x004ff60000041810 */
[----:B------:R-:W-:Y:S05]  /*90010*/  @!UPT UIADD3 URZ, URZ, URZ, URZ ;  /* 0x0000003f3f3ff290 */ /* 0x000fea000fffe03f */
[----:B------:R-:W-:Y:S01]  /*90020*/  MOV R3, R15 ;  /* 0x0000000f00037202 */ /* 0x000fe20000000f00 */
[----:B------:R-:W-:Y:S01]  /*90030*/  IMAD.MOV.U32 R29, RZ, RZ, R14 ;  /* 0x000000ffff1d7224 */ /* 0x000fe200078e000e */
[----:B------:R-:W-:Y:S03]  /*90040*/  STL.64 [R1+0x470], R12 ;  /* 0x0004700c01007387 */ /* 0x000fe60000100a00 */
[----:B------:R-:W-:Y:S01]  /*90050*/  STL [R1+0x497c], R3 ;  /* 0x00497c0301007387 */ /* 0x000fe20000100800 */
[----:B------:R-:W-:Y:S01]  /*90060*/  STL [R1+0x4978], R29 ;  /* 0x0049781d01007387 */ /* 0x000fe20000100800 */
[----:B------:R-:W2:Y:S02]  /*90070*/  LDL.LU R20, [R1+0x450] ;  /* 0x0004500001147983 */ /* 0x000ea40000300800 */
[----:B------:R0:W-:Y:S02]  /*90080*/  STL.64 [R1+0x460], R4 ;  /* 0x0004600401007387 */ /* 0x0001e40000100a00 */
[----:B------:R1:W-:Y:S01]  /*90090*/  STL.64 [R1+0x468], R6 ;  /* 0x0004680601007387 */ /* 0x0003e20000100a00 */
[----:B------:R-:W2:Y:S01]  /*900a0*/  LDL.LU R21, [R1+0x454] ;  /* 0x0004540001157983 */ /* 0x000ea20000300800 */
[----:B------:R-:W2:Y:S02]  /*900b0*/  LDL.LU R22, [R1+0x458] ;  /* 0x0004580001167983 */ /* 0x000ea40000300800 */
[----:B------:R-:W2:Y:S01]  /*900c0*/  LDL.LU R23, [R1+0x45c] ;  /* 0x00045c0001177983 */ /* 0x000ea20000300800 */
[----:B0-----:R-:W3:Y:S01]  /*900d0*/  LDL.LU R4, [R1+0xad0] ;  /* 0x000ad00001047983 */ /* 0x001ee20000300800 */
[----:B------:R-:W3:Y:S02]  /*900e0*/  LDL.LU R5, [R1+0xad4] ;  /* 0x000ad40001057983 */ /* 0x000ee40000300800 */
[----:B-1----:R-:W4:Y:S02]  /*900f0*/  LDL.LU R6, [R1+0xad8] ;  /* 0x000ad80001067983 */ /* 0x002f240000300800 */
        /* <DEDUP_REMOVED lines=23> */
[----:B0-----:R-:W2:Y:S01]  /*90270*/  LDL.64 R12, [R1+0x40] ;  /* 0x00004000010c7983 */ /* 0x001ea20000100a00 */
[----:B----4-:R-:W-:Y:S02]  /*90280*/  STL.64 [R1+0x5058], R6 ;  /* 0x0050580601007387 */ /* 0x010fe40000100a00 */
[----:B---3--:R0:W-:Y:S02]  /*90290*/  STL.64 [R1+0x5050], R4 ;  /* 0x0050500401007387 */ /* 0x0081e40000100a00 */
[----:B0-----:R-:W-:-:S02]  /*902a0*/  MOV R4, R10 ;  /* 0x0000000a00047202 */ /* 0x001fc40000000f00 */
[----:B------:R-:W-:-:S07]  /*902b0*/  MOV R5, R0 ;  /* 0x0000000000057202 */ /* 0x000fce0000000f00 */
[C---:B------:R-:W-:Y:S01]  /*902c0*/  HMMA.16816.F32.BF16 R8, R24.reuse, R4, R20 ;  /* 0x000000041808723c */ /* 0x040fe20000041814 */
[----:B------:R-:W3:Y:S11]  /*902d0*/  LDL.LU R20, [R1+0xb30] ;  /* 0x000b300001147983 */ /* 0x000ef60000300800 */
[----:B------:R-:W-:Y:S11]  /*902e0*/  @!UPT UIADD3 URZ, URZ, URZ, URZ ;  /* 0x0000003f3f3ff290 */ /* 0x000ff6000fffe03f */
[----:B------:R0:W-:Y:S01]  /*902f0*/  STL.64 [R1+0x450], R8 ;  /* 0x0004500801007387 */ /* 0x0001e20000100a00 */
[----:B------:R1:W-:Y:S02]  /*90300*/  STL.64 [R1+0x458], R10 ;  /* 0x0004580a01007387 */ /* 0x0003e40000100a00 */
[----:B------:R-:W3:Y:S02]  /*90310*/  LDL.LU R21, [R1+0xb34] ;  /* 0x000b340001157983 */ /* 0x000ee40000300800 */
[----:B------:R-:W4:Y:S01]  /*90320*/  LDL.LU R22, [R1+0xb38] ;  /* 0x000b380001167983 */ /* 0x000f220000300800 */
[----:B------:R-:W4:Y:S04]  /*90330*/  LDL.LU R23, [R1+0xb3c] ;  /* 0x000b3c0001177983 */ /* 0x000f280000300800 */
        /* <DEDUP_REMOVED lines=12> */
[----:B0-----:R-:W3:Y:S01]  /*90400*/  LDL.64 R20, [R1] ;  /* 0x0000000001147983 */ /* 0x001ee20000100a00 */
[----:B------:R0:W-:Y:S03]  /*90410*/  STL.64 [R1+0x5068], R4 ;  /* 0x0050680401007387 */ /* 0x0001e60000100a00 */
[----:B0-----:R-:W4:Y:S01]  /*90420*/  LDL.64 R4, [R1+0x70] ;  /* 0x0000700001047983 */ /* 0x001f220000100a00 */
[----:B------:R-:W-:Y:S01]  /*90430*/  HMMA.16816.F32.BF16 R16, R24, R12, R16 ;  /* 0x0000000c1810723c */ /* 0x000fe20000041810 */
[----:B------:R-:W-:Y:S01]  /*90440*/  IMAD.MOV.U32 R6, RZ, RZ, R12 ;  /* 0x000000ffff067224 */ /* 0x000fe200078e000c */
[----:B------:R-:W-:Y:S01]  /*90450*/  MOV R0, R13 ;  /* 0x0000000d00007202 */ /* 0x000fe20000000f00 */
[----:B----4-:R0:W-:Y:S04]  /*90460*/  STL.64 [R1+0x5080], R4 ;  /* 0x0050800401007387 */ /* 0x0101e80000100a00 */
[----:B0-----:R-:W4:Y:S01]  /*90470*/  LDL.64 R4, [R1+0x80] ;  /* 0x0000800001047983 */ /* 0x001f220000100a00 */
[----:B------:R-:W2:Y:S02]  /*90480*/  LDL.LU.64 R14, [R1+0x50e8] ;  /* 0x0050e800010e7983 */ /* 0x000ea40000300a00 */
[----:B------:R-:W2:Y:S11]  /*90490*/  LDL.LU.64 R12, [R1+0x50e0] ;  /* 0x0050e000010c7983 */ /* 0x000eb60000300a00 */
[----:B------:R-:W-:Y:S02]  /*904a0*/  @!UPT UIADD3 URZ, URZ, URZ, URZ ;  /* 0x0000003f3f3ff290 */ /* 0x000fe4000fffe03f */
[----:B------:R0:W-:Y:S02]  /*904b0*/  STL.64 [R1+0x440], R16 ;  /* 0x0004401001007387 */ /* 0x0001e40000100a00 */
[----:B0-----:R-:W2:Y:S01]  /*904c0*/  LDL.LU.64 R16, [R1+0x50d8] ;  /* 0x0050d80001107983 */ /* 0x001ea20000300a00 */
[----:B------:R-:W-:Y:S02]  /*904d0*/  MOV R29, R19 ;  /* 0x00000013001d7202 */ /* 0x000fe40000000f00 */
[----:B------:R-:W-:-:S03]  /*904e0*/  MOV R3, R18 ;  /* 0x0000001200037202 */ /* 0x000fc60000000f00 */
[----:B------:R-:W-:Y:S02]  /*904f0*/  STL [R1+0x49bc], R29 ;  /* 0x0049bc1d01007387 */ /* 0x000fe40000100800 */
[----:B------:R-:W-:Y:S01]  /*90500*/  STL [R1+0x49b8], R3 ;  /* 0x0049b80301007387 */ /* 0x000fe20000100800 */
[C---:B--2---:R-:W-:Y:S11]  /*90510*/  HMMA.16816.F32.BF16 R12, R24.reuse, R16, R12 ;  /* 0x00000010180c723c */ /* 0x044ff6000004180c */
[----:B------:R-:W-:Y:S11]  /*90520*/  @!UPT UIADD3 URZ, URZ, URZ, URZ ;  /* 0x0000003f3f3ff290 */ /* 0x000ff6000fffe03f */
[----:B------:R-:W-:Y:S01]  /*90530*/  @!UPT UIADD3 URZ, URZ, URZ, URZ ;  /* 0x0000003f3f3ff290 */ /* 0x000fe2000fffe03f */
[----:B------:R0:W-:Y:S01]  /*90540*/  STL.64 [R1+0x430], R12 ;  /* 0x0004300c01007387 */ /* 0x0001e20000100a00 */
[----:B------:R-:W-:Y:S03]  /*90550*/  STL.64 [R1+0x438], R14 ;  /* 0x0004380e01007387 */ /* 0x000fe60000100a00 */
[----:B0-----:R-:W2:Y:S01]  /*90560*/  LDL.LU.64 R12, [R1+0x50d0] ;  /* 0x0050d000010c7983 */ /* 0x001ea20000300a00 */
        /* <DEDUP_REMOVED lines=11> */
[C---:B------:R-:W-:Y:S11]  /*90620*/  HMMA.16816.F32.BF16 R8, R24.reuse, R12, R8 ;  /* 0x0000000c1808723c */ /* 0x040ff60000041808 */
[----:B------:R-:W-:Y:S11]  /*90630*/  @!UPT UIADD3 URZ, URZ, URZ, URZ ;  /* 0x0000003f3f3ff290 */ /* 0x000ff6000fffe03f */
[----:B------:R-:W-:Y:S02]  /*90640*/  @!UPT UIADD3 URZ, URZ, URZ, URZ ;  /* 0x0000003f3f3ff290 */ /* 0x000fe4000fffe03f */
        /* <DEDUP_REMOVED lines=8> */
[----:B------:R0:W-:Y:S01]  /*906d0*/  STL.64 [R1+0x420], R8 ;  /* 0x0004200801007387 */ /* 0x0001e20000100a00 */
[----:B------:R-:W3:Y:S03]  /*906e0*/  LDL.LU.64 R10, [R1+0x50c8] ;  /* 0x0050c800010a7983 */ /* 0x000ee60000300a00 */
[----:B0-----:R-:W3:Y:S01]  /*906f0*/  LDL.LU.64 R8, [R1+0x50c0] ;  /* 0x0050c00001087983 */ /* 0x001ee20000300a00 */
[----:B------:R-:W-:Y:S02]  /*90700*/  STL [R1+0x4c5c], R3 ;  /* 0x004c5c0301007387 */ /* 0x000fe40000100800 */
[----:B------:R-:W-:Y:S01]  /*90710*/  STL [R1+0x4c58], R29 ;  /* 0x004c581d01007387 */ /* 0x000fe20000100800 */
[C---:B---3--:R-:W-:Y:S11]  /*90720*/  HMMA.16816.F32.BF16 R8, R24.reuse, R20, R8 ;  /* 0x000000141808723c */ /* 0x048ff60000041808 */
[----:B------:R-:W-:Y:S11]  /*90730*/  @!UPT UIADD3 URZ, URZ, URZ, URZ ;  /* 0x0000003f3f3ff290 */ /* 0x000ff6000fffe03f */
[----:B------:R-:W-:Y:S01]  /*90740*/  @!UPT UIADD3 URZ, URZ, URZ, URZ ;  /* 0x0000003f3f3ff290 */ /* 0x000fe2000fffe03f */
[----:B------:R0:W-:Y:S01]  /*90750*/  STL.64 [R1+0x410], R8 ;  /* 0x0004100801007387 */ /* 0x0001e20000100a00 */
[----:B------:R1:W-:Y:S03]  /*90760*/  STL.64 [R1+0x418], R10 ;  /* 0x0004180a01007387 */ /* 0x0003e60000100a00 */
[----:B0-----:R-:W3:Y:S01]  /*90770*/  LDL.LU.64 R8, [R1+0x50b8] ;  /* 0x0050b80001087983 */ /* 0x001ee20000300a00 */
[----:B-1----:R-:W-:Y:S02]  /*90780*/  MOV R10, R20 ;  /* 0x00000014000a7202 */ /* 0x002fe40000000f00 */
[----:B------:R-:W-:Y:S01]  /*90790*/  MOV R11, R21 ;  /* 0x00000015000b7202 */ /* 0x000fe20000000f00 */
[----:B------:R-:W3:Y:S01]  /*907a0*/  LDL.LU.64 R22, [R1+0x50b0] ;  /* 0x0050b00001167983 */ /* 0x000ee20000300a00 */
[----:B------:R-:W3:Y:S02]  /*907b0*/  LDL.LU.64 R20, [R1+0x50a8] ;  /* 0x0050a80001147983 */ /* 0x000ee40000300a00 */
[----:B---3--:R-:W-:Y:S02]  /*907c0*/  HMMA.16816.F32.BF16 R24, R24, R8, R20 ;  /* 0x000000081818723c */ /* 0x008fe40000041814 */
[----:B------:R-:W2:Y:S01]  /*907d0*/  LDL.LU.64 R22, [R1+0x50a0] ;  /* 0x0050a00001167983 */ /* 0x000ea20000300a00 */
[----:B------:R-:W2:Y:S01]  /*907e0*/  LDL.LU.64 R20, [R1+0x5098] ;  /* 0x0050980001147983 */ /* 0x000ea20000300a00 */
[----:B----4-:R-:W-:-:S02]  /*907f0*/  MOV R29, R4 ;  /* 0x00000004001d7202 */ /* 0x010fc40000000f00 */
[----:B------:R-:W-:Y:S11]  /*90800*/  MOV R28, R5 ;  /* 0x00000005001c7202 */ /* 0x000ff60000000f00 */
[----:B------:R-:W-:Y:S06]  /*90810*/  @!UPT UIADD3 URZ, URZ, URZ, URZ ;  /* 0x0000003f3f3ff290 */ /* 0x000fec000fffe03f */
[----:B------:R-:W-:Y:S01]  /*90820*/  STL.64 [R1+0x340], R24 ;  /* 0x0003401801007387 */ /* 0x000fe20000100a00 */
[----:B------:R-:W-:Y:S01]  /*90830*/  STL.64 [R1+0x348], R26 ;  /* 0x0003481a01007387 */ /* 0x000fe20000100a00 */
        /* <DEDUP_REMOVED lines=17> */
[----:B------:R-:W-:Y:S02]  /*90950*/  IMAD.MOV.U32 R24, RZ, RZ, R6 ;  /* 0x000000ffff187224 */ /* 0x000fe400078e0006 */
[----:B--2---:R-:W-:Y:S01]  /*90960*/  HMMA.16816.F32.BF16 R4, R20, R4, R16 ;  /* 0x000000041404723c */ /* 0x004fe20000041810 */
[----:B------:R-:W2:Y:S11]  /*90970*/  LDL.LU.64 R16, [R1+0x5060] ;  /* 0x0050600001107983 */ /* 0x000eb60000300a00 */
[----:B------:R-:W-:Y:S11]  /*90980*/  @!UPT UIADD3 URZ, URZ, URZ, URZ ;  /* 0x0000003f3f3ff290 */ /* 0x000ff6000fffe03f */
[----:B------:R-:W-:Y:S01]  /*90990*/  STL.64 [R1+0x310], R4 ;  /* 0x0003100401007387 */ /* 0x000fe20000100a00 */
[----:B------:R0:W-:Y:S03]  /*909a0*/  STL.64 [R1+0x318], R6 ;  /* 0x0003180601007387 */ /* 0x0001e60000100a00 */
[----:B0-----:R-:W3:Y:S01]  /*909b0*/  LDL.LU.64 R6, [R1+0x5058] ;  /* 0x0050580001067983 */ /* 0x001ee20000300a00 */
[----:B------:R-:W3:Y:S01]  /*909c0*/  LDL.LU.64 R4, [R1+0x5050] ;  /* 0x0050500001047983 */ /* 0x000ee20000300a00 */
[----:B------:R-:W-:-:S07]  /*909d0*/  MOV R25, R0 ;  /* 0x0000000000197202 */ /* 0x000fce0000000f00 */
[C---:B---3--:R-:W-:Y:S11]  /*909e0*/  HMMA.16816.F32.BF16 R4, R20.reuse, R24, R4 ;  /* 0x000000181404723c */ /* 0x048ff60000041804 */
[----:B------:R-:W-:Y:S11]  /*909f0*/  @!UPT UIADD3 URZ, URZ, URZ, URZ ;  /* 0x0000003f3f3ff290 */ /* 0x000ff6000fffe03f */
[----:B------:R-:W-:Y:S01]  /*90a00*/  @!UPT UIADD3 URZ, URZ, URZ, URZ ;  /* 0x0000003f3f3ff290 */ /* 0x000fe2000fffe03f */
[----:B------:R-:W-:Y:S01]  /*90a10*/  STL.64 [R1+0x300], R4 ;  /* 0x0003000401007387 */ /* 0x000fe20000100a00 */
[----:B------:R0:W-:Y:S03]  /*90a20*/  STL.64 [R1+0x308], R6 ;  /* 0x0003080601007387 */ /* 0x0001e60000100a00 */
[----:B0-----:R-:W2:Y:S01]  /*90a30*/  LDL.LU.64 R6, [R1+0x5048] ;  /* 0x0050480001067983 */ /* 0x001ea20000300a00 */
[----:B------:R-:W2:Y:S02]  /*90a40*/  LDL.LU.64 R4, [R1+0x5040] ;  /* 0x0050400001047983 */ /* 0x000ea40000300a00 */
[----:B------:R-:W-:Y:S01]  /*90a50*/  STL.64 [R1+0x4fe0], R24 ;  /* 0x004fe01801007387 */ /* 0x000fe20000100a00 */
[C---:B--2---:R-:W-:Y:S11]  /*90a60*/  HMMA.16816.F32.BF16 R4, R20.reuse, R16, R4 ;  /* 0x000000101404723c */ /* 0x044ff60000041804 */
[----:B------:R-:W-:Y:S11]  /*90a70*/  @!UPT UIADD3 URZ, URZ, URZ, URZ ;  /* 0x0000003f3f3ff290 */ /* 0x000ff6000fffe03f */
[----:B------:R-:W-:Y:S01]  /*90a80*/  @!UPT UIADD3 URZ, URZ, URZ, URZ ;  /* 0x0000003f3f3ff290 */ /* 0x000fe2000fffe03f */
[----:B------:R-:W-:Y:S01]  /*90a90*/  STL.64 [R1+0x2f0], R4 ;  /* 0x0002f00401007387 */ /* 0x000fe20000100a00 */
[----:B------:R0:W-:Y:S03]  /*90aa0*/  STL.64 [R1+0x2f8], R6 ;  /* 0x0002f80601007387 */ /* 0x0001e60000100a00 */
[----:B0-----:R-:W2:Y:S01]  /*90ab0*/  LDL.LU.64 R6, [R1+0x5038] ;  /* 0x0050380001067983 */ /* 0x001ea20000300a00 */
[----:B------:R-:W2:Y:S01]  /*90ac0*/  LDL.LU.64 R4, [R1+0x5030] ;  /* 0x0050300001047983 */ /* 0x000ea20000300a00 */
[----:B------:R-:W-:Y:S02]  /*90ad0*/  MOV R3, R16 ;  /* 0x0000001000037202 */ /* 0x000fe40000000f00 */
[----:B------:R-:W-:Y:S01]  /*90ae0*/  MOV R0, R17 ;  /* 0x0000001100007202 */ /* 0x000fe20000000f00 */
[----:B------:R-:W3:Y:S01]  /*90af0*/  LDL.LU.64 R18, [R1+0x5028] ;  /* 0x0050280001127983 */ /* 0x000ee20000300a00 */
[----:B------:R-:W3:Y:S01]  /*90b00*/  LDL.LU.64 R16, [R1+0x5020] ;  /* 0x0050200001107983 */ /* 0x000ee20000300a00 */
[C---:B--2---:R-:W-:Y:S02]  /*90b10*/  HMMA.16816.F32.BF16 R12, R20.reuse, R12, R4 ;  /* 0x0000000c140c723c */ /* 0x044fe40000041804 */
[----:B------:R-:W2:Y:S11]  /*90b20*/  LDL.LU R4, [R1+0x5a0] ;  /* 0x0005a00001047983 */ /* 0x000eb60000300800 */
[----:B------:R-:W-:Y:S10]  /*90b30*/  @!UPT UIADD3 URZ, URZ, URZ, URZ ;  /* 0x0000003f3f3ff290 */ /* 0x000ff4000fffe03f */
        /* <DEDUP_REMOVED lines=16> */
[----:B------:R0:W-:Y:S02]  /*90c40*/  STL.64 [R1+0x4f90], R12 ;  /* 0x004f900c01007387 */ /* 0x0001e40000100a00 */
[----:B0-----:R-:W-:Y:S01]  /*90c50*/  IMAD.MOV.U32 R12, RZ, RZ, R10 ;  /* 0x000000ffff0c7224 */ /* 0x001fe200078e000a */
[----:B------:R-:W-:Y:S01]  /*90c60*/  MOV R13, R11 ;  /* 0x0000000b000d7202 */ /* 0x000fe20000000f00 */
[----:B------:R-:W2:Y:S01]  /*90c70*/  LDL.LU R10, [R1+0x501c] ;  /* 0x00501c00010a7983 */ /* 0x000ea20000300800 */
[----:B------:R-:W2:Y:S02]  /*90c80*/  LDL.LU R11, [R1+0x5018] ;  /* 0x00501800010b7983 */ /* 0x000ea40000300800 */
[----:B----4-:R-:W-:Y:S02]  /*90c90*/  STL.64 [R1+0x4f50], R6 ;  /* 0x004f500601007387 */ /* 0x010fe40000100a00 */
[----:B------:R0:W-:Y:S02]  /*90ca0*/  STL.64 [R1+0x4f48], R4 ;  /* 0x004f480401007387 */ /* 0x0001e40000100a00 */
[----:B0-----:R-:W4:Y:S04]  /*90cb0*/  LDL.64 R4, [R1+0x50] ;  /* 0x0000500001047983 */ /* 0x001f280000100a00 */
[----:B----4-:R0:W-:Y:S04]  /*90cc0*/  STL.64 [R1+0x4fe8], R4 ;  /* 0x004fe80401007387 */ /* 0x0101e80000100a00 */
[----:B0-----:R-:W4:Y:S01]  /*90cd0*/  LDL.LU R4, [R1+0xac0] ;  /* 0x000ac00001047983 */ /* 0x001f220000300800 */
[----:B------:R-:W4:Y:S02]  /*90ce0*/  LDL.LU R5, [R1+0xac4] ;  /* 0x000ac40001057983 */ /* 0x000f240000300800 */
[----:B------:R-:W4:Y:S02]  /*90cf0*/  LDL.LU R6, [R1+0xac8] ;  /* 0x000ac80001067983 */ /* 0x000f240000300800 */
[----:B------:R-:W4:Y:S02]  /*90d00*/  LDL.LU R7, [R1+0xacc] ;  /* 0x000acc0001077983 */ /* 0x000f240000300800 */
[----:B----4-:R-:W-:Y:S11]  /*90d10*/  HMMA.16816.F32.BF16 R4, R20, R12, R4 ;  /* 0x0000000c1404723c */ /* 0x010ff60000041804 */
[----:B------:R-:W-:Y:S11]  /*90d20*/  @!UPT UIADD3 URZ, URZ, URZ, URZ ;  /* 0x0000003f3f3ff290 */ /* 0x000ff6000fffe03f */
[----:B------:R-:W-:Y:S01]  /*90d30*/  @!UPT UIADD3 URZ, URZ, URZ, URZ ;  /* 0x0000003f3f3ff290 */ /* 0x000fe2000fffe03f */
[----:B------:R0:W-:Y:S01]  /*90d40*/  STL.64 [R1+0x2d0], R4 ;  /* 0x0002d00401007387 */ /* 0x0001e20000100a00 */
[----:B------:R-:W-:Y:S01]  /*90d50*/  STL.64 [R1+0x2d8], R6 ;  /* 0x0002d80601007387 */ /* 0x000fe20000100a00 */
[----:B0-----:R-:W-:Y:S02]  /*90d60*/  MOV R4, R27 ;  /* 0x0000001b00047202 */ /* 0x001fe40000000f00 */
[----:B------:R-:W-:-:S05]  /*90d70*/  MOV R5, R26 ;  /* 0x0000001a00057202 */ /* 0x000fca0000000f00 */
[----:B------:R-:W-:Y:S01]  /*90d80*/  STL.64 [R1+0x5000], R4 ;  /* 0x0050000401007387 */ /* 0x000fe20000100a00 */
[----:B------:R-:W4:Y:S02]  /*90d90*/  LDL.LU R24, [R1+0x4c0] ;  /* 0x0004c00001187983 */ /* 0x000f240000300800 */
        /* <DEDUP_REMOVED lines=11> */
[----:B0-----:R-:W3:Y:S01]  /*90e50*/  LDL.LU R24, [R1+0x4a0] ;  /* 0x0004a00001187983 */ /* 0x001ee20000300800 */
[----:B------:R-:W3:Y:S02]  /*90e60*/  LDL.LU R25, [R1+0x4a4] ;  /* 0x0004a40001197983 */ /* 0x000ee40000300800 */
[----:B------:R-:W3:Y:S02]  /*90e70*/  LDL.LU R26, [R1+0x4a8] ;  /* 0x0004a800011a7983 */ /* 0x000ee40000300800 */
[----:B------:R-:W3:Y:S01]  /*90e80*/  LDL.LU R27, [R1+0x4ac] ;  /* 0x0004ac00011b7983 */ /* 0x000ee20000300800 */
[----:B------:R0:W-:Y:S04]  /*90e90*/  STL.64 [R1+0x4fb0], R12 ;  /* 0x004fb00c01007387 */ /* 0x0001e80000100a00 */
[----:B0-----:R-:W2:Y:S04]  /*90ea0*/  LDL.64 R12, [R1+0x10] ;  /* 0x00001000010c7983 */ /* 0x001ea80000100a00 */
[----:B--2---:R0:W-:Y:S04]  /*90eb0*/  STL.64 [R1+0x4fc8], R12 ;  /* 0x004fc80c01007387 */ /* 0x0041e80000100a00 */
[----:B0-----:R-:W2:Y:S01]  /*90ec0*/  LDL.LU R12, [R1+0x490] ;  /* 0x00049000010c7983 */ /* 0x001ea20000300800 */
[----:B------:R-:W2:Y:S02]  /*90ed0*/  LDL.LU R13, [R1+0x494] ;  /* 0x00049400010d7983 */ /* 0x000ea40000300800 */
[----:B------:R-:W2:Y:S02]  /*90ee0*/  LDL.LU R14, [R1+0x498] ;  /* 0x00049800010e7983 */ /* 0x000ea40000300800 */
[----:B------:R-:W2:Y:S02]  /*90ef0*/  LDL.LU R15, [R1+0x49c] ;  /* 0x00049c00010f7983 */ /* 0x000ea40000300800 */
[----:B--2---:R-:W-:Y:S01]  /*90f00*/  HMMA.16816.F32.BF16 R20, R20, R8, R12 ;  /* 0x000000081414723c */ /* 0x004fe2000004180c */
[----:B------:R-:W2:Y:S11]  /*90f10*/  LDL.LU R12, [R1+0x4e0] ;  /* 0x0004e000010c7983 */ /* 0x000eb60000300800 */
[----:B------:R-:W-:Y:S11]  /*90f20*/  @!UPT UIADD3 URZ, URZ, URZ, URZ ;  /* 0x0000003f3f3ff290 */ /* 0x000ff6000fffe03f */
[----:B------:R-:W-:Y:S01]  /*90f30*/  STL.64 [R1+0x220], R20 ;  /* 0x0002201401007387 */ /* 0x000fe20000100a00 */
[----:B------:R-:W-:Y:S02]  /*90f40*/  STL.64 [R1+0x228], R22 ;  /* 0x0002281601007387 */ /* 0x000fe40000100a00 */
[----:B------:R-:W2:Y:S02]  /*90f50*/  LDL.LU R13, [R1+0x4e4] ;  /* 0x0004e400010d7983 */ /* 0x000ea40000300800 */
[----:B------:R-:W4:Y:S01]  /*90f60*/  LDL.LU R14, [R1+0x4e8] ;  /* 0x0004e800010e7983 */ /* 0x000f220000300800 */
[----:B------:R-:W4:Y:S01]  /*90f70*/  LDL.LU R15, [R1+0x4ec] ;  /* 0x0004ec00010f7983 */ /* 0x000f220000300800 */
[----:B------:R-:W-:Y:S01]  /*90f80*/  IMAD.MOV.U32 R4, RZ, RZ, R29 ;  /* 0x000000ffff047224 */ /* 0x000fe200078e001d */
[----:B------:R-:W-:Y:S02]  /*90f90*/  MOV R5, R28 ;  /* 0x0000001c00057202 */ /* 0x000fe40000000f00 */
        /* <DEDUP_REMOVED lines=17> */
[----:B------:R-:W2:Y:S02]  /*910b0*/  LDL.LU R10, [R1+0x4f8] ;  /* 0x0004f800010a7983 */ /* 0x000ea40000300800 */
[----:B------:R-:W2:Y:S01]  /*910c0*/  LDL.LU R11, [R1+0x4fc] ;  /* 0x0004fc00010b7983 */ /* 0x000ea20000300800 */
[----:B------:R-:W3:Y:S01]  /*910d0*/  LDL.LU.64 R26, [R1+0x5010] ;  /* 0x00501000011a7983 */ /* 0x000ee20000300a00 */
[----:B------:R-:W3:Y:S11]  /*910e0*/  LDL.LU.64 R24, [R1+0x5008] ;  /* 0x0050080001187983 */ /* 0x000ef60000300a00 */
[----:B------:R0:W-:Y:S02]  /*910f0*/  STL.64 [R1+0x210], R4 ;  /* 0x0002100401007387 */ /* 0x0001e40000100a00 */
[----:B------:R3:W-:Y:S01]  /*91100*/  STL.64 [R1+0x218], R6 ;  /* 0x0002180601007387 */ /* 0x0007e20000100a00 */
[----:B0-----:R-:W3:Y:S02]  /*91110*/  LDL.LU.64 R4, [R1+0x5000] ;  /* 0x0050000001047983 */ /* 0x001ee40000300a00 */
[C---:B---3--:R-:W-:Y:S02]  /*91120*/  HMMA.16816.F32.BF16 R4, R16.reuse, R4, R24 ;  /* 0x000000041004723c */ /* 0x048fe40000041818 */
[----:B------:R-:W3:Y:S01]  /*91130*/  LDL.LU.64 R26, [R1+0x4ff8] ;  /* 0x004ff800011a7983 */ /* 0x000ee20000300a00 */
[----:B------:R-:W3:Y:S11]  /*91140*/  LDL.LU.64 R24, [R1+0x4ff0] ;  /* 0x004ff00001187983 */ /* 0x000ef60000300a00 */
[----:B------:R-:W-:Y:S09]  /*91150*/  @!UPT UIADD3 URZ, URZ, URZ, URZ ;  /* 0x0000003f3f3ff290 */ /* 0x000ff2000fffe03f */
[----:B------:R0:W-:Y:S01]  /*91160*/  STL.64 [R1+0x200], R4 ;  /* 0x0002000401007387 */ /* 0x0001e20000100a00 */
[----:B------:R-:W-:Y:S03]  /*91170*/  STL.64 [R1+0x208], R6 ;  /* 0x0002080601007387 */ /* 0x000fe60000100a00 */
[----:B0-----:R-:W3:Y:S02]  /*91180*/  LDL.LU.64 R4, [R1+0x4fe8] ;  /* 0x004fe80001047983 */ /* 0x001ee40000300a00 */
[C---:B---3--:R-:W-:Y:S11]  /*91190*/  HMMA.16816.F32.BF16 R24, R16.reuse, R4, R24 ;  /* 0x000000041018723c */ /* 0x048ff60000041818 */
[----:B------:R-:W-:Y:S11]  /*911a0*/  @!UPT UIADD3 URZ, URZ, URZ, URZ ;  /* 0x0000003f3f3ff290 */ /* 0x000ff6000fffe03f */
[----:B------:R-:W-:Y:S01]  /*911b0*/  @!UPT UIADD3 URZ, URZ, URZ, URZ ;  /* 0x0000003f3f3ff290 */ /* 0x000fe2000fffe03f */
[----:B------:R0:W-:Y:S01]  /*911c0*/  STL.64 [R1+0x1f0], R24 ;  /* 0x0001f01801007387 */ /* 0x0001e20000100a00 */
[----:B------:R-:W-:Y:S03]  /*911d0*/  STL.64 [R1+0x1f8], R26 ;  /* 0x0001f81a01007387 */ /* 0x000fe60000100a00 */
[----:B0-----:R-:W3:Y:S01]  /*911e0*/  LDL.LU.64 R24, [R1+0x4fe0] ;  /* 0x004fe00001187983 */ /* 0x001ee20000300a00 */
[----:B------:R0:W-:Y:S03]  /*911f0*/  STL.64 [R1+0x4f60], R4 ;  /* 0x004f600401007387 */ /* 0x0001e60000100a00 */
[----:B0-----:R-:W4:Y:S01]  /*91200*/  LDL.64 R4, [R1+0x70] ;  /* 0x0000700001047983 */ /* 0x001f220000100a00 */
[----:B---3--:R-:W-:Y:S03]  /*91210*/  HMMA.16816.F32.BF16 R12, R16, R24, R12 ;  /* 0x00000018100c723c */ /* 0x008fe6000004180c */
[----:B----4-:R0:W-:Y:S04]  /*91220*/  STL.64 [R1+0x4f68], R4 ;  /* 0x004f680401007387 */ /* 0x0101e80000100a00 */
[----:B0-----:R-:W3:Y:S11]  /*91230*/  LDL.64 R4, [R1+0x80] ;  /* 0x0000800001047983 */ /* 0x001ef60000100a00 */
[----:B------:R-:W-:Y:S05]  /*91240*/  @!UPT UIADD3 URZ, URZ, URZ, URZ ;  /* 0x0000003f3f3ff290 */ /* 0x000fea000fffe03f */
[----:B------:R-:W-:Y:S02]  /*91250*/  STL.64 [R1+0x1e0], R12 ;  /* 0x0001e00c01007387 */ /* 0x000fe40000100a00 */
[----:B------:R0:W-:Y:S02]  /*91260*/  STL.64 [R1+0x1e8], R14 ;  /* 0x0001e80e01007387 */ /* 0x0001e40000100a00 */
[----:B0-----:R-:W4:Y:S01]  /*91270*/  LDL.LU.64 R14, [R1+0x4fd8] ;  /* 0x004fd800010e7983 */ /* 0x001f220000300a00 */
[----:B------:R-:W4:Y:S02]  /*91280*/  LDL.LU.64 R12, [R1+0x4fd0] ;  /* 0x004fd000010c7983 */ /* 0x000f240000300a00 */
[----:B------:R0:W-:Y:S02]  /*91290*/  STL.64 [R1+0x4f58], R24 ;  /* 0x004f581801007387 */ /* 0x0001e40000100a00 */
[----:B0-----:R-:W2:Y:S01]  /*912a0*/  LDL.LU R24, [R1+0x580] ;  /* 0x0005800001187983 */ /* 0x001ea20000300800 */
[----:B------:R-:W2:Y:S02]  /*912b0*/  LDL.LU R25, [R1+0x584] ;  /* 0x0005840001197983 */ /* 0x000ea40000300800 */
[----:B------:R-:W2:Y:S02]  /*912c0*/  LDL.LU R26, [R1+0x588] ;  /* 0x00058800011a7983 */ /* 0x000ea40000300800 */
[----:B------:R-:W2:Y:S01]  /*912d0*/  LDL.LU R27, [R1+0x58c] ;  /* 0x00058c00011b7983 */ /* 0x000ea20000300800 */
[----:B------:R-:W-:-:S02]  /*912e0*/  MOV R20, R3 ;  /* 0x0000000300147202 */ /* 0x000fc40000000f00 */
[----:B------:R-:W-:-:S07]  /*912f0*/  MOV R21, R0 ;  /* 0x0000000000157202 */ /* 0x000fce0000000f00 */
        /* <DEDUP_REMOVED lines=8> */
[----:B------:R0:W-:Y:S01]  /*91380*/  STL.64 [R1+0x1d0], R12 ;  /* 0x0001d00c01007387 */ /* 0x0001e20000100a00 */
[----:B------:R-:W-:Y:S03]  /*91390*/  STL.64 [R1+0x1d8], R14 ;  /* 0x0001d80e01007387 */ /* 0x000fe60000100a00 */
[----:B0-----:R-:W4:Y:S02]  /*913a0*/  LDL.LU.64 R12, [R1+0x4fc8] ;  /* 0x004fc800010c7983 */ /* 0x001f240000300a00 */
[C---:B----4-:R-:W-:Y:S01]  /*913b0*/  HMMA.16816.F32.BF16 R8, R16.reuse, R12, R8 ;  /* 0x0000000c1008723c */ /* 0x050fe20000041808 */
[----:B------:R-:W-:Y:S01]  /*913c0*/  IMAD.MOV.U32 R3, RZ, RZ, R12 ;  /* 0x000000ffff037224 */ /* 0x000fe200078e000c */
[----:B------:R-:W-:Y:S11]  /*913d0*/  MOV R0, R13 ;  /* 0x0000000d00007202 */ /* 0x000ff60000000f00 */
[----:B------:R-:W-:Y:S10]  /*913e0*/  @!UPT UIADD3 URZ, URZ, URZ, URZ ;  /* 0x0000003f3f3ff290 */ /* 0x000ff4000fffe03f */
[----:B------:R-:W-:Y:S01]  /*913f0*/  STL.64 [R1+0x1c0], R8 ;  /* 0x0001c00801007387 */ /* 0x000fe20000100a00 */
[----:B------:R0:W-:Y:S03]  /*91400*/  STL.64 [R1+0x1c8], R10 ;  /* 0x0001c80a01007387 */ /* 0x0001e60000100a00 */
[----:B0-----:R-:W4:Y:S01]  /*91410*/  LDL.LU.64 R10, [R1+0x4fc0] ;  /* 0x004fc000010a7983 */ /* 0x001f220000300a00 */
[----:B------:R-:W4:Y:S02]  /*91420*/  LDL.LU.64 R8, [R1+0x4fb8] ;  /* 0x004fb80001087983 */ /* 0x000f240000300a00 */
[----:B------:R-:W4:Y:S02]  /*91430*/  LDL.LU.64 R12, [R1+0x4fb0] ;  /* 0x004fb000010c7983 */ /* 0x000f240000300a00 */
[C---:B----4-:R-:W-:Y:S01]  /*91440*/  HMMA.16816.F32.BF16 R12, R16.reuse, R12, R8 ;  /* 0x0000000c100c723c */ /* 0x050fe20000041808 */
[----:B------:R-:W4:Y:S01]  /*91450*/  LDL.LU.64 R10, [R1+0x4fa8] ;  /* 0x004fa800010a7983 */ /* 0x000f220000300a00 */
[----:B------:R-:W2:Y:S11]  /*91460*/  LDL.LU.64 R8, [R1+0x4fa0] ;  /* 0x004fa00001087983 */ /* 0x000eb60000300a00 */
[----:B------:R-:W-:Y:S10]  /*91470*/  @!UPT UIADD3 URZ, URZ, URZ, URZ ;  /* 0x0000003f3f3ff290 */ /* 0x000ff4000fffe03f */
[----:B------:R-:W-:Y:S01]  /*91480*/  STL.64 [R1+0x1b0], R12 ;  /* 0x0001b00c01007387 */ /* 0x000fe20000100a00 */
[----:B------:R0:W-:Y:S03]  /*91490*/  STL.64 [R1+0x1b8], R14 ;  /* 0x0001b80e01007387 */ /* 0x0001e60000100a00 */
[----:B0-----:R-:W2:Y:S01]  /*914a0*/  LDL.LU.64 R14, [R1+0x4f98] ;  /* 0x004f9800010e7983 */ /* 0x001ea20000300a00 */
[----:B------:R-:W2:Y:S02]  /*914b0*/  LDL.LU.64 R12, [R1+0x4f90] ;  /* 0x004f9000010c7983 */ /* 0x000ea40000300a00 */
[----:B--2---:R-:W-:Y:S01]  /*914c0*/  HMMA.16816.F32.BF16 R16, R16, R8, R12 ;  /* 0x000000081010723c */ /* 0x004fe2000004180c */
[----:B------:R-:W2:Y:S01]  /*914d0*/  LDL.LU.64 R14, [R1+0x4f88] ;  /* 0x004f8800010e7983 */ /* 0x000ea20000300a00 */
[----:B------:R-:W2:Y:S02]  /*914e0*/  LDL.LU.64 R12, [R1+0x4f80] ;  /* 0x004f8000010c7983 */ /* 0x000ea40000300a00 */
[----:B----4-:R-:W-:Y:S02]  /*914f0*/  STL.64 [R1+0x4f18], R10 ;  /* 0x004f180a01007387 */ /* 0x010fe40000100a00 */
[----:B------:R0:W-:Y:S11]  /*91500*/  STL.64 [R1+0x4f10], R8 ;  /* 0x004f100801007387 */ /* 0x0001f60000100a00 */
[----:B------:R-:W-:Y:S06]  /*91510*/  @!UPT UIADD3 URZ, URZ, URZ, URZ ;  /* 0x0000003f3f3ff290 */ /* 0x000fec000fffe03f */
[----:B------:R1:W-:Y:S01]  /*91520*/  STL.64 [R1+0x100], R16 ;  /* 0x0001001001007387 */ /* 0x0003e20000100a00 */
[----:B------:R-:W-:Y:S02]  /*91530*/  STL.64 [R1+0x108], R18 ;  /* 0x0001081201007387 */ /* 0x000fe40000100a00 */
[----:B0-----:R-:W4:Y:S02]  /*91540*/  LDL.LU R8, [R1+0x570] ;  /* 0x0005700001087983 */ /* 0x001f240000300800 */
[----:B------:R-:W4:Y:S01]  /*91550*/  LDL.LU R9, [R1+0x574] ;  /* 0x0005740001097983 */ /* 0x000f220000300800 */
[----:B------:R-:W4:Y:S01]  /*91560*/  LDL.LU R10, [R1+0x578] ;  /* 0x00057800010a7983 */ /* 0x000f220000300800 */
[----:B------:R-:W4:Y:S01]  /*91570*/  LDL.LU R11, [R1+0x57c] ;  /* 0x00057c00010b7983 */ /* 0x000f220000300800 */
[----:B-1----:R-:W-:Y:S02]  /*91580*/  MOV R16, R3 ;  /* 0x0000000300107202 */ /* 0x002fe40000000f00 */
[----:B------:R-:W-:Y:S01]  /*91590*/  MOV R17, R0 ;  /* 0x0000000000117202 */ /* 0x000fe20000000f00 */
[----:B---3--:R-:W-:Y:S01]  /*915a0*/  IMAD.MOV.U32 R3, RZ, RZ, R4 ;  /* 0x000000ffff037224 */ /* 0x008fe200078e0004 */
[----:B------:R-:W-:Y:S01]  /*915b0*/  MOV R0, R5 ;  /* 0x0000000500007202 */ /* 0x000fe20000000f00 */
[C---:B--2---:R-:W-:Y:S11]  /*915c0*/  HMMA.16816.F32.BF16 R24, R12.reuse, R4, R24 ;  /* 0x000000040c18723c */ /* 0x044ff60000041818 */
[----:B------:R-:W-:Y:S11]  /*915d0*/  @!UPT UIADD3 URZ, URZ, URZ, URZ ;  /* 0x0000003f3f3ff290 */ /* 0x000ff6000fffe03f */
[----:B------:R-:W-:Y:S01]  /*915e0*/  @!UPT UIADD3 URZ, URZ, URZ, URZ ;  /* 0x0000003f3f3ff290 */ /* 0x000fe2000fffe03f */
[----:B------:R-:W-:Y:S01]  /*915f0*/  STL.64 [R1+0xf0], R24 ;  /* 0x0000f01801007387 */ /* 0x000fe20000100a00 */
[----:B------:R0:W-:Y:S03]  /*91600*/  STL.64 [R1+0xf8], R26 ;  /* 0x0000f81a01007387 */ /* 0x0001e60000100a00 */
[----:B0-----:R-:W2:Y:S01]  /*91610*/  LDL.LU.64 R26, [R1+0x4f78] ;  /* 0x004f7800011a7983 */ /* 0x001ea20000300a00 */
[----:B------:R-:W2:Y:S02]  /*91620*/  LDL.LU.64 R24, [R1+0x4f70] ;  /* 0x004f700001187983 */ /* 0x000ea40000300a00 */
[----:B------:R-:W4:Y:S02]  /*91630*/  LDL.LU.64 R4, [R1+0x4f68] ;  /* 0x004f680001047983 */ /* 0x000f240000300a00 */
[C---:B----4-:R-:W-:Y:S11]  /*91640*/  HMMA.16816.F32.BF16 R8, R12.reuse, R4, R8 ;  /* 0x000000040c08723c */ /* 0x050ff60000041808 */
[----:B------:R-:W-:Y:S11]  /*91650*/  @!UPT UIADD3 URZ, URZ, URZ, URZ ;  /* 0x0000003f3f3ff290 */ /* 0x000ff6000fffe03f */
[----:B------:R-:W-:Y:S01]  /*91660*/  @!UPT UIADD3 URZ, URZ, URZ, URZ ;  /* 0x0000003f3f3ff290 */ /* 0x000fe2000fffe03f */
[----:B------:R0:W-:Y:S01]  /*91670*/  STL.64 [R1+0xe0], R8 ;  /* 0x0000e00801007387 */ /* 0x0001e20000100a00 */
[----:B------:R1:W-:Y:S01]  /*91680*/  STL.64 [R1+0xe8], R10 ;  /* 0x0000e80a01007387 */ /* 0x0003e20000100a00 */
[----:B0-----:R-:W-:Y:S02]  /*91690*/  MOV R9, R4 ;  /* 0x0000000400097202 */ /* 0x001fe40000000f00 */
[----:B------:R-:W-:Y:S02]  /*916a0*/  MOV R8, R5 ;  /* 0x0000000500087202 */ /* 0x000fe40000000f00 */
[----:B------:R-:W2:Y:S02]  /*916b0*/  LDL.LU.64 R4, [R1+0x4f60] ;  /* 0x004f600001047983 */ /* 0x000ea40000300a00 */
[C---:B--2---:R-:W-:Y:S01]  /*916c0*/  HMMA.16816.F32.BF16 R24, R12.reuse, R4, R24 ;  /* 0x000000040c18723c */ /* 0x044fe20000041818 */
[----:B-1----:R-:W-:Y:S01]  /*916d0*/  IMAD.MOV.U32 R11, RZ, RZ, R4 ;  /* 0x000000ffff0b7224 */ /* 0x002fe200078e0004 */
[----:B------:R-:W-:Y:S11]  /*916e0*/  MOV R10, R5 ;  /* 0x00000005000a7202 */ /* 0x000ff60000000f00 */
[----:B------:R-:W-:Y:S10]  /*916f0*/  @!UPT UIADD3 URZ, URZ, URZ, URZ ;  /* 0x0000003f3f3ff290 */ /* 0x000ff4000fffe03f */
[----:B------:R0:W-:Y:S01]  /*91700*/  STL.64 [R1+0xd0], R24 ;  /* 0x0000d01801007387 */ /* 0x0001e20000100a00 */
[----:B------:R-:W-:Y:S03]  /*91710*/  STL.64 [R1+0xd8], R26 ;  /* 0x0000d81a01007387 */ /* 0x000fe60000100a00 */
[----:B0-----:R-:W2:Y:S01]  /*91720*/  LDL.LU.64 R24, [R1+0x4f58] ;  /* 0x004f580001187983 */ /* 0x001ea20000300a00 */
[----:B------:R-:W2:Y:S02]  /*91730*/  LDL.LU.64 R6, [R1+0x4f50] ;  /* 0x004f500001067983 */ /* 0x000ea40000300a00 */
[----:B------:R-:W2:Y:S02]  /*91740*/  LDL.LU.64 R4, [R1+0x4f48] ;  /* 0x004f480001047983 */ /* 0x000ea40000300a00 */
[----:B--2---:R-:W-:Y:S11]  /*91750*/  HMMA.16816.F32.BF16 R4, R12, R24, R4 ;  /* 0x000000180c04723c */ /* 0x004ff60000041804 */
[----:B------:R-:W-:Y:S11]  /*91760*/  @!UPT UIADD3 URZ, URZ, URZ, URZ ;  /* 0x0000003f3f3ff290 */ /* 0x000ff6000fffe03f */
[----:B------:R-:W-:Y:S01]  /*91770*/  @!UPT UIADD3 URZ, URZ, URZ, URZ ;  /* 0x0000003f3f3ff290 */ /* 0x000fe2000fffe03f */
[----:B------:R-:W-:Y:S01]  /*91780*/  STL.64 [R1+0xc0], R4 ;  /* 0x0000c00401007387 */ /* 0x000fe20000100a00 */
[----:B------:R0:W-:Y:S03]  /*91790*/  STL.64 [R1+0xc8], R6 ;  /* 0x0000c80601007387 */ /* 0x0001e60000100a00 */
[----:B0-----:R-:W2:Y:S01]  /*917a0*/  LDL.LU.64 R6, [R1+0x4f40] ;  /* 0x004f400001067983 */ /* 0x001ea20000300a00 */
[----:B------:R-:W2:Y:S02]  /*917b0*/  LDL.LU.64 R4, [R1+0x4f38] ;  /* 0x004f380001047983 */ /* 0x000ea40000300a00 */
[----:B------:R0:W-:Y:S02]  /*917c0*/  STL.64 [R1+0x4eb8], R24 ;  /* 0x004eb81801007387 */ /* 0x0001e40000100a00 */
[----:B0-----:R-:W-:Y:S02]  /*917d0*/  MOV R24, R11 ;  /* 0x0000000b00187202 */ /* 0x001fe40000000f00 */
[----:B------:R-:W-:-:S05]  /*917e0*/  MOV R25, R10 ;  /* 0x0000000a00197202 */ /* 0x000fca0000000f00 */
[----:B------:R0:W-:Y:S02]  /*917f0*/  STL.64 [R1+0x4ed0], R24 ;  /* 0x004ed01801007387 */ /* 0x0001e40000100a00 */
[----:B0-----:R-:W-:Y:S01]  /*91800*/  IMAD.MOV.U32 R24, RZ, RZ, R9 ;  /* 0x000000ffff187224 */ /* 0x001fe200078e0009 */
[----:B------:R-:W-:-:S05]  /*91810*/  MOV R25, R8 ;  /* 0x0000000800197202 */ /* 0x000fca0000000f00 */
[----:B------:R0:W-:Y:S02]  /*91820*/  STL.64 [R1+0x4ee8], R24 ;  /* 0x004ee81801007387 */ /* 0x0001e40000100a00 */
[----:B0-----:R-:W-:Y:S02]  /*91830*/  MOV R24, R3 ;  /* 0x0000000300187202 */ /* 0x001fe40000000f00 */
[----:B------:R-:W-:-:S05]  /*91840*/  MOV R25, R0 ;  /* 0x0000000000197202 */ /* 0x000fca0000000f00 */
[----:B------:R0:W-:Y:S04]  /*91850*/  STL.64 [R1+0x4f20], R24 ;  /* 0x004f201801007387 */ /* 0x0001e80000100a00 */
[----:B0-----:R-:W3:Y:S01]  /*91860*/  LDL.LU R24, [R1+0x5d0] ;  /* 0x0005d00001187983 */ /* 0x001ee20000300800 */
[C---:B--2---:R-:W-:Y:S11]  /*91870*/  HMMA.16816.F32.BF16 R4, R12.reuse, R20, R4 ;  /* 0x000000140c04723c */ /* 0x044ff60000041804 */
[----:B------:R-:W-:Y:S11]  /*91880*/  @!UPT UIADD3 URZ, URZ, URZ, URZ ;  /* 0x0000003f3f3ff290 */ /* 0x000ff6000fffe03f */
[----:B------:R-:W-:Y:S01]  /*91890*/  @!UPT UIADD3 URZ, URZ, URZ, URZ ;  /* 0x0000003f3f3ff290 */ /* 0x000fe2000fffe03f */
[----:B------:R-:W-:Y:S01]  /*918a0*/  STL.64 [R1+0x1a0], R4 ;  /* 0x0001a00401007387 */ /* 0x000fe20000100a00 */
[----:B------:R-:W-:Y:S02]  /*918b0*/  STL.64 [R1+0x1a8], R6 ;  /* 0x0001a80601007387 */ /* 0x000fe40000100a00 */
[----:B------:R-:W3:Y:S02]  /*918c0*/  LDL.LU R25, [R1+0x5d4] ;  /* 0x0005d40001197983 */ /* 0x000ee40000300800 */
[----:B------:R-:W2:Y:S01]  /*918d0*/  LDL.LU R26, [R1+0x5d8] ;  /* 0x0005d800011a7983 */ /* 0x000ea20000300800 */
[----:B------:R-:W2:Y:S04]  /*918e0*/  LDL.LU R27, [R1+0x5dc] ;  /* 0x0005dc00011b7983 */ /* 0x000ea80000300800 */
[----:B--2---:R-:W-:Y:S01]  /*918f0*/  STL.64 [R1+0x4f30], R26 ;  /* 0x004f301a01007387 */ /* 0x004fe20000100a00 */
[----:B---3--:R0:W-:Y:S03]  /*91900*/  STL.64 [R1+0x4f28], R24 ;  /* 0x004f281801007387 */ /* 0x0081e60000100a00 */
[----:B0-----:R-:W2:Y:S01]  /*91910*/  LDL.LU R24, [R1+0x5b0] ;  /* 0x0005b00001187983 */ /* 0x001ea20000300800 */
[----:B------:R-:W2:Y:S02]  /*91920*/  LDL.LU R25, [R1+0x5b4] ;  /* 0x0005b40001197983 */ /* 0x000ea40000300800 */
[----:B------:R-:W2:Y:S02]  /*91930*/  LDL.LU R26, [R1+0x5b8] ;  /* 0x0005b800011a7983 */ /* 0x000ea40000300800 */
[----:B------:R-:W2:Y:S01]  /*91940*/  LDL.LU R27, [R1+0x5bc] ;  /* 0x0005bc00011b7983 */ /* 0x000ea20000300800 */
[----:B------:R-:W3:Y:S01]  /*91950*/  LDL.64 R8, [R1] ;  /* 0x0000000001087983 */ /* 0x000ee20000100a00 */
[----:B------:R-:W4:Y:S02]  /*91960*/  LDL.LU R4, [R1+0x5c0] ;  /* 0x0005c00001047983 */ /* 0x000f240000300800 */
[----:B------:R-:W4:Y:S02]  /*91970*/  LDL.LU R5, [R1+0x5c4] ;  /* 0x0005c40001057983 */ /* 0x000f240000300800 */
[----:B------:R-:W4:Y:S01]  /*91980*/  LDL.LU R6, [R1+0x5c8] ;  /* 0x0005c80001067983 */ /* 0x000f220000300800 */
[----:B------:R-:W4:Y:S01]  /*91990*/  LDL.LU R7, [R1+0x5cc] ;  /* 0x0005cc0001077983 */ /* 0x000f220000300800 */
        /* <DEDUP_REMOVED lines=24> */
[----:B------:R-:W-:Y:S01]  /*91b20*/  STL.64 [R1+0x2c0], R24 ;  /* 0x0002c01801007387 */ /* 0x000fe20000100a00 */
[----:B------:R0:W-:Y:S03]  /*91b30*/  STL.64 [R1+0x2c8], R26 ;  /* 0x0002c81a01007387 */ /* 0x0001e60000100a00 */
[----:B0-----:R-:W2:Y:S01]  /*91b40*/  LDL.LU.64 R26, [R1+0x4f30] ;  /* 0x004f3000011a7983 */ /* 0x001ea20000300a00 */
[----:B------:R-:W2:Y:S02]  /*91b50*/  LDL.LU.64 R24, [R1+0x4f28] ;  /* 0x004f280001187983 */ /* 0x000ea40000300a00 */
[----:B------:R0:W-:Y:S02]  /*91b60*/  STL.64 [R1+0x4ea8], R16 ;  /* 0x004ea81001007387 */ /* 0x0001e40000100a00 */
[----:B---3--:R-:W-:Y:S01]  /*91b70*/  IMAD.MOV.U32 R3, RZ, RZ, R8 ;  /* 0x000000ffff037224 */ /* 0x008fe200078e0008 */
[----:B------:R-:W-:Y:S01]  /*91b80*/  MOV R0, R9 ;  /* 0x0000000900007202 */ /* 0x000fe20000000f00 */
[----:B0-----:R-:W3:Y:S01]  /*91b90*/  LDL.LU R16, [R1+0x630] ;  /* 0x0006300001107983 */ /* 0x001ee20000300800 */
[----:B------:R-:W3:Y:S02]  /*91ba0*/  LDL.LU R17, [R1+0x634] ;  /* 0x0006340001117983 */ /* 0x000ee40000300800 */
[----:B------:R-:W3:Y:S02]  /*91bb0*/  LDL.LU R18, [R1+0x638] ;  /* 0x0006380001127983 */ /* 0x000ee40000300800 */
[----:B------:R-:W3:Y:S01]  /*91bc0*/  LDL.LU R19, [R1+0x63c] ;  /* 0x00063c0001137983 */ /* 0x000ee20000300800 */
[C---:B--2---:R-:W-:Y:S11]  /*91bd0*/  HMMA.16816.F32.BF16 R24, R12.reuse, R8, R24 ;  /* 0x000000080c18723c */ /* 0x044ff60000041818 */
[----:B------:R-:W-:Y:S11]  /*91be0*/  @!UPT UIADD3 URZ, URZ, URZ, URZ ;  /* 0x0000003f3f3ff290 */ /* 0x000ff6000fffe03f */
[----:B------:R-:W-:Y:S01]  /*91bf0*/  @!UPT UIADD3 URZ, URZ, URZ, URZ ;  /* 0x0000003f3f3ff290 */ /* 0x000fe2000fffe03f */
[----:B------:R0:W-:Y:S01]  /*91c00*/  STL.64 [R1+0x400], R24 ;  /* 0x0004001801007387 */ /* 0x0001e20000100a00 */
[----:B------:R1:W-:Y:S03]  /*91c10*/  STL.64 [R1+0x408], R26 ;  /* 0x0004081a01007387 */ /* 0x0003e60000100a00 */
[----:B0-----:R-:W1:Y:S01]  /*91c20*/  LDL.LU.64 R24, [R1+0x4f20] ;  /* 0x004f200001187983 */ /* 0x001e620000300a00 */
[----:B------:R-:W2:Y:S02]  /*91c30*/  LDL.LU.64 R10, [R1+0x4f18] ;  /* 0x004f1800010a7983 */ /* 0x000ea40000300a00 */
[----:B------:R-:W4:Y:S02]  /*91c40*/  LDL.LU.64 R8, [R1+0x4f10] ;  /* 0x004f100001087983 */ /* 0x000f240000300a00 */
[----:B----4-:R-:W-:Y:S01]  /*91c50*/  HMMA.16816.F32.BF16 R12, R12, R8, R4 ;  /* 0x000000080c0c723c */ /* 0x010fe20000041804 */
[----:B------:R-:W1:Y:S01]  /*91c60*/  LDL.LU.64 R6, [R1+0x4f08] ;  /* 0x004f080001067983 */ /* 0x000e620000300a00 */
[----:B------:R-:W1:Y:S11]  /*91c70*/  LDL.LU.64 R4, [R1+0x4f00] ;  /* 0x004f000001047983 */ /* 0x000e760000300a00 */
[----:B------:R-:W-:Y:S10]  /*91c80*/  @!UPT UIADD3 URZ, URZ, URZ, URZ ;  /* 0x0000003f3f3ff290 */ /* 0x000ff4000fffe03f */
[----:B------:R-:W-:Y:S01]  /*91c90*/  STL.64 [R1+0x3f0], R12 ;  /* 0x0003f00c01007387 */ /* 0x000fe20000100a00 */
[----:B------:R-:W-:Y:S01]  /*91ca0*/  STL.64 [R1+0x3f8], R14 ;  /* 0x0003f80e01007387 */ /* 0x000fe20000100a00 */
[C---:B-1----:R-:W-:Y:S02]  /*91cb0*/  HMMA.16816.F32.BF16 R24, R4.reuse, R24, R20 ;  /* 0x000000180418723c */ /* 0x042fe40000041814 */
[----:B------:R-:W4:Y:S01]  /*91cc0*/  LDL.LU.64 R22, [R1+0x4ef8] ;  /* 0x004ef80001167983 */ /* 0x000f220000300a00 */
[----:B------:R-:W4:Y:S11]  /*91cd0*/  LDL.LU.64 R20, [R1+0x4ef0] ;  /* 0x004ef00001147983 */ /* 0x000f360000300a00 */
[----:B------:R-:W-:Y:S09]  /*91ce0*/  @!UPT UIADD3 URZ, URZ, URZ, URZ ;  /* 0x0000003f3f3ff290 */ /* 0x000ff2000fffe03f */
[----:B------:R0:W-:Y:S01]  /*91cf0*/  STL.64 [R1+0x500], R24 ;  /* 0x0005001801007387 */ /* 0x0001e20000100a00 */
[----:B------:R4:W-:Y:S03]  /*91d00*/  STL.64 [R1+0x508], R26 ;  /* 0x0005081a01007387 */ /* 0x0009e60000100a00 */
[----:B0-----:R-:W4:Y:S02]  /*91d10*/  LDL.LU.64 R24, [R1+0x4ee8] ;  /* 0x004ee80001187983 */ /* 0x001f240000300a00 */
[C---:B----4-:R-:W-:Y:S02]  /*91d20*/  HMMA.16816.F32.BF16 R24, R4.reuse, R24, R20 ;  /* 0x000000180418723c */ /* 0x050fe40000041814 */
        /* <DEDUP_REMOVED lines=14> */
[----:B------:R-:W3:Y:S11]  /*91e10*/  LDL.LU.64 R20, [R1+0x4eb0] ;  /* 0x004eb00001147983 */ /* 0x000ef60000300a00 */
[----:B------:R-:W-:Y:S10]  /*91e20*/  @!UPT UIADD3 URZ, URZ, URZ, URZ ;  /* 0x0000003f3f3ff290 */ /* 0x000ff4000fffe03f */
[----:B------:R-:W-:Y:S01]  /*91e30*/  STL.64 [R1+0x4d0], R24 ;  /* 0x0004d01801007387 */ /* 0x000fe20000100a00 */
[----:B------:R-:W-:Y:S02]  /*91e40*/  STL.64 [R1+0x4d8], R26 ;  /* 0x0004d81a01007387 */ /* 0x000fe40000100a00 */
[----:B------:R-:W0:Y:S02]  /*91e50*/  LDSM.16.M88.4 R24, [R2+0x66000] ;  /* 0x066000000218783b */ /* 0x000e240000000200 */
[----:B0-----:R-:W-:Y:S02]  /*91e60*/  STL.64 [R1+0x4ea0], R26 ;  /* 0x004ea01a01007387 */ /* 0x001fe40000100a00 */
[----:B------:R0:W-:Y:S02]  /*91e70*/  STL.64 [R1+0x4e98], R24 ;  /* 0x004e981801007387 */ /* 0x0001e40000100a00 */
[----:B0-----:R-:W4:Y:S01]  /*91e80*/  LDL.LU R24, [R1+0xab0] ;  /* 0x000ab00001187983 */ /* 0x001f220000300800 */
[----:B------:R-:W4:Y:S02]  /*91e90*/  LDL.LU R25, [R1+0xab4] ;  /* 0x000ab40001197983 */ /* 0x000f240000300800 */
[----:B------:R-:W4:Y:S02]  /*91ea0*/  LDL.LU R26, [R1+0xab8] ;  /* 0x000ab800011a7983 */ /* 0x000f240000300800 */
[----:B------:R-:W4:Y:S01]  /*91eb0*/  LDL.LU R27, [R1+0xabc] ;  /* 0x000abc00011b7983 */ /* 0x000f220000300800 */
[C---:B---3--:R-:W-:Y:S01]  /*91ec0*/  HMMA.16816.F32.BF16 R20, R4.reuse, R20, R16 ;  /* 0x000000140414723c */ /* 0x048fe20000041810 */
[----:B------:R-:W3:Y:S11]  /*91ed0*/  LDL.LU.64 R16, [R1+0x4ea8] ;  /* 0x004ea80001107983 */ /* 0x000ef60000300a00 */
[----:B------:R-:W-:Y:S11]  /*91ee0*/  @!UPT UIADD3 URZ, URZ, URZ, URZ ;  /* 0x0000003f3f3ff290 */ /* 0x000ff6000fffe03f */
[----:B------:R-:W-:Y:S01]  /*91ef0*/  STL.64 [R1+0x4c0], R20 ;  /* 0x0004c01401007387 */ /* 0x000fe20000100a00 */
[----:B------:R-:W-:Y:S02]  /*91f00*/  STL.64 [R1+0x4c8], R22 ;  /* 0x0004c81601007387 */ /* 0x000fe40000100a00 */
[----:B------:R-:W0:Y:S02]  /*91f10*/  LDSM.16.M88.4 R20, [R2+0x67000] ;  /* 0x067000000214783b */ /* 0x000e240000000200 */
[----:B0-----:R0:W-:Y:S02]  /*91f20*/  STL [R1+0x4e14], R20 ;  /* 0x004e141401007387 */ /* 0x0011e40000100800 */
[----:B------:R1:W-:Y:S02]  /*91f30*/  STL [R1+0x4e10], R21 ;  /* 0x004e101501007387 */ /* 0x0003e40000100800 */
[----:B------:R2:W-:Y:S02]  /*91f40*/  STL [R1+0x4e0c], R22 ;  /* 0x004e0c1601007387 */ /* 0x0005e40000100800 */
[----:B------:R2:W-:Y:S01]  /*91f50*/  STL [R1+0x4e08], R23 ;  /* 0x004e081701007387 */ /* 0x0005e20000100800 */
[----:B0-----:R-:W3:Y:S01]  /*91f60*/  LDL.LU R20, [R1+0x640] ;  /* 0x0006400001147983 */ /* 0x001ee20000300800 */
[----:B-1----:R-:W3:Y:S02]  /*91f70*/  LDL.LU R21, [R1+0x644] ;  /* 0x0006440001157983 */ /* 0x002ee40000300800 */
[----:B--2---:R-:W3:Y:S02]  /*91f80*/  LDL.LU R22, [R1+0x648] ;  /* 0x0006480001167983 */ /* 0x004ee40000300800 */
[----:B------:R-:W3:Y:S02]  /*91f90*/  LDL.LU R23, [R1+0x64c] ;  /* 0x00064c0001177983 */ /* 0x000ee40000300800 */
[C---:B---3--:R-:W-:Y:S01]  /*91fa0*/  HMMA.16816.F32.BF16 R20, R4.reuse, R16, R20 ;  /* 0x000000100414723c */ /* 0x048fe20000041814 */
[----:B------:R-:W0:Y:S04]  /*91fb0*/  LDSM.16.M88.4 R16, [R2+0x68000] ;  /* 0x068000000210783b */ /* 0x000e280000000200 */
[----:B0-----:R-:W-:Y:S11]  /*91fc0*/  STL.64 [R1+0x4da0], R18 ;  /* 0x004da01201007387 */ /* 0x001ff60000100a00 */
[----:B------:R-:W-:Y:S07]  /*91fd0*/  @!UPT UIADD3 URZ, URZ, URZ, URZ ;  /* 0x0000003f3f3ff290 */ /* 0x000fee000fffe03f */
[----:B------:R-:W-:Y:S02]  /*91fe0*/  STL.64 [R1+0x4b0], R20 ;  /* 0x0004b01401007387 */ /* 0x000fe40000100a00 */
[----:B------:R-:W-:Y:S02]  /*91ff0*/  STL.64 [R1+0x4b8], R22 ;  /* 0x0004b81601007387 */ /* 0x000fe40000100a00 */
[----:B------:R0:W-:Y:S02]  /*92000*/  STL.64 [R1+0x4d98], R16 ;  /* 0x004d981001007387 */ /* 0x0001e40000100a00 */
[----:B0-----:R-:W2:Y:S01]  /*92010*/  LDL.64 R16, [R1+0x10] ;  /* 0x0000100001107983 */ /* 0x001ea20000100a00 */
[----:B------:R-:W-:Y:S02]  /*92020*/  MOV R12, R3 ;  /* 0x00000003000c7202 */ /* 0x000fe40000000f00 */
[----:B------:R-:W-:Y:S01]  /*92030*/  MOV R13, R0 ;  /* 0x00000000000d7202 */ /* 0x000fe20000000f00 */
[----:B--2---:R4:W-:Y:S06]  /*92040*/  STL.64 [R1+0x4e70], R16 ;  /* 0x004e701001007387 */ /* 0x0049ec0000100a00 */
[C---:B----4-:R-:W-:Y:S01]  /*92050*/  HMMA.16816.F32.BF16 R16, R4.reuse, R12, R24 ;  /* 0x0000000c0410723c */ /* 0x050fe20000041818 */
[----:B------:R-:W0:Y:S04]  /*92060*/  LDSM.16.M88.4 R12, [R2+0x69000] ;  /* 0x06900000020c783b */ /* 0x000e280000000200 */
[----:B0-----:R-:W-:Y:S11]  /*92070*/  STL.64 [R1+0x4d08], R14 ;  /* 0x004d080e01007387 */ /* 0x001ff60000100a00 */
[----:B------:R-:W-:Y:S07]  /*92080*/  @!UPT UIADD3 URZ, URZ, URZ, URZ ;  /* 0x0000003f3f3ff290 */ /* 0x000fee000fffe03f */
[----:B------:R-:W-:Y:S02]  /*92090*/  STL.64 [R1+0x4a0], R16 ;  /* 0x0004a01001007387 */ /* 0x000fe40000100a00 */
[----:B------:R-:W-:Y:S02]  /*920a0*/  STL.64 [R1+0x4a8], R18 ;  /* 0x0004a81201007387 */ /* 0x000fe40000100a00 */
        /* <DEDUP_REMOVED lines=11> */
[----:B0-----:R-:W2:Y:S04]  /*92160*/  LDL.64 R12, [R1] ;  /* 0x00000000010c7983 */ /* 0x001ea80000100a00 */
[----:B--2---:R0:W-:Y:S04]  /*92170*/  STL.64 [R1+0x4e38], R12 ;  /* 0x004e380c01007387 */ /* 0x0041e80000100a00 */
[----:B0-----:R-:W2:Y:S01]  /*92180*/  LDL.LU R12, [R1+0xbc0] ;  /* 0x000bc000010c7983 */ /* 0x001ea20000300800 */
[----:B------:R-:W2:Y:S02]  /*92190*/  LDL.LU R13, [R1+0xbc4] ;  /* 0x000bc400010d7983 */ /* 0x000ea40000300800 */
[----:B------:R-:W3:Y:S02]  /*921a0*/  LDL.LU R14, [R1+0xbc8] ;  /* 0x000bc800010e7983 */ /* 0x000ee40000300800 */
[----:B------:R-:W3:Y:S01]  /*921b0*/  LDL.LU R15, [R1+0xbcc] ;  /* 0x000bcc00010f7983 */ /* 0x000ee20000300800 */
[----:B------:R-:W2:Y:S01]  /*921c0*/  LDL.LU R16, [R1+0xbf0] ;  /* 0x000bf00001107983 */ /* 0x000ea20000300800 */
        /* <DEDUP_REMOVED lines=9> */
[----:B0-----:R-:W2:Y:S04]  /*92260*/  LDL.64 R16, [R1+0x70] ;  /* 0x0000700001107983 */ /* 0x001ea80000100a00 */
[----:B--2---:R0:W-:Y:S04]  /*92270*/  STL.64 [R1+0x4e90], R16 ;  /* 0x004e901001007387 */ /* 0x0041e80000100a00 */
[----:B0-----:R-:W2:Y:S01]  /*92280*/  LDL.64 R16, [R1+0x80] ;  /* 0x0000800001107983 */ /* 0x001ea20000100a00 */
[----:B---3--:R-:W-:Y:S02]  /*92290*/  STL.64 [R1+0x4e48], R14 ;  /* 0x004e480e01007387 */ /* 0x008fe40000100a00 */
[----:B------:R0:W-:Y:S02]  /*922a0*/  STL.64 [R1+0x4e40], R12 ;  /* 0x004e400c01007387 */ /* 0x0001e40000100a00 */
[----:B0-----:R-:W3:Y:S04]  /*922b0*/  LDL.64 R12, [R1+0x20] ;  /* 0x00002000010c7983 */ /* 0x001ee80000100a00 */
[----:B---3--:R0:W-:Y:S04]  /*922c0*/  STL.64 [R1+0x4e60], R12 ;  /* 0x004e600c01007387 */ /* 0x0081e80000100a00 */
[----:B0-----:R-:W3:Y:S01]  /*922d0*/  LDL.64 R12, [R1+0x40] ;  /* 0x00004000010c7983 */ /* 0x001ee20000100a00 */
[----:B----4-:R-:W-:Y:S03]  /*922e0*/  HMMA.16816.F32.BF16 R4, R4, R8, R24 ;  /* 0x000000080404723c */ /* 0x010fe60000041818 */
[----:B---3--:R0:W-:Y:S04]  /*922f0*/  STL.64 [R1+0x4e68], R12 ;  /* 0x004e680c01007387 */ /* 0x0081e80000100a00 */
[----:B0-----:R-:W3:Y:S04]  /*92300*/  LDL.64 R12, [R1+0x50] ;  /* 0x00005000010c7983 */ /* 0x001ee80000100a00 */
[----:B---3--:R0:W-:Y:S04]  /*92310*/  STL.64 [R1+0x4e88], R12 ;  /* 0x004e880c01007387 */ /* 0x0081e80000100a00 */
[----:B0-----:R-:W3:Y:S01]  /*92320*/  LDL.LU R12, [R1+0xc00] ;  /* 0x000c0000010c7983 */ /* 0x001ee20000300800 */
[----:B------:R-:W3:Y:S02]  /*92330*/  LDL.LU R13, [R1+0xc04] ;  /* 0x000c0400010d7983 */ /* 0x000ee40000300800 */
[----:B------:R-:W3:Y:S02]  /*92340*/  LDL.LU R14, [R1+0xc08] ;  /* 0x000c0800010e7983 */ /* 0x000ee40000300800 */
[----:B------:R-:W3:Y:S01]  /*92350*/  LDL.LU R15, [R1+0xc0c] ;  /* 0x000c0c00010f7983 */ /* 0x000ee20000300800 */
[----:B------:R-:W2:Y:S01]  /*92360*/  LDL.LU.64 R26, [R1+0x4ea0] ;  /* 0x004ea000011a7983 */ /* 0x000ea20000300a00 */
[----:B------:R-:W2:Y:S02]  /*92370*/  LDL.LU.64 R24, [R1+0x4e98] ;  /* 0x004e980001187983 */ /* 0x000ea40000300a00 */
[----:B------:R-:W-:Y:S02]  /*92380*/  STL.64 [R1+0x4e30], R10 ;  /* 0x004e300a01007387 */ /* 0x000fe40000100a00 */
[----:B------:R0:W-:Y:S01]  /*92390*/  STL.64 [R1+0x4e28], R8 ;  /* 0x004e280801007387 */ /* 0x0001e20000100a00 */
[----:B------:R-:W-:Y:S01]  /*923a0*/  STL.64 [R1+0x3e0], R4 ;  /* 0x0003e00401007387 */ /* 0x000fe20000100a00 */
[----:B------:R-:W-:Y:S02]  /*923b0*/  STL.64 [R1+0x3e8], R6 ;  /* 0x0003e80601007387 */ /* 0x000fe40000100a00 */
[----:B------:R-:W1:Y:S01]  /*923c0*/  LDSM.16.M88.4 R4, [R2+0x6a000] ;  /* 0x06a000000204783b */ /* 0x000e620000000200 */
[----:B0-----:R-:W4:Y:S03]  /*923d0*/  LDL.LU R8, [R1+0xbb0] ;  /* 0x000bb00001087983 */ /* 0x001f260000300800 */
[----:B------:R-:W4:Y:S02]  /*923e0*/  LDL.LU R9, [R1+0xbb4] ;  /* 0x000bb40001097983 */ /* 0x000f240000300800 */
[----:B------:R-:W3:Y:S02]  /*923f0*/  LDL.LU R10, [R1+0xbb8] ;  /* 0x000bb800010a7983 */ /* 0x000ee40000300800 */
[----:B------:R-:W3:Y:S01]  /*92400*/  LDL.LU R11, [R1+0xbbc] ;  /* 0x000bbc00010b7983 */ /* 0x000ee20000300800 */
[----:B--2---:R-:W-:Y:S01]  /*92410*/  HMMA.16816.F32.BF16 R20, R24, R16, R20 ;  /* 0x000000101814723c */ /* 0x004fe20000041814 */
[----:B---3--:R-:W-:Y:S01]  /*92420*/  STL.64 [R1+0x4e58], R10 ;  /* 0x004e580a01007387 */ /* 0x008fe20000100a00 */
[----:B----4-:R0:W-:Y:S03]  /*92430*/  STL.64 [R1+0x4e50], R8 ;  /* 0x004e500801007387 */ /* 0x0101e60000100a00 */
[----:B0-----:R-:W2:Y:S01]  /*92440*/  LDL.LU R8, [R1+0xbd0] ;  /* 0x000bd00001087983 */ /* 0x001ea20000300800 */
[----:B------:R-:W2:Y:S02]  /*92450*/  LDL.LU R9, [R1+0xbd4] ;  /* 0x000bd40001097983 */ /* 0x000ea40000300800 */
[----:B------:R-:W2:Y:S02]  /*92460*/  LDL.LU R10, [R1+0xbd8] ;  /* 0x000bd800010a7983 */ /* 0x000ea40000300800 */
[----:B------:R-:W2:Y:S01]  /*92470*/  LDL.LU R11, [R1+0xbdc] ;  /* 0x000bdc00010b7983 */ /* 0x000ea20000300800 */
[----:B-1----:R-:W-:Y:S01]  /*92480*/  STL.64 [R1+0x4ca8], R6 ;  /* 0x004ca80601007387 */ /* 0x002fe20000100a00 */
[----:B------:R0:W-:Y:S03]  /*92490*/  STL.64 [R1+0x4ca0], R4 ;  /* 0x004ca00401007387 */ /* 0x0001e60000100a00 */
[----:B0-----:R-:W3:Y:S01]  /*924a0*/  LDL.LU R4, [R1+0xbe0] ;  /* 0x000be00001047983 */ /* 0x001ee20000300800 */
[----:B------:R-:W3:Y:S02]  /*924b0*/  LDL.LU R5, [R1+0xbe4] ;  /* 0x000be40001057983 */ /* 0x000ee40000300800 */
[----:B------:R-:W3:Y:S02]  /*924c0*/  LDL.LU R6, [R1+0xbe8] ;  /* 0x000be80001067983 */ /* 0x000ee40000300800 */
[----:B------:R-:W3:Y:S03]  /*924d0*/  LDL.LU R7, [R1+0xbec] ;  /* 0x000bec0001077983 */ /* 0x000ee60000300800 */
[----:B------:R0:W-:Y:S01]  /*924e0*/  STL.64 [R1+0x3d0], R20 ;  /* 0x0003d01401007387 */ /* 0x0001e20000100a00 */
[----:B------:R-:W-:Y:S02]  /*924f0*/  STL.64 [R1+0x3d8], R22 ;  /* 0x0003d81601007387 */ /* 0x000fe40000100a00 */
[----:B0-----:R-:W-:Y:S01]  /*92500*/  IMAD.MOV.U32 R20, RZ, RZ, R16 ;  /* 0x000000ffff147224 */ /* 0x001fe200078e0010 */
[----:B------:R-:W-:-:S02]  /*92510*/  MOV R21, R17 ;  /* 0x0000001100157202 */ /* 0x000fc40000000f00 */
[----:B------:R-:W4:Y:S02]  /*92520*/  LDL.LU.64 R16, [R1+0x4e90] ;  /* 0x004e900001107983 */ /* 0x000f240000300a00 */
[C---:B----4-:R-:W-:Y:S01]  /*92530*/  HMMA.16816.F32.BF16 R12, R24.reuse, R16, R12 ;  /* 0x00000010180c723c */ /* 0x050fe2000004180c */
[----:B------:R-:W-:Y:S02]  /*92540*/  MOV R29, R16 ;  /* 0x00000010001d7202 */ /* 0x000fe40000000f00 */
[----:B------:R-:W-:Y:S11]  /*92550*/  MOV R28, R17 ;  /* 0x00000011001c7202 */ /* 0x000ff60000000f00 */
[----:B------:R-:W-:Y:S09]  /*92560*/  @!UPT UIADD3 URZ, URZ, URZ, URZ ;  /* 0x0000003f3f3ff290 */ /* 0x000ff2000fffe03f */
[----:B------:R0:W-:Y:S01]  /*92570*/  STL.64 [R1+0x3c0], R12 ;  /* 0x0003c00c01007387 */ /* 0x0001e20000100a00 */
[----:B------:R-:W-:Y:S03]  /*92580*/  STL.64 [R1+0x3c8], R14 ;  /* 0x0003c80e01007387 */ /* 0x000fe60000100a00 */
[----:B0-----:R-:W4:Y:S01]  /*92590*/  LDL.LU.64 R12, [R1+0x4e88] ;  /* 0x004e8800010c7983 */ /* 0x001f220000300a00 */
[----:B------:R-:W4:Y:S02]  /*925a0*/  LDL.LU.64 R18, [R1+0x4e80] ;  /* 0x004e800001127983 */ /* 0x000f240000300a00 */
[----:B------:R-:W4:Y:S02]  /*925b0*/  LDL.LU.64 R16, [R1+0x4e78] ;  /* 0x004e780001107983 */ /* 0x000f240000300a00 */
[C---:B----4-:R-:W-:Y:S11]  /*925c0*/  HMMA.16816.F32.BF16 R16, R24.reuse, R12, R16 ;  /* 0x0000000c1810723c */ /* 0x050ff60000041810 */
[----:B------:R-:W-:Y:S11]  /*925d0*/  @!UPT UIADD3 URZ, URZ, URZ, URZ ;  /* 0x0000003f3f3ff290 */ /* 0x000ff6000fffe03f */
[----:B------:R-:W-:Y:S01]  /*925e0*/  @!UPT UIADD3 URZ, URZ, URZ, URZ ;  /* 0x0000003f3f3ff290 */ /* 0x000fe2000fffe03f */
[----:B------:R0:W-:Y:S01]  /*925f0*/  STL.64 [R1+0x3b0], R16 ;  /* 0x0003b01001007387 */ /* 0x0001e20000100a00 */
[----:B------:R1:W-:Y:S03]  /*92600*/  STL.64 [R1+0x3b8], R18 ;  /* 0x0003b81201007387 */ /* 0x0003e60000100a00 */
[----:B0-----:R-:W4:Y:S01]  /*92610*/  LDL.LU.64 R16, [R1+0x4e70] ;  /* 0x004e700001107983 */ /* 0x001f220000300a00 */
[----:B-1----:R-:W-:Y:S01]  /*92620*/  IMAD.MOV.U32 R19, RZ, RZ, R12 ;  /* 0x000000ffff137224 */ /* 0x002fe200078e000c */
[----:B------:R-:W-:Y:S02]  /*92630*/  MOV R18, R13 ;  /* 0x0000000d00127202 */ /* 0x000fe40000000f00 */
[----:B------:R-:W3:Y:S02]  /*92640*/  LDL.LU.64 R12, [R1+0x4e68] ;  /* 0x004e6800010c7983 */ /* 0x000ee40000300a00 */
[C---:B---3--:R-:W-:Y:S11]  /*92650*/  HMMA.16816.F32.BF16 R4, R24.reuse, R12, R4 ;  /* 0x0000000c1804723c */ /* 0x048ff60000041804 */
[----:B------:R-:W-:Y:S11]  /*92660*/  @!UPT UIADD3 URZ, URZ, URZ, URZ ;  /* 0x0000003f3f3ff290 */ /* 0x000ff6000fffe03f */
[----:B------:R-:W-:Y:S01]  /*92670*/  @!UPT UIADD3 URZ, URZ, URZ, URZ ;  /* 0x0000003f3f3ff290 */ /* 0x000fe2000fffe03f */
[----:B------:R0:W-:Y:S01]  /*92680*/  STL.64 [R1+0x3a0], R4 ;  /* 0x0003a00401007387 */ /* 0x0001e20000100a00 */
[----:B------:R-:W-:Y:S01]  /*92690*/  STL.64 [R1+0x3a8], R6 ;  /* 0x0003a80601007387 */ /* 0x000fe20000100a00 */
[----:B0-----:R-:W-:Y:S02]  /*926a0*/  MOV R5, R12 ;  /* 0x0000000c00057202 */ /* 0x001fe40000000f00 */
[----:B------:R-:W-:Y:S02]  /*926b0*/  MOV R4, R13 ;  /* 0x0000000d00047202 */ /* 0x000fe40000000f00 */
        /* <DEDUP_REMOVED lines=9> */
[----:B------:R-:W4:Y:S02]  /*92750*/  LDL.LU.64 R14, [R1+0x4e48] ;  /* 0x004e4800010e7983 */ /* 0x000f240000300a00 */
[----:B------:R-:W4:Y:S02]  /*92760*/  LDL.LU.64 R12, [R1+0x4e40] ;  /* 0x004e4000010c7983 */ /* 0x000f240000300a00 */
[C---:B----4-:R-:W-:Y:S11]  /*92770*/  HMMA.16816.F32.BF16 R12, R24.reuse, R16, R12 ;  /* 0x00000010180c723c */ /* 0x050ff6000004180c */
[----:B------:R-:W-:Y:S11]  /*92780*/  @!UPT UIADD3 URZ, URZ, URZ, URZ ;  /* 0x0000003f3f3ff290 */ /* 0x000ff6000fffe03f */
[----:B------:R-:W-:Y:S01]  /*92790*/  @!UPT UIADD3 URZ, URZ, URZ, URZ ;  /* 0x0000003f3f3ff290 */ /* 0x000fe2000fffe03f */
[----:B------:R0:W-:Y:S01]  /*927a0*/  STL.64 [R1+0x380], R12 ;  /* 0x0003800c01007387 */ /* 0x0001e20000100a00 */
[----:B------:R-:W-:Y:S03]  /*927b0*/  STL.64 [R1+0x388], R14 ;  /* 0x0003880e01007387 */ /* 0x000fe60000100a00 */
[----:B0-----:R-:W2:Y:S01]  /*927c0*/  LDL.LU.64 R12, [R1+0x4e38] ;  /* 0x004e3800010c7983 */ /* 0x001ea20000300a00 */
[----:B------:R-:W-:Y:S01]  /*927d0*/  STL.64 [R1+0x4db8], R16 ;  /* 0x004db81001007387 */ /* 0x000fe20000100a00 */
[C---:B--2---:R-:W-:Y:S01]  /*927e0*/  HMMA.16816.F32.BF16 R8, R24.reuse, R12, R8 ;  /* 0x0000000c1808723c */ /* 0x044fe20000041808 */
[----:B------:R-:W-:Y:S02]  /*927f0*/  MOV R3, R12 ;  /* 0x0000000c00037202 */ /* 0x000fe40000000f00 */
[----:B------:R-:W-:Y:S11]  /*92800*/  MOV R0, R13 ;  /* 0x0000000d00007202 */ /* 0x000ff60000000f00 */
[----:B------:R-:W-:Y:S09]  /*92810*/  @!UPT UIADD3 URZ, URZ, URZ, URZ ;  /* 0x0000003f3f3ff290 */ /* 0x000ff2000fffe03f */
[----:B------:R-:W-:Y:S01]  /*92820*/  STL.64 [R1+0x370], R8 ;  /* 0x0003700801007387 */ /* 0x000fe20000100a00 */
[----:B------:R0:W-:Y:S03]  /*92830*/  STL.64 [R1+0x378], R10 ;  /* 0x0003780a01007387 */ /* 0x0001e60000100a00 */
[----:B0-----:R-:W2:Y:S01]  /*92840*/  LDL.LU.64 R10, [R1+0x4e30] ;  /* 0x004e3000010a7983 */ /* 0x001ea20000300a00 */
[----:B------:R-:W3:Y:S02]  /*92850*/  LDL.LU.64 R8, [R1+0x4e28] ;  /* 0x004e280001087983 */ /* 0x000ee40000300a00 */
[----:B------:R-:W3:Y:S02]  /*92860*/  LDL.LU.64 R14, [R1+0x4e20] ;  /* 0x004e2000010e7983 */ /* 0x000ee40000300a00 */
[----:B------:R-:W3:Y:S02]  /*92870*/  LDL.LU.64 R12, [R1+0x4e18] ;  /* 0x004e1800010c7983 */ /* 0x000ee40000300a00 */
[----:B---3--:R-:W-:Y:S01]  /*92880*/  HMMA.16816.F32.BF16 R12, R24, R8, R12 ;  /* 0x00000008180c723c */ /* 0x008fe2000004180c */
[----:B--2---:R-:W-:Y:S01]  /*92890*/  STL.64 [R1+0x4db0], R10 ;  /* 0x004db00a01007387 */ /* 0x004fe20000100a00 */
[----:B------:R0:W-:Y:S05]  /*928a0*/  STL.64 [R1+0x4da8], R8 ;  /* 0x004da80801007387 */ /* 0x0001ea0000100a00 */
[----:B------:R-:W-:Y:S01]  /*928b0*/  IMAD.MOV.U32 R24, RZ, RZ, R5 ;  /* 0x000000ffff187224 */ /* 0x000fe200078e0005 */
[----:B------:R-:W-:Y:S11]  /*928c0*/  MOV R25, R4 ;  /* 0x0000000400197202 */ /* 0x000ff60000000f00 */
[----:B------:R-:W-:Y:S04]  /*928d0*/  @!UPT UIADD3 URZ, URZ, URZ, URZ ;  /* 0x0000003f3f3ff290 */ /* 0x000fe8000fffe03f */
[----:B------:R1:W-:Y:S01]  /*928e0*/  STL.64 [R1+0x2b0], R12 ;  /* 0x0002b00c01007387 */ /* 0x0003e20000100a00 */
[----:B------:R2:W-:Y:S02]  /*928f0*/  STL.64 [R1+0x2b8], R14 ;  /* 0x0002b80e01007387 */ /* 0x0005e40000100a00 */
[----:B------:R3:W-:Y:S02]  /*92900*/  STL.64 [R1+0x4dd8], R24 ;  /* 0x004dd81801007387 */ /* 0x0007e40000100a00 */
[----:B------:R-:W4:Y:S01]  /*92910*/  LDL.LU R4, [R1+0x6d0] ;  /* 0x0006d00001047983 */ /* 0x000f220000300800 */
[----:B------:R-:W4:Y:S01]  /*92920*/  LDL.LU R5, [R1+0x6d4] ;  /* 0x0006d40001057983 */ /* 0x000f220000300800 */
[----:B------:R-:W4:Y:S02]  /*92930*/  LDL.LU R6, [R1+0x6d8] ;  /* 0x0006d80001067983 */ /* 0x000f240000300800 */
[----:B------:R-:W4:Y:S02]  /*92940*/  LDL.LU R7, [R1+0x6dc] ;  /* 0x0006dc0001077983 */ /* 0x000f240000300800 */
[----:B0-----:R-:W4:Y:S01]  /*92950*/  LDL.LU R8, [R1+0xa30] ;  /* 0x000a300001087983 */ /* 0x001f220000300800 */
[----:B------:R-:W4:Y:S01]  /*92960*/  LDL.LU R9, [R1+0xa34] ;  /* 0x000a340001097983 */ /* 0x000f220000300800 */
[----:B------:R-:W4:Y:S02]  /*92970*/  LDL.LU R10, [R1+0xa38] ;  /* 0x000a3800010a7983 */ /* 0x000f240000300800 */
[----:B------:R-:W4:Y:S01]  /*92980*/  LDL.LU R11, [R1+0xa3c] ;  /* 0x000a3c00010b7983 */ /* 0x000f220000300800 */
[----:B-1----:R-:W4:Y:S01]  /*92990*/  LDL.LU R12, [R1+0xa70] ;  /* 0x000a7000010c7983 */ /* 0x002f220000300800 */
[----:B------:R-:W4:Y:S02]  /*929a0*/  LDL.LU R13, [R1+0xa74] ;  /* 0x000a7400010d7983 */ /* 0x000f240000300800 */
[----:B--2---:R-:W2:Y:S02]  /*929b0*/  LDL.LU R14, [R1+0xa78] ;  /* 0x000a7800010e7983 */ /* 0x004ea40000300800 */
[----:B------:R-:W2:Y:S01]  /*929c0*/  LDL.LU R15, [R1+0xa7c] ;  /* 0x000a7c00010f7983 */ /* 0x000ea20000300800 */
[----:B---3--:R-:W-:-:S02]  /*929d0*/  MOV R24, R19 ;  /* 0x0000001300187202 */ /* 0x008fc40000000f00 */
[----:B------:R-:W-:Y:S01]  /*929e0*/  MOV R25, R18 ;  /* 0x0000001200197202 */ /* 0x000fe20000000f00 */
[----:B------:R-:W-:Y:S01]  /*929f0*/  IMAD.MOV.U32 R16, RZ, RZ, R22 ;  /* 0x000000ffff107224 */ /* 0x000fe200078e0016 */
[----:B------:R-:W-:Y:S01]  /*92a00*/  MOV R17, R23 ;  /* 0x0000001700117202 */ /* 0x000fe20000000f00 */
[----:B--2---:R-:W-:Y:S01]  /*92a10*/  STL.64 [R1+0x4df8], R14 ;  /* 0x004df80e01007387 */ /* 0x004fe20000100a00 */
[----:B----4-:R0:W-:Y:S02]  /*92a20*/  STL.64 [R1+0x4df0], R12 ;  /* 0x004df00c01007387 */ /* 0x0101e40000100a00 */
[----:B0-----:R-:W-:Y:S02]  /*92a30*/  MOV R12, R20 ;  /* 0x00000014000c7202 */ /* 0x001fe40000000f00 */
[----:B------:R-:W-:Y:S01]  /*92a40*/  MOV R13, R21 ;  /* 0x00000015000d7202 */ /* 0x000fe20000000f00 */
[----:B------:R-:W2:Y:S01]  /*92a50*/  LDL.LU R20, [R1+0x4e14] ;  /* 0x004e140001147983 */ /* 0x000ea20000300800 */
[----:B------:R-:W2:Y:S02]  /*92a60*/  LDL.LU R21, [R1+0x4e10] ;  /* 0x004e100001157983 */ /* 0x000ea40000300800 */
[----:B------:R-:W-:Y:S02]  /*92a70*/  STL.64 [R1+0x4dc8], R10 ;  /* 0x004dc80a01007387 */ /* 0x000fe40000100a00 */
[----:B------:R-:W-:Y:S01]  /*92a80*/  STL.64 [R1+0x4dc0], R8 ;  /* 0x004dc00801007387 */ /* 0x000fe20000100a00 */
[----:B------:R-:W2:Y:S01]  /*92a90*/  LDL.LU R22, [R1+0x4e0c] ;  /* 0x004e0c0001167983 */ /* 0x000ea20000300800 */
[----:B------:R-:W2:Y:S02]  /*92aa0*/  LDL.LU R23, [R1+0x4e08] ;  /* 0x004e080001177983 */ /* 0x000ea40000300800 */
[----:B------:R0:W-:Y:S02]  /*92ab0*/  STL.64 [R1+0x4e00], R24 ;  /* 0x004e001801007387 */ /* 0x0001e40000100a00 */
[----:B0-----:R-:W2:Y:S01]  /*92ac0*/  LDL.LU R24, [R1+0xa80] ;  /* 0x000a800001187983 */ /* 0x001ea20000300800 */
[----:B------:R-:W2:Y:S02]  /*92ad0*/  LDL.LU R25, [R1+0xa84] ;  /* 0x000a840001197983 */ /* 0x000ea40000300800 */
[----:B------:R-:W2:Y:S02]  /*92ae0*/  LDL.LU R26, [R1+0xa88] ;  /* 0x000a8800011a7983 */ /* 0x000ea40000300800 */
[----:B------:R-:W2:Y:S01]  /*92af0*/  LDL.LU R27, [R1+0xa8c] ;  /* 0x000a8c00011b7983 */ /* 0x000ea20000300800 */
[----:B------:R0:W-:Y:S04]  /*92b00*/  STL.64 [R1+0x4dd0], R16 ;  /* 0x004dd01001007387 */ /* 0x0001e80000100a00 */
        /* <DEDUP_REMOVED lines=14> */
[----:B------:R-:W-:Y:S01]  /*92bf0*/  STL.64 [R1+0x4cc8], R6 ;  /* 0x004cc80601007387 */ /* 0x000fe20000100a00 */
[----:B------:R0:W-:Y:S03]  /*92c00*/  STL.64 [R1+0x4cc0], R4 ;  /* 0x004cc00401007387 */ /* 0x0001e60000100a00 */
[----:B0-----:R-:W3:Y:S01]  /*92c10*/  LDL.LU R4, [R1+0x6e0] ;  /* 0x0006e00001047983 */ /* 0x001ee20000300800 */
[----:B------:R-:W3:Y:S02]  /*92c20*/  LDL.LU R5, [R1+0x6e4] ;  /* 0x0006e40001057983 */ /* 0x000ee40000300800 */
[----:B------:R-:W3:Y:S02]  /*92c30*/  LDL.LU R6, [R1+0x6e8] ;  /* 0x0006e80001067983 */ /* 0x000ee40000300800 */
[----:B------:R-:W3:Y:S01]  /*92c40*/  LDL.LU R7, [R1+0x6ec] ;  /* 0x0006ec0001077983 */ /* 0x000ee20000300800 */
[----:B--2---:R-:W-:Y:S01]  /*92c50*/  HMMA.16816.F32.BF16 R12, R20, R12, R24 ;  /* 0x0000000c140c723c */ /* 0x004fe20000041818 */
[----:B---3--:R-:W-:Y:S01]  /*92c60*/  STL.64 [R1+0x4cd8], R6 ;  /* 0x004cd80601007387 */ /* 0x008fe20000100a00 */
[----:B------:R-:W-:Y:S02]  /*92c70*/  STL.64 [R1+0x4cd0], R4 ;  /* 0x004cd00401007387 */ /* 0x000fe40000100a00 */
[----:B------:R-:W2:Y:S11]  /*92c80*/  LDL.LU.64 R24, [R1+0x4e00] ;  /* 0x004e000001187983 */ /* 0x000eb60000300a00 */
[----:B------:R-:W-:Y:S08]  /*92c90*/  @!UPT UIADD3 URZ, URZ, URZ, URZ ;  /* 0x0000003f3f3ff290 */ /* 0x000ff0000fffe03f */
[----:B------:R-:W-:Y:S01]  /*92ca0*/  STL.64 [R1+0x2a0], R12 ;  /* 0x0002a00c01007387 */ /* 0x000fe20000100a00 */
[----:B------:R0:W-:Y:S04]  /*92cb0*/  STL.64 [R1+0x2a8], R14 ;  /* 0x0002a80e01007387 */ /* 0x0001e80000100a00 */
[----:B0-----:R-:W3:Y:S01]  /*92cc0*/  LDL.LU.64 R14, [R1+0x4df8] ;  /* 0x004df800010e7983 */ /* 0x001ee20000300a00 */
[----:B------:R-:W3:Y:S02]  /*92cd0*/  LDL.LU.64 R12, [R1+0x4df0] ;  /* 0x004df000010c7983 */ /* 0x000ee40000300a00 */
[----:B------:R-:W-:Y:S01]  /*92ce0*/  IMAD.MOV.U32 R4, RZ, RZ, R29 ;  /* 0x000000ffff047224 */ /* 0x000fe200078e001d */
[----:B------:R-:W-:-:S05]  /*92cf0*/  MOV R5, R28 ;  /* 0x0000001c00057202 */ /* 0x000fca0000000f00 */
[----:B------:R0:W-:Y:S02]  /*92d00*/  STL.64 [R1+0x4d80], R4 ;  /* 0x004d800401007387 */ /* 0x0001e40000100a00 */
[C---:B---3--:R-:W-:Y:S02]  /*92d10*/  HMMA.16816.F32.BF16 R12, R20.reuse, R4, R12 ;  /* 0x00000004140c723c */ /* 0x048fe4000004180c */
[----:B0-----:R-:W3:Y:S11]  /*92d20*/  LDL.LU R4, [R1+0x970] ;  /* 0x0009700001047983 */ /* 0x001ef60000300800 */
[----:B------:R-:W-:Y:S10]  /*92d30*/  @!UPT UIADD3 URZ, URZ, URZ, URZ ;  /* 0x0000003f3f3ff290 */ /* 0x000ff4000fffe03f */
[----:B------:R0:W-:Y:S01]  /*92d40*/  STL.64 [R1+0x290], R12 ;  /* 0x0002900c01007387 */ /* 0x0001e20000100a00 */
[----:B------:R1:W-:Y:S02]  /*92d50*/  STL.64 [R1+0x298], R14 ;  /* 0x0002980e01007387 */ /* 0x0003e40000100a00 */
[----:B------:R-:W3:Y:S02]  /*92d60*/  LDL.LU R5, [R1+0x974] ;  /* 0x0009740001057983 */ /* 0x000ee40000300800 */
[----:B------:R-:W3:Y:S01]  /*92d70*/  LDL.LU R6, [R1+0x978] ;  /* 0x0009780001067983 */ /* 0x000ee20000300800 */
[----:B------:R-:W3:Y:S04]  /*92d80*/  LDL.LU R7, [R1+0x97c] ;  /* 0x00097c0001077983 */ /* 0x000ee80000300800 */
[----:B0-----:R-:W3:Y:S01]  /*92d90*/  LDL.LU R12, [R1+0x790] ;  /* 0x00079000010c7983 */ /* 0x001ee20000300800 */
[----:B------:R-:W3:Y:S02]  /*92da0*/  LDL.LU R13, [R1+0x794] ;  /* 0x00079400010d7983 */ /* 0x000ee40000300800 */
[----:B-1----:R-:W3:Y:S02]  /*92db0*/  LDL.LU R14, [R1+0x798] ;  /* 0x00079800010e7983 */ /* 0x002ee40000300800 */
[----:B------:R-:W3:Y:S01]  /*92dc0*/  LDL.LU R15, [R1+0x79c] ;  /* 0x00079c00010f7983 */ /* 0x000ee20000300800 */
[C---:B--2---:R-:W-:Y:S01]  /*92dd0*/  HMMA.16816.F32.BF16 R24, R20.reuse, R24, R16 ;  /* 0x000000181418723c */ /* 0x044fe20000041810 */
[----:B---3--:R-:W-:Y:S01]  /*92de0*/  STL.64 [R1+0x4d18], R14 ;  /* 0x004d180e01007387 */ /* 0x008fe20000100a00 */
[----:B------:R-:W-:Y:S02]  /*92df0*/  STL.64 [R1+0x4d10], R12 ;  /* 0x004d100c01007387 */ /* 0x000fe40000100a00 */
[----:B------:R-:W2:Y:S02]  /*92e00*/  LDL.LU.64 R18, [R1+0x4de8] ;  /* 0x004de80001127983 */ /* 0x000ea40000300a00 */
[----:B------:R-:W2:Y:S11]  /*92e10*/  LDL.LU.64 R16, [R1+0x4de0] ;  /* 0x004de00001107983 */ /* 0x000eb60000300a00 */
[----:B------:R-:W-:Y:S06]  /*92e20*/  @!UPT UIADD3 URZ, URZ, URZ, URZ ;  /* 0x0000003f3f3ff290 */ /* 0x000fec000fffe03f */
[----:B------:R0:W-:Y:S01]  /*92e30*/  STL.64 [R1+0x280], R24 ;  /* 0x0002801801007387 */ /* 0x0001e20000100a00 */
[----:B------:R-:W-:Y:S03]  /*92e40*/  STL.64 [R1+0x288], R26 ;  /* 0x0002881a01007387 */ /* 0x000fe60000100a00 */
[----:B0-----:R-:W2:Y:S02]  /*92e50*/  LDL.LU.64 R24, [R1+0x4dd8] ;  /* 0x004dd80001187983 */ /* 0x001ea40000300a00 */
[C---:B--2---:R-:W-:Y:S11]  /*92e60*/  HMMA.16816.F32.BF16 R16, R20.reuse, R24, R16 ;  /* 0x000000181410723c */ /* 0x044ff60000041810 */
[----:B------:R-:W-:Y:S11]  /*92e70*/  @!UPT UIADD3 URZ, URZ, URZ, URZ ;  /* 0x0000003f3f3ff290 */ /* 0x000ff6000fffe03f */
[----:B------:R-:W-:Y:S01]  /*92e80*/  @!UPT UIADD3 URZ, URZ, URZ, URZ ;  /* 0x0000003f3f3ff290 */ /* 0x000fe2000fffe03f */
[----:B------:R0:W-:Y:S01]  /*92e90*/  STL.64 [R1+0x270], R16 ;  /* 0x0002701001007387 */ /* 0x0001e20000100a00 */
[----:B------:R-:W-:Y:S03]  /*92ea0*/  STL.64 [R1+0x278], R18 ;  /* 0x0002781201007387 */ /* 0x000fe60000100a00 */
[----:B0-----:R-:W4:Y:S01]  /*92eb0*/  LDL.LU.64 R16, [R1+0x4dd0] ;  /* 0x004dd00001107983 */ /* 0x001f220000300a00 */
[----:B------:R0:W-:Y:S03]  /*92ec0*/  STL.64 [R1+0x4d60], R24 ;  /* 0x004d601801007387 */ /* 0x0001e60000100a00 */
[----:B0-----:R-:W2:Y:S01]  /*92ed0*/  LDL.LU R24, [R1+0xa20] ;  /* 0x000a200001187983 */ /* 0x001ea20000300800 */
[----:B------:R-:W2:Y:S02]  /*92ee0*/  LDL.LU R25, [R1+0xa24] ;  /* 0x000a240001197983 */ /* 0x000ea40000300800 */
[----:B------:R-:W2:Y:S02]  /*92ef0*/  LDL.LU R26, [R1+0xa28] ;  /* 0x000a2800011a7983 */ /* 0x000ea40000300800 */
[----:B------:R-:W2:Y:S01]  /*92f00*/  LDL.LU R27, [R1+0xa2c] ;  /* 0x000a2c00011b7983 */ /* 0x000ea20000300800 */
[----:B----4-:R-:W-:Y:S01]  /*92f10*/  HMMA.16816.F32.BF16 R16, R20, R16, R8 ;  /* 0x000000101410723c */ /* 0x010fe20000041808 */
[----:B------:R-:W3:Y:S01]  /*92f20*/  LDL.LU.64 R10, [R1+0x4dc8] ;  /* 0x004dc800010a7983 */ /* 0x000ee20000300a00 */
[----:B------:R-:W3:Y:S11]  /*92f30*/  LDL.LU.64 R8, [R1+0x4dc0] ;  /* 0x004dc00001087983 */ /* 0x000ef60000300a00 */
[----:B------:R-:W-:Y:S10]  /*92f40*/  @!UPT UIADD3 URZ, URZ, URZ, URZ ;  /* 0x0000003f3f3ff290 */ /* 0x000ff4000fffe03f */
[----:B------:R0:W-:Y:S01]  /*92f50*/  STL.64 [R1+0x260], R16 ;  /* 0x0002601001007387 */ /* 0x0001e20000100a00 */
[----:B------:R-:W-:Y:S03]  /*92f60*/  STL.64 [R1+0x268], R18 ;  /* 0x0002681201007387 */ /* 0x000fe60000100a00 */
[----:B0-----:R-:W3:Y:S01]  /*92f70*/  LDL.LU.64 R16, [R1+0x4db8] ;  /* 0x004db80001107983 */ /* 0x001ee20000300a00 */
[----:B------:R-:W-:Y:S02]  /*92f80*/  MOV R12, R3 ;  /* 0x00000003000c7202 */ /* 0x000fe40000000f00 */
[----:B------:R-:W-:-:S07]  /*92f90*/  MOV R13, R0 ;  /* 0x00000000000d7202 */ /* 0x000fce0000000f00 */
[C---:B--2---:R-:W-:Y:S08]  /*92fa0*/  HMMA.16816.F32.BF16 R24, R20.reuse, R12, R24 ;  /* 0x0000000c1418723c */ /* 0x044ff00000041818 */
[----:B---3--:R-:W-:Y:S01]  /*92fb0*/  HMMA.16816.F32.BF16 R8, R20, R16, R8 ;  /* 0x000000101408723c */ /* 0x008fe20000041808 */
[----:B------:R-:W-:Y:S01]  /*92fc0*/  IMAD.MOV.U32 R3, RZ, RZ, R16 ;  /* 0x000000ffff037224 */ /* 0x000fe200078e0010 */
[----:B------:R-:W-:Y:S11]  /*92fd0*/  MOV R0, R17 ;  /* 0x0000001100007202 */ /* 0x000ff60000000f00 */
[----:B------:R-:W-:Y:S10]  /*92fe0*/  @!UPT UIADD3 URZ, URZ, URZ, URZ ;  /* 0x0000003f3f3ff290 */ /* 0x000ff4000fffe03f */
[----:B------:R-:W-:Y:S01]  /*92ff0*/  STL.64 [R1+0x250], R8 ;  /* 0x0002500801007387 */ /* 0x000fe20000100a00 */
[----:B------:R0:W-:Y:S03]  /*93000*/  STL.64 [R1+0x258], R10 ;  /* 0x0002580a01007387 */ /* 0x0001e60000100a00 */
[----:B0-----:R-:W2:Y:S01]  /*93010*/  LDL.LU.64 R10, [R1+0x4db0] ;  /* 0x004db000010a7983 */ /* 0x001ea20000300a00 */
[----:B------:R-:W3:Y:S02]  /*93020*/  LDL.LU.64 R8, [R1+0x4da8] ;  /* 0x004da80001087983 */ /* 0x000ee40000300a00 */
[----:B------:R-:W4:Y:S02]  /*93030*/  LDL.LU.64 R18, [R1+0x4da0] ;  /* 0x004da00001127983 */ /* 0x000f240000300a00 */
[----:B------:R-:W4:Y:S01]  /*93040*/  LDL.LU.64 R16, [R1+0x4d98] ;  /* 0x004d980001107983 */ /* 0x000f220000300a00 */
[----:B------:R-:W-:Y:S01]  /*93050*/  STL.64 [R1+0x4d30], R12 ;  /* 0x004d300c01007387 */ /* 0x000fe20000100a00 */
[----:B------:R0:W-:Y:S02]  /*93060*/  STL.64 [R1+0x240], R24 ;  /* 0x0002401801007387 */ /* 0x0001e40000100a00 */
[----:B------:R-:W-:Y:S01]  /*93070*/  STL.64 [R1+0x248], R26 ;  /* 0x0002481a01007387 */ /* 0x000fe20000100a00 */
[----:B0-----:R-:W2:Y:S01]  /*93080*/  LDL.64 R24, [R1+0x50] ;  /* 0x0000500001187983 */ /* 0x001ea20000100a00 */
[----:B------:R-:W-:-:S02]  /*93090*/  MOV R12, R3 ;  /* 0x00000003000c7202 */ /* 0x000fc40000000f00 */
[----:B------:R-:W-:Y:S01]  /*930a0*/  MOV R13, R0 ;  /* 0x00000000000d7202 */ /* 0x000fe20000000f00 */
[----:B--2---:R-:W-:Y:S04]  /*930b0*/  STL.64 [R1+0x4d78], R24 ;  /* 0x004d781801007387 */ /* 0x004fe80000100a00 */
[----:B------:R3:W-:Y:S02]  /*930c0*/  STL.64 [R1+0x4d48], R12 ;  /* 0x004d480c01007387 */ /* 0x0007e40000100a00 */
[----:B---3--:R-:W-:Y:S01]  /*930d0*/  HMMA.16816.F32.BF16 R12, R20, R8, R4 ;  /* 0x00000008140c723c */ /* 0x008fe20000041804 */
[----:B------:R-:W4:Y:S01]  /*930e0*/  LDL.64 R4, [R1+0x80] ;  /* 0x0000800001047983 */ /* 0x000f220000100a00 */
[----:B------:R-:W2:Y:S11]  /*930f0*/  LDL.LU R24, [R1+0x950] ;  /* 0x0009500001187983 */ /* 0x000eb60000300800 */
[----:B------:R-:W-:Y:S10]  /*93100*/  @!UPT UIADD3 URZ, URZ, URZ, URZ ;  /* 0x0000003f3f3ff290 */ /* 0x000ff4000fffe03f */
[----:B------:R-:W-:Y:S01]  /*93110*/  STL.64 [R1+0x190], R12 ;  /* 0x0001900c01007387 */ /* 0x000fe20000100a00 */
[----:B------:R-:W-:Y:S02]  /*93120*/  STL.64 [R1+0x198], R14 ;  /* 0x0001980e01007387 */ /* 0x000fe40000100a00 */
[----:B------:R-:W2:Y:S02]  /*93130*/  LDL.LU R25, [R1+0x954] ;  /* 0x0009540001197983 */ /* 0x000ea40000300800 */
[----:B------:R-:W3:Y:S01]  /*93140*/  LDL.LU R26, [R1+0x958] ;  /* 0x00095800011a7983 */ /* 0x000ee20000300800 */
[----:B------:R-:W3:Y:S04]  /*93150*/  LDL.LU R27, [R1+0x95c] ;  /* 0x00095c00011b7983 */ /* 0x000ee80000300800 */
[----:B---3--:R-:W-:Y:S01]  /*93160*/  STL.64 [R1+0x4d90], R26 ;  /* 0x004d901a01007387 */ /* 0x008fe20000100a00 */
[----:B--2---:R0:W-:Y:S03]  /*93170*/  STL.64 [R1+0x4d88], R24 ;  /* 0x004d881801007387 */ /* 0x0041e60000100a00 */
[----:B0-----:R-:W4:Y:S01]  /*93180*/  LDL.LU R24, [R1+0x960] ;  /* 0x0009600001187983 */ /* 0x001f220000300800 */
[----:B------:R-:W4:Y:S02]  /*93190*/  LDL.LU R25, [R1+0x964] ;  /* 0x0009640001197983 */ /* 0x000f240000300800 */
[----:B------:R-:W4:Y:S02]  /*931a0*/  LDL.LU R26, [R1+0x968] ;  /* 0x00096800011a7983 */ /* 0x000f240000300800 */
[----:B------:R-:W4:Y:S01]  /*931b0*/  LDL.LU R27, [R1+0x96c] ;  /* 0x00096c00011b7983 */ /* 0x000f220000300800 */
[----:B------:R-:W2:Y:S01]  /*931c0*/  LDL.LU R12, [R1+0x920] ;  /* 0x00092000010c7983 */ /* 0x000ea20000300800 */
        /* <DEDUP_REMOVED lines=20> */
[----:B------:R-:W4:Y:S02]  /*93310*/  LDL.LU R10, [R1+0x908] ;  /* 0x00090800010a7983 */ /* 0x000f240000300800 */
[----:B------:R-:W4:Y:S02]  /*93320*/  LDL.LU R11, [R1+0x90c] ;  /* 0x00090c00010b7983 */ /* 0x000f240000300800 */
[----:B------:R-:W-:Y:S01]  /*93330*/  IMAD.MOV.U32 R3, RZ, RZ, R4 ;  /* 0x000000ffff037224 */ /* 0x000fe200078e0004 */
[----:B------:R-:W-:Y:S01]  /*93340*/  MOV R0, R5 ;  /* 0x0000000500007202 */ /* 0x000fe20000000f00 */
[----:B----4-:R-:W-:Y:S01]  /*93350*/  STL.64 [R1+0x4d40], R10 ;  /* 0x004d400a01007387 */ /* 0x010fe20000100a00 */
[----:B---3--:R0:W-:Y:S03]  /*93360*/  STL.64 [R1+0x4d38], R8 ;  /* 0x004d380801007387 */ /* 0x0081e60000100a00 */
[----:B0-----:R-:W3:Y:S01]  /*93370*/  LDL.LU R8, [R1+0x910] ;  /* 0x0009100001087983 */ /* 0x001ee20000300800 */
[----:B------:R-:W3:Y:S02]  /*93380*/  LDL.LU R9, [R1+0x914] ;  /* 0x0009140001097983 */ /* 0x000ee40000300800 */
[----:B------:R-:W3:Y:S02]  /*93390*/  LDL.LU R10, [R1+0x918] ;  /* 0x00091800010a7983 */ /* 0x000ee40000300800 */
[----:B------:R-:W3:Y:S01]  /*933a0*/  LDL.LU R11, [R1+0x91c] ;  /* 0x00091c00010b7983 */ /* 0x000ee20000300800 */
[----:B------:R-:W4:Y:S01]  /*933b0*/  LDL.64 R20, [R1+0x20] ;  /* 0x0000200001147983 */ /* 0x000f220000100a00 */
[----:B------:R-:W-:Y:S02]  /*933c0*/  STL.64 [R1+0x180], R24 ;  /* 0x0001801801007387 */ /* 0x000fe40000100a00 */
[----:B------:R0:W-:Y:S02]  /*933d0*/  STL.64 [R1+0x188], R26 ;  /* 0x0001881a01007387 */ /* 0x0001e40000100a00 */
[----:B0-----:R-:W2:Y:S01]  /*933e0*/  LDL.LU.64 R26, [R1+0x4d90] ;  /* 0x004d9000011a7983 */ /* 0x001ea20000300a00 */
[----:B------:R-:W2:Y:S02]  /*933f0*/  LDL.LU.64 R24, [R1+0x4d88] ;  /* 0x004d880001187983 */ /* 0x000ea40000300a00 */
[----:B------:R-:W2:Y:S02]  /*93400*/  LDL.LU.64 R4, [R1+0x4d80] ;  /* 0x004d800001047983 */ /* 0x000ea40000300a00 */
[C---:B--2---:R-:W-:Y:S11]  /*93410*/  HMMA.16816.F32.BF16 R24, R16.reuse, R4, R24 ;  /* 0x000000041018723c */ /* 0x044ff60000041818 */
[----:B------:R-:W-:Y:S11]  /*93420*/  @!UPT UIADD3 URZ, URZ, URZ, URZ ;  /* 0x0000003f3f3ff290 */ /* 0x000ff6000fffe03f */
[----:B------:R-:W-:Y:S01]  /*93430*/  @!UPT UIADD3 URZ, URZ, URZ, URZ ;  /* 0x0000003f3f3ff290 */ /* 0x000fe2000fffe03f */
[----:B------:R0:W-:Y:S01]  /*93440*/  STL.64 [R1+0x170], R24 ;  /* 0x0001701801007387 */ /* 0x0001e20000100a00 */
[----:B------:R-:W-:Y:S03]  /*93450*/  STL.64 [R1+0x178], R26 ;  /* 0x0001781a01007387 */ /* 0x000fe60000100a00 */
[----:B0-----:R-:W2:Y:S01]  /*93460*/  LDL.LU.64 R24, [R1+0x4d78] ;  /* 0x004d780001187983 */ /* 0x001ea20000300a00 */
[----:B------:R0:W-:Y:S02]  /*93470*/  STL.64 [R1+0x4ce8], R4 ;  /* 0x004ce80401007387 */ /* 0x0001e40000100a00 */
[----:B0-----:R-:W-:Y:S02]  /*93480*/  MOV R4, R3 ;  /* 0x0000000300047202 */ /* 0x001fe40000000f00 */
[----:B------:R-:W-:Y:S01]  /*93490*/  MOV R5, R0 ;  /* 0x0000000000057202 */ /* 0x000fe20000000f00 */
        /* <DEDUP_REMOVED lines=9> */
[C---:B--2---:R-:W-:Y:S11]  /*93530*/  HMMA.16816.F32.BF16 R12, R16.reuse, R24, R12 ;  /* 0x00000018100c723c */ /* 0x044ff6000004180c */
[----:B------:R-:W-:Y:S11]  /*93540*/  @!UPT UIADD3 URZ, URZ, URZ, URZ ;  /* 0x0000003f3f3ff290 */ /* 0x000ff6000fffe03f */
[----:B------:R-:W-:Y:S01]  /*93550*/  @!UPT UIADD3 URZ, URZ, URZ, URZ ;  /* 0x0000003f3f3ff290 */ /* 0x000fe2000fffe03f */
[----:B------:R-:W-:Y:S01]  /*93560*/  STL.64 [R1+0x150], R12 ;  /* 0x0001500c01007387 */ /* 0x000fe20000100a00 */
[----:B------:R0:W-:Y:S03]  /*93570*/  STL.64 [R1+0x158], R14 ;  /* 0x0001580e01007387 */ /* 0x0001e60000100a00 */
[----:B0-----:R-:W4:Y:S01]  /*93580*/  LDL.LU.64 R14, [R1+0x4d58] ;  /* 0x004d5800010e7983 */ /* 0x001f220000300a00 */
[----:B------:R-:W4:Y:S02]  /*93590*/  LDL.LU.64 R12, [R1+0x4d50] ;  /* 0x004d5000010c7983 */ /* 0x000f240000300a00 */
[----:B------:R0:W-:Y:S02]  /*935a0*/  STL.64 [R1+0x4ce0], R24 ;  /* 0x004ce01801007387 */ /* 0x0001e40000100a00 */
        /* <DEDUP_REMOVED lines=13> */
[----:B------:R3:W-:Y:S03]  /*93680*/  STL.64 [R1+0x148], R14 ;  /* 0x0001480e01007387 */ /* 0x0007e60000100a00 */
[----:B0-----:R-:W3:Y:S02]  /*93690*/  LDL.LU.64 R12, [R1+0x4d48] ;  /* 0x004d4800010c7983 */ /* 0x001ee40000300a00 */
[C---:B---3--:R-:W-:Y:S02]  /*936a0*/  HMMA.16816.F32.BF16 R12, R16.reuse, R12, R8 ;  /* 0x0000000c100c723c */ /* 0x048fe40000041808 */
[----:B------:R-:W3:Y:S01]  /*936b0*/  LDL.LU.64 R10, [R1+0x4d40] ;  /* 0x004d4000010a7983 */ /* 0x000ee20000300a00 */
[----:B------:R-:W3:Y:S11]  /*936c0*/  LDL.LU.64 R8, [R1+0x4d38] ;  /* 0x004d380001087983 */ /* 0x000ef60000300a00 */
[----:B------:R-:W-:Y:S09]  /*936d0*/  @!UPT UIADD3 URZ, URZ, URZ, URZ ;  /* 0x0000003f3f3ff290 */ /* 0x000ff2000fffe03f */
[----:B------:R0:W-:Y:S01]  /*936e0*/  STL.64 [R1+0x130], R12 ;  /* 0x0001300c01007387 */ /* 0x0001e20000100a00 */
[----:B------:R3:W-:Y:S03]  /*936f0*/  STL.64 [R1+0x138], R14 ;  /* 0x0001380e01007387 */ /* 0x0007e60000100a00 */
[----:B0-----:R-:W3:Y:S02]  /*93700*/  LDL.LU.64 R12, [R1+0x4d30] ;  /* 0x004d3000010c7983 */ /* 0x001ee40000300a00 */
[C---:B---3--:R-:W-:Y:S02]  /*93710*/  HMMA.16816.F32.BF16 R12, R16.reuse, R12, R8 ;  /* 0x0000000c100c723c */ /* 0x048fe40000041808 */
[----:B------:R-:W3:Y:S01]  /*93720*/  LDL.LU.64 R10, [R1+0x4d28] ;  /* 0x004d2800010a7983 */ /* 0x000ee20000300a00 */
[----:B------:R-:W4:Y:S11]  /*93730*/  LDL.LU.64 R8, [R1+0x4d20] ;  /* 0x004d200001087983 */ /* 0x000f360000300a00 */
[----:B------:R-:W-:Y:S09]  /*93740*/  @!UPT UIADD3 URZ, URZ, URZ, URZ ;  /* 0x0000003f3f3ff290 */ /* 0x000ff2000fffe03f */
        /* <DEDUP_REMOVED lines=9> */
[----:B------:R-:W-:Y:S02]  /*937e0*/  STL.64 [R1+0xb8], R18 ;  /* 0x0000b81201007387 */ /* 0x000fe40000100a00 */
[----:B---3--:R-:W-:Y:S02]  /*937f0*/  STL.64 [R1+0x4cb8], R10 ;  /* 0x004cb80a01007387 */ /* 0x008fe40000100a00 */
[----:B------:R0:W-:Y:S02]  /*93800*/  STL.64 [R1+0x4cb0], R8 ;  /* 0x004cb00801007387 */ /* 0x0001e40000100a00 */
[----:B0-----:R-:W3:Y:S01]  /*93810*/  LDL.LU R8, [R1+0x730] ;  /* 0x0007300001087983 */ /* 0x001ee20000300800 */
[----:B------:R-:W3:Y:S02]  /*93820*/  LDL.LU R9, [R1+0x734] ;  /* 0x0007340001097983 */ /* 0x000ee40000300800 */
[----:B------:R-:W3:Y:S02]  /*93830*/  LDL.LU R10, [R1+0x738] ;  /* 0x00073800010a7983 */ /* 0x000ee40000300800 */
[----:B------:R-:W3:Y:S01]  /*93840*/  LDL.LU R11, [R1+0x73c] ;  /* 0x00073c00010b7983 */ /* 0x000ee20000300800 */
[C---:B--2---:R-:W-:Y:S01]  /*93850*/  HMMA.16816.F32.BF16 R4, R12.reuse, R4, R24 ;  /* 0x000000040c04723c */ /* 0x044fe20000041818 */
[----:B------:R-:W2:Y:S01]  /*93860*/  LDL.LU.64 R26, [R1+0x4cf8] ;  /* 0x004cf800011a7983 */ /* 0x000ea20000300a00 */
[----:B------:R-:W2:Y:S11]  /*93870*/  LDL.LU.64 R24, [R1+0x4cf0] ;  /* 0x004cf00001187983 */ /* 0x000eb60000300a00 */
[----:B------:R-:W-:Y:S10]  /*93880*/  @!UPT UIADD3 URZ, URZ, URZ, URZ ;  /* 0x0000003f3f3ff290 */ /* 0x000ff4000fffe03f */
[----:B------:R0:W-:Y:S01]  /*93890*/  STL.64 [R1+0xa0], R4 ;  /* 0x0000a00401007387 */ /* 0x0001e20000100a00 */
[----:B------:R2:W-:Y:S03]  /*938a0*/  STL.64 [R1+0xa8], R6 ;  /* 0x0000a80601007387 */ /* 0x0005e60000100a00 */
[----:B0-----:R-:W2:Y:S02]  /*938b0*/  LDL.LU.64 R4, [R1+0x4ce8] ;  /* 0x004ce80001047983 */ /* 0x001ea40000300a00 */
[----:B--2---:R-:W-:Y:S02]  /*938c0*/  HMMA.16816.F32.BF16 R4, R12, R4, R24 ;  /* 0x000000040c04723c */ /* 0x004fe40000041818 */
[----:B------:R-:W2:Y:S11]  /*938d0*/  LDL.LU.64 R24, [R1+0x4ce0] ;  /* 0x004ce00001187983 */ /* 0x000eb60000300a00 */
[----:B------:R-:W-:Y:S10]  /*938e0*/  @!UPT UIADD3 URZ, URZ, URZ, URZ ;  /* 0x0000003f3f3ff290 */ /* 0x000ff4000fffe03f */
[----:B------:R-:W-:Y:S01]  /*938f0*/  STL.64 [R1+0x90], R4 ;  /* 0x0000900401007387 */ /* 0x000fe20000100a00 */
[----:B------:R0:W-:Y:S03]  /*93900*/  STL.64 [R1+0x98], R6 ;  /* 0x0000980601007387 */ /* 0x0001e60000100a00 */
[----:B0-----:R-:W2:Y:S01]  /*93910*/  LDL.LU.64 R6, [R1+0x4cd8] ;  /* 0x004cd80001067983 */ /* 0x001ea20000300a00 */
[----:B------:R-:W2:Y:S01]  /*93920*/  LDL.LU.64 R4, [R1+0x4cd0] ;  /* 0x004cd00001047983 */ /* 0x000ea20000300a00 */
[----:B------:R-:W-:Y:S02]  /*93930*/  MOV R16, R3 ;  /* 0x0000000300107202 */ /* 0x000fe40000000f00 */
[----:B------:R-:W-:-:S07]  /*93940*/  MOV R17, R0 ;  /* 0x0000000000117202 */ /* 0x000fce0000000f00 */
[C---:B---3--:R-:W-:Y:S01]  /*93950*/  HMMA.16816.F32.BF16 R8, R12.reuse, R16, R8 ;  /* 0x000000100c08723c */ /* 0x048fe20000041808 */
[----:B------:R-:W3:Y:S11]  /*93960*/  LDL.LU R16, [R1+0x6b0] ;  /* 0x0006b00001107983 */ /* 0x000ef60000300800 */
[----:B------:R-:W-:Y:S11]  /*93970*/  @!UPT UIADD3 URZ, URZ, URZ, URZ ;  /* 0x0000003f3f3ff290 */ /* 0x000ff6000fffe03f */
[----:B------:R0:W-:Y:S01]  /*93980*/  STL.64 [R1+0x60], R8 ;  /* 0x0000600801007387 */ /* 0x0001e20000100a00 */
[----:B------:R-:W-:Y:S02]  /*93990*/  STL.64 [R1+0x68], R10 ;  /* 0x0000680a01007387 */ /* 0x000fe40000100a00 */
[----:B------:R-:W3:Y:S02]  /*939a0*/  LDL.LU R17, [R1+0x6b4] ;  /* 0x0006b40001117983 */ /* 0x000ee40000300800 */
[----:B------:R-:W3:Y:S01]  /*939b0*/  LDL.LU R18, [R1+0x6b8] ;  /* 0x0006b80001127983 */ /* 0x000ee20000300800 */
[----:B------:R-:W3:Y:S04]  /*939c0*/  LDL.LU R19, [R1+0x6bc] ;  /* 0x0006bc0001137983 */ /* 0x000ee80000300800 */
[----:B0-----:R-:W3:Y:S01]  /*939d0*/  LDL.64 R8, [R1] ;  /* 0x0000000001087983 */ /* 0x001ee20000100a00 */
[C---:B--2---:R-:W-:Y:S11]  /*939e0*/  HMMA.16816.F32.BF16 R4, R12.reuse, R24, R4 ;  /* 0x000000180c04723c */ /* 0x044ff60000041804 */
[----:B------:R-:W-:Y:S11]  /*939f0*/  @!UPT UIADD3 URZ, URZ, URZ, URZ ;  /* 0x0000003f3f3ff290 */ /* 0x000ff6000fffe03f */
[----:B------:R-:W-:Y:S01]  /*93a00*/  @!UPT UIADD3 URZ, URZ, URZ, URZ ;  /* 0x0000003f3f3ff290 */ /* 0x000fe2000fffe03f */
[----:B------:R-:W-:Y:S01]  /*93a10*/  STL.64 [R1+0x30], R4 ;  /* 0x0000300401007387 */ /* 0x000fe20000100a00 */
[----:B------:R0:W-:Y:S03]  /*93a20*/  STL.64 [R1+0x38], R6 ;  /* 0x0000380601007387 */ /* 0x0001e60000100a00 */
[----:B0-----:R-:W2:Y:S01]  /*93a30*/  LDL.LU.64 R6, [R1+0x4cc8] ;  /* 0x004cc80001067983 */ /* 0x001ea20000300a00 */
[----:B------:R-:W2:Y:S02]  /*93a40*/  LDL.LU.64 R4, [R1+0x4cc0] ;  /* 0x004cc00001047983 */ /* 0x000ea40000300a00 */
[----:B------:R0:W-:Y:S02]  /*93a50*/  STL.64 [R1+0x4c70], R24 ;  /* 0x004c701801007387 */ /* 0x0001e40000100a00 */
[----:B0-----:R-:W4:Y:S01]  /*93a60*/  LDL.64 R24, [R1+0x10] ;  /* 0x0000100001187983 */ /* 0x001f220000100a00 */
[C---:B--2---:R-:W-:Y:S11]  /*93a70*/  HMMA.16816.F32.BF16 R4, R12.reuse, R20, R4 ;  /* 0x000000140c04723c */ /* 0x044ff60000041804 */
        /* <DEDUP_REMOVED lines=8> */
[----:B------:R0:W-:Y:S04]  /*93b00*/  STL.64 [R1+0x4c68], R20 ;  /* 0x004c681401007387 */ /* 0x0001e80000100a00 */
[----:B0-----:R-:W2:Y:S01]  /*93b10*/  LDL.LU R20, [R1+0x6c0] ;  /* 0x0006c00001147983 */ /* 0x001ea20000300800 */
[----:B------:R-:W2:Y:S02]  /*93b20*/  LDL.LU R21, [R1+0x6c4] ;  /* 0x0006c40001157983 */ /* 0x000ea40000300800 */
[----:B------:R-:W2:Y:S02]  /*93b30*/  LDL.LU R22, [R1+0x6c8] ;  /* 0x0006c80001167983 */ /* 0x000ea40000300800 */
[----:B------:R-:W2:Y:S02]  /*93b40*/  LDL.LU R23, [R1+0x6cc] ;  /* 0x0006cc0001177983 */ /* 0x000ea40000300800 */
[----:B----4-:R-:W-:Y:S01]  /*93b50*/  IMAD.MOV.U32 R3, RZ, RZ, R24 ;  /* 0x000000ffff037224 */ /* 0x010fe200078e0018 */
[----:B------:R-:W-:Y:S01]  /*93b60*/  MOV R29, R25 ;  /* 0x00000019001d7202 */ /* 0x000fe20000000f00 */
[C---:B--2---:R-:W-:Y:S11]  /*93b70*/  HMMA.16816.F32.BF16 R20, R12.reuse, R24, R20 ;  /* 0x000000180c14723c */ /* 0x044ff60000041814 */
[----:B------:R-:W-:Y:S11]  /*93b80*/  @!UPT UIADD3 URZ, URZ, URZ, URZ ;  /* 0x0000003f3f3ff290 */ /* 0x000ff6000fffe03f */
[----:B------:R-:W-:Y:S01]  /*93b90*/  @!UPT UIADD3 URZ, URZ, URZ, URZ ;  /* 0x0000003f3f3ff290 */ /* 0x000fe2000fffe03f */
[----:B------:R-:W-:Y:S01]  /*93ba0*/  STL.64 [R1+0x230], R20 ;  /* 0x0002301401007387 */ /* 0x000fe20000100a00 */
[----:B------:R-:W-:Y:S02]  /*93bb0*/  STL.64 [R1+0x238], R22 ;  /* 0x0002381601007387 */ /* 0x000fe40000100a00 */
[----:B------:R-:W2:Y:S02]  /*93bc0*/  LDL.64 R24, [R1+0x50] ;  /* 0x0000500001187983 */ /* 0x000ea40000100a00 */
[----:B--2---:R0:W-:Y:S04]  /*93bd0*/  STL.64 [R1+0x4c88], R24 ;  /* 0x004c881801007387 */ /* 0x0041e80000100a00 */
[----:B0-----:R-:W2:Y:S01]  /*93be0*/  LDL.LU R24, [R1+0x670] ;  /* 0x0006700001187983 */ /* 0x001ea20000300800 */
[----:B------:R-:W2:Y:S02]  /*93bf0*/  LDL.LU R25, [R1+0x674] ;  /* 0x0006740001197983 */ /* 0x000ea40000300800 */
[----:B------:R-:W4:Y:S02]  /*93c00*/  LDL.LU R26, [R1+0x678] ;  /* 0x00067800011a7983 */ /* 0x000f240000300800 */
[----:B------:R-:W4:Y:S01]  /*93c10*/  LDL.LU R27, [R1+0x67c] ;  /* 0x00067c00011b7983 */ /* 0x000f220000300800 */
[----:B---3--:R-:W-:Y:S01]  /*93c20*/  HMMA.16816.F32.BF16 R16, R12, R8, R16 ;  /* 0x000000080c10723c */ /* 0x008fe20000041810 */
[----:B----4-:R-:W-:Y:S01]  /*93c30*/  STL.64 [R1+0x4c98], R26 ;  /* 0x004c981a01007387 */ /* 0x010fe20000100a00 */
[----:B--2---:R0:W-:Y:S03]  /*93c40*/  STL.64 [R1+0x4c90], R24 ;  /* 0x004c901801007387 */ /* 0x0041e60000100a00 */
[----:B0-----:R-:W2:Y:S01]  /*93c50*/  LDL.64 R24, [R1+0x80] ;  /* 0x0000800001187983 */ /* 0x001ea20000100a00 */
[----:B------:R-:W3:Y:S02]  /*93c60*/  LDL.LU R20, [R1+0x650] ;  /* 0x0006500001147983 */ /* 0x000ee40000300800 */
[----:B------:R-:W3:Y:S02]  /*93c70*/  LDL.LU R21, [R1+0x654] ;  /* 0x0006540001157983 */ /* 0x000ee40000300800 */
[----:B------:R-:W4:Y:S01]  /*93c80*/  LDL.LU R22, [R1+0x658] ;  /* 0x0006580001167983 */ /* 0x000f220000300800 */
[----:B------:R-:W4:Y:S04]  /*93c90*/  LDL.LU R23, [R1+0x65c] ;  /* 0x00065c0001177983 */ /* 0x000f280000300800 */
[----:B----4-:R-:W-:Y:S01]  /*93ca0*/  STL.64 [R1+0x4c80], R22 ;  /* 0x004c801601007387 */ /* 0x010fe20000100a00 */
[----:B---3--:R0:W-:Y:S03]  /*93cb0*/  STL.64 [R1+0x4c78], R20 ;  /* 0x004c781401007387 */ /* 0x0081e60000100a00 */
[----:B0-----:R-:W3:Y:S01]  /*93cc0*/  LDL.LU R20, [R1+0x660] ;  /* 0x0006600001147983 */ /* 0x001ee20000300800 */
[----:B------:R-:W3:Y:S02]  /*93cd0*/  LDL.LU R21, [R1+0x664] ;  /* 0x0006640001157983 */ /* 0x000ee40000300800 */
[----:B------:R-:W3:Y:S02]  /*93ce0*/  LDL.LU R22, [R1+0x668] ;  /* 0x0006680001167983 */ /* 0x000ee40000300800 */
[----:B------:R-:W3:Y:S01]  /*93cf0*/  LDL.LU R23, [R1+0x66c] ;  /* 0x00066c0001177983 */ /* 0x000ee20000300800 */
[----:B------:R0:W-:Y:S01]  /*93d00*/  STL.64 [R1+0x360], R16 ;  /* 0x0003601001007387 */ /* 0x0001e20000100a00 */
[----:B------:R-:W-:Y:S02]  /*93d10*/  STL.64 [R1+0x368], R18 ;  /* 0x0003681201007387 */ /* 0x000fe40000100a00 */
[----:B------:R-:W4:Y:S01]  /*93d20*/  LDL.LU.64 R10, [R1+0x4cb8] ;  /* 0x004cb800010a7983 */ /* 0x000f220000300a00 */
[----:B0-----:R-:W-:-:S02]  /*93d30*/  MOV R17, R8 ;  /* 0x0000000800117202 */ /* 0x001fc40000000f00 */
[----:B------:R-:W-:Y:S02]  /*93d40*/  MOV R16, R9 ;  /* 0x0000000900107202 */ /* 0x000fe40000000f00 */
[----:B------:R-:W2:Y:S03]  /*93d50*/  LDL.LU.64 R8, [R1+0x4cb0] ;  /* 0x004cb00001087983 */ /* 0x000ea60000300a00 */
        /* <DEDUP_REMOVED lines=15> */
[----:B----4-:R-:W-:Y:S01]  /*93e50*/  STL.64 [R1+0x4c40], R10 ;  /* 0x004c400a01007387 */ /* 0x010fe20000100a00 */
[----:B------:R0:W-:Y:S03]  /*93e60*/  STL.64 [R1+0x4c38], R8 ;  /* 0x004c380801007387 */ /* 0x0001e60000100a00 */
[----:B0-----:R-:W4:Y:S01]  /*93e70*/  LDL.64 R8, [R1+0x70] ;  /* 0x0000700001087983 */ /* 0x001f220000100a00 */
[C---:B--2---:R-:W-:Y:S11]  /*93e80*/  HMMA.16816.F32.BF16 R12, R4.reuse, R24, R12 ;  /* 0x00000018040c723c */ /* 0x044ff6000004180c */
[----:B------:R-:W-:Y:S11]  /*93e90*/  @!UPT UIADD3 URZ, URZ, URZ, URZ ;  /* 0x0000003f3f3ff290 */ /* 0x000ff6000fffe03f */
[----:B------:R-:W-:Y:S01]  /*93ea0*/  @!UPT UIADD3 URZ, URZ, URZ, URZ ;  /* 0x0000003f3f3ff290 */ /* 0x000fe2000fffe03f */
[----:B------:R0:W-:Y:S01]  /*93eb0*/  STL.64 [R1+0x490], R12 ;  /* 0x0004900c01007387 */ /* 0x0001e20000100a00 */
[----:B------:R-:W-:Y:S02]  /*93ec0*/  STL.64 [R1+0x498], R14 ;  /* 0x0004980e01007387 */ /* 0x000fe40000100a00 */
[----:B------:R-:W2:Y:S02]  /*93ed0*/  LDL.LU.64 R26, [R1+0x4c98] ;  /* 0x004c9800011a7983 */ /* 0x000ea40000300a00 */
[----:B0-----:R-:W-:Y:S01]  /*93ee0*/  IMAD.MOV.U32 R13, RZ, RZ, R24 ;  /* 0x000000ffff0d7224 */ /* 0x001fe200078e0018 */
[----:B------:R-:W-:Y:S02]  /*93ef0*/  MOV R12, R25 ;  /* 0x00000019000c7202 */ /* 0x000fe40000000f00 */
[----:B------:R-:W2:Y:S01]  /*93f00*/  LDL.LU.64 R24, [R1+0x4c90] ;  /* 0x004c900001187983 */ /* 0x000ea20000300a00 */
[----:B----4-:R-:W-:Y:S02]  /*93f10*/  MOV R0, R8 ;  /* 0x0000000800007202 */ /* 0x010fe40000000f00 */
[----:B------:R-:W-:Y:S01]  /*93f20*/  MOV R28, R9 ;  /* 0x00000009001c7202 */ /* 0x000fe20000000f00 */
[C---:B--2---:R-:W-:Y:S11]  /*93f30*/  HMMA.16816.F32.BF16 R24, R4.reuse, R8, R24 ;  /* 0x000000080418723c */ /* 0x044ff60000041818 */
[----:B------:R-:W-:Y:S11]  /*93f40*/  @!UPT UIADD3 URZ, URZ, URZ, URZ ;  /* 0x0000003f3f3ff290 */ /* 0x000ff6000fffe03f */
[----:B------:R-:W-:Y:S01]  /*93f50*/  @!UPT UIADD3 URZ, URZ, URZ, URZ ;  /* 0x0000003f3f3ff290 */ /* 0x000fe2000fffe03f */
[----:B------:R0:W-:Y:S01]  /*93f60*/  STL.64 [R1+0x520], R24 ;  /* 0x0005201801007387 */ /* 0x0001e20000100a00 */
[----:B------:R-:W-:Y:S03]  /*93f70*/  STL.64 [R1+0x528], R26 ;  /* 0x0005281a01007387 */ /* 0x000fe60000100a00 */
[----:B0-----:R-:W3:Y:S01]  /*93f80*/  LDL.LU.64 R24, [R1+0x4c88] ;  /* 0x004c880001187983 */ /* 0x001ee20000300a00 */
[----:B------:R-:W2:Y:S02]  /*93f90*/  LDL.LU R8, [R1+0xa10] ;  /* 0x000a100001087983 */ /* 0x000ea40000300800 */
[----:B------:R-:W2:Y:S02]  /*93fa0*/  LDL.LU R9, [R1+0xa14] ;  /* 0x000a140001097983 */ /* 0x000ea40000300800 */
[----:B------:R-:W4:Y:S01]  /*93fb0*/  LDL.LU R10, [R1+0xa18] ;  /* 0x000a1800010a7983 */ /* 0x000f220000300800 */
[----:B------:R-:W4:Y:S01]  /*93fc0*/  LDL.LU R11, [R1+0xa1c] ;  /* 0x000a1c00010b7983 */ /* 0x000f220000300800 */
[C---:B---3--:R-:W-:Y:S03]  /*93fd0*/  HMMA.16816.F32.BF16 R20, R4.reuse, R24, R20 ;  /* 0x000000180414723c */ /* 0x048fe60000041814 */
[----:B----4-:R-:W-:Y:S01]  /*93fe0*/  STL.64 [R1+0x4c50], R10 ;  /* 0x004c500a01007387 */ /* 0x010fe20000100a00 */
[----:B--2---:R0:W-:Y:S02]  /*93ff0*/  STL.64 [R1+0x4c48], R8 ;  /* 0x004c480801007387 */ /* 0x0041e40000100a00 */
[----:B------:R-:W-:Y:S01]  /*94000*/  IMAD.MOV.U32 R15, RZ, RZ, R24 ;  /* 0x000000ffff0f7224 */ /* 0x000fe200078e0018 */
[----:B------:R-:W-:Y:S01]  /*94010*/  MOV R14, R25 ;  /* 0x00000019000e7202 */ /* 0x000fe20000000f00 */
[----:B0-----:R-:W2:Y:S01]  /*94020*/  LDL.LU R8, [R1+0x8f0] ;  /* 0x0008f00001087983 */ /* 0x001ea20000300800 */
[----:B------:R-:W2:Y:S02]  /*94030*/  LDL.LU R9, [R1+0x8f4] ;  /* 0x0008f40001097983 */ /* 0x000ea40000300800 */
[----:B------:R-:W2:Y:S02]  /*94040*/  LDL.LU R10, [R1+0x8f8] ;  /* 0x0008f800010a7983 */ /* 0x000ea40000300800 */
[----:B------:R-:W2:Y:S10]  /*94050*/  LDL.LU R11, [R1+0x8fc] ;  /* 0x0008fc00010b7983 */ /* 0x000eb40000300800 */
[----:B------:R-:W-:Y:S01]  /*94060*/  STL.64 [R1+0x560], R20 ;  /* 0x0005601401007387 */ /* 0x000fe20000100a00 */
[----:B------:R0:W-:Y:S03]  /*94070*/  STL.64 [R1+0x568], R22 ;  /* 0x0005681601007387 */ /* 0x0001e60000100a00 */
[----:B0-----:R-:W3:Y:S01]  /*94080*/  LDL.LU.64 R22, [R1+0x4c80] ;  /* 0x004c800001167983 */ /* 0x001ee20000300a00 */
[----:B------:R-:W3:Y:S02]  /*94090*/  LDL.LU.64 R20, [R1+0x4c78] ;  /* 0x004c780001147983 */ /* 0x000ee40000300a00 */
[----:B------:R-:W3:Y:S02]  /*940a0*/  LDL.LU.64 R24, [R1+0x4c70] ;  /* 0x004c700001187983 */ /* 0x000ee40000300a00 */
[C---:B---3--:R-:W-:Y:S01]  /*940b0*/  HMMA.16816.F32.BF16 R24, R4.reuse, R24, R20 ;  /* 0x000000180418723c */ /* 0x048fe20000041814 */
[----:B------:R-:W3:Y:S11]  /*940c0*/  LDL.LU.64 R20, [R1+0x4c68] ;  /* 0x004c680001147983 */ /* 0x000ef60000300a00 */
[----:B------:R-:W-:Y:S11]  /*940d0*/  @!UPT UIADD3 URZ, URZ, URZ, URZ ;  /* 0x0000003f3f3ff290 */ /* 0x000ff6000fffe03f */
[----:B------:R-:W-:Y:S01]  /*940e0*/  STL.64 [R1+0x570], R24 ;  /* 0x0005701801007387 */ /* 0x000fe20000100a00 */
[----:B------:R-:W-:Y:S02]  /*940f0*/  STL.64 [R1+0x578], R26 ;  /* 0x0005781a01007387 */ /* 0x000fe40000100a00 */
[----:B------:R-:W-:Y:S01]  /*94100*/  LDSM.16.M88.4 R24, [R2+0x6b000] ;  /* 0x06b000000218783b */ /* 0x000fe20000000200 */
[C---:B---3--:R-:W-:Y:S11]  /*94110*/  HMMA.16816.F32.BF16 R16, R4.reuse, R20, R16 ;  /* 0x000000140410723c */ /* 0x048ff60000041810 */
[----:B------:R-:W-:Y:S11]  /*94120*/  @!UPT UIADD3 URZ, URZ, URZ, URZ ;  /* 0x0000003f3f3ff290 */ /* 0x000ff6000fffe03f */
[----:B------:R-:W-:Y:S01]  /*94130*/  @!UPT UIADD3 URZ, URZ, URZ, URZ ;  /* 0x0000003f3f3ff290 */ /* 0x000fe2000fffe03f */
[----:B------:R0:W-:Y:S01]  /*94140*/  STL.64 [R1+0x580], R16 ;  /* 0x0005801001007387 */ /* 0x0001e20000100a00 */
[----:B------:R1:W-:Y:S03]  /*94150*/  STL.64 [R1+0x588], R18 ;  /* 0x0005881201007387 */ /* 0x0003e60000100a00 */
[----:B0-----:R-:W3:Y:S01]  /*94160*/  LDL.LU.64 R16, [R1+0x4c60] ;  /* 0x004c600001107983 */ /* 0x001ee20000300a00 */
[----:B-1----:R-:W-:Y:S02]  /*94170*/  MOV R19, R20 ;  /* 0x0000001400137202 */ /* 0x002fe40000000f00 */
[----:B------:R-:W-:Y:S02]  /*94180*/  MOV R18, R21 ;  /* 0x0000001500127202 */ /* 0x000fe40000000f00 */
[----:B------:R-:W0:Y:S04]  /*94190*/  LDSM.16.M88.4 R20, [R2+0x6c000] ;  /* 0x06c000000214783b */ /* 0x000e280000000200 */
[----:B0-----:R-:W-:Y:S01]  /*941a0*/  STL.64 [R1+0x4bc0], R22 ;  /* 0x004bc01601007387 */ /* 0x001fe20000100a00 */
[----:B------:R0:W-:Y:S02]  /*941b0*/  STL.64 [R1+0x4bb8], R20 ;  /* 0x004bb81401007387 */ /* 0x0001e40000100a00 */
[----:B0-----:R-:W-:Y:S01]  /*941c0*/  IMAD.MOV.U32 R20, RZ, RZ, R3 ;  /* 0x000000ffff147224 */ /* 0x001fe200078e0003 */
[----:B------:R-:W-:Y:S01]  /*941d0*/  MOV R21, R29 ;  /* 0x0000001d00157202 */ /* 0x000fe20000000f00 */
[----:B------:R-:W4:Y:S01]  /*941e0*/  LDL.LU R3, [R1+0x4c5c] ;  /* 0x004c5c0001037983 */ /* 0x000f220000300800 */
[----:B------:R-:W3:Y:S05]  /*941f0*/  LDL.LU R29, [R1+0x4c58] ;  /* 0x004c5800011d7983 */ /* 0x000eea0000300800 */
        /* <DEDUP_REMOVED lines=12> */
[----:B0-----:R-:W2:Y:S04]  /*942c0*/  LDL.64 R20, [R1+0x10] ;  /* 0x0000100001147983 */ /* 0x001ea80000100a00 */
[----:B--2---:R0:W-:Y:S02]  /*942d0*/  STL.64 [R1+0x4bd8], R20 ;  /* 0x004bd81401007387 */ /* 0x0041e40000100a00 */
[----:B0-----:R-:W-:-:S02]  /*942e0*/  MOV R20, R19 ;  /* 0x0000001300147202 */ /* 0x001fc40000000f00 */
[----:B------:R-:W-:-:S05]  /*942f0*/  MOV R21, R18 ;  /* 0x0000001200157202 */ /* 0x000fca0000000f00 */
[----:B------:R3:W-:Y:S02]  /*94300*/  STL.64 [R1+0x4bf0], R20 ;  /* 0x004bf01401007387 */ /* 0x0007e40000100a00 */
[----:B---3--:R-:W-:Y:S01]  /*94310*/  IMAD.MOV.U32 R20, RZ, RZ, R17 ;  /* 0x000000ffff147224 */ /* 0x008fe200078e0011 */
[----:B------:R-:W-:Y:S02]  /*94320*/  MOV R21, R16 ;  /* 0x0000001000157202 */ /* 0x000fe40000000f00 */
[----:B------:R-:W0:Y:S05]  /*94330*/  LDSM.16.M88.4 R16, [R2+0x6d000] ;  /* 0x06d000000210783b */ /* 0x000e2a0000000200 */
[----:B------:R-:W-:Y:S01]  /*94340*/  HMMA.16816.F32.BF16 R20, R4, R20, R8 ;  /* 0x000000140414723c */ /* 0x000fe20000041808 */
[----:B0-----:R-:W-:Y:S01]  /*94350*/  STL.64 [R1+0x4b20], R18 ;  /* 0x004b201201007387 */ /* 0x001fe20000100a00 */
[----:B------:R0:W-:Y:S03]  /*94360*/  STL.64 [R1+0x4b18], R16 ;  /* 0x004b181001007387 */ /* 0x0001e60000100a00 */
[----:B0-----:R-:W2:Y:S01]  /*94370*/  LDL.LU R16, [R1+0xa00] ;  /* 0x000a000001107983 */ /* 0x001ea20000300800 */
[----:B------:R-:W2:Y:S02]  /*94380*/  LDL.LU R17, [R1+0xa04] ;  /* 0x000a040001117983 */ /* 0x000ea40000300800 */
[----:B------:R-:W2:Y:S02]  /*94390*/  LDL.LU R18, [R1+0xa08] ;  /* 0x000a080001127983 */ /* 0x000ea40000300800 */
[----:B------:R-:W2:Y:S01]  /*943a0*/  LDL.LU R19, [R1+0xa0c] ;  /* 0x000a0c0001137983 */ /* 0x000ea20000300800 */
[----:B------:R-:W3:Y:S01]  /*943b0*/  LDL.LU.64 R10, [R1+0x4c40] ;  /* 0x004c4000010a7983 */ /* 0x000ee20000300a00 */
[----:B------:R-:W2:Y:S11]  /*943c0*/  LDL.LU.64 R8, [R1+0x4c38] ;  /* 0x004c380001087983 */ /* 0x000eb60000300a00 */
[----:B------:R0:W-:Y:S02]  /*943d0*/  STL.64 [R1+0x5b0], R20 ;  /* 0x0005b01401007387 */ /* 0x0001e40000100a00 */
[----:B------:R-:W-:Y:S01]  /*943e0*/  STL.64 [R1+0x5b8], R22 ;  /* 0x0005b81601007387 */ /* 0x000fe20000100a00 */
[----:B0-----:R-:W2:Y:S04]  /*943f0*/  LDL.LU.64 R20, [R1+0x40] ;  /* 0x0000400001147983 */ /* 0x001ea80000300a00 */
[----:B--2---:R0:W-:Y:S02]  /*94400*/  STL.64 [R1+0x4bf8], R20 ;  /* 0x004bf81401007387 */ /* 0x0041e40000100a00 */
[----:B0-----:R-:W-:-:S02]  /*94410*/  MOV R20, R15 ;  /* 0x0000000f00147202 */ /* 0x001fc40000000f00 */
[----:B------:R-:W-:-:S05]  /*94420*/  MOV R21, R14 ;  /* 0x0000000e00157202 */ /* 0x000fca0000000f00 */
[----:B------:R0:W-:Y:S04]  /*94430*/  STL.64 [R1+0x4c10], R20 ;  /* 0x004c101401007387 */ /* 0x0001e80000100a00 */
[----:B0-----:R-:W2:Y:S01]  /*94440*/  LDL.LU R20, [R1+0xb90] ;  /* 0x000b900001147983 */ /* 0x001ea20000300800 */
[----:B------:R-:W2:Y:S02]  /*94450*/  LDL.LU R21, [R1+0xb94] ;  /* 0x000b940001157983 */ /* 0x000ea40000300800 */
[----:B------:R-:W2:Y:S02]  /*94460*/  LDL.LU R22, [R1+0xb98] ;  /* 0x000b980001167983 */ /* 0x000ea40000300800 */
[----:B------:R-:W2:Y:S01]  /*94470*/  LDL.LU R23, [R1+0xb9c] ;  /* 0x000b9c0001177983 */ /* 0x000ea20000300800 */
[----:B------:R-:W-:Y:S01]  /*94480*/  HMMA.16816.F32.BF16 R4, R4, R8, R16 ;  /* 0x000000080404723c */ /* 0x000fe20000041810 */
[----:B--2---:R-:W-:Y:S01]  /*94490*/  STL.64 [R1+0x4c20], R22 ;  /* 0x004c201601007387 */ /* 0x004fe20000100a00 */
[----:B------:R0:W-:Y:S02]  /*944a0*/  STL.64 [R1+0x4c18], R20 ;  /* 0x004c181401007387 */ /* 0x0001e40000100a00 */
[----:B0-----:R-:W-:Y:S01]  /*944b0*/  IMAD.MOV.U32 R20, RZ, RZ, R13 ;  /* 0x000000ffff147224 */ /* 0x001fe200078e000d */
[----:B------:R-:W-:-:S02]  /*944c0*/  MOV R21, R12 ;  /* 0x0000000c00157202 */ /* 0x000fc40000000f00 */
[----:B------:R-:W0:Y:S04]  /*944d0*/  LDSM.16.M88.4 R12, [R2+0x6e000] ;  /* 0x06e00000020c783b */ /* 0x000e280000000200 */
[----:B0-----:R-:W-:Y:S01]  /*944e0*/  STL.64 [R1+0x4aa8], R14 ;  /* 0x004aa80e01007387 */ /* 0x001fe20000100a00 */
[----:B------:R0:W-:Y:S02]  /*944f0*/  STL.64 [R1+0x4aa0], R12 ;  /* 0x004aa00c01007387 */ /* 0x0001e40000100a00 */
[----:B0-----:R-:W-:Y:S02]  /*94500*/  MOV R12, R0 ;  /* 0x00000000000c7202 */ /* 0x001fe40000000f00 */
[----:B------:R-:W-:Y:S01]  /*94510*/  MOV R13, R28 ;  /* 0x0000001c000d7202 */ /* 0x000fe20000000f00 */
[----:B------:R-:W2:Y:S04]  /*94520*/  LDL.LU R0, [R1+0x4c30] ;  /* 0x004c300001007983 */ /* 0x000ea80000300800 */
[----:B------:R0:W-:Y:S04]  /*94530*/  STL.64 [R1+0x4c28], R12 ;  /* 0x004c280c01007387 */ /* 0x0001e80000100a00 */
[----:B0-----:R-:W2:Y:S01]  /*94540*/  LDL.LU R12, [R1+0xba0] ;  /* 0x000ba000010c7983 */ /* 0x001ea20000300800 */
[----:B------:R-:W2:Y:S02]  /*94550*/  LDL.LU R13, [R1+0xba4] ;  /* 0x000ba400010d7983 */ /* 0x000ea40000300800 */
[----:B------:R-:W2:Y:S02]  /*94560*/  LDL.LU R14, [R1+0xba8] ;  /* 0x000ba800010e7983 */ /* 0x000ea40000300800 */
[----:B------:R-:W2:Y:S01]  /*94570*/  LDL.LU R15, [R1+0xbac] ;  /* 0x000bac00010f7983 */ /* 0x000ea20000300800 */
[----:B---3--:R-:W-:Y:S01]  /*94580*/  STL.64 [R1+0x4be8], R10 ;  /* 0x004be80a01007387 */ /* 0x008fe20000100a00 */
[----:B------:R0:W-:Y:S02]  /*94590*/  STL.64 [R1+0x4be0], R8 ;  /* 0x004be00801007387 */ /* 0x0001e40000100a00 */
[----:B------:R-:W-:Y:S02]  /*945a0*/  STL.64 [R1+0x5a0], R4 ;  /* 0x0005a00401007387 */ /* 0x000fe40000100a00 */
[----:B------:R-:W-:Y:S02]  /*945b0*/  STL.64 [R1+0x5a8], R6 ;  /* 0x0005a80601007387 */ /* 0x000fe40000100a00 */
[----:B------:R-:W1:Y:S04]  /*945c0*/  LDSM.16.M88.4 R4, [R2+0x6f000] ;  /* 0x06f000000204783b */ /* 0x000e680000000200 */
        /* <DEDUP_REMOVED lines=14> */
[C---:B------:R-:W-:Y:S01]  /*946b0*/  HMMA.16816.F32.BF16 R20, R24.reuse, R20, R12 ;  /* 0x000000141814723c */ /* 0x040fe2000004180c */
[----:B--2---:R-:W-:Y:S01]  /*946c0*/  STL.64 [R1+0x4b30], R18 ;  /* 0x004b301201007387 */ /* 0x004fe20000100a00 */
[----:B---3--:R0:W-:Y:S03]  /*946d0*/  STL.64 [R1+0x4b28], R16 ;  /* 0x004b281001007387 */ /* 0x0081e60000100a00 */
[----:B0-----:R-:W2:Y:S01]  /*946e0*/  LDL.64 R16, [R1] ;  /* 0x0000000001107983 */ /* 0x001ea20000100a00 */
[----:B-1----:R-:W-:Y:S02]  /*946f0*/  STL.64 [R1+0x4a30], R6 ;  /* 0x004a300601007387 */ /* 0x002fe40000100a00 */
[----:B------:R0:W-:Y:S02]  /*94700*/  STL.64 [R1+0x4a28], R4 ;  /* 0x004a280401007387 */ /* 0x0001e40000100a00 */
[----:B0-----:R-:W3:Y:S01]  /*94710*/  LDL.LU R4, [R1+0xb50] ;  /* 0x000b500001047983 */ /* 0x001ee20000300800 */
[----:B------:R-:W3:Y:S02]  /*94720*/  LDL.LU R5, [R1+0xb54] ;  /* 0x000b540001057983 */ /* 0x000ee40000300800 */
[----:B------:R-:W3:Y:S02]  /*94730*/  LDL.LU R6, [R1+0xb58] ;  /* 0x000b580001067983 */ /* 0x000ee40000300800 */
[----:B------:R-:W3:Y:S01]  /*94740*/  LDL.LU R7, [R1+0xb5c] ;  /* 0x000b5c0001077983 */ /* 0x000ee20000300800 */
[----:B------:R-:W2:Y:S07]  /*94750*/  LDL.LU.64 R12, [R1+0x4c28] ;  /* 0x004c2800010c7983 */ /* 0x000eae0000300a00 */
[----:B------:R-:W-:Y:S02]  /*94760*/  STL.64 [R1+0x5c0], R20 ;  /* 0x0005c01401007387 */ /* 0x000fe40000100a00 */
[----:B------:R0:W-:Y:S02]  /*94770*/  STL.64 [R1+0x5c8], R22 ;  /* 0x0005c81601007387 */ /* 0x0001e40000100a00 */
[----:B0-----:R-:W2:Y:S01]  /*94780*/  LDL.LU.64 R22, [R1+0x4c20] ;  /* 0x004c200001167983 */ /* 0x001ea20000300a00 */
[----:B------:R-:W2:Y:S02]  /*94790*/  LDL.LU.64 R20, [R1+0x4c18] ;  /* 0x004c180001147983 */ /* 0x000ea40000300a00 */
[C---:B--2---:R-:W-:Y:S11]  /*947a0*/  HMMA.16816.F32.BF16 R20, R24.reuse, R12, R20 ;  /* 0x0000000c1814723c */ /* 0x044ff60000041814 */
[----:B------:R-:W-:Y:S11]  /*947b0*/  @!UPT UIADD3 URZ, URZ, URZ, URZ ;  /* 0x0000003f3f3ff290 */ /* 0x000ff6000fffe03f */
[----:B------:R-:W-:Y:S01]  /*947c0*/  @!UPT UIADD3 URZ, URZ, URZ, URZ ;  /* 0x0000003f3f3ff290 */ /* 0x000fe2000fffe03f */
[----:B------:R0:W-:Y:S01]  /*947d0*/  STL.64 [R1+0x5d0], R20 ;  /* 0x0005d01401007387 */ /* 0x0001e20000100a00 */
[----:B------:R-:W-:Y:S03]  /*947e0*/  STL.64 [R1+0x5d8], R22 ;  /* 0x0005d81601007387 */ /* 0x000fe60000100a00 */
[----:B0-----:R-:W2:Y:S01]  /*947f0*/  LDL.LU.64 R20, [R1+0x4c10] ;  /* 0x004c100001147983 */ /* 0x001ea20000300a00 */
[----:B------:R0:W-:Y:S03]  /*94800*/  STL.64 [R1+0x4ba0], R12 ;  /* 0x004ba00c01007387 */ /* 0x0001e60000100a00 */
        /* <DEDUP_REMOVED lines=9> */
[----:B------:R-:W-:Y:S03]  /*948a0*/  STL.64 [R1+0x5e8], R22 ;  /* 0x0005e81601007387 */ /* 0x000fe60000100a00 */
[----:B0-----:R-:W3:Y:S02]  /*948b0*/  LDL.LU.64 R20, [R1+0x4bf8] ;  /* 0x004bf80001147983 */ /* 0x001ee40000300a00 */
[C---:B---3--:R-:W-:Y:S01]  /*948c0*/  HMMA.16816.F32.BF16 R12, R24.reuse, R20, R12 ;  /* 0x00000014180c723c */ /* 0x048fe2000004180c */
[----:B------:R-:W-:Y:S11]  /*948d0*/  MOV R2, R21 ;  /* 0x0000001500027202 */ /* 0x000ff60000000f00 */
[----:B------:R-:W-:Y:S11]  /*948e0*/  @!UPT UIADD3 URZ, URZ, URZ, URZ ;  /* 0x0000003f3f3ff290 */ /* 0x000ff6000fffe03f */
[----:B------:R-:W-:Y:S01]  /*948f0*/  STL.64 [R1+0x5f0], R12 ;  /* 0x0005f00c01007387 */ /* 0x000fe20000100a00 */
[----:B------:R0:W-:Y:S02]  /*94900*/  STL.64 [R1+0x5f8], R14 ;  /* 0x0005f80e01007387 */ /* 0x0001e40000100a00 */
[----:B0-----:R-:W-:Y:S02]  /*94910*/  IMAD.MOV.U32 R14, RZ, RZ, R20 ;  /* 0x000000ffff0e7224 */ /* 0x001fe400078e0014 */
[----:B------:R-:W2:Y:S02]  /*94920*/  LDL.LU.64 R20, [R1+0x4bf0] ;  /* 0x004bf00001147983 */ /* 0x000ea40000300a00 */
[C---:B--2---:R-:W-:Y:S02]  /*94930*/  HMMA.16816.F32.BF16 R20, R24.reuse, R20, R8 ;  /* 0x000000141814723c */ /* 0x044fe40000041808 */
[----:B------:R-:W2:Y:S01]  /*94940*/  LDL.LU.64 R10, [R1+0x4be8] ;  /* 0x004be800010a7983 */ /* 0x000ea20000300a00 */
[----:B------:R-:W3:Y:S11]  /*94950*/  LDL.LU.64 R8, [R1+0x4be0] ;  /* 0x004be00001087983 */ /* 0x000ef60000300a00 */
[----:B------:R-:W-:Y:S09]  /*94960*/  @!UPT UIADD3 URZ, URZ, URZ, URZ ;  /* 0x0000003f3f3ff290 */ /* 0x000ff2000fffe03f */
[----:B------:R0:W-:Y:S01]  /*94970*/  STL.64 [R1+0x610], R20 ;  /* 0x0006101401007387 */ /* 0x0001e20000100a00 */
[----:B------:R1:W-:Y:S03]  /*94980*/  STL.64 [R1+0x618], R22 ;  /* 0x0006181601007387 */ /* 0x0003e60000100a00 */
[----:B0-----:R-:W2:Y:S02]  /*94990*/  LDL.LU.64 R20, [R1+0x4bd8] ;  /* 0x004bd80001147983 */ /* 0x001ea40000300a00 */
[C---:B--2---:R-:W-:Y:S11]  /*949a0*/  HMMA.16816.F32.BF16 R4, R24.reuse, R20, R4 ;  /* 0x000000141804723c */ /* 0x044ff60000041804 */
[----:B------:R-:W-:Y:S11]  /*949b0*/  @!UPT UIADD3 URZ, URZ, URZ, URZ ;  /* 0x0000003f3f3ff290 */ /* 0x000ff6000fffe03f */
[----:B------:R-:W-:Y:S01]  /*949c0*/  @!UPT UIADD3 URZ, URZ, URZ, URZ ;  /* 0x0000003f3f3ff290 */ /* 0x000fe2000fffe03f */
[----:B------:R0:W-:Y:S01]  /*949d0*/  STL.64 [R1+0x620], R4 ;  /* 0x0006200401007387 */ /* 0x0001e20000100a00 */
[----:B------:R-:W-:Y:S02]  /*949e0*/  STL.64 [R1+0x628], R6 ;  /* 0x0006280601007387 */ /* 0x000fe40000100a00 */
[----:B-1----:R-:W2:Y:S01]  /*949f0*/  LDL.LU.64 R22, [R1+0x4bd0] ;  /* 0x004bd00001167983 */ /* 0x002ea20000300a00 */
[----:B0-----:R-:W-:Y:S02]  /*94a00*/  MOV R5, R20 ;  /* 0x0000001400057202 */ /* 0x001fe40000000f00 */
[----:B------:R-:W-:Y:S02]  /*94a10*/  MOV R4, R21 ;  /* 0x0000001500047202 */ /* 0x000fe40000000f00 */
[----:B------:R-:W2:Y:S02]  /*94a20*/  LDL.LU.64 R20, [R1+0x4bc8] ;  /* 0x004bc80001147983 */ /* 0x000ea40000300a00 */
[C---:B--2---:R-:W-:Y:S11]  /*94a30*/  HMMA.16816.F32.BF16 R20, R24.reuse, R16, R20 ;  /* 0x000000101814723c */ /* 0x044ff60000041814 */
        /* <DEDUP_REMOVED lines=8> */
[----:B------:R0:W-:Y:S02]  /*94ac0*/  STL.64 [R1+0x4b48], R16 ;  /* 0x004b481001007387 */ /* 0x0001e40000100a00 */
[----:B0-----:R-:W-:Y:S01]  /*94ad0*/  MOV R17, R4 ;  /* 0x0000000400117202 */ /* 0x001fe20000000f00 */
[----:B------:R-:W-:Y:S01]  /*94ae0*/  IMAD.MOV.U32 R16, RZ, RZ, R5 ;  /* 0x000000ffff107224 */ /* 0x000fe200078e0005 */
        /* <DEDUP_REMOVED lines=16> */
[----:B------:R-:W2:Y:S01]  /*94bf0*/  LDL.64 R12, [R1+0x80] ;  /* 0x00008000010c7983 */ /* 0x000ea20000100a00 */
[----:B------:R0:W-:Y:S03]  /*94c00*/  STL.64 [R1+0x4b60], R16 ;  /* 0x004b601001007387 */ /* 0x0001e60000100a00 */
[----:B0-----:R-:W2:Y:S01]  /*94c10*/  LDL.LU.64 R16, [R1+0x20] ;  /* 0x0000200001107983 */ /* 0x001ea20000300a00 */
[----:B---3--:R-:W-:Y:S03]  /*94c20*/  HMMA.16816.F32.BF16 R24, R24, R8, R20 ;  /* 0x000000081818723c */ /* 0x008fe60000041814 */
[----:B--2---:R0:W-:Y:S04]  /*94c30*/  STL.64 [R1+0x4b78], R16 ;  /* 0x004b781001007387 */ /* 0x0041e80000100a00 */
[----:B0-----:R-:W2:Y:S01]  /*94c40*/  LDL.LU R16, [R1+0x9b0] ;  /* 0x0009b00001107983 */ /* 0x001ea20000300800 */
[----:B------:R-:W2:Y:S02]  /*94c50*/  LDL.LU R17, [R1+0x9b4] ;  /* 0x0009b40001117983 */ /* 0x000ea40000300800 */
[----:B------:R-:W3:Y:S02]  /*94c60*/  LDL.LU R18, [R1+0x9b8] ;  /* 0x0009b80001127983 */ /* 0x000ee40000300800 */
[----:B------:R-:W3:Y:S02]  /*94c70*/  LDL.LU R19, [R1+0x9bc] ;  /* 0x0009bc0001137983 */ /* 0x000ee40000300800 */
[----:B---3--:R-:W-:Y:S01]  /*94c80*/  STL.64 [R1+0x4b88], R18 ;  /* 0x004b881201007387 */ /* 0x008fe20000100a00 */
[----:B--2---:R0:W-:Y:S03]  /*94c90*/  STL.64 [R1+0x4b80], R16 ;  /* 0x004b801001007387 */ /* 0x0041e60000100a00 */
[----:B0-----:R-:W2:Y:S01]  /*94ca0*/  LDL.64 R16, [R1+0x50] ;  /* 0x0000500001107983 */ /* 0x001ea20000100a00 */
[----:B------:R-:W3:Y:S02]  /*94cb0*/  LDL.LU.64 R22, [R1+0x4bc0] ;  /* 0x004bc00001167983 */ /* 0x000ee40000300a00 */
[----:B------:R-:W3:Y:S02]  /*94cc0*/  LDL.LU.64 R20, [R1+0x4bb8] ;  /* 0x004bb80001147983 */ /* 0x000ee40000300a00 */
[----:B------:R-:W-:Y:S01]  /*94cd0*/  STL.64 [R1+0x4b40], R10 ;  /* 0x004b400a01007387 */ /* 0x000fe20000100a00 */
[----:B------:R0:W-:Y:S01]  /*94ce0*/  STL.64 [R1+0x4b38], R8 ;  /* 0x004b380801007387 */ /* 0x0001e20000100a00 */
        /* <DEDUP_REMOVED lines=12> */
[C---:B---3--:R-:W-:Y:S01]  /*94db0*/  HMMA.16816.F32.BF16 R4, R20.reuse, R12, R4 ;  /* 0x0000000c1404723c */ /* 0x048fe20000041804 */
        /* <DEDUP_REMOVED lines=21> */
[----:B---3--:R-:W-:Y:S11]  /*94f10*/  HMMA.16816.F32.BF16 R4, R20, R16, R4 ;  /* 0x000000101404723c */ /* 0x008ff60000041804 */
[----:B------:R-:W-:Y:S11]  /*94f20*/  @!UPT UIADD3 URZ, URZ, URZ, URZ ;  /* 0x0000003f3f3ff290 */ /* 0x000ff6000fffe03f */
[----:B------:R-:W-:Y:S01]  /*94f30*/  @!UPT UIADD3 URZ, URZ, URZ, URZ ;  /* 0x0000003f3f3ff290 */ /* 0x000fe2000fffe03f */
[----:B------:R0:W-:Y:S01]  /*94f40*/  STL.64 [R1+0x670], R4 ;  /* 0x0006700401007387 */ /* 0x0001e20000100a00 */
[----:B------:R-:W-:Y:S02]  /*94f50*/  STL.64 [R1+0x678], R6 ;  /* 0x0006780601007387 */ /* 0x000fe40000100a00 */
[----:B------:R-:W3:Y:S01]  /*94f60*/  LDL.LU.64 R18, [R1+0x4b88] ;  /* 0x004b880001127983 */ /* 0x000ee20000300a00 */
[----:B0-----:R-:W-:Y:S02]  /*94f70*/  MOV R5, R16 ;  /* 0x0000001000057202 */ /* 0x001fe40000000f00 */
[----:B------:R-:W-:Y:S02]  /*94f80*/  MOV R4, R17 ;  /* 0x0000001100047202 */ /* 0x000fe40000000f00 */
[----:B------:R-:W3:Y:S01]  /*94f90*/  LDL.LU.64 R16, [R1+0x4b80] ;  /* 0x004b800001107983 */ /* 0x000ee20000300a00 */
[----:B------:R-:W-:-:S07]  /*94fa0*/  MOV R24, R14 ;  /* 0x0000000e00187202 */ /* 0x000fce0000000f00 */
[C---:B---3--:R-:W-:Y:S11]  /*94fb0*/  HMMA.16816.F32.BF16 R16, R20.reuse, R24, R16 ;  /* 0x000000181410723c */ /* 0x048ff60000041810 */
        /* <DEDUP_REMOVED lines=20> */
[----:B------:R-:W2:Y:S01]  /*95100*/  LDL.LU.64 R10, [R1+0x4b58] ;  /* 0x004b5800010a7983 */ /* 0x000ea20000300a00 */
[----:B------:R-:W2:Y:S11]  /*95110*/  LDL.LU.64 R8, [R1+0x4b50] ;  /* 0x004b500001087983 */ /* 0x000eb60000300a00 */
[----:B------:R-:W-:Y:S10]  /*95120*/  @!UPT UIADD3 URZ, URZ, URZ, URZ ;  /* 0x0000003f3f3ff290 */ /* 0x000ff4000fffe03f */
[----:B------:R0:W-:Y:S01]  /*95130*/  STL.64 [R1+0x6a0], R16 ;  /* 0x0006a01001007387 */ /* 0x0001e20000100a00 */
[----:B------:R-:W-:Y:S03]  /*95140*/  STL.64 [R1+0x6a8], R18 ;  /* 0x0006a81201007387 */ /* 0x000fe60000100a00 */
[----:B0-----:R-:W2:Y:S02]  /*95150*/  LDL.LU.64 R16, [R1+0x4b48] ;  /* 0x004b480001107983 */ /* 0x001ea40000300a00 */
[C---:B--2---:R-:W-:Y:S01]  /*95160*/  HMMA.16816.F32.BF16 R8, R20.reuse, R16, R8 ;  /* 0x000000101408723c */ /* 0x044fe20000041808 */
[----:B------:R-:W-:Y:S02]  /*95170*/  MOV R7, R16 ;  /* 0x0000001000077202 */ /* 0x000fe40000000f00 */
[----:B------:R-:W-:Y:S11]  /*95180*/  MOV R6, R17 ;  /* 0x0000001100067202 */ /* 0x000ff60000000f00 */
[----:B------:R-:W-:Y:S09]  /*95190*/  @!UPT UIADD3 URZ, URZ, URZ, URZ ;  /* 0x0000003f3f3ff290 */ /* 0x000ff2000fffe03f */
[----:B------:R-:W-:Y:S01]  /*951a0*/  STL.64 [R1+0x6c0], R8 ;  /* 0x0006c00801007387 */ /* 0x000fe20000100a00 */
[----:B------:R0:W-:Y:S03]  /*951b0*/  STL.64 [R1+0x6c8], R10 ;  /* 0x0006c80a01007387 */ /* 0x0001e60000100a00 */
[----:B0-----:R-:W2:Y:S01]  /*951c0*/  LDL.LU.64 R10, [R1+0x4b40] ;  /* 0x004b4000010a7983 */ /* 0x001ea20000300a00 */
[----:B------:R-:W2:Y:S02]  /*951d0*/  LDL.LU.64 R8, [R1+0x4b38] ;  /* 0x004b380001087983 */ /* 0x000ea40000300a00 */
[----:B------:R-:W2:Y:S02]  /*951e0*/  LDL.LU.64 R18, [R1+0x4b30] ;  /* 0x004b300001127983 */ /* 0x000ea40000300a00 */
[----:B------:R-:W2:Y:S02]  /*951f0*/  LDL.LU.64 R16, [R1+0x4b28] ;  /* 0x004b280001107983 */ /* 0x000ea40000300a00 */
[----:B--2---:R-:W-:Y:S01]  /*95200*/  HMMA.16816.F32.BF16 R20, R20, R8, R16 ;  /* 0x000000081414723c */ /* 0x004fe20000041810 */
[----:B------:R-:W2:Y:S01]  /*95210*/  LDL.LU.64 R18, [R1+0x4b20] ;  /* 0x004b200001127983 */ /* 0x000ea20000300a00 */
[----:B------:R-:W2:Y:S02]  /*95220*/  LDL.LU.64 R16, [R1+0x4b18] ;  /* 0x004b180001107983 */ /* 0x000ea40000300a00 */
[----:B------:R-:W-:Y:S02]  /*95230*/  STL.64 [R1+0x4ab8], R10 ;  /* 0x004ab80a01007387 */ /* 0x000fe40000100a00 */
[----:B------:R0:W-:Y:S02]  /*95240*/  STL.64 [R1+0x4ab0], R8 ;  /* 0x004ab00801007387 */ /* 0x0001e40000100a00 */
[----:B0-----:R-:W-:Y:S01]  /*95250*/  IMAD.MOV.U32 R8, RZ, RZ, R2 ;  /* 0x000000ffff087224 */ /* 0x001fe200078e0002 */
[----:B------:R-:W-:Y:S11]  /*95260*/  MOV R9, R28 ;  /* 0x0000001c00097202 */ /* 0x000ff60000000f00 */
[----:B------:R-:W-:Y:S03]  /*95270*/  @!UPT UIADD3 URZ, URZ, URZ, URZ ;  /* 0x0000003f3f3ff290 */ /* 0x000fe6000fffe03f */
[----:B------:R0:W-:Y:S01]  /*95280*/  STL.64 [R1+0x6b0], R20 ;  /* 0x0006b01401007387 */ /* 0x0001e20000100a00 */
[----:B------:R-:W-:Y:S02]  /*95290*/  STL.64 [R1+0x6b8], R22 ;  /* 0x0006b81601007387 */ /* 0x000fe40000100a00 */
[----:B------:R-:W2:Y:S02]  /*952a0*/  LDL.LU R2, [R1+0x4b14] ;  /* 0x004b140001027983 */ /* 0x000ea40000300800 */
[----:B------:R-:W2:Y:S01]  /*952b0*/  LDL.LU R28, [R1+0x4b10] ;  /* 0x004b1000011c7983 */ /* 0x000ea20000300800 */
[----:B0-----:R-:W-:Y:S02]  /*952c0*/  MOV R20, R15 ;  /* 0x0000000f00147202 */ /* 0x001fe40000000f00 */
[----:B------:R-:W-:-:S05]  /*952d0*/  MOV R21, R14 ;  /* 0x0000000e00157202 */ /* 0x000fca0000000f00 */
[----:B------:R0:W-:Y:S04]  /*952e0*/  STL.64 [R1+0x4af0], R20 ;  /* 0x004af01401007387 */ /* 0x0001e80000100a00 */
[----:B0-----:R-:W2:Y:S01]  /*952f0*/  LDL.LU R20, [R1+0x8d0] ;  /* 0x0008d00001147983 */ /* 0x001ea20000300800 */
[----:B------:R-:W2:Y:S02]  /*95300*/  LDL.LU R21, [R1+0x8d4] ;  /* 0x0008d40001157983 */ /* 0x000ea40000300800 */
[----:B------:R-:W2:Y:S02]  /*95310*/  LDL.LU R22, [R1+0x8d8] ;  /* 0x0008d80001167983 */ /* 0x000ea40000300800 */
[----:B------:R-:W2:Y:S02]  /*95320*/  LDL.LU R23, [R1+0x8dc] ;  /* 0x0008dc0001177983 */ /* 0x000ea40000300800 */
[C---:B--2---:R-:W-:Y:S08]  /*95330*/  HMMA.16816.F32.BF16 R20, R16.reuse, R8, R20 ;  /* 0x000000081014723c */ /* 0x044ff00000041814 */
[----:B---3--:R-:W-:Y:S01]  /*95340*/  HMMA.16816.F32.BF16 R8, R16, R12, R24 ;  /* 0x0000000c1008723c */ /* 0x008fe20000041818 */
[----:B------:R-:W2:Y:S11]  /*95350*/  LDL.LU R12, [R1+0x7b0] ;  /* 0x0007b000010c7983 */ /* 0x000eb60000300800 */
[----:B------:R-:W-:Y:S03]  /*95360*/  @!UPT UIADD3 URZ, URZ, URZ, URZ ;  /* 0x0000003f3f3ff290 */ /* 0x000fe6000fffe03f */
[----:B------:R-:W-:Y:S01]  /*95370*/  STL.64 [R1+0x6d0], R20 ;  /* 0x0006d01401007387 */ /* 0x000fe20000100a00 */
[----:B------:R-:W-:Y:S07]  /*95380*/  STL.64 [R1+0x6d8], R22 ;  /* 0x0006d81601007387 */ /* 0x000fee0000100a00 */
[----:B------:R0:W-:Y:S02]  /*95390*/  STL.64 [R1+0x6e0], R8 ;  /* 0x0006e00801007387 */ /* 0x0001e40000100a00 */
[----:B------:R-:W-:Y:S01]  /*953a0*/  STL.64 [R1+0x6e8], R10 ;  /* 0x0006e80a01007387 */ /* 0x000fe20000100a00 */
[----:B------:R-:W2:Y:S01]  /*953b0*/  LDL.LU R13, [R1+0x7b4] ;  /* 0x0007b400010d7983 */ /* 0x000ea20000300800 */
[----:B------:R-:W3:Y:S02]  /*953c0*/  LDL.LU R14, [R1+0x7b8] ;  /* 0x0007b800010e7983 */ /* 0x000ee40000300800 */
[----:B------:R-:W3:Y:S02]  /*953d0*/  LDL.LU R15, [R1+0x7bc] ;  /* 0x0007bc00010f7983 */ /* 0x000ee40000300800 */
[----:B0-----:R-:W-:Y:S01]  /*953e0*/  IMAD.MOV.U32 R8, RZ, RZ, R7 ;  /* 0x000000ffff087224 */ /* 0x001fe200078e0007 */
[----:B------:R-:W-:Y:S01]  /*953f0*/  MOV R9, R6 ;  /* 0x0000000600097202 */ /* 0x000fe20000000f00 */
[----:B---3--:R-:W-:Y:S01]  /*95400*/  STL.64 [R1+0x4ac8], R14 ;  /* 0x004ac80e01007387 */ /* 0x008fe20000100a00 */
[----:B--2---:R-:W-:Y:S03]  /*95410*/  STL.64 [R1+0x4ac0], R12 ;  /* 0x004ac00c01007387 */ /* 0x004fe60000100a00 */
[----:B------:R0:W-:Y:S02]  /*95420*/  STL.64 [R1+0x4ad0], R8 ;  /* 0x004ad00801007387 */ /* 0x0001e40000100a00 */
[----:B0-----:R-:W2:Y:S04]  /*95430*/  LDL.LU.64 R8, [R1+0x10] ;  /* 0x0000100001087983 */ /* 0x001ea80000300a00 */
[----:B--2---:R-:W-:Y:S01]  /*95440*/  STL.64 [R1+0x4ae8], R8 ;  /* 0x004ae80801007387 */ /* 0x004fe20000100a00 */
[----:B------:R-:W2:Y:S02]  /*95450*/  LDL.LU R12, [R1+0x7c0] ;  /* 0x0007c000010c7983 */ /* 0x000ea40000300800 */
[----:B------:R-:W2:Y:S02]  /*95460*/  LDL.LU R13, [R1+0x7c4] ;  /* 0x0007c400010d7983 */ /* 0x000ea40000300800 */
[----:B------:R-:W3:Y:S01]  /*95470*/  LDL.LU R14, [R1+0x7c8] ;  /* 0x0007c800010e7983 */ /* 0x000ee20000300800 */
[----:B------:R-:W3:Y:S01]  /*95480*/  LDL.LU R15, [R1+0x7cc] ;  /* 0x0007cc00010f7983 */ /* 0x000ee20000300800 */
[----:B------:R-:W2:Y:S02]  /*95490*/  LDL.LU R20, [R1+0x8a0] ;  /* 0x0008a00001147983 */ /* 0x000ea40000300800 */
[----:B------:R-:W2:Y:S02]  /*954a0*/  LDL.LU R21, [R1+0x8a4] ;  /* 0x0008a40001157983 */ /* 0x000ea40000300800 */
[----:B------:R-:W2:Y:S01]  /*954b0*/  LDL.LU R22, [R1+0x8a8] ;  /* 0x0008a80001167983 */ /* 0x000ea20000300800 */
[----:B------:R-:W2:Y:S01]  /*954c0*/  LDL.LU R23, [R1+0x8ac] ;  /* 0x0008ac0001177983 */ /* 0x000ea20000300800 */
[----:B------:R-:W-:-:S02]  /*954d0*/  MOV R25, R4 ;  /* 0x0000000400197202 */ /* 0x000fc40000000f00 */
[----:B------:R-:W-:Y:S01]  /*954e0*/  MOV R24, R5 ;  /* 0x0000000500187202 */ /* 0x000fe20000000f00 */
        /* <DEDUP_REMOVED lines=16> */
[----:B------:R-:W2:Y:S01]  /*955f0*/  LDL.LU R4, [R1+0x830] ;  /* 0x0008300001047983 */ /* 0x000ea20000300800 */
[----:B------:R-:W2:Y:S02]  /*95600*/  LDL.LU R5, [R1+0x834] ;  /* 0x0008340001057983 */ /* 0x000ea40000300800 */
[----:B------:R-:W2:Y:S02]  /*95610*/  LDL.LU R6, [R1+0x838] ;  /* 0x0008380001067983 */ /* 0x000ea40000300800 */
[----:B------:R-:W2:Y:S02]  /*95620*/  LDL.LU R7, [R1+0x83c] ;  /* 0x00083c0001077983 */ /* 0x000ea40000300800 */
[----:B--2---:R-:W-:Y:S01]  /*95630*/  STL.64 [R1+0x4a78], R6 ;  /* 0x004a780601007387 */ /* 0x004fe20000100a00 */
[----:B------:R0:W-:Y:S03]  /*95640*/  STL.64 [R1+0x4a70], R4 ;  /* 0x004a700401007387 */ /* 0x0001e60000100a00 */
[----:B0-----:R-:W2:Y:S01]  /*95650*/  LDL.LU R4, [R1+0x810] ;  /* 0x0008100001047983 */ /* 0x001ea20000300800 */
[----:B------:R-:W-:-:S02]  /*95660*/  MOV R6, R2 ;  /* 0x0000000200067202 */ /* 0x000fc40000000f00 */
[----:B------:R-:W-:Y:S01]  /*95670*/  MOV R7, R0 ;  /* 0x0000000000077202 */ /* 0x000fe20000000f00 */
[----:B------:R-:W-:-:S04]  /*95680*/  IMAD.MOV.U32 R5, RZ, RZ, R28 ;  /* 0x000000ffff057224 */ /* 0x000fc800078e001c */
[----:B------:R-:W-:Y:S01]  /*95690*/  STL.64 [R1+0x4a88], R6 ;  /* 0x004a880601007387 */ /* 0x000fe20000100a00 */
[----:B------:R-:W-:Y:S03]  /*956a0*/  HMMA.16816.F32.BF16 R24, R16, R24, R20 ;  /* 0x000000181018723c */ /* 0x000fe60000041814 */
[----:B--2---:R0:W-:Y:S04]  /*956b0*/  STL.64 [R1+0x4a80], R4 ;  /* 0x004a800401007387 */ /* 0x0041e80000100a00 */
[----:B0-----:R-:W2:Y:S11]  /*956c0*/  LDL.LU.64 R4, [R1+0x70] ;  /* 0x0000700001047983 */ /* 0x001eb60000300a00 */
[----:B------:R-:W-:Y:S06]  /*956d0*/  @!UPT UIADD3 URZ, URZ, URZ, URZ ;  /* 0x0000003f3f3ff290 */ /* 0x000fec000fffe03f */
[----:B------:R-:W-:Y:S01]  /*956e0*/  MOV R28, R25 ;  /* 0x00000019001c7202 */ /* 0x000fe20000000f00 */
[----:B--2---:R0:W-:Y:S04]  /*956f0*/  STL.64 [R1+0x4a98], R4 ;  /* 0x004a980401007387 */ /* 0x0041e80000100a00 */
[----:B0-----:R-:W2:Y:S01]  /*95700*/  LDL.LU.64 R4, [R1+0x80] ;  /* 0x0000800001047983 */ /* 0x001ea20000300a00 */
[----:B------:R-:W2:Y:S02]  /*95710*/  LDL.LU.64 R22, [R1+0x4b08] ;  /* 0x004b080001167983 */ /* 0x000ea40000300a00 */
[----:B------:R-:W2:Y:S02]  /*95720*/  LDL.LU.64 R20, [R1+0x4b00] ;  /* 0x004b000001147983 */ /* 0x000ea40000300a00 */
[----:B------:R0:W-:Y:S02]  /*95730*/  STL [R1+0x730], R24 ;  /* 0x0007301801007387 */ /* 0x0001e40000100800 */
[----:B0-----:R-:W2:Y:S01]  /*95740*/  LDL.LU.64 R24, [R1+0x4af8] ;  /* 0x004af80001187983 */ /* 0x001ea20000300a00 */
[----:B------:R-:W-:Y:S01]  /*95750*/  MOV R0, R27 ;  /* 0x0000001b00007202 */ /* 0x000fe20000000f00 */
[----:B------:R-:W-:-:S04]  /*95760*/  IMAD.MOV.U32 R2, RZ, RZ, R26 ;  /* 0x000000ffff027224 */ /* 0x000fc800078e001a */
[----:B------:R-:W-:Y:S01]  /*95770*/  STL [R1+0x44e0], R0 ;  /* 0x0044e00001007387 */ /* 0x000fe20000100800 */
        /* <DEDUP_REMOVED lines=17> */
[----:B------:R-:W-:Y:S03]  /*95890*/  STL.64 [R1+0x758], R10 ;  /* 0x0007580a01007387 */ /* 0x000fe60000100a00 */
[----:B0-----:R-:W3:Y:S02]  /*958a0*/  LDL.LU.64 R8, [R1+0x4ae8] ;  /* 0x004ae80001087983 */ /* 0x001ee40000300a00 */
[C---:B---3--:R-:W-:Y:S01]  /*958b0*/  HMMA.16816.F32.BF16 R12, R16.reuse, R8, R12 ;  /* 0x00000008100c723c */ /* 0x048fe2000004180c */
        /* <DEDUP_REMOVED lines=12> */
[----:B------:R-:W-:Y:S01]  /*95980*/  STL.64 [R1+0x7c0], R8 ;  /* 0x0007c00801007387 */ /* 0x000fe20000100a00 */
[----:B------:R0:W-:Y:S03]  /*95990*/  STL.64 [R1+0x7c8], R10 ;  /* 0x0007c80a01007387 */ /* 0x0001e60000100a00 */
[----:B0-----:R-:W3:Y:S01]  /*959a0*/  LDL.LU.64 R10, [R1+0x4ab8] ;  /* 0x004ab800010a7983 */ /* 0x001ee20000300a00 */
[----:B------:R-:W2:Y:S02]  /*959b0*/  LDL.LU.64 R8, [R1+0x4ab0] ;  /* 0x004ab00001087983 */ /* 0x000ea40000300a00 */
[----:B--2---:R-:W-:Y:S01]  /*959c0*/  HMMA.16816.F32.BF16 R16, R16, R8, R12 ;  /* 0x000000081010723c */ /* 0x004fe2000004180c */
[----:B------:R-:W2:Y:S01]  /*959d0*/  LDL.LU.64 R14, [R1+0x4aa8] ;  /* 0x004aa800010e7983 */ /* 0x000ea20000300a00 */
[----:B------:R-:W2:Y:S02]  /*959e0*/  LDL.LU.64 R12, [R1+0x4aa0] ;  /* 0x004aa000010c7983 */ /* 0x000ea40000300a00 */
[----:B---3--:R-:W-:Y:S02]  /*959f0*/  STL.64 [R1+0x4a40], R10 ;  /* 0x004a400a01007387 */ /* 0x008fe40000100a00 */
[----:B------:R0:W-:Y:S11]  /*95a00*/  STL.64 [R1+0x4a38], R8 ;  /* 0x004a380801007387 */ /* 0x0001f60000100a00 */
[----:B------:R-:W-:Y:S06]  /*95a10*/  @!UPT UIADD3 URZ, URZ, URZ, URZ ;  /* 0x0000003f3f3ff290 */ /* 0x000fec000fffe03f */
[----:B------:R1:W-:Y:S01]  /*95a20*/  STL.64 [R1+0x7b0], R16 ;  /* 0x0007b01001007387 */ /* 0x0003e20000100a00 */
[----:B------:R-:W-:Y:S02]  /*95a30*/  STL.64 [R1+0x7b8], R18 ;  /* 0x0007b81201007387 */ /* 0x000fe40000100a00 */
[----:B0-----:R-:W2:Y:S02]  /*95a40*/  LDL.LU R8, [R1+0x7e0] ;  /* 0x0007e00001087983 */ /* 0x001ea40000300800 */
[----:B------:R-:W2:Y:S01]  /*95a50*/  LDL.LU R9, [R1+0x7e4] ;  /* 0x0007e40001097983 */ /* 0x000ea20000300800 */
[----:B------:R-:W2:Y:S01]  /*95a60*/  LDL.LU R10, [R1+0x7e8] ;  /* 0x0007e800010a7983 */ /* 0x000ea20000300800 */
[----:B------:R-:W2:Y:S02]  /*95a70*/  LDL.LU R11, [R1+0x7ec] ;  /* 0x0007ec00010b7983 */ /* 0x000ea40000300800 */
[----:B-1----:R-:W-:Y:S01]  /*95a80*/  IMAD.MOV.U32 R16, RZ, RZ, R2 ;  /* 0x000000ffff107224 */ /* 0x002fe200078e0002 */
[----:B------:R-:W-:-:S02]  /*95a90*/  MOV R17, R0 ;  /* 0x0000000000117202 */ /* 0x000fc40000000f00 */
[----:B------:R-:W-:-:S03]  /*95aa0*/  MOV R2, R5 ;  /* 0x0000000500027202 */ /* 0x000fc60000000f00 */
[----:B------:R0:W-:Y:S04]  /*95ab0*/  STL.64 [R1+0x4a68], R16 ;  /* 0x004a681001007387 */ /* 0x0001e80000100a00 */
[----:B0-----:R-:W3:Y:S01]  /*95ac0*/  LDL.LU.64 R16, [R1+0x50] ;  /* 0x0000500001107983 */ /* 0x001ee20000300a00 */
[C---:B--2---:R-:W-:Y:S11]  /*95ad0*/  HMMA.16816.F32.BF16 R8, R12.reuse, R4, R8 ;  /* 0x000000040c08723c */ /* 0x044ff60000041808 */
[----:B------:R-:W-:Y:S11]  /*95ae0*/  @!UPT UIADD3 URZ, URZ, URZ, URZ ;  /* 0x0000003f3f3ff290 */ /* 0x000ff6000fffe03f */
[----:B------:R-:W-:Y:S01]  /*95af0*/  @!UPT UIADD3 URZ, URZ, URZ, URZ ;  /* 0x0000003f3f3ff290 */ /* 0x000fe2000fffe03f */
[----:B------:R-:W-:Y:S01]  /*95b00*/  STL.64 [R1+0x7e0], R8 ;  /* 0x0007e00801007387 */ /* 0x000fe20000100a00 */
[----:B------:R0:W-:Y:S02]  /*95b10*/  STL.64 [R1+0x7e8], R10 ;  /* 0x0007e80a01007387 */ /* 0x0001e40000100a00 */
[----:B0-----:R-:W-:Y:S02]  /*95b20*/  MOV R10, R4 ;  /* 0x00000004000a7202 */ /* 0x001fe40000000f00 */
[----:B------:R-:W2:Y:S02]  /*95b30*/  LDL.LU.64 R4, [R1+0x4a98] ;  /* 0x004a980001047983 */ /* 0x000ea40000300a00 */
[C---:B--2---:R-:W-:Y:S01]  /*95b40*/  HMMA.16816.F32.BF16 R24, R12.reuse, R4, R24 ;  /* 0x000000040c18723c */ /* 0x044fe20000041818 */
[----:B------:R-:W-:Y:S01]  /*95b50*/  IMAD.MOV.U32 R22, RZ, RZ, R4 ;  /* 0x000000ffff167224 */ /* 0x000fe200078e0004 */
[----:B------:R-:W-:Y:S11]  /*95b60*/  MOV R11, R5 ;  /* 0x00000005000b7202 */ /* 0x000ff60000000f00 */
[----:B------:R-:W-:Y:S10]  /*95b70*/  @!UPT UIADD3 URZ, URZ, URZ, URZ ;  /* 0x0000003f3f3ff290 */ /* 0x000ff4000fffe03f */
[----:B------:R0:W-:Y:S01]  /*95b80*/  STL.64 [R1+0x7f0], R24 ;  /* 0x0007f01801007387 */ /* 0x0001e20000100a00 */
[----:B------:R-:W-:Y:S03]  /*95b90*/  STL.64 [R1+0x7f8], R26 ;  /* 0x0007f81a01007387 */ /* 0x000fe60000100a00 */
[----:B0-----:R-:W2:Y:S01]  /*95ba0*/  LDL.LU.64 R24, [R1+0x4a90] ;  /* 0x004a900001187983 */ /* 0x001ea20000300a00 */
[----:B------:R-:W3:Y:S02]  /*95bb0*/  LDL.LU.64 R6, [R1+0x4a88] ;  /* 0x004a880001067983 */ /* 0x000ee40000300a00 */
        /* <DEDUP_REMOVED lines=10> */
[----:B------:R-:W3:Y:S01]  /*95c60*/  LDL.LU R16, [R1+0x870] ;  /* 0x0008700001107983 */ /* 0x000ee20000300800 */
        /* <DEDUP_REMOVED lines=25> */
[----:B------:R-:W3:Y:S01]  /*95e00*/  LDL.LU.64 R8, [R1] ;  /* 0x0000000001087983 */ /* 0x000ee20000300a00 */
[----:B------:R0:W-:Y:S03]  /*95e10*/  STL.64 [R1+0x49e8], R24 ;  /* 0x0049e81801007387 */ /* 0x0001e60000100a00 */
[----:B0-----:R-:W2:Y:S01]  /*95e20*/  LDL.LU R24, [R1+0x7d0] ;  /* 0x0007d00001187983 */ /* 0x001ea20000300800 */
[----:B------:R-:W2:Y:S02]  /*95e30*/  LDL.LU R25, [R1+0x7d4] ;  /* 0x0007d40001197983 */ /* 0x000ea40000300800 */
[----:B------:R-:W2:Y:S02]  /*95e40*/  LDL.LU R26, [R1+0x7d8] ;  /* 0x0007d800011a7983 */ /* 0x000ea40000300800 */
[----:B------:R-:W2:Y:S02]  /*95e50*/  LDL.LU R27, [R1+0x7dc] ;  /* 0x0007dc00011b7983 */ /* 0x000ea40000300800 */
[----:B--2---:R-:W-:Y:S01]  /*95e60*/  STL.64 [R1+0x49f8], R26 ;  /* 0x0049f81a01007387 */ /* 0x004fe20000100a00 */
[----:B------:R0:W-:Y:S02]  /*95e70*/  STL.64 [R1+0x49f0], R24 ;  /* 0x0049f01801007387 */ /* 0x0001e40000100a00 */
[----:B0-----:R-:W-:Y:S01]  /*95e80*/  IMAD.MOV.U32 R24, RZ, RZ, R22 ;  /* 0x000000ffff187224 */ /* 0x001fe200078e0016 */
[----:B------:R-:W-:-:S05]  /*95e90*/  MOV R25, R11 ;  /* 0x0000000b00197202 */ /* 0x000fca0000000f00 */
[----:B------:R-:W-:Y:S01]  /*95ea0*/  STL.64 [R1+0x4a10], R24 ;  /* 0x004a101801007387 */ /* 0x000fe20000100a00 */
[----:B------:R0:W-:Y:S02]  /*95eb0*/  STL.64 [R1+0x890], R16 ;  /* 0x0008901001007387 */ /* 0x0001e40000100a00 */
[----:B------:R-:W-:Y:S01]  /*95ec0*/  STL.64 [R1+0x898], R18 ;  /* 0x0008981201007387 */ /* 0x000fe20000100a00 */
[----:B0-----:R-:W2:Y:S02]  /*95ed0*/  LDL.LU.64 R16, [R1+0x4a68] ;  /* 0x004a680001107983 */ /* 0x001ea40000300a00 */
[C---:B--2---:R-:W-:Y:S11]  /*95ee0*/  HMMA.16816.F32.BF16 R4, R12.reuse, R16, R4 ;  /* 0x000000100c04723c */ /* 0x044ff60000041804 */
[----:B------:R-:W-:Y:S11]  /*95ef0*/  @!UPT UIADD3 URZ, URZ, URZ, URZ ;  /* 0x0000003f3f3ff290 */ /* 0x000ff6000fffe03f */
[----:B------:R-:W-:Y:S01]  /*95f00*/  @!UPT UIADD3 URZ, URZ, URZ, URZ ;  /* 0x0000003f3f3ff290 */ /* 0x000fe2000fffe03f */
[----:B------:R-:W-:Y:S01]  /*95f10*/  STL.64 [R1+0xa20], R4 ;  /* 0x000a200401007387 */ /* 0x000fe20000100a00 */
[----:B------:R0:W-:Y:S03]  /*95f20*/  STL.64 [R1+0xa28], R6 ;  /* 0x000a280601007387 */ /* 0x0001e60000100a00 */
[----:B0-----:R-:W3:Y:S01]  /*95f30*/  LDL.LU.64 R6, [R1+0x4a60] ;  /* 0x004a600001067983 */ /* 0x001ee20000300a00 */
[----:B------:R-:W3:Y:S02]  /*95f40*/  LDL.LU.64 R4, [R1+0x4a58] ;  /* 0x004a580001047983 */ /* 0x000ee40000300a00 */
        /* <DEDUP_REMOVED lines=12> */
[----:B------:R-:W-:-:S02]  /*96010*/  MOV R24, R10 ;  /* 0x0000000a00187202 */ /* 0x000fc40000000f00 */
        /* <DEDUP_REMOVED lines=8> */
[----:B------:R-:W2:Y:S08]  /*960a0*/  LDL.LU R19, [R1+0x82c] ;  /* 0x00082c0001137983 */ /* 0x000eb00000300800 */
[----:B------:R-:W-:Y:S01]  /*960b0*/  STL.64 [R1+0xb80], R4 ;  /* 0x000b800401007387 */ /* 0x000fe20000100a00 */
[----:B------:R0:W-:Y:S03]  /*960c0*/  STL.64 [R1+0xb88], R6 ;  /* 0x000b880601007387 */ /* 0x0001e60000100a00 */
[----:B0-----:R-:W3:Y:S01]  /*960d0*/  LDL.LU.64 R6, [R1+0x4a50] ;  /* 0x004a500001067983 */ /* 0x001ee20000300a00 */
[----:B------:R-:W3:Y:S02]  /*960e0*/  LDL.LU.64 R4, [R1+0x4a48] ;  /* 0x004a480001047983 */ /* 0x000ee40000300a00 */
[----:B------:R-:W2:Y:S02]  /*960f0*/  LDL.LU.64 R10, [R1+0x4a40] ;  /* 0x004a4000010a7983 */ /* 0x000ea40000300a00 */
        /* <DEDUP_REMOVED lines=11> */
[----:B--2---:R-:W-:Y:S01]  /*961b0*/  STL.64 [R1+0x49d8], R10 ;  /* 0x0049d80a01007387 */ /* 0x004fe20000100a00 */
[----:B------:R-:W-:Y:S01]  /*961c0*/  STL.64 [R1+0x49d0], R8 ;  /* 0x0049d00801007387 */ /* 0x000fe20000100a00 */
[C---:B---3--:R-:W-:Y:S02]  /*961d0*/  HMMA.16816.F32.BF16 R24, R4.reuse, R24, R16 ;  /* 0x000000180418723c */ /* 0x048fe40000041810 */
[----:B------:R-:W2:Y:S01]  /*961e0*/  LDL.LU.64 R18, [R1+0x4a20] ;  /* 0x004a200001127983 */ /* 0x000ea20000300a00 */
[----:B------:R-:W2:Y:S11]  /*961f0*/  LDL.LU.64 R16, [R1+0x4a18] ;  /* 0x004a180001107983 */ /* 0x000eb60000300a00 */
[----:B------:R-:W-:Y:S09]  /*96200*/  @!UPT UIADD3 URZ, URZ, URZ, URZ ;  /* 0x0000003f3f3ff290 */ /* 0x000ff2000fffe03f */
[----:B------:R0:W-:Y:S01]  /*96210*/  STL.64 [R1+0xcb0], R24 ;  /* 0x000cb01801007387 */ /* 0x0001e20000100a00 */
        /* <DEDUP_REMOVED lines=8> */
[----:B0-----:R-:W3:Y:S01]  /*962a0*/  LDL.LU.64 R26, [R1+0x49f8] ;  /* 0x0049f800011a7983 */ /* 0x001ee20000300a00 */
[----:B------:R-:W3:Y:S01]  /*962b0*/  LDL.LU.64 R24, [R1+0x49f0] ;  /* 0x0049f00001187983 */ /* 0x000ee20000300a00 */
[----:B------:R-:W-:Y:S02]  /*962c0*/  MOV R8, R28 ;  /* 0x0000001c00087202 */ /* 0x000fe40000000f00 */
[----:B------:R-:W-:Y:S01]  /*962d0*/  MOV R9, R0 ;  /* 0x0000000000097202 */ /* 0x000fe20000000f00 */
[----:B------:R-:W0:Y:S06]  /*962e0*/  S2R R23, SR_TID.X ;  /* 0x0000000000177919 */ /* 0x000e2c0000002100 */
[----:B---3--:R-:W-:Y:S01]  /*962f0*/  HMMA.16816.F32.BF16 R8, R4, R8, R24 ;  /* 0x000000080408723c */ /* 0x008fe20000041818 */
[----:B------:R-:W4:Y:S01]  /*96300*/  LDL.LU.64 R24, [R1+0x49e8] ;  /* 0x0049e80001187983 */ /* 0x000f220000300a00 */
[C---:B0-----:R-:W-:Y:S01]  /*96310*/  LOP3.LUT R0, R23.reuse, 0x7, RZ, 0xc0, !PT ;  /* 0x0000000717007812 */ /* 0x041fe200078ec0ff */
[----:B------:R-:W-:-:S03]  /*96320*/  IMAD.SHL.U32 R28, R23, 0x100, RZ ;  /* 0x00000100171c7824 */ /* 0x000fc600078e00ff */
[----:B------:R-:W-:-:S04]  /*96330*/  SHF.L.U32 R0, R0, 0x4, RZ ;  /* 0x0000000400007819 */ /* 0x000fc800000006ff */
[----:B------:R-:W-:-:S04]  /*96340*/  LOP3.LUT R0, R0, 0xf00, R28, 0xf8, !PT ;  /* 0x00000f0000007812 */ /* 0x000fc800078ef81c */
[----:B------:R-:W-:-:S04]  /*96350*/  LOP3.LUT R0, R0, 0x10, R23, 0x78, !PT ;  /* 0x0000001000007812 */ /* 0x000fc800078e7817 */
[----:B------:R-:W-:-:S05]  /*96360*/  LOP3.LUT R0, R0, 0x60, RZ, 0x3c, !PT ;  /* 0x0000006000007812 */ /* 0x000fca00078e3cff */
[----:B------:R-:W-:Y:S01]  /*96370*/  STL.64 [R1+0xc90], R8 ;  /* 0x000c900801007387 */ /* 0x000fe20000100a00 */
[----:B------:R4:W-:Y:S02]  /*96380*/  STL.64 [R1+0xc98], R10 ;  /* 0x000c980a01007387 */ /* 0x0009e40000100a00 */
[----:B----4-:R-:W-:Y:S01]  /*96390*/  HMMA.16816.F32.BF16 R8, R4, R24, R12 ;  /* 0x000000180408723c */ /* 0x010fe2000004180c */
[----:B------:R-:W0:Y:S06]  /*963a0*/  LDSM.16.M88.4 R24, [R0+0x60000] ;  /* 0x060000000018783b */ /* 0x000e2c0000000200 */
[----:B------:R-:W-:-:S02]  /*963b0*/  MOV R12, R22 ;  /* 0x00000016000c7202 */ /* 0x000fc40000000f00 */
[C---:B--2---:R-:W-:Y:S11]  /*963c0*/  HMMA.16816.F32.BF16 R20, R4.reuse, R20, R16 ;  /* 0x000000140414723c */ /* 0x044ff60000041810 */
[----:B------:R-:W-:Y:S03]  /*963d0*/  @!UPT UIADD3 URZ, URZ, URZ, URZ ;  /* 0x0000003f3f3ff290 */ /* 0x000fe6000fffe03f */
[----:B------:R1:W-:Y:S01]  /*963e0*/  STL.64 [R1+0xc80], R8 ;  /* 0x000c800801007387 */ /* 0x0003e20000100a00 */
[----:B------:R2:W-:Y:S03]  /*963f0*/  STL.64 [R1+0xc88], R10 ;  /* 0x000c880a01007387 */ /* 0x0005e60000100a00 */
[----:B-1----:R-:W3:Y:S01]  /*96400*/  LDL.LU R8, [R1+0x760] ;  /* 0x0007600001087983 */ /* 0x002ee20000300800 */
[----:B------:R-:W3:Y:S02]  /*96410*/  LDL.LU R9, [R1+0x764] ;  /* 0x0007640001097983 */ /* 0x000ee40000300800 */
[----:B--2---:R-:W3:Y:S02]  /*96420*/  LDL.LU R10, [R1+0x768] ;  /* 0x00076800010a7983 */ /* 0x004ee40000300800 */
[----:B------:R-:W3:Y:S01]  /*96430*/  LDL.LU R11, [R1+0x76c] ;  /* 0x00076c00010b7983 */ /* 0x000ee20000300800 */
[----:B0-----:R-:W-:Y:S01]  /*96440*/  STL.64 [R1+0x49c8], R26 ;  /* 0x0049c81a01007387 */ /* 0x001fe20000100a00 */
        /* <DEDUP_REMOVED lines=8> */
[----:B------:R-:W0:Y:S04]  /*964d0*/  LDSM.16.M88.4 R20, [R0+0x61000] ;  /* 0x061000000014783b */ /* 0x000e280000000200 */
[----:B0-----:R-:W-:Y:S01]  /*964e0*/  STL.64 [R1+0x4950], R22 ;  /* 0x0049501601007387 */ /* 0x001fe20000100a00 */
[----:B------:R0:W-:Y:S03]  /*964f0*/  STL.64 [R1+0x4948], R20 ;  /* 0x0049481401007387 */ /* 0x0001e60000100a00 */
[----:B0-----:R-:W4:Y:S01]  /*96500*/  LDL.LU R20, [R1+0x540] ;  /* 0x0005400001147983 */ /* 0x001f220000300800 */
[----:B--2---:R-:W-:Y:S11]  /*96510*/  HMMA.16816.F32.BF16 R16, R4, R16, R24 ;  /* 0x000000100410723c */ /* 0x004ff60000041818 */
[----:B------:R-:W-:Y:S11]  /*96520*/  @!UPT UIADD3 URZ, URZ, URZ, URZ ;  /* 0x0000003f3f3ff290 */ /* 0x000ff6000fffe03f */
[----:B------:R-:W-:Y:S01]  /*96530*/  @!UPT UIADD3 URZ, URZ, URZ, URZ ;  /* 0x0000003f3f3ff290 */ /* 0x000fe2000fffe03f */
[----:B------:R-:W-:Y:S01]  /*96540*/  STL.64 [R1+0xc60], R16 ;  /* 0x000c601001007387 */ /* 0x000fe20000100a00 */
[----:B------:R-:W-:Y:S02]  /*96550*/  STL.64 [R1+0xc68], R18 ;  /* 0x000c681201007387 */ /* 0x000fe40000100a00 */
[----:B------:R-:W4:Y:S02]  /*96560*/  LDL.LU R21, [R1+0x544] ;  /* 0x0005440001157983 */ /* 0x000f240000300800 */
[----:B------:R-:W2:Y:S01]  /*96570*/  LDL.LU R22, [R1+0x548] ;  /* 0x0005480001167983 */ /* 0x000ea20000300800 */
[----:B------:R-:W2:Y:S01]  /*96580*/  LDL.LU R23, [R1+0x54c] ;  /* 0x00054c0001177983 */ /* 0x000ea20000300800 */
[----:B------:R-:W3:Y:S02]  /*96590*/  LDL.LU R24, [R1+0x720] ;  /* 0x0007200001187983 */ /* 0x000ee40000300800 */
[----:B------:R-:W3:Y:S02]  /*965a0*/  LDL.LU R25, [R1+0x724] ;  /* 0x0007240001197983 */ /* 0x000ee40000300800 */
[----:B------:R-:W3:Y:S01]  /*965b0*/  LDL.LU R26, [R1+0x728] ;  /* 0x00072800011a7983 */ /* 0x000ee20000300800 */
[----:B------:R-:W3:Y:S04]  /*965c0*/  LDL.LU R27, [R1+0x72c] ;  /* 0x00072c00011b7983 */ /* 0x000ee80000300800 */
[----:B------:R-:W0:Y:S04]  /*965d0*/  LDSM.16.M88.4 R16, [R0+0x62000] ;  /* 0x062000000010783b */ /* 0x000e280000000200 */
[----:B--2---:R1:W-:Y:S01]  /*965e0*/  STL.64 [R1+0x4988], R22 ;  /* 0x0049881601007387 */ /* 0x0043e20000100a00 */
[----:B----4-:R-:W-:Y:S03]  /*965f0*/  STL.64 [R1+0x4980], R20 ;  /* 0x0049801401007387 */ /* 0x010fe60000100a00 */
[----:B-1----:R-:W2:Y:S04]  /*96600*/  LDL R22, [R1+0x58] ;  /* 0x0000580001167983 */ /* 0x002ea80000100800 */
[----:B------:R-:W2:Y:S01]  /*96610*/  LDL R23, [R1+0x5c] ;  /* 0x00005c0001177983 */ /* 0x000ea20000100800 */
[----:B------:R-:W-:-:S07]  /*96620*/  MOV R13, R2 ;  /* 0x00000002000d7202 */ /* 0x000fce0000000f00 */
[C---:B---3--:R-:W-:Y:S01]  /*96630*/  HMMA.16816.F32.BF16 R12, R4.reuse, R12, R8 ;  /* 0x0000000c040c723c */ /* 0x048fe20000041808 */
[----:B--2---:R1:W-:Y:S01]  /*96640*/  STL.64 [R1+0x4998], R22 ;  /* 0x0049981601007387 */ /* 0x0043e20000100a00 */
[----:B0-----:R0:W-:Y:S02]  /*96650*/  STL.64 [R1+0x48e0], R18 ;  /* 0x0048e01201007387 */ /* 0x0011e40000100a00 */
[----:B------:R-:W-:Y:S01]  /*96660*/  STL.64 [R1+0x48d8], R16 ;  /* 0x0048d81001007387 */ /* 0x000fe20000100a00 */
[----:B-1----:R-:W2:Y:S04]  /*96670*/  LDL R22, [R1+0x78] ;  /* 0x0000780001167983 */ /* 0x002ea80000100800 */
[----:B------:R-:W2:Y:S04]  /*96680*/  LDL R23, [R1+0x7c] ;  /* 0x00007c0001177983 */ /* 0x000ea80000100800 */
[----:B0-----:R-:W3:Y:S04]  /*96690*/  LDL R18, [R1+0x88] ;  /* 0x0000880001127983 */ /* 0x001ee80000100800 */
[----:B------:R-:W3:Y:S04]  /*966a0*/  LDL R19, [R1+0x8c] ;  /* 0x00008c0001137983 */ /* 0x000ee80000100800 */
[----:B--2---:R0:W-:Y:S01]  /*966b0*/  STL.64 [R1+0x49b0], R22 ;  /* 0x0049b01601007387 */ /* 0x0041e20000100a00 */
[----:B------:R-:W3:Y:S02]  /*966c0*/  LDL.LU R20, [R1+0x710] ;  /* 0x0007100001147983 */ /* 0x000ee40000300800 */
[----:B------:R-:W3:Y:S01]  /*966d0*/  LDL.LU R21, [R1+0x714] ;  /* 0x0007140001157983 */ /* 0x000ee20000300800 */
[----:B0-----:R-:W3:Y:S01]  /*966e0*/  LDL.LU R22, [R1+0x718] ;  /* 0x0007180001167983 */ /* 0x001ee20000300800 */
[----:B------:R-:W3:Y:S02]  /*966f0*/  LDL.LU R23, [R1+0x71c] ;  /* 0x00071c0001177983 */ /* 0x000ee40000300800 */
[----:B------:R-:W2:Y:S02]  /*96700*/  LDL.LU.64 R10, [R1+0x49d8] ;  /* 0x0049d800010a7983 */ /* 0x000ea40000300a00 */
[----:B------:R-:W4:Y:S01]  /*96710*/  LDL.LU.64 R8, [R1+0x49d0] ;  /* 0x0049d00001087983 */ /* 0x000f220000300a00 */
[----:B------:R-:W-:Y:S01]  /*96720*/  STL.64 [R1+0xc50], R12 ;  /* 0x000c500c01007387 */ /* 0x000fe20000100a00 */
[----:B------:R-:W-:Y:S02]  /*96730*/  STL.64 [R1+0xc58], R14 ;  /* 0x000c580e01007387 */ /* 0x000fe40000100a00 */
[----:B------:R-:W0:Y:S02]  /*96740*/  LDSM.16.M88.4 R12, [R0+0x63000] ;  /* 0x06300000000c783b */ /* 0x000e240000000200 */
[----:B0-----:R0:W-:Y:S02]  /*96750*/  STL.64 [R1+0x4850], R14 ;  /* 0x0048500e01007387 */ /* 0x0011e40000100a00 */
[----:B------:R1:W-:Y:S02]  /*96760*/  STL.64 [R1+0x4848], R12 ;  /* 0x0048480c01007387 */ /* 0x0003e40000100a00 */
[----:B0-----:R-:W2:Y:S04]  /*96770*/  LDL.64 R14, [R1+0x18] ;  /* 0x00001800010e7983 */ /* 0x001ea80000100a00 */
[----:B--2---:R0:W-:Y:S01]  /*96780*/  STL.64 [R1+0x4990], R14 ;  /* 0x0049900e01007387 */ /* 0x0041e20000100a00 */
[----:B-1----:R-:W2:Y:S02]  /*96790*/  LDL.LU R12, [R1+0x6f0] ;  /* 0x0006f000010c7983 */ /* 0x002ea40000300800 */
[----:B------:R-:W2:Y:S01]  /*967a0*/  LDL.LU R13, [R1+0x6f4] ;  /* 0x0006f400010d7983 */ /* 0x000ea20000300800 */
[----:B0-----:R-:W2:Y:S01]  /*967b0*/  LDL.LU R14, [R1+0x6f8] ;  /* 0x0006f800010e7983 */ /* 0x001ea20000300800 */
[----:B------:R-:W2:Y:S01]  /*967c0*/  LDL.LU R15, [R1+0x6fc] ;  /* 0x0006fc00010f7983 */ /* 0x000ea20000300800 */
[----:B----4-:R-:W-:Y:S02]  /*967d0*/  HMMA.16816.F32.BF16 R4, R4, R8, R24 ;  /* 0x000000080404723c */ /* 0x010fe40000041818 */
[----:B--2---:R-:W-:Y:S01]  /*967e0*/  STL.64 [R1+0x49a8], R14 ;  /* 0x0049a80e01007387 */ /* 0x004fe20000100a00 */
[----:B------:R0:W-:Y:S03]  /*967f0*/  STL.64 [R1+0x49a0], R12 ;  /* 0x0049a00c01007387 */ /* 0x0001e60000100a00 */
[----:B0-----:R-:W2:Y:S01]  /*96800*/  LDL.LU R12, [R1+0x700] ;  /* 0x00070000010c7983 */ /* 0x001ea20000300800 */
[----:B------:R-:W2:Y:S02]  /*96810*/  LDL.LU R13, [R1+0x704] ;  /* 0x00070400010d7983 */ /* 0x000ea40000300800 */
[----:B------:R-:W2:Y:S02]  /*96820*/  LDL.LU R14, [R1+0x708] ;  /* 0x00070800010e7983 */ /* 0x000ea40000300800 */
[----:B------:R-:W2:Y:S01]  /*96830*/  LDL.LU R15, [R1+0x70c] ;  /* 0x00070c00010f7983 */ /* 0x000ea20000300800 */
[----:B------:R-:W3:Y:S01]  /*96840*/  LDL.LU.64 R26, [R1+0x49c8] ;  /* 0x0049c800011a7983 */ /* 0x000ee20000300a00 */
[----:B------:R-:W3:Y:S02]  /*96850*/  LDL.LU.64 R24, [R1+0x49c0] ;  /* 0x0049c00001187983 */ /* 0x000ee40000300a00 */
[----:B------:R0:W-:Y:S02]  /*96860*/  STL.64 [R1+0x4958], R10 ;  /* 0x0049580a01007387 */ /* 0x0001e40000100a00 */
[----:B0-----:R-:W4:Y:S06]  /*96870*/  LDL.64 R10, [R1+0x48] ;  /* 0x00004800010a7983 */ /* 0x001f2c0000100a00 */
[----:B------:R-:W-:Y:S02]  /*96880*/  STL.64 [R1+0xb60], R4 ;  /* 0x000b600401007387 */ /* 0x000fe40000100a00 */
[----:B------:R-:W-:Y:S02]  /*96890*/  STL.64 [R1+0xb68], R6 ;  /* 0x000b680601007387 */ /* 0x000fe40000100a00 */
[----:B------:R-:W0:Y:S04]  /*968a0*/  LDSM.16.M88.4 R4, [R0+0x64000] ;  /* 0x064000000004783b */ /* 0x000e280000000200 */
[----:B0-----:R-:W-:Y:S01]  /*968b0*/  STL.64 [R1+0x47d0], R6 ;  /* 0x0047d00601007387 */ /* 0x001fe20000100a00 */
[----:B------:R0:W-:Y:S03]  /*968c0*/  STL.64 [R1+0x47c8], R4 ;  /* 0x0047c80401007387 */ /* 0x0001e60000100a00 */
[----:B0-----:R-:W2:Y:S01]  /*968d0*/  LDL.LU R4, [R1+0x420] ;  /* 0x0004200001047983 */ /* 0x001ea20000300800 */
[----:B------:R-:W2:Y:S02]  /*968e0*/  LDL.LU R5, [R1+0x424] ;  /* 0x0004240001057983 */ /* 0x000ea40000300800 */
[----:B------:R-:W-:Y:S01]  /*968f0*/  IMAD.MOV.U32 R6, RZ, RZ, R29 ;  /* 0x000000ffff067224 */ /* 0x000fe200078e001d */
[----:B------:R-:W-:Y:S01]  /*96900*/  MOV R7, R3 ;  /* 0x0000000300077202 */ /* 0x000fe20000000f00 */
[----:B------:R-:W4:Y:S01]  /*96910*/  LDL.LU R29, [R1+0x49bc] ;  /* 0x0049bc00011d7983 */ /* 0x000f220000300800 */
[----:B------:R-:W4:Y:S03]  /*96920*/  LDL.LU R3, [R1+0x49b8] ;  /* 0x0049b80001037983 */ /* 0x000f260000300800 */
[----:B------:R0:W-:Y:S01]  /*96930*/  STL.64 [R1+0x48f0], R6 ;  /* 0x0048f00601007387 */ /* 0x0001e20000100a00 */
[C---:B---3--:R-:W-:Y:S03]  /*96940*/  HMMA.16816.F32.BF16 R20, R24.reuse, R18, R20 ;  /* 0x000000121814723c */ /* 0x048fe60000041814 */
[----:B--2---:R-:W-:Y:S01]  /*96950*/  STL.64 [R1+0x48e8], R4 ;  /* 0x0048e80401007387 */ /* 0x004fe20000100a00 */
[----:B0-----:R-:W2:Y:S02]  /*96960*/  LDL R6, [R1+0x28] ;  /* 0x0000280001067983 */ /* 0x001ea40000100800 */
[----:B------:R-:W2:Y:S11]  /*96970*/  LDL R7, [R1+0x2c] ;  /* 0x00002c0001077983 */ /* 0x000eb60000100800 */
[----:B------:R-:W-:Y:S06]  /*96980*/  @!UPT UIADD3 URZ, URZ, URZ, URZ ;  /* 0x0000003f3f3ff290 */ /* 0x000fec000fffe03f */
[----:B------:R-:W-:Y:S01]  /*96990*/  STL.64 [R1+0xb50], R20 ;  /* 0x000b501401007387 */ /* 0x000fe20000100a00 */
[----:B------:R0:W-:Y:S04]  /*969a0*/  STL.64 [R1+0xb58], R22 ;  /* 0x000b581601007387 */ /* 0x0001e80000100a00 */
[----:B0-----:R-:W3:Y:S01]  /*969b0*/  LDL.LU.64 R22, [R1+0x49b0] ;  /* 0x0049b00001167983 */ /* 0x001ee20000300a00 */
[----:B------:R0:W-:Y:S02]  /*969c0*/  STL.64 [R1+0x4960], R18 ;  /* 0x0049601201007387 */ /* 0x0001e40000100a00 */
[----:B------:R-:W4:Y:S02]  /*969d0*/  LDL.LU R16, [R1+0x550] ;  /* 0x0005500001107983 */ /* 0x000f240000300800 */
[----:B------:R-:W4:Y:S01]  /*969e0*/  LDL.LU R17, [R1+0x554] ;  /* 0x0005540001117983 */ /* 0x000f220000300800 */
[----:B0-----:R-:W4:Y:S01]  /*969f0*/  LDL.LU R18, [R1+0x558] ;  /* 0x0005580001127983 */ /* 0x001f220000300800 */
[----:B------:R-:W4:Y:S01]  /*96a00*/  LDL.LU R19, [R1+0x55c] ;  /* 0x00055c0001137983 */ /* 0x000f220000300800 */
[C---:B---3--:R-:W-:Y:S02]  /*96a10*/  HMMA.16816.F32.BF16 R20, R24.reuse, R22, R12 ;  /* 0x000000161814723c */ /* 0x048fe4000004180c */
[----:B------:R-:W3:Y:S01]  /*96a20*/  LDL.LU.64 R14, [R1+0x49a8] ;  /* 0x0049a800010e7983 */ /* 0x000ee20000300a00 */
[----:B------:R-:W3:Y:S11]  /*96a30*/  LDL.LU.64 R12, [R1+0x49a0] ;  /* 0x0049a000010c7983 */ /* 0x000ef60000300a00 */
[----:B------:R-:W-:Y:S09]  /*96a40*/  @!UPT UIADD3 URZ, URZ, URZ, URZ ;  /* 0x0000003f3f3ff290 */ /* 0x000ff2000fffe03f */
[----:B------:R-:W-:Y:S01]  /*96a50*/  STL.64 [R1+0xb40], R20 ;  /* 0x000b401401007387 */ /* 0x000fe20000100a00 */
[----:B------:R0:W-:Y:S03]  /*96a60*/  STL.64 [R1+0xb48], R22 ;  /* 0x000b481601007387 */ /* 0x0001e60000100a00 */
[----:B0-----:R-:W3:Y:S02]  /*96a70*/  LDL.LU.64 R22, [R1+0x4998] ;  /* 0x0049980001167983 */ /* 0x001ee40000300a00 */
[C---:B---3--:R-:W-:Y:S02]  /*96a80*/  HMMA.16816.F32.BF16 R20, R24.reuse, R22, R12 ;  /* 0x000000161814723c */ /* 0x048fe4000004180c */
[----:B------:R-:W3:Y:S11]  /*96a90*/  LDL.LU.64 R14, [R1+0x4990] ;  /* 0x00499000010e7983 */ /* 0x000ef60000300a00 */
[----:B------:R-:W-:Y:S10]  /*96aa0*/  @!UPT UIADD3 URZ, URZ, URZ, URZ ;  /* 0x0000003f3f3ff290 */ /* 0x000ff4000fffe03f */
[----:B------:R-:W-:Y:S01]  /*96ab0*/  STL.64 [R1+0xb30], R20 ;  /* 0x000b301401007387 */ /* 0x000fe20000100a00 */
[----:B------:R0:W-:Y:S03]  /*96ac0*/  STL.64 [R1+0xb38], R22 ;  /* 0x000b381601007387 */ /* 0x0001e60000100a00 */
[----:B0-----:R-:W3:Y:S01]  /*96ad0*/  LDL.LU.64 R22, [R1+0x4988] ;  /* 0x0049880001167983 */ /* 0x001ee20000300a00 */
[----:B------:R-:W3:Y:S01]  /*96ae0*/  LDL.LU.64 R20, [R1+0x4980] ;  /* 0x0049800001147983 */ /* 0x000ee20000300a00 */
[C---:B----4-:R-:W-:Y:S01]  /*96af0*/  HMMA.16816.F32.BF16 R16, R24.reuse, R10, R16 ;  /* 0x0000000a1810723c */ /* 0x050fe20000041810 */
[----:B------:R-:W-:Y:S02]  /*96b00*/  MOV R2, R10 ;  /* 0x0000000a00027202 */ /* 0x000fe40000000f00 */
[----:B------:R-:W-:Y:S11]  /*96b10*/  MOV R0, R11 ;  /* 0x0000000b00007202 */ /* 0x000ff60000000f00 */
[----:B------:R-:W-:Y:S09]  /*96b20*/  @!UPT UIADD3 URZ, URZ, URZ, URZ ;  /* 0x0000003f3f3ff290 */ /* 0x000ff2000fffe03f */
[----:B------:R-:W-:Y:S01]  /*96b30*/  STL.64 [R1+0xb20], R16 ;  /* 0x000b201001007387 */ /* 0x000fe20000100a00 */
[----:B------:R-:W-:Y:S02]  /*96b40*/  STL.64 [R1+0xb28], R18 ;  /* 0x000b281201007387 */ /* 0x000fe40000100a00 */
[----:B--2---:R0:W-:Y:S02]  /*96b50*/  STL.64 [R1+0x4900], R6 ;  /* 0x0049000601007387 */ /* 0x0041e40000100a00 */
[----:B------:R-:W2:Y:S01]  /*96b60*/  LDL.LU R4, [R1+0x440] ;  /* 0x0004400001047983 */ /* 0x000ea20000300800 */
[C---:B---3--:R-:W-:Y:S07]  /*96b70*/  HMMA.16816.F32.BF16 R8, R24.reuse, R6, R20 ;  /* 0x000000061808723c */ /* 0x048fee0000041814 */
[----:B0-----:R-:W-:Y:S01]  /*96b80*/  IMAD.MOV.U32 R6, RZ, RZ, R3 ;  /* 0x000000ffff067224 */ /* 0x001fe200078e0003 */
[----:B------:R-:W-:Y:S11]  /*96b90*/  MOV R7, R29 ;  /* 0x0000001d00077202 */ /* 0x000ff60000000f00 */
[----:B------:R-:W-:Y:S04]  /*96ba0*/  @!UPT UIADD3 URZ, URZ, URZ, URZ ;  /* 0x0000003f3f3ff290 */ /* 0x000fe8000fffe03f */
[----:B------:R-:W-:Y:S01]  /*96bb0*/  STL.64 [R1+0xb10], R8 ;  /* 0x000b100801007387 */ /* 0x000fe20000100a00 */
[----:B------:R-:W-:Y:S02]  /*96bc0*/  STL.64 [R1+0xb18], R10 ;  /* 0x000b180a01007387 */ /* 0x000fe40000100a00 */
[----:B------:R-:W2:Y:S02]  /*96bd0*/  LDL.LU R5, [R1+0x444] ;  /* 0x0004440001057983 */ /* 0x000ea40000300800 */
[----:B------:R-:W3:Y:S01]  /*96be0*/  LDL.LU R3, [R1+0x497c] ;  /* 0x00497c0001037983 */ /* 0x000ee20000300800 */
[----:B------:R-:W4:Y:S01]  /*96bf0*/  LDL.LU R29, [R1+0x4978] ;  /* 0x00497800011d7983 */ /* 0x000f220000300800 */
        /* <DEDUP_REMOVED lines=14> */
[----:B------:R-:W2:Y:S01]  /*96ce0*/  LDL.64 R10, [R1+0x8] ;  /* 0x00000800010a7983 */ /* 0x000ea20000100a00 */
[----:B------:R0:W-:Y:S02]  /*96cf0*/  STL.64 [R1+0x4910], R6 ;  /* 0x0049100601007387 */ /* 0x0001e40000100a00 */
[----:B------:R-:W-:Y:S01]  /*96d00*/  STL.64 [R1+0x4908], R4 ;  /* 0x0049080401007387 */ /* 0x000fe20000100a00 */
[----:B0-----:R-:W2:Y:S04]  /*96d10*/  LDL.64 R6, [R1+0x58] ;  /* 0x0000580001067983 */ /* 0x001ea80000100a00 */
[----:B--2---:R0:W-:Y:S04]  /*96d20*/  STL.64 [R1+0x4928], R6 ;  /* 0x0049280601007387 */ /* 0x0041e80000100a00 */
[----:B0-----:R-:W2:Y:S01]  /*96d30*/  LDL.64 R6, [R1+0x78] ;  /* 0x0000780001067983 */ /* 0x001ea20000100a00 */
[C---:B------:R-:W-:Y:S03]  /*96d40*/  HMMA.16816.F32.BF16 R20, R24.reuse, R14, R20 ;  /* 0x0000000e1814723c */ /* 0x040fe60000041814 */
[----:B--2---:R4:W-:Y:S01]  /*96d50*/  STL.64 [R1+0x4940], R6 ;  /* 0x0049400601007387 */ /* 0x0049e20000100a00 */
[----:B------:R-:W2:Y:S02]  /*96d60*/  LDL.LU R4, [R1+0x470] ;  /* 0x0004700001047983 */ /* 0x000ea40000300800 */
[----:B------:R-:W2:Y:S11]  /*96d70*/  LDL.LU R5, [R1+0x474] ;  /* 0x0004740001057983 */ /* 0x000eb60000300800 */
[----:B------:R-:W-:Y:S06]  /*96d80*/  @!UPT UIADD3 URZ, URZ, URZ, URZ ;  /* 0x0000003f3f3ff290 */ /* 0x000fec000fffe03f */
[----:B------:R0:W-:Y:S01]  /*96d90*/  STL.64 [R1+0xb00], R20 ;  /* 0x000b001401007387 */ /* 0x0001e20000100a00 */
[----:B----4-:R-:W-:Y:S02]  /*96da0*/  MOV R6, R29 ;  /* 0x0000001d00067202 */ /* 0x010fe40000000f00 */
[----:B---3--:R-:W-:Y:S01]  /*96db0*/  MOV R7, R3 ;  /* 0x0000000300077202 */ /* 0x008fe20000000f00 */
[----:B------:R-:W-:Y:S01]  /*96dc0*/  IMAD.MOV.U32 R29, RZ, RZ, R22 ;  /* 0x000000ffff1d7224 */ /* 0x000fe200078e0016 */
[----:B------:R-:W-:Y:S02]  /*96dd0*/  MOV R3, R23 ;  /* 0x0000001700037202 */ /* 0x000fe40000000f00 */
[----:B------:R-:W3:Y:S01]  /*96de0*/  LDL.LU.64 R22, [R1+0x4970] ;  /* 0x0049700001167983 */ /* 0x000ee20000300a00 */
[----:B0-----:R-:W3:Y:S02]  /*96df0*/  LDL.LU.64 R20, [R1+0x4968] ;  /* 0x0049680001147983 */ /* 0x001ee40000300a00 */
[----:B------:R0:W-:Y:S02]  /*96e00*/  STL.64 [R1+0x48f8], R14 ;  /* 0x0048f80e01007387 */ /* 0x0001e40000100a00 */
[----:B------:R-:W4:Y:S01]  /*96e10*/  LDL.LU R12, [R1+0x430] ;  /* 0x00043000010c7983 */ /* 0x000f220000300800 */
[----:B------:R-:W4:Y:S04]  /*96e20*/  LDL.LU R13, [R1+0x434] ;  /* 0x00043400010d7983 */ /* 0x000f280000300800 */
[----:B0-----:R-:W2:Y:S01]  /*96e30*/  LDL.LU R14, [R1+0x438] ;  /* 0x00043800010e7983 */ /* 0x001ea20000300800 */
[----:B------:R-:W2:Y:S01]  /*96e40*/  LDL.LU R15, [R1+0x43c] ;  /* 0x00043c00010f7983 */ /* 0x000ea20000300800 */
[C---:B------:R-:W-:Y:S02]  /*96e50*/  HMMA.16816.F32.BF16 R16, R24.reuse, R10, R16 ;  /* 0x0000000a1810723c */ /* 0x040fe40000041810 */
[----:B--2---:R-:W-:Y:S01]  /*96e60*/  STL.64 [R1+0x4920], R14 ;  /* 0x0049200e01007387 */ /* 0x004fe20000100a00 */
[----:B----4-:R0:W-:Y:S03]  /*96e70*/  STL.64 [R1+0x4918], R12 ;  /* 0x0049180c01007387 */ /* 0x0101e60000100a00 */
        /* <DEDUP_REMOVED lines=12> */
[----:B------:R0:W-:Y:S02]  /*96f40*/  STL [R1+0x4208], R29 ;  /* 0x0042081d01007387 */ /* 0x0001e40000100800 */
[----:B------:R-:W-:Y:S02]  /*96f50*/  STL.64 [R1+0xaf0], R16 ;  /* 0x000af01001007387 */ /* 0x000fe40000100a00 */
[----:B------:R1:W-:Y:S01]  /*96f60*/  STL.64 [R1+0xaf8], R18 ;  /* 0x000af81201007387 */ /* 0x0003e20000100a00 */
[----:B0-----:R-:W-:Y:S01]  /*96f70*/  MOV R29, R10 ;  /* 0x0000000a001d7202 */ /* 0x001fe20000000f00 */
[----:B-1----:R-:W4:Y:S01]  /*96f80*/  LDL.LU.64 R18, [R1+0x4960] ;  /* 0x0049600001127983 */ /* 0x002f220000300a00 */
[----:B------:R-:W3:Y:S02]  /*96f90*/  LDL.LU.64 R10, [R1+0x4958] ;  /* 0x00495800010a7983 */ /* 0x000ee40000300a00 */
[----:B---3--:R-:W-:Y:S01]  /*96fa0*/  HMMA.16816.F32.BF16 R24, R24, R10, R20 ;  /* 0x0000000a1818723c */ /* 0x008fe20000041814 */
[----:B------:R-:W4:Y:S01]  /*96fb0*/  LDL.LU.64 R22, [R1+0x4950] ;  /* 0x0049500001167983 */ /* 0x000f220000300a00 */
[----:B------:R-:W4:Y:S11]  /*96fc0*/  LDL.LU.64 R20, [R1+0x4948] ;  /* 0x0049480001147983 */ /* 0x000f360000300a00 */
[----:B------:R-:W-:Y:S10]  /*96fd0*/  @!UPT UIADD3 URZ, URZ, URZ, URZ ;  /* 0x0000003f3f3ff290 */ /* 0x000ff4000fffe03f */
[----:B------:R-:W-:Y:S01]  /*96fe0*/  STL.64 [R1+0xa10], R24 ;  /* 0x000a101801007387 */ /* 0x000fe20000100a00 */
[----:B------:R0:W-:Y:S01]  /*96ff0*/  STL.64 [R1+0xa18], R26 ;  /* 0x000a181a01007387 */ /* 0x0001e20000100a00 */
[C---:B----4-:R-:W-:Y:S02]  /*97000*/  HMMA.16816.F32.BF16 R16, R20.reuse, R18, R4 ;  /* 0x000000121410723c */ /* 0x050fe40000041804 */
[----:B------:R-:W2:Y:S01]  /*97010*/  LDL.LU.64 R6, [R1+0x4940] ;  /* 0x0049400001067983 */ /* 0x000ea20000300a00 */
[----:B0-----:R-:W-:Y:S01]  /*97020*/  IMAD.MOV.U32 R26, RZ, RZ, R2 ;  /* 0x000000ffff1a7224 */ /* 0x001fe200078e0002 */
[----:B------:R-:W-:Y:S11]  /*97030*/  MOV R27, R0 ;  /* 0x00000000001b7202 */ /* 0x000ff60000000f00 */
[----:B------:R-:W-:Y:S08]  /*97040*/  @!UPT UIADD3 URZ, URZ, URZ, URZ ;  /* 0x0000003f3f3ff290 */ /* 0x000ff0000fffe03f */
[----:B------:R0:W-:Y:S01]  /*97050*/  STL.64 [R1+0xa00], R16 ;  /* 0x000a001001007387 */ /* 0x0001e20000100a00 */
[----:B------:R1:W-:Y:S03]  /*97060*/  STL.64 [R1+0xa08], R18 ;  /* 0x000a081201007387 */ /* 0x0003e60000100a00 */
[----:B0-----:R-:W3:Y:S01]  /*97070*/  LDL.LU R16, [R1+0x410] ;  /* 0x0004100001107983 */ /* 0x001ee20000300800 */
[----:B------:R-:W3:Y:S02]  /*97080*/  LDL.LU R17, [R1+0x414] ;  /* 0x0004140001117983 */ /* 0x000ee40000300800 */
[----:B-1----:R-:W3:Y:S02]  /*97090*/  LDL.LU R18, [R1+0x418] ;  /* 0x0004180001127983 */ /* 0x002ee40000300800 */
[----:B------:R-:W3:Y:S01]  /*970a0*/  LDL.LU R19, [R1+0x41c] ;  /* 0x00041c0001137983 */ /* 0x000ee20000300800 */
        /* <DEDUP_REMOVED lines=22> */
[----:B------:R-:W-:Y:S01]  /*97210*/  STL.64 [R1+0x9d0], R4 ;  /* 0x0009d00401007387 */ /* 0x000fe20000100a00 */
[----:B------:R0:W-:Y:S03]  /*97220*/  STL.64 [R1+0x9d8], R6 ;  /* 0x0009d80601007387 */ /* 0x0001e60000100a00 */
[----:B0-----:R-:W2:Y:S01]  /*97230*/  LDL.LU.64 R6, [R1+0x4900] ;  /* 0x0049000001067983 */ /* 0x001ea20000300a00 */
[----:B------:R-:W-:Y:S01]  /*97240*/  STL.64 [R1+0x48a0], R26 ;  /* 0x0048a01a01007387 */ /* 0x000fe20000100a00 */
[C---:B--2---:R-:W-:Y:S02]  /*97250*/  HMMA.16816.F32.BF16 R4, R20.reuse, R6, R12 ;  /* 0x000000061404723c */ /* 0x044fe4000004180c */
[----:B------:R-:W2:Y:S11]  /*97260*/  LDL.LU.64 R14, [R1+0x48f8] ;  /* 0x0048f800010e7983 */ /* 0x000eb60000300a00 */
[----:B------:R-:W-:Y:S10]  /*97270*/  @!UPT UIADD3 URZ, URZ, URZ, URZ ;  /* 0x0000003f3f3ff290 */ /* 0x000ff4000fffe03f */
[----:B------:R-:W-:Y:S01]  /*97280*/  STL.64 [R1+0x9c0], R4 ;  /* 0x0009c00401007387 */ /* 0x000fe20000100a00 */
[----:B------:R0:W-:Y:S03]  /*97290*/  STL.64 [R1+0x9c8], R6 ;  /* 0x0009c80601007387 */ /* 0x0001e60000100a00 */
[----:B0-----:R-:W4:Y:S01]  /*972a0*/  LDL.LU.64 R6, [R1+0x48f0] ;  /* 0x0048f00001067983 */ /* 0x001f220000300a00 */
[----:B------:R-:W4:Y:S01]  /*972b0*/  LDL.LU.64 R4, [R1+0x48e8] ;  /* 0x0048e80001047983 */ /* 0x000f220000300a00 */
[----:B--2---:R-:W-:Y:S02]  /*972c0*/  MOV R8, R14 ;  /* 0x0000000e00087202 */ /* 0x004fe40000000f00 */
[----:B------:R-:W-:Y:S01]  /*972d0*/  MOV R3, R15 ;  /* 0x0000000f00037202 */ /* 0x000fe20000000f00 */
[----:B----4-:R-:W-:Y:S11]  /*972e0*/  HMMA.16816.F32.BF16 R4, R20, R14, R4 ;  /* 0x0000000e1404723c */ /* 0x010ff60000041804 */
[----:B------:R-:W-:Y:S11]  /*972f0*/  @!UPT UIADD3 URZ, URZ, URZ, URZ ;  /* 0x0000003f3f3ff290 */ /* 0x000ff6000fffe03f */
[----:B------:R-:W-:Y:S01]  /*97300*/  @!UPT UIADD3 URZ, URZ, URZ, URZ ;  /* 0x0000003f3f3ff290 */ /* 0x000fe2000fffe03f */
[----:B------:R0:W-:Y:S01]  /*97310*/  STL.64 [R1+0x9b0], R4 ;  /* 0x0009b00401007387 */ /* 0x0001e20000100a00 */
[----:B------:R1:W-:Y:S03]  /*97320*/  STL.64 [R1+0x9b8], R6 ;  /* 0x0009b80601007387 */ /* 0x0003e60000100a00 */
[----:B0-----:R-:W2:Y:S01]  /*97330*/  LDL.LU R4, [R1+0x200] ;  /* 0x0002000001047983 */ /* 0x001ea20000300800 */
[----:B------:R-:W2:Y:S02]  /*97340*/  LDL.LU R5, [R1+0x204] ;  /* 0x0002040001057983 */ /* 0x000ea40000300800 */
[----:B-1----:R-:W4:Y:S02]  /*97350*/  LDL.LU R6, [R1+0x208] ;  /* 0x0002080001067983 */ /* 0x002f240000300800 */
[----:B------:R-:W4:Y:S01]  /*97360*/  LDL.LU R7, [R1+0x20c] ;  /* 0x00020c0001077983 */ /* 0x000f220000300800 */
[----:B------:R-:W2:Y:S01]  /*97370*/  LDL.LU R12, [R1+0x220] ;  /* 0x00022000010c7983 */ /* 0x000ea20000300800 */
[----:B------:R-:W2:Y:S02]  /*97380*/  LDL.LU R13, [R1+0x224] ;  /* 0x00022400010d7983 */ /* 0x000ea40000300800 */
[----:B------:R-:W2:Y:S02]  /*97390*/  LDL.LU R14, [R1+0x228] ;  /* 0x00022800010e7983 */ /* 0x000ea40000300800 */
[----:B------:R-:W2:Y:S01]  /*973a0*/  LDL.LU R15, [R1+0x22c] ;  /* 0x00022c00010f7983 */ /* 0x000ea20000300800 */
[----:B------:R-:W-:-:S02]  /*973b0*/  MOV R26, R24 ;  /* 0x00000018001a7202 */ /* 0x000fc40000000f00 */
[----:B------:R-:W-:Y:S01]  /*973c0*/  MOV R27, R9 ;  /* 0x00000009001b7202 */ /* 0x000fe20000000f00 */
[----:B--2---:R-:W-:Y:S01]  /*973d0*/  STL.64 [R1+0x4860], R14 ;  /* 0x0048600e01007387 */ /* 0x004fe20000100a00 */
[----:B------:R-:W-:Y:S03]  /*973e0*/  STL.64 [R1+0x4858], R12 ;  /* 0x0048580c01007387 */ /* 0x000fe60000100a00 */
[----:B------:R0:W-:Y:S02]  /*973f0*/  STL.64 [R1+0x48b8], R26 ;  /* 0x0048b81a01007387 */ /* 0x0001e40000100a00 */
[----:B------:R-:W2:Y:S01]  /*97400*/  LDL.LU R24, [R1+0x340] ;  /* 0x0003400001187983 */ /* 0x000ea20000300800 */
[----:B------:R-:W2:Y:S04]  /*97410*/  LDL.LU R25, [R1+0x344] ;  /* 0x0003440001197983 */ /* 0x000ea80000300800 */
[----:B0-----:R-:W2:Y:S01]  /*97420*/  LDL.LU R26, [R1+0x348] ;  /* 0x00034800011a7983 */ /* 0x001ea20000300800 */
[----:B------:R-:W2:Y:S02]  /*97430*/  LDL.LU R27, [R1+0x34c] ;  /* 0x00034c00011b7983 */ /* 0x000ea40000300800 */
[----:B------:R-:W-:Y:S01]  /*97440*/  IMAD.MOV.U32 R14, RZ, RZ, R29 ;  /* 0x000000ffff0e7224 */ /* 0x000fe200078e001d */
[----:B------:R-:W-:-:S07]  /*97450*/  MOV R15, R28 ;  /* 0x0000001c000f7202 */ /* 0x000fce0000000f00 */
[C---:B---3--:R-:W-:Y:S01]  /*97460*/  HMMA.16816.F32.BF16 R16, R20.reuse, R14, R16 ;  /* 0x0000000e1410723c */ /* 0x048fe20000041810 */
[----:B----4-:R0:W-:Y:S01]  /*97470*/  STL.64 [R1+0x4838], R6 ;  /* 0x0048380601007387 */ /* 0x0101e20000100a00 */
[----:B------:R-:W-:Y:S03]  /*97480*/  STL.64 [R1+0x4830], R4 ;  /* 0x0048300401007387 */ /* 0x000fe60000100a00 */
[----:B0-----:R-:W3:Y:S11]  /*97490*/  LDL.64 R6, [R1+0x88] ;  /* 0x0000880001067983 */ /* 0x001ef60000100a00 */
[----:B------:R-:W-:Y:S07]  /*974a0*/  @!UPT UIADD3 URZ, URZ, URZ, URZ ;  /* 0x0000003f3f3ff290 */ /* 0x000fee000fffe03f */
[----:B------:R-:W-:Y:S01]  /*974b0*/  STL.64 [R1+0x9a0], R16 ;  /* 0x0009a01001007387 */ /* 0x000fe20000100a00 */
[----:B------:R0:W-:Y:S03]  /*974c0*/  STL.64 [R1+0x9a8], R18 ;  /* 0x0009a81201007387 */ /* 0x0001e60000100a00 */
[----:B0-----:R-:W3:Y:S01]  /*974d0*/  LDL.LU.64 R18, [R1+0x48e0] ;  /* 0x0048e00001127983 */ /* 0x001ee20000300a00 */
[----:B------:R-:W3:Y:S02]  /*974e0*/  LDL.LU.64 R16, [R1+0x48d8] ;  /* 0x0048d80001107983 */ /* 0x000ee40000300a00 */
[----:B------:R0:W-:Y:S02]  /*974f0*/  STL.64 [R1+0x4870], R14 ;  /* 0x0048700e01007387 */ /* 0x0001e40000100a00 */
[----:B0-----:R-:W-:Y:S01]  /*97500*/  IMAD.MOV.U32 R14, RZ, RZ, R8 ;  /* 0x000000ffff0e7224 */ /* 0x001fe200078e0008 */
[----:B------:R-:W-:Y:S01]  /*97510*/  MOV R15, R3 ;  /* 0x00000003000f7202 */ /* 0x000fe20000000f00 */
[----:B--2---:R-:W-:Y:S07]  /*97520*/  HMMA.16816.F32.BF16 R20, R20, R10, R24 ;  /* 0x0000000a1414723c */ /* 0x004fee0000041818 */
[----:B------:R-:W-:-:S02]  /*97530*/  MOV R26, R2 ;  /* 0x00000002001a7202 */ /* 0x000fc40000000f00 */
[----:B------:R-:W-:Y:S11]  /*97540*/  MOV R27, R0 ;  /* 0x00000000001b7202 */ /* 0x000ff60000000f00 */
[----:B------:R-:W-:Y:S03]  /*97550*/  @!UPT UIADD3 URZ, URZ, URZ, URZ ;  /* 0x0000003f3f3ff290 */ /* 0x000fe6000fffe03f */
[----:B------:R-:W-:Y:S01]  /*97560*/  STL.64 [R1+0x900], R20 ;  /* 0x0009001401007387 */ /* 0x000fe20000100a00 */
[----:B------:R-:W-:Y:S02]  /*97570*/  STL.64 [R1+0x908], R22 ;  /* 0x0009081601007387 */ /* 0x000fe40000100a00 */
[----:B------:R-:W-:Y:S02]  /*97580*/  STL.64 [R1+0x48d0], R26 ;  /* 0x0048d01a01007387 */ /* 0x000fe40000100a00 */
[----:B------:R0:W-:Y:S01]  /*97590*/  STL.64 [R1+0x4888], R14 ;  /* 0x0048880e01007387 */ /* 0x0001e20000100a00 */
[----:B------:R-:W2:Y:S01]  /*975a0*/  LDL.LU R12, [R1+0x2f0] ;  /* 0x0002f000010c7983 */ /* 0x000ea20000300800 */
[----:B------:R-:W2:Y:S03]  /*975b0*/  LDL.LU R13, [R1+0x2f4] ;  /* 0x0002f400010d7983 */ /* 0x000ea60000300800 */
[----:B0-----:R-:W4:Y:S01]  /*975c0*/  LDL.LU R14, [R1+0x2f8] ;  /* 0x0002f800010e7983 */ /* 0x001f220000300800 */
[----:B------:R-:W4:Y:S02]  /*975d0*/  LDL.LU R15, [R1+0x2fc] ;  /* 0x0002fc00010f7983 */ /* 0x000f240000300800 */
[----:B------:R-:W3:Y:S02]  /*975e0*/  LDL.LU R24, [R1+0x330] ;  /* 0x0003300001187983 */ /* 0x000ee40000300800 */
[----:B------:R-:W3:Y:S01]  /*975f0*/  LDL.LU R25, [R1+0x334] ;  /* 0x0003340001197983 */ /* 0x000ee20000300800 */
[----:B------:R-:W3:Y:S01]  /*97600*/  LDL.LU R26, [R1+0x338] ;  /* 0x00033800011a7983 */ /* 0x000ee20000300800 */
[----:B------:R-:W3:Y:S03]  /*97610*/  LDL.LU R27, [R1+0x33c] ;  /* 0x00033c00011b7983 */ /* 0x000ee60000300800 */
        /* <DEDUP_REMOVED lines=17> */
[----:B------:R-:W2:Y:S02]  /*97730*/  LDL.LU R14, [R1+0x328] ;  /* 0x00032800010e7983 */ /* 0x000ea40000300800 */
[----:B------:R-:W2:Y:S01]  /*97740*/  LDL.LU R15, [R1+0x32c] ;  /* 0x00032c00010f7983 */ /* 0x000ea20000300800 */
[----:B------:R0:W-:Y:S01]  /*97750*/  STL.64 [R1+0x4868], R10 ;  /* 0x0048680a01007387 */ /* 0x0001e20000100a00 */
[----:B------:R-:W3:Y:S02]  /*97760*/  LDL.LU R8, [R1+0x2d0] ;  /* 0x0002d00001087983 */ /* 0x000ee40000300800 */
[----:B------:R-:W3:Y:S01]  /*97770*/  LDL.LU R9, [R1+0x2d4] ;  /* 0x0002d40001097983 */ /* 0x000ee20000300800 */
[----:B0-----:R-:W4:Y:S01]  /*97780*/  LDL.LU R10, [R1+0x2d8] ;  /* 0x0002d800010a7983 */ /* 0x001f220000300800 */
[----:B------:R-:W4:Y:S03]  /*97790*/  LDL.LU R11, [R1+0x2dc] ;  /* 0x0002dc00010b7983 */ /* 0x000f260000300800 */
        /* <DEDUP_REMOVED lines=32> */
[----:B0-----:R-:W2:Y:S04]  /*979a0*/  LDL.64 R26, [R1+0x58] ;  /* 0x00005800011a7983 */ /* 0x001ea80000100a00 */
[----:B--2---:R0:W-:Y:S04]  /*979b0*/  STL.64 [R1+0x4828], R26 ;  /* 0x0048281a01007387 */ /* 0x0041e80000100a00 */
[----:B0-----:R-:W2:Y:S01]  /*979c0*/  LDL.64 R26, [R1+0x78] ;  /* 0x00007800011a7983 */ /* 0x001ea20000100a00 */
[C---:B----4-:R-:W-:Y:S03]  /*979d0*/  HMMA.16816.F32.BF16 R12, R16.reuse, R22, R12 ;  /* 0x00000016100c723c */ /* 0x050fe6000004180c */
[----:B--2---:R0:W-:Y:S01]  /*979e0*/  STL.64 [R1+0x4840], R26 ;  /* 0x0048401a01007387 */ /* 0x0041e20000100a00 */
[----:B------:R-:W2:Y:S02]  /*979f0*/  LDL.LU R24, [R1+0x210] ;  /* 0x0002100001187983 */ /* 0x000ea40000300800 */
[----:B------:R-:W2:Y:S01]  /*97a00*/  LDL.LU R25, [R1+0x214] ;  /* 0x0002140001197983 */ /* 0x000ea20000300800 */
[----:B0-----:R-:W2:Y:S01]  /*97a10*/  LDL.LU R26, [R1+0x218] ;  /* 0x00021800011a7983 */ /* 0x001ea20000300800 */
[----:B------:R-:W2:Y:S11]  /*97a20*/  LDL.LU R27, [R1+0x21c] ;  /* 0x00021c00011b7983 */ /* 0x000eb60000300800 */
[----:B------:R-:W-:Y:S04]  /*97a30*/  @!UPT UIADD3 URZ, URZ, URZ, URZ ;  /* 0x0000003f3f3ff290 */ /* 0x000fe8000fffe03f */
[----:B------:R-:W-:Y:S02]  /*97a40*/  STL.64 [R1+0x8b0], R12 ;  /* 0x0008b00c01007387 */ /* 0x000fe40000100a00 */
[----:B------:R0:W-:Y:S02]  /*97a50*/  STL.64 [R1+0x8b8], R14 ;  /* 0x0008b80e01007387 */ /* 0x0001e40000100a00 */
[----:B0-----:R-:W3:Y:S01]  /*97a60*/  LDL.LU.64 R14, [R1+0x4888] ;  /* 0x00488800010e7983 */ /* 0x001ee20000300a00 */
[----:B------:R0:W-:Y:S02]  /*97a70*/  STL.64 [R1+0x4808], R22 ;  /* 0x0048081601007387 */ /* 0x0001e40000100a00 */
[----:B------:R-:W4:Y:S02]  /*97a80*/  LDL.LU R20, [R1+0x1e0] ;  /* 0x0001e00001147983 */ /* 0x000f240000300800 */
[----:B------:R-:W4:Y:S01]  /*97a90*/  LDL.LU R21, [R1+0x1e4] ;  /* 0x0001e40001157983 */ /* 0x000f220000300800 */
[----:B0-----:R-:W2:Y:S01]  /*97aa0*/  LDL.LU R22, [R1+0x1e8] ;  /* 0x0001e80001167983 */ /* 0x001ea20000300800 */
[----:B------:R-:W2:Y:S01]  /*97ab0*/  LDL.LU R23, [R1+0x1ec] ;  /* 0x0001ec0001177983 */ /* 0x000ea20000300800 */
[C---:B---3--:R-:W-:Y:S02]  /*97ac0*/  HMMA.16816.F32.BF16 R12, R16.reuse, R14, R8 ;  /* 0x0000000e100c723c */ /* 0x048fe40000041808 */
[----:B--2---:R-:W-:Y:S01]  /*97ad0*/  STL.64 [R1+0x4820], R22 ;  /* 0x0048201601007387 */ /* 0x004fe20000100a00 */
[----:B----4-:R0:W-:Y:S03]  /*97ae0*/  STL.64 [R1+0x4818], R20 ;  /* 0x0048181401007387 */ /* 0x0101e60000100a00 */
[----:B0-----:R-:W2:Y:S01]  /*97af0*/  LDL.LU R20, [R1+0x1f0] ;  /* 0x0001f00001147983 */ /* 0x001ea20000300800 */
[----:B------:R-:W2:Y:S02]  /*97b00*/  LDL.LU R21, [R1+0x1f4] ;  /* 0x0001f40001157983 */ /* 0x000ea40000300800 */
[----:B------:R-:W2:Y:S02]  /*97b10*/  LDL.LU R22, [R1+0x1f8] ;  /* 0x0001f80001167983 */ /* 0x000ea40000300800 */
[----:B------:R-:W2:Y:S01]  /*97b20*/  LDL.LU R23, [R1+0x1fc] ;  /* 0x0001fc0001177983 */ /* 0x000ea20000300800 */
[----:B------:R-:W3:Y:S01]  /*97b30*/  LDL.LU.64 R10, [R1+0x4880] ;  /* 0x00488000010a7983 */ /* 0x000ee20000300a00 */
[----:B------:R-:W3:Y:S10]  /*97b40*/  LDL.LU.64 R8, [R1+0x4878] ;  /* 0x0048780001087983 */ /* 0x000ef40000300a00 */
[----:B------:R-:W-:Y:S02]  /*97b50*/  STL.64 [R1+0x510], R12 ;  /* 0x0005100c01007387 */ /* 0x000fe40000100a00 */
[----:B------:R0:W-:Y:S02]  /*97b60*/  STL.64 [R1+0x518], R14 ;  /* 0x0005180e01007387 */ /* 0x0001e40000100a00 */
[----:B0-----:R-:W3:Y:S02]  /*97b70*/  LDL.LU.64 R14, [R1+0x4870] ;  /* 0x00487000010e7983 */ /* 0x001ee40000300a00 */
[C---:B---3--:R-:W-:Y:S02]  /*97b80*/  HMMA.16816.F32.BF16 R12, R16.reuse, R14, R8 ;  /* 0x0000000e100c723c */ /* 0x048fe40000041808 */
[----:B------:R-:W3:Y:S11]  /*97b90*/  LDL.LU.64 R10, [R1+0x4868] ;  /* 0x00486800010a7983 */ /* 0x000ef60000300a00 */
[----:B------:R-:W-:Y:S10]  /*97ba0*/  @!UPT UIADD3 URZ, URZ, URZ, URZ ;  /* 0x0000003f3f3ff290 */ /* 0x000ff4000fffe03f */
[----:B------:R-:W-:Y:S01]  /*97bb0*/  STL.64 [R1+0x7d0], R12 ;  /* 0x0007d00c01007387 */ /* 0x000fe20000100a00 */
[----:B------:R0:W-:Y:S03]  /*97bc0*/  STL.64 [R1+0x7d8], R14 ;  /* 0x0007d80e01007387 */ /* 0x0001e60000100a00 */
[----:B0-----:R-:W3:Y:S01]  /*97bd0*/  LDL.LU.64 R14, [R1+0x4860] ;  /* 0x00486000010e7983 */ /* 0x001ee20000300a00 */
[----:B------:R-:W3:Y:S02]  /*97be0*/  LDL.LU.64 R12, [R1+0x4858] ;  /* 0x00485800010c7983 */ /* 0x000ee40000300a00 */
[----:B---3--:R-:W-:Y:S01]  /*97bf0*/  HMMA.16816.F32.BF16 R16, R16, R10, R12 ;  /* 0x0000000a1010723c */ /* 0x008fe2000004180c */
[----:B------:R-:W3:Y:S01]  /*97c00*/  LDL.LU.64 R14, [R1+0x4850] ;  /* 0x00485000010e7983 */ /* 0x000ee20000300a00 */
[----:B------:R-:W3:Y:S02]  /*97c10*/  LDL.LU.64 R12, [R1+0x4848] ;  /* 0x00484800010c7983 */ /* 0x000ee40000300a00 */
[----:B------:R-:W-:Y:S01]  /*97c20*/  IMAD.MOV.U32 R2, RZ, RZ, R6 ;  /* 0x000000ffff027224 */ /* 0x000fe200078e0006 */
[----:B------:R-:W-:Y:S11]  /*97c30*/  MOV R0, R7 ;  /* 0x0000000700007202 */ /* 0x000ff60000000f00 */
[----:B------:R-:W-:Y:S07]  /*97c40*/  @!UPT UIADD3 URZ, URZ, URZ, URZ ;  /* 0x0000003f3f3ff290 */ /* 0x000fee000fffe03f */
[----:B------:R-:W-:Y:S01]  /*97c50*/  STL.64 [R1+0x530], R16 ;  /* 0x0005301001007387 */ /* 0x000fe20000100a00 */
[----:B------:R0:W-:Y:S03]  /*97c60*/  STL.64 [R1+0x538], R18 ;  /* 0x0005381201007387 */ /* 0x0001e60000100a00 */
[----:B0-----:R-:W4:Y:S01]  /*97c70*/  LDL.64 R18, [R1+0x18] ;  /* 0x0000180001127983 */ /* 0x001f220000100a00 */
[C---:B---3--:R-:W-:Y:S11]  /*97c80*/  HMMA.16816.F32.BF16 R24, R12.reuse, R6, R24 ;  /* 0x000000060c18723c */ /* 0x048ff60000041818 */
[----:B------:R-:W-:Y:S11]  /*97c90*/  @!UPT UIADD3 URZ, URZ, URZ, URZ ;  /* 0x0000003f3f3ff290 */ /* 0x000ff6000fffe03f */
[----:B------:R-:W-:Y:S01]  /*97ca0*/  @!UPT UIADD3 URZ, URZ, URZ, URZ ;  /* 0x0000003f3f3ff290 */ /* 0x000fe2000fffe03f */
[----:B------:R-:W-:Y:S01]  /*97cb0*/  STL.64 [R1+0x540], R24 ;  /* 0x0005401801007387 */ /* 0x000fe20000100a00 */
[----:B------:R0:W-:Y:S03]  /*97cc0*/  STL.64 [R1+0x548], R26 ;  /* 0x0005481a01007387 */ /* 0x0001e60000100a00 */
[----:B0-----:R-:W3:Y:S01]  /*97cd0*/  LDL.LU.64 R26, [R1+0x4840] ;  /* 0x00484000011a7983 */ /* 0x001ee20000300a00 */
[----:B------:R-:W3:Y:S02]  /*97ce0*/  LDL.LU.64 R6, [R1+0x4838] ;  /* 0x0048380001067983 */ /* 0x000ee40000300a00 */
[----:B------:R-:W3:Y:S02]  /*97cf0*/  LDL.LU.64 R4, [R1+0x4830] ;  /* 0x0048300001047983 */ /* 0x000ee40000300a00 */
[C---:B---3--:R-:W-:Y:S01]  /*97d00*/  HMMA.16816.F32.BF16 R4, R12.reuse, R26, R4 ;  /* 0x0000001a0c04723c */ /* 0x048fe20000041804 */
[----:B------:R-:W-:Y:S11]  /*97d10*/  MOV R3, R27 ;  /* 0x0000001b00037202 */ /* 0x000ff60000000f00 */
[----:B------:R-:W-:Y:S11]  /*97d20*/  @!UPT UIADD3 URZ, URZ, URZ, URZ ;  /* 0x0000003f3f3ff290 */ /* 0x000ff6000fffe03f */
[----:B------:R0:W-:Y:S01]  /*97d30*/  STL.64 [R1+0x770], R4 ;  /* 0x0007700401007387 */ /* 0x0001e20000100a00 */
[----:B------:R1:W-:Y:S01]  /*97d40*/  STL.64 [R1+0x778], R6 ;  /* 0x0007780601007387 */ /* 0x0003e20000100a00 */
[----:B0-----:R-:W-:Y:S02]  /*97d50*/  MOV R4, R26 ;  /* 0x0000001a00047202 */ /* 0x001fe40000000f00 */
[----:B------:R-:W2:Y:S02]  /*97d60*/  LDL.LU.64 R26, [R1+0x4828] ;  /* 0x00482800011a7983 */ /* 0x000ea40000300a00 */
[C---:B--2---:R-:W-:Y:S01]  /*97d70*/  HMMA.16816.F32.BF16 R20, R12.reuse, R26, R20 ;  /* 0x0000001a0c14723c */ /* 0x044fe20000041814 */
[----:B-1----:R-:W-:Y:S01]  /*97d80*/  IMAD.MOV.U32 R6, RZ, RZ, R26 ;  /* 0x000000ffff067224 */ /* 0x002fe200078e001a */
[----:B------:R-:W-:Y:S11]  /*97d90*/  MOV R5, R27 ;  /* 0x0000001b00057202 */ /* 0x000ff60000000f00 */
[----:B------:R-:W-:Y:S10]  /*97da0*/  @!UPT UIADD3 URZ, URZ, URZ, URZ ;  /* 0x0000003f3f3ff290 */ /* 0x000ff4000fffe03f */
[----:B------:R-:W-:Y:S01]  /*97db0*/  STL.64 [R1+0x700], R20 ;  /* 0x0007001401007387 */ /* 0x000fe20000100a00 */
[----:B------:R0:W-:Y:S03]  /*97dc0*/  STL.64 [R1+0x708], R22 ;  /* 0x0007081601007387 */ /* 0x0001e60000100a00 */
        /* <DEDUP_REMOVED lines=9> */
[----:B------:R0:W-:Y:S02]  /*97e60*/  STL.64 [R1+0x4780], R26 ;  /* 0x0047801a01007387 */ /* 0x0001e40000100a00 */
[----:B0-----:R-:W-:Y:S02]  /*97e70*/  MOV R26, R6 ;  /* 0x00000006001a7202 */ /* 0x001fe40000000f00 */
        /* <DEDUP_REMOVED lines=8> */
[----:B------:R-:W-:Y:S02]  /*97f00*/  @!UPT UIADD3 URZ, URZ, URZ, URZ ;  /* 0x0000003f3f3ff290 */ /* 0x000fe4000fffe03f */
[----:B------:R-:W-:Y:S01]  /*97f10*/  IMAD.MOV.U32 R9, RZ, RZ, R26 ;  /* 0x000000ffff097224 */ /* 0x000fe200078e001a */
[----:B------:R-:W-:Y:S01]  /*97f20*/  MOV R8, R27 ;  /* 0x0000001b00087202 */ /* 0x000fe20000000f00 */
[----:B------:R-:W-:Y:S01]  /*97f30*/  STL.64 [R1+0x780], R24 ;  /* 0x0007801801007387 */ /* 0x000fe20000100a00 */
[----:B------:R-:W-:Y:S01]  /*97f40*/  STL.64 [R1+0x47e0], R10 ;  /* 0x0047e00a01007387 */ /* 0x000fe20000100a00 */
[----:B------:R-:W-:Y:S02]  /*97f50*/  MOV R26, R4 ;  /* 0x00000004001a7202 */ /* 0x000fe40000000f00 */
[----:B------:R-:W-:Y:S01]  /*97f60*/  STL.64 [R1+0x47d8], R8 ;  /* 0x0047d80801007387 */ /* 0x000fe20000100a00 */
[----:B------:R-:W2:Y:S02]  /*97f70*/  LDL.LU R4, [R1+0x100] ;  /* 0x0001000001047983 */ /* 0x000ea40000300800 */
[----:B------:R-:W2:Y:S02]  /*97f80*/  LDL.LU R5, [R1+0x104] ;  /* 0x0001040001057983 */ /* 0x000ea40000300800 */
[----:B------:R-:W3:Y:S01]  /*97f90*/  LDL.LU R6, [R1+0x108] ;  /* 0x0001080001067983 */ /* 0x000ee20000300800 */
[----:B------:R-:W3:Y:S04]  /*97fa0*/  LDL.LU R7, [R1+0x10c] ;  /* 0x00010c0001077983 */ /* 0x000ee80000300800 */
        /* <DEDUP_REMOVED lines=9> */
[----:B0-----:R-:W4:Y:S01]  /*98040*/  LDL.LU R4, [R1+0x1c0] ;  /* 0x0001c00001047983 */ /* 0x001f220000300800 */
[----:B------:R-:W4:Y:S02]  /*98050*/  LDL.LU R5, [R1+0x1c4] ;  /* 0x0001c40001057983 */ /* 0x000f240000300800 */
[----:B------:R-:W4:Y:S02]  /*98060*/  LDL.LU R6, [R1+0x1c8] ;  /* 0x0001c80001067983 */ /* 0x000f240000300800 */
[----:B------:R-:W4:Y:S01]  /*98070*/  LDL.LU R7, [R1+0x1cc] ;  /* 0x0001cc0001077983 */ /* 0x000f220000300800 */
[----:B------:R-:W2:Y:S01]  /*98080*/  LDL.64 R10, [R1+0x8] ;  /* 0x00000800010a7983 */ /* 0x000ea20000100a00 */
[----:B------:R-:W-:Y:S02]  /*98090*/  STL.64 [R1+0x47b0], R26 ;  /* 0x0047b01a01007387 */ /* 0x000fe40000100a00 */
[----:B------:R0:W-:Y:S02]  /*980a0*/  STL.64 [R1+0x4778], R22 ;  /* 0x0047781601007387 */ /* 0x0001e40000100a00 */
[----:B------:R-:W3:Y:S01]  /*980b0*/  LDL.LU R20, [R1+0xc0] ;  /* 0x0000c00001147983 */ /* 0x000ee20000300800 */
[----:B------:R-:W3:Y:S04]  /*980c0*/  LDL.LU R21, [R1+0xc4] ;  /* 0x0000c40001157983 */ /* 0x000ee80000300800 */
[----:B0-----:R-:W2:Y:S01]  /*980d0*/  LDL.LU R22, [R1+0xc8] ;  /* 0x0000c80001167983 */ /* 0x001ea20000300800 */
[----:B------:R-:W2:Y:S03]  /*980e0*/  LDL.LU R23, [R1+0xcc] ;  /* 0x0000cc0001177983 */ /* 0x000ea60000300800 */
[----:B--2---:R-:W-:Y:S01]  /*980f0*/  STL.64 [R1+0x4790], R22 ;  /* 0x0047901601007387 */ /* 0x004fe20000100a00 */
[----:B---3--:R0:W-:Y:S03]  /*98100*/  STL.64 [R1+0x4788], R20 ;  /* 0x0047881401007387 */ /* 0x0081e60000100a00 */
        /* <DEDUP_REMOVED lines=16> */
[----:B------:R-:W2:Y:S02]  /*98210*/  LDL.LU R23, [R1+0xfc] ;  /* 0x0000fc0001177983 */ /* 0x000ea40000300800 */
[----:B------:R-:W-:Y:S01]  /*98220*/  STL.64 [R1+0x990], R4 ;  /* 0x0009900401007387 */ /* 0x000fe20000100a00 */
[----:B------:R0:W-:Y:S03]  /*98230*/  STL.64 [R1+0x998], R6 ;  /* 0x0009980601007387 */ /* 0x0001e60000100a00 */
[----:B0-----:R-:W3:Y:S01]  /*98240*/  LDL.LU.64 R6, [R1+0x4800] ;  /* 0x0048000001067983 */ /* 0x001ee20000300a00 */
[----:B------:R-:W3:Y:S02]  /*98250*/  LDL.LU.64 R4, [R1+0x47f8] ;  /* 0x0047f80001047983 */ /* 0x000ee40000300a00 */
[----:B------:R0:W-:Y:S02]  /*98260*/  STL.64 [R1+0x4770], R18 ;  /* 0x0047701201007387 */ /* 0x0001e40000100a00 */
[----:B------:R-:W4:Y:S01]  /*98270*/  LDL.LU R16, [R1+0x1a0] ;  /* 0x0001a00001107983 */ /* 0x000f220000300800 */
[----:B------:R-:W4:Y:S01]  /*98280*/  LDL.LU R17, [R1+0x1a4] ;  /* 0x0001a40001117983 */ /* 0x000f220000300800 */
[----:B------:R-:W-:Y:S01]  /*98290*/  IMAD.MOV.U32 R26, RZ, RZ, R2 ;  /* 0x000000ffff1a7224 */ /* 0x000fe200078e0002 */
[----:B------:R-:W-:-:S02]  /*982a0*/  MOV R3, R10 ;  /* 0x0000000a00037202 */ /* 0x000fc40000000f00 */
[----:B------:R-:W-:Y:S01]  /*982b0*/  MOV R2, R11 ;  /* 0x0000000b00027202 */ /* 0x000fe20000000f00 */
[----:B0-----:R-:W4:Y:S01]  /*982c0*/  LDL.LU R18, [R1+0x1a8] ;  /* 0x0001a80001127983 */ /* 0x001f220000300800 */
        /* <DEDUP_REMOVED lines=9> */
[----:B------:R-:W2:Y:S01]  /*98360*/  LDL.LU.64 R8, [R1+0x47d8] ;  /* 0x0047d80001087983 */ /* 0x000ea20000300a00 */
[----:B------:R-:W-:Y:S01]  /*98370*/  MOV R27, R0 ;  /* 0x00000000001b7202 */ /* 0x000fe20000000f00 */
[----:B---3--:R-:W-:Y:S01]  /*98380*/  HMMA.16816.F32.BF16 R12, R12, R10, R4 ;  /* 0x0000000a0c0c723c */ /* 0x008fe20000041804 */
[----:B------:R-:W3:Y:S01]  /*98390*/  LDL.LU.64 R6, [R1+0x47d0] ;  /* 0x0047d00001067983 */ /* 0x000ee20000300a00 */
[----:B------:R-:W3:Y:S02]  /*983a0*/  LDL.LU.64 R4, [R1+0x47c8] ;  /* 0x0047c80001047983 */ /* 0x000ee40000300a00 */
[----:B------:R-:W-:Y:S02]  /*983b0*/  STL.64 [R1+0x4768], R10 ;  /* 0x0047680a01007387 */ /* 0x000fe40000100a00 */
[----:B--2---:R0:W-:Y:S11]  /*983c0*/  STL.64 [R1+0x4760], R8 ;  /* 0x0047600801007387 */ /* 0x0041f60000100a00 */
[----:B------:R-:W-:Y:S06]  /*983d0*/  @!UPT UIADD3 URZ, URZ, URZ, URZ ;  /* 0x0000003f3f3ff290 */ /* 0x000fec000fffe03f */
[----:B------:R-:W-:Y:S01]  /*983e0*/  STL.64 [R1+0xad0], R12 ;  /* 0x000ad00c01007387 */ /* 0x000fe20000100a00 */
[----:B------:R-:W-:Y:S02]  /*983f0*/  STL.64 [R1+0xad8], R14 ;  /* 0x000ad80e01007387 */ /* 0x000fe40000100a00 */
[----:B0-----:R-:W2:Y:S02]  /*98400*/  LDL.LU R8, [R1+0x2c0] ;  /* 0x0002c00001087983 */ /* 0x001ea40000300800 */
[----:B------:R-:W2:Y:S01]  /*98410*/  LDL.LU R9, [R1+0x2c4] ;  /* 0x0002c40001097983 */ /* 0x000ea20000300800 */
[----:B------:R-:W2:Y:S01]  /*98420*/  LDL.LU R10, [R1+0x2c8] ;  /* 0x0002c800010a7983 */ /* 0x000ea20000300800 */
[----:B------:R-:W2:Y:S01]  /*98430*/  LDL.LU R11, [R1+0x2cc] ;  /* 0x0002cc00010b7983 */ /* 0x000ea20000300800 */
        /* <DEDUP_REMOVED lines=20> */
[----:B0-----:R-:W3:Y:S04]  /*98580*/  LDL.LU.64 R26, [R1+0x4780] ;  /* 0x00478000011a7983 */ /* 0x001ee80000300a00 */
[----:B------:R-:W0:Y:S01]  /*98590*/  S2R R0, SR_TID.X ;  /* 0x0000000000007919 */ /* 0x000e220000002100 */
[----:B---3--:R-:W-:Y:S03]  /*985a0*/  HMMA.16816.F32.BF16 R24, R4, R26, R20 ;  /* 0x0000001a0418723c */ /* 0x008fe60000041814 */
[----:B------:R-:W4:Y:S01]  /*985b0*/  LDL.LU.64 R22, [R1+0x4778] ;  /* 0x0047780001167983 */ /* 0x000f220000300a00 */
[C---:B0-----:R-:W-:Y:S01]  /*985c0*/  LOP3.LUT R28, R0.reuse, 0x7, RZ, 0xc0, !PT ;  /* 0x00000007001c7812 */ /* 0x041fe200078ec0ff */
[----:B------:R-:W-:Y:S01]  /*985d0*/  IMAD.MOV.U32 R14, RZ, RZ, R3 ;  /* 0x000000ffff0e7224 */ /* 0x000fe200078e0003 */
[----:B------:R-:W-:Y:S01]  /*985e0*/  MOV R15, R2 ;  /* 0x00000002000f7202 */ /* 0x000fe20000000f00 */
[----:B------:R-:W-:Y:S01]  /*985f0*/  SHF.L.U32 R2, R0, 0x8, RZ ;  /* 0x0000000800027819 */ /* 0x000fe200000006ff */
[----:B------:R-:W-:-:S04]  /*98600*/  SHF.L.U32 R3, R28, 0x4, RZ ;  /* 0x000000041c037819 */ /* 0x000fc800000006ff */
[----:B------:R-:W-:-:S04]  /*98610*/  LOP3.LUT R3, R3, 0xf00, R2, 0xf8, !PT ;  /* 0x00000f0003037812 */ /* 0x000fc800078ef802 */
[----:B------:R-:W-:-:S04]  /*98620*/  LOP3.LUT R3, R3, 0x10, R0, 0x78, !PT ;  /* 0x0000001003037812 */ /* 0x000fc800078e7800 */
[----:B------:R-:W-:-:S03]  /*98630*/  LOP3.LUT R3, R3, 0x60, RZ, 0x3c, !PT ;  /* 0x0000006003037812 */ /* 0x000fc600078e3cff */
[----:B------:R-:W-:Y:S01]  /*98640*/  STL.64 [R1+0xc10], R24 ;  /* 0x000c101801007387 */ /* 0x000fe20000100a00 */
[----:B------:R-:W-:Y:S02]  /*98650*/  STL.64 [R1+0xc18], R26 ;  /* 0x000c181a01007387 */ /* 0x000fe40000100a00 */
[----:B------:R-:W-:Y:S01]  /*98660*/  LDSM.16.M88.4 R24, [R3+0x65000] ;  /* 0x065000000318783b */ /* 0x000fe20000000200 */
[C---:B----4-:R-:W-:Y:S03]  /*98670*/  HMMA.16816.F32.BF16 R16, R4.reuse, R22, R16 ;  /* 0x000000160410723c */ /* 0x050fe60000041810 */
[----:B------:R-:W-:Y:S01]  /*98680*/  IMAD.MOV.U32 R2, RZ, RZ, R22 ;  /* 0x000000ffff027224 */ /* 0x000fe200078e0016 */
[----:B------:R-:W-:Y:S02]  /*98690*/  MOV R0, R23 ;  /* 0x0000001700007202 */ /* 0x000fe40000000f00 */
[----:B------:R-:W0:Y:S11]  /*986a0*/  LDSM.16.M88.4 R20, [R3+0x66000] ;  /* 0x066000000314783b */ /* 0x000e360000000200 */
[----:B------:R-:W-:Y:S06]  /*986b0*/  @!UPT UIADD3 URZ, URZ, URZ, URZ ;  /* 0x0000003f3f3ff290 */ /* 0x000fec000fffe03f */
[----:B------:R-:W-:Y:S01]  /*986c0*/  STL.64 [R1+0xc00], R16 ;  /* 0x000c001001007387 */ /* 0x000fe20000100a00 */
[----:B------:R1:W-:Y:S03]  /*986d0*/  STL.64 [R1+0xc08], R18 ;  /* 0x000c081201007387 */ /* 0x0003e60000100a00 */
[----:B-1----:R-:W2:Y:S04]  /*986e0*/  LDL.LU.64 R18, [R1+0x4770] ;  /* 0x0047700001127983 */ /* 0x002ea80000300a00 */
[----:B0-----:R-:W-:Y:S01]  /*986f0*/  STL.64 [R1+0x46e0], R22 ;  /* 0x0046e01601007387 */ /* 0x001fe20000100a00 */
[----:B------:R0:W-:Y:S03]  /*98700*/  STL.64 [R1+0x46d8], R20 ;  /* 0x0046d81401007387 */ /* 0x0001e60000100a00 */
[----:B0-----:R-:W3:Y:S01]  /*98710*/  LDL.LU R20, [R1+0x400] ;  /* 0x0004000001147983 */ /* 0x001ee20000300800 */
[----:B------:R-:W3:Y:S02]  /*98720*/  LDL.LU R21, [R1+0x404] ;  /* 0x0004040001157983 */ /* 0x000ee40000300800 */
[----:B------:R-:W3:Y:S02]  /*98730*/  LDL.LU R22, [R1+0x408] ;  /* 0x0004080001167983 */ /* 0x000ee40000300800 */
[----:B------:R-:W3:Y:S01]  /*98740*/  LDL.LU R23, [R1+0x40c] ;  /* 0x00040c0001177983 */ /* 0x000ee20000300800 */
[----:B--2---:R-:W-:Y:S01]  /*98750*/  HMMA.16816.F32.BF16 R8, R4, R18, R8 ;  /* 0x000000120408723c */ /* 0x004fe20000041808 */
[----:B------:R-:W-:-:S02]  /*98760*/  MOV R29, R18 ;  /* 0x00000012001d7202 */ /* 0x000fc40000000f00 */
[----:B------:R-:W-:Y:S02]  /*98770*/  MOV R28, R19 ;  /* 0x00000013001c7202 */ /* 0x000fe40000000f00 */
[----:B------:R-:W0:Y:S11]  /*98780*/  LDSM.16.M88.4 R16, [R3+0x67000] ;  /* 0x067000000310783b */ /* 0x000e360000000200 */
[----:B------:R-:W-:Y:S07]  /*98790*/  @!UPT UIADD3 URZ, URZ, URZ, URZ ;  /* 0x0000003f3f3ff290 */ /* 0x000fee000fffe03f */
[----:B------:R-:W-:Y:S01]  /*987a0*/  STL.64 [R1+0xbf0], R8 ;  /* 0x000bf00801007387 */ /* 0x000fe20000100a00 */
[C---:B---3--:R-:W-:Y:S01]  /*987b0*/  HMMA.16816.F32.BF16 R12, R4.reuse, R14, R20 ;  /* 0x0000000e040c723c */ /* 0x048fe20000041814 */
[----:B------:R1:W-:Y:S02]  /*987c0*/  STL.64 [R1+0xbf8], R10 ;  /* 0x000bf80a01007387 */ /* 0x0003e40000100a00 */
[----:B-1----:R-:W2:Y:S01]  /*987d0*/  LDL.LU.64 R10, [R1+0x4768] ;  /* 0x00476800010a7983 */ /* 0x002ea20000300a00 */
[----:B------:R-:W3:Y:S03]  /*987e0*/  LDL.LU.64 R8, [R1+0x4760] ;  /* 0x0047600001087983 */ /* 0x000ee60000300a00 */
[----:B0-----:R-:W-:Y:S01]  /*987f0*/  STL.64 [R1+0x4648], R18 ;  /* 0x0046481201007387 */ /* 0x001fe20000100a00 */
[----:B------:R0:W-:Y:S03]  /*98800*/  STL.64 [R1+0x4640], R16 ;  /* 0x0046401001007387 */ /* 0x0001e60000100a00 */
[----:B0-----:R-:W2:Y:S01]  /*98810*/  LDL.LU R16, [R1+0x3f0] ;  /* 0x0003f00001107983 */ /* 0x001ea20000300800 */
[----:B------:R-:W2:Y:S02]  /*98820*/  LDL.LU R17, [R1+0x3f4] ;  /* 0x0003f40001117983 */ /* 0x000ea40000300800 */
[----:B------:R-:W2:Y:S02]  /*98830*/  LDL.LU R18, [R1+0x3f8] ;  /* 0x0003f80001127983 */ /* 0x000ea40000300800 */
[----:B------:R-:W2:Y:S01]  /*98840*/  LDL.LU R19, [R1+0x3fc] ;  /* 0x0003fc0001137983 */ /* 0x000ea20000300800 */
[----:B------:R-:W4:Y:S06]  /*98850*/  LDL.LU R20, [R1+0x4b0] ;  /* 0x0004b00001147983 */ /* 0x000f2c0000300800 */
[----:B------:R-:W-:Y:S02]  /*98860*/  STL.64 [R1+0xbe0], R12 ;  /* 0x000be00c01007387 */ /* 0x000fe40000100a00 */
[----:B------:R-:W-:Y:S02]  /*98870*/  STL.64 [R1+0xbe8], R14 ;  /* 0x000be80e01007387 */ /* 0x000fe40000100a00 */
[----:B------:R-:W4:Y:S01]  /*98880*/  LDL.LU R21, [R1+0x4b4] ;  /* 0x0004b40001157983 */ /* 0x000f220000300800 */
[----:B------:R-:W3:Y:S01]  /*98890*/  LDL.LU R22, [R1+0x4b8] ;  /* 0x0004b80001167983 */ /* 0x000ee20000300800 */
[----:B------:R-:W3:Y:S03]  /*988a0*/  LDL.LU R23, [R1+0x4bc] ;  /* 0x0004bc0001177983 */ /* 0x000ee60000300800 */
[----:B------:R-:W0:Y:S01]  /*988b0*/  LDSM.16.M88.4 R12, [R3+0x68000] ;  /* 0x06800000030c783b */ /* 0x000e220000000200 */
[----:B--2---:R-:W-:Y:S03]  /*988c0*/  HMMA.16816.F32.BF16 R4, R4, R10, R16 ;  /* 0x0000000a0404723c */ /* 0x004fe60000041810 */
[----:B---3--:R-:W-:Y:S01]  /*988d0*/  STL.64 [R1+0x4700], R22 ;  /* 0x0047001601007387 */ /* 0x008fe20000100a00 */
[----:B----4-:R1:W-:Y:S02]  /*988e0*/  STL.64 [R1+0x46f8], R20 ;  /* 0x0046f81401007387 */ /* 0x0103e40000100a00 */
[----:B0-----:R-:W-:Y:S02]  /*988f0*/  STL.64 [R1+0x45a8], R14 ;  /* 0x0045a80e01007387 */ /* 0x001fe40000100a00 */
[----:B------:R-:W-:Y:S01]  /*98900*/  STL.64 [R1+0x45a0], R12 ;  /* 0x0045a00c01007387 */ /* 0x000fe20000100a00 */
[----:B-1----:R-:W2:Y:S11]  /*98910*/  LDL.LU R20, [R1+0x4c0] ;  /* 0x0004c00001147983 */ /* 0x002eb60000300800 */
[----:B------:R-:W-:Y:S03]  /*98920*/  @!UPT UIADD3 URZ, URZ, URZ, URZ ;  /* 0x0000003f3f3ff290 */ /* 0x000fe6000fffe03f */
[----:B------:R-:W-:Y:S01]  /*98930*/  STL.64 [R1+0xac0], R4 ;  /* 0x000ac00401007387 */ /* 0x000fe20000100a00 */
[----:B------:R-:W-:Y:S02]  /*98940*/  STL.64 [R1+0xac8], R6 ;  /* 0x000ac80601007387 */ /* 0x000fe40000100a00 */
[----:B------:R-:W2:Y:S02]  /*98950*/  LDL.LU R21, [R1+0x4c4] ;  /* 0x0004c40001157983 */ /* 0x000ea40000300800 */
[----:B------:R-:W3:Y:S01]  /*98960*/  LDL.LU R22, [R1+0x4c8] ;  /* 0x0004c80001167983 */ /* 0x000ee20000300800 */
[----:B------:R-:W3:Y:S04]  /*98970*/  LDL.LU R23, [R1+0x4cc] ;  /* 0x0004cc0001177983 */ /* 0x000ee80000300800 */
[----:B------:R-:W0:Y:S04]  /*98980*/  LDSM.16.M88.4 R4, [R3+0x69000] ;  /* 0x069000000304783b */ /* 0x000e280000000200 */
[----:B---3--:R-:W-:Y:S01]  /*98990*/  STL.64 [R1+0x4710], R22 ;  /* 0x0047101601007387 */ /* 0x008fe20000100a00 */
[----:B--2---:R1:W-:Y:S03]  /*989a0*/  STL.64 [R1+0x4708], R20 ;  /* 0x0047081401007387 */ /* 0x0043e60000100a00 */
[----:B-1----:R-:W2:Y:S01]  /*989b0*/  LDL.LU R20, [R1+0x4d0] ;  /* 0x0004d00001147983 */ /* 0x002ea20000300800 */
[----:B------:R-:W2:Y:S02]  /*989c0*/  LDL.LU R21, [R1+0x4d4] ;  /* 0x0004d40001157983 */ /* 0x000ea40000300800 */
[----:B------:R-:W3:Y:S02]  /*989d0*/  LDL.LU R22, [R1+0x4d8] ;  /* 0x0004d80001167983 */ /* 0x000ee40000300800 */
[----:B------:R-:W3:Y:S02]  /*989e0*/  LDL.LU R23, [R1+0x4dc] ;  /* 0x0004dc0001177983 */ /* 0x000ee40000300800 */
[----:B---3--:R1:W-:Y:S01]  /*989f0*/  STL.64 [R1+0x4720], R22 ;  /* 0x0047201601007387 */ /* 0x0083e20000100a00 */
[----:B--2---:R-:W-:Y:S03]  /*98a00*/  STL.64 [R1+0x4718], R20 ;  /* 0x0047181401007387 */ /* 0x004fe60000100a00 */
[----:B-1----:R-:W2:Y:S04]  /*98a10*/  LDL R22, [R1+0x58] ;  /* 0x0000580001167983 */ /* 0x002ea80000100800 */
[----:B------:R-:W2:Y:S04]  /*98a20*/  LDL R23, [R1+0x5c] ;  /* 0x00005c0001177983 */ /* 0x000ea80000100800 */
[----:B--2---:R1:W-:Y:S04]  /*98a30*/  STL.64 [R1+0x4730], R22 ;  /* 0x0047301601007387 */ /* 0x0043e80000100a00 */
[----:B-1----:R-:W2:Y:S04]  /*98a40*/  LDL R22, [R1+0x78] ;  /* 0x0000780001167983 */ /* 0x002ea80000100800 */
[----:B------:R-:W2:Y:S04]  /*98a50*/  LDL R23, [R1+0x7c] ;  /* 0x00007c0001177983 */ /* 0x000ea80000100800 */
[----:B--2---:R1:W-:Y:S01]  /*98a60*/  STL.64 [R1+0x4748], R22 ;  /* 0x0047481601007387 */ /* 0x0043e20000100a00 */
[----:B------:R2:W-:Y:S02]  /*98a70*/  STL.64 [R1+0x46f0], R10 ;  /* 0x0046f00a01007387 */ /* 0x0005e40000100a00 */
[----:B------:R3:W-:Y:S01]  /*98a80*/  STL.64 [R1+0x46e8], R8 ;  /* 0x0046e80801007387 */ /* 0x0007e20000100a00 */
[----:B-1----:R-:W4:Y:S04]  /*98a90*/  LDL R22, [R1+0x88] ;  /* 0x0000880001167983 */ /* 0x002f280000100800 */
[----:B--2---:R-:W2:Y:S04]  /*98aa0*/  LDL R10, [R1+0x48] ;  /* 0x00004800010a7983 */ /* 0x004ea80000100800 */
[----:B------:R-:W2:Y:S04]  /*98ab0*/  LDL R11, [R1+0x4c] ;  /* 0x00004c00010b7983 */ /* 0x000ea80000100800 */
[----:B------:R-:W4:Y:S04]  /*98ac0*/  LDL R23, [R1+0x8c] ;  /* 0x00008c0001177983 */ /* 0x000f280000100800 */
[----:B--2---:R1:W-:Y:S01]  /*98ad0*/  STL.64 [R1+0x4728], R10 ;  /* 0x0047280a01007387 */ /* 0x0043e20000100a00 */
[----:B---3--:R-:W2:Y:S02]  /*98ae0*/  LDL.LU R8, [R1+0x4e0] ;  /* 0x0004e00001087983 */ /* 0x008ea40000300800 */
[----:B------:R-:W2:Y:S01]  /*98af0*/  LDL.LU R9, [R1+0x4e4] ;  /* 0x0004e40001097983 */ /* 0x000ea20000300800 */
[----:B-1----:R-:W3:Y:S01]  /*98b00*/  LDL.LU R10, [R1+0x4e8] ;  /* 0x0004e800010a7983 */ /* 0x002ee20000300800 */
[----:B------:R-:W3:Y:S03]  /*98b10*/  LDL.LU R11, [R1+0x4ec] ;  /* 0x0004ec00010b7983 */ /* 0x000ee60000300800 */
        /* <DEDUP_REMOVED lines=8> */
[----:B-1----:R-:W4:Y:S01]  /*98ba0*/  LDL.LU R8, [R1+0x500] ;  /* 0x0005000001087983 */ /* 0x002f220000300800 */
[----:B------:R-:W4:Y:S02]  /*98bb0*/  LDL.LU R9, [R1+0x504] ;  /* 0x0005040001097983 */ /* 0x000f240000300800 */
[----:B------:R-:W4:Y:S02]  /*98bc0*/  LDL.LU R10, [R1+0x508] ;  /* 0x00050800010a7983 */ /* 0x000f240000300800 */
[----:B------:R-:W4:Y:S01]  /*98bd0*/  LDL.LU R11, [R1+0x50c] ;  /* 0x00050c00010b7983 */ /* 0x000f220000300800 */
[----:B------:R-:W2:Y:S01]  /*98be0*/  LDL.LU R16, [R1+0x2b0] ;  /* 0x0002b00001107983 */ /* 0x000ea20000300800 */
[----:B------:R-:W2:Y:S02]  /*98bf0*/  LDL.LU R17, [R1+0x2b4] ;  /* 0x0002b40001117983 */ /* 0x000ea40000300800 */
[----:B------:R-:W3:Y:S02]  /*98c00*/  LDL.LU R18, [R1+0x2b8] ;  /* 0x0002b80001127983 */ /* 0x000ee40000300800 */
[----:B------:R-:W3:Y:S01]  /*98c10*/  LDL.LU R19, [R1+0x2bc] ;  /* 0x0002bc0001137983 */ /* 0x000ee20000300800 */
[----:B------:R-:W2:Y:S01]  /*98c20*/  LDL.LU R12, [R1+0x370] ;  /* 0x00037000010c7983 */ /* 0x000ea20000300800 */
[----:B------:R-:W2:Y:S02]  /*98c30*/  LDL.LU R13, [R1+0x374] ;  /* 0x00037400010d7983 */ /* 0x000ea40000300800 */
[----:B------:R-:W2:Y:S02]  /*98c40*/  LDL.LU R14, [R1+0x378] ;  /* 0x00037800010e7983 */ /* 0x000ea40000300800 */
[----:B------:R-:W2:Y:S01]  /*98c50*/  LDL.LU R15, [R1+0x37c] ;  /* 0x00037c00010f7983 */ /* 0x000ea20000300800 */
[C---:B----4-:R-:W-:Y:S01]  /*98c60*/  HMMA.16816.F32.BF16 R20, R24.reuse, R22, R8 ;  /* 0x000000161814723c */ /* 0x050fe20000041808 */
[----:B--2---:R-:W-:Y:S01]  /*98c70*/  STL.64 [R1+0x4668], R14 ;  /* 0x0046680e01007387 */ /* 0x004fe20000100a00 */
[----:B------:R-:W-:Y:S02]  /*98c80*/  STL.64 [R1+0x4660], R12 ;  /* 0x0046600c01007387 */ /* 0x000fe40000100a00 */
[----:B---3--:R1:W-:Y:S02]  /*98c90*/  STL.64 [R1+0x4658], R18 ;  /* 0x0046581201007387 */ /* 0x0083e40000100a00 */
[----:B------:R-:W-:Y:S01]  /*98ca0*/  STL.64 [R1+0x4650], R16 ;  /* 0x0046501001007387 */ /* 0x000fe20000100a00 */
[----:B-1----:R-:W2:Y:S01]  /*98cb0*/  LDL.64 R18, [R1+0x8] ;  /* 0x0000080001127983 */ /* 0x002ea20000100a00 */
[----:B0-----:R-:W-:Y:S02]  /*98cc0*/  STL.64 [R1+0x4530], R6 ;  /* 0x0045300601007387 */ /* 0x001fe40000100a00 */
[----:B------:R-:W-:Y:S02]  /*98cd0*/  STL.64 [R1+0x4528], R4 ;  /* 0x0045280401007387 */ /* 0x000fe40000100a00 */
[----:B------:R-:W3:Y:S01]  /*98ce0*/  LDL.LU.64 R10, [R1+0x4758] ;  /* 0x00475800010a7983 */ /* 0x000ee20000300a00 */
[----:B------:R-:W3:Y:S10]  /*98cf0*/  LDL.LU.64 R8, [R1+0x4750] ;  /* 0x0047500001087983 */ /* 0x000ef40000300a00 */
[----:B------:R-:W-:Y:S02]  /*98d00*/  STL.64 [R1+0xab0], R20 ;  /* 0x000ab01401007387 */ /* 0x000fe40000100a00 */
[----:B------:R0:W-:Y:S02]  /*98d10*/  STL.64 [R1+0xab8], R22 ;  /* 0x000ab81601007387 */ /* 0x0001e40000100a00 */
        /* <DEDUP_REMOVED lines=15> */
[----:B------:R-:W-:Y:S02]  /*98e10*/  MOV R6, R2 ;  /* 0x0000000200067202 */ /* 0x000fe40000000f00 */
[----:B------:R-:W-:Y:S01]  /*98e20*/  MOV R7, R0 ;  /* 0x0000000000077202 */ /* 0x000fe20000000f00 */
[C---:B---3--:R-:W-:Y:S01]  /*98e30*/  HMMA.16816.F32.BF16 R8, R24.reuse, R10, R20 ;  /* 0x0000000a1808723c */ /* 0x048fe20000041814 */
        /* <DEDUP_REMOVED lines=9> */
[C---:B---3--:R-:W-:Y:S01]  /*98ed0*/  HMMA.16816.F32.BF16 R4, R24.reuse, R6, R20 ;  /* 0x000000061804723c */ /* 0x048fe20000041814 */
[----:B------:R-:W3:Y:S01]  /*98ee0*/  LDL.LU.64 R22, [R1+0x4700] ;  /* 0x0047000001167983 */ /* 0x000ee20000300a00 */
[----:B------:R-:W3:Y:S02]  /*98ef0*/  LDL.LU.64 R20, [R1+0x46f8] ;  /* 0x0046f80001147983 */ /* 0x000ee40000300a00 */
[----:B------:R-:W-:Y:S01]  /*98f00*/  IMAD.MOV.U32 R14, RZ, RZ, R29 ;  /* 0x000000ffff0e7224 */ /* 0x000fe200078e001d */
[----:B------:R-:W-:Y:S11]  /*98f10*/  MOV R15, R28 ;  /* 0x0000001c000f7202 */ /* 0x000ff60000000f00 */
[----:B------:R-:W-:Y:S07]  /*98f20*/  @!UPT UIADD3 URZ, URZ, URZ, URZ ;  /* 0x0000003f3f3ff290 */ /* 0x000fee000fffe03f */
[----:B------:R0:W-:Y:S01]  /*98f30*/  STL.64 [R1+0xa70], R4 ;  /* 0x000a700401007387 */ /* 0x0001e20000100a00 */
[----:B------:R1:W-:Y:S03]  /*98f40*/  STL.64 [R1+0xa78], R6 ;  /* 0x000a780601007387 */ /* 0x0003e60000100a00 */
[----:B0-----:R-:W4:Y:S01]  /*98f50*/  LDL.LU R4, [R1+0x3c0] ;  /* 0x0003c00001047983 */ /* 0x001f220000300800 */
[C---:B---3--:R-:W-:Y:S11]  /*98f60*/  HMMA.16816.F32.BF16 R20, R24.reuse, R14, R20 ;  /* 0x0000000e1814723c */ /* 0x048ff60000041814 */
[----:B------:R-:W-:Y:S11]  /*98f70*/  @!UPT UIADD3 URZ, URZ, URZ, URZ ;  /* 0x0000003f3f3ff290 */ /* 0x000ff6000fffe03f */
[----:B------:R-:W-:Y:S01]  /*98f80*/  @!UPT UIADD3 URZ, URZ, URZ, URZ ;  /* 0x0000003f3f3ff290 */ /* 0x000fe2000fffe03f */
[----:B------:R0:W-:Y:S01]  /*98f90*/  STL.64 [R1+0xa60], R20 ;  /* 0x000a601401007387 */ /* 0x0001e20000100a00 */
[----:B------:R3:W-:Y:S02]  /*98fa0*/  STL.64 [R1+0xa68], R22 ;  /* 0x000a681601007387 */ /* 0x0007e40000100a00 */
[----:B------:R-:W4:Y:S02]  /*98fb0*/  LDL.LU R5, [R1+0x3c4] ;  /* 0x0003c40001057983 */ /* 0x000f240000300800 */
[----:B-1----:R-:W2:Y:S01]  /*98fc0*/  LDL.LU R6, [R1+0x3c8] ;  /* 0x0003c80001067983 */ /* 0x002ea20000300800 */
[----:B------:R-:W2:Y:S04]  /*98fd0*/  LDL.LU R7, [R1+0x3cc] ;  /* 0x0003cc0001077983 */ /* 0x000ea80000300800 */
[----:B0-----:R-:W4:Y:S01]  /*98fe0*/  LDL.LU R20, [R1+0x3e0] ;  /* 0x0003e00001147983 */ /* 0x001f220000300800 */
[----:B------:R-:W4:Y:S02]  /*98ff0*/  LDL.LU R21, [R1+0x3e4] ;  /* 0x0003e40001157983 */ /* 0x000f240000300800 */
[----:B---3--:R-:W3:Y:S02]  /*99000*/  LDL.LU R22, [R1+0x3e8] ;  /* 0x0003e80001167983 */ /* 0x008ee40000300800 */
[----:B------:R-:W3:Y:S01]  /*99010*/  LDL.LU R23, [R1+0x3ec] ;  /* 0x0003ec0001177983 */ /* 0x000ee20000300800 */
[----:B--2---:R0:W-:Y:S01]  /*99020*/  STL.64 [R1+0x46c8], R6 ;  /* 0x0046c80601007387 */ /* 0x0041e20000100a00 */
[----:B----4-:R-:W-:Y:S03]  /*99030*/  STL.64 [R1+0x46c0], R4 ;  /* 0x0046c00401007387 */ /* 0x010fe60000100a00 */
[----:B0-----:R-:W2:Y:S01]  /*99040*/  LDL.64 R6, [R1+0x88] ;  /* 0x0000880001067983 */ /* 0x001ea20000100a00 */
[----:B------:R0:W-:Y:S03]  /*99050*/  STL.64 [R1+0x4678], R14 ;  /* 0x0046780e01007387 */ /* 0x0001e60000100a00 */
[----:B0-----:R-:W4:Y:S04]  /*99060*/  LDL.64 R14, [R1+0x28] ;  /* 0x00002800010e7983 */ /* 0x001f280000100a00 */
[----:B----4-:R0:W-:Y:S01]  /*99070*/  STL.64 [R1+0x4690], R14 ;  /* 0x0046900e01007387 */ /* 0x0101e20000100a00 */
[----:B------:R-:W4:Y:S02]  /*99080*/  LDL.LU R12, [R1+0x3a0] ;  /* 0x0003a000010c7983 */ /* 0x000f240000300800 */
[----:B------:R-:W4:Y:S01]  /*99090*/  LDL.LU R13, [R1+0x3a4] ;  /* 0x0003a400010d7983 */ /* 0x000f220000300800 */
[----:B0-----:R-:W2:Y:S01]  /*990a0*/  LDL.LU R14, [R1+0x3a8] ;  /* 0x0003a800010e7983 */ /* 0x001ea20000300800 */
[----:B------:R-:W2:Y:S03]  /*990b0*/  LDL.LU R15, [R1+0x3ac] ;  /* 0x0003ac00010f7983 */ /* 0x000ea60000300800 */
[----:B--2---:R0:W-:Y:S01]  /*990c0*/  STL.64 [R1+0x46a0], R14 ;  /* 0x0046a00e01007387 */ /* 0x0041e20000100a00 */
[----:B----4-:R-:W-:Y:S03]  /*990d0*/  STL.64 [R1+0x4698], R12 ;  /* 0x0046980c01007387 */ /* 0x010fe60000100a00 */
[----:B0-----:R-:W2:Y:S01]  /*990e0*/  LDL.64 R14, [R1+0x58] ;  /* 0x00005800010e7983 */ /* 0x001ea20000100a00 */
[C---:B------:R-:W-:Y:S03]  /*990f0*/  HMMA.16816.F32.BF16 R8, R24.reuse, R18, R8 ;  /* 0x000000121808723c */ /* 0x040fe60000041808 */
[----:B--2---:R0:W-:Y:S04]  /*99100*/  STL.64 [R1+0x46b8], R14 ;  /* 0x0046b80e01007387 */ /* 0x0041e80000100a00 */
[----:B0-----:R-:W2:Y:S04]  /*99110*/  LDL.64 R14, [R1+0x78] ;  /* 0x00007800010e7983 */ /* 0x001ea80000100a00 */
[----:B--2---:R0:W-:Y:S01]  /*99120*/  STL.64 [R1+0x46d0], R14 ;  /* 0x0046d00e01007387 */ /* 0x0041e20000100a00 */
[----:B------:R-:W2:Y:S02]  /*99130*/  LDL.LU R12, [R1+0x3d0] ;  /* 0x0003d000010c7983 */ /* 0x000ea40000300800 */
[----:B------:R-:W2:Y:S01]  /*99140*/  LDL.LU R13, [R1+0x3d4] ;  /* 0x0003d400010d7983 */ /* 0x000ea20000300800 */
[----:B0-----:R-:W2:Y:S01]  /*99150*/  LDL.LU R14, [R1+0x3d8] ;  /* 0x0003d800010e7983 */ /* 0x001ea20000300800 */
[----:B------:R-:W2:Y:S07]  /*99160*/  LDL.LU R15, [R1+0x3dc] ;  /* 0x0003dc00010f7983 */ /* 0x000eae0000300800 */
[----:B------:R-:W-:Y:S02]  /*99170*/  STL.64 [R1+0xa50], R8 ;  /* 0x000a500801007387 */ /* 0x000fe40000100a00 */
[----:B------:R0:W-:Y:S02]  /*99180*/  STL.64 [R1+0xa58], R10 ;  /* 0x000a580a01007387 */ /* 0x0001e40000100a00 */
[----:B0-----:R-:W3:Y:S01]  /*99190*/  LDL.LU.64 R10, [R1+0x46f0] ;  /* 0x0046f000010a7983 */ /* 0x001ee20000300a00 */
[----:B------:R-:W4:Y:S02]  /*991a0*/  LDL.LU.64 R8, [R1+0x46e8] ;  /* 0x0046e80001087983 */ /* 0x000f240000300a00 */
        /* <DEDUP_REMOVED lines=19> */
[----:B------:R-:W3:Y:S11]  /*992e0*/  LDL.LU.64 R20, [R1+0x46d8] ;  /* 0x0046d80001147983 */ /* 0x000ef60000300a00 */
[----:B------:R-:W-:Y:S02]  /*992f0*/  STL.64 [R1+0x980], R24 ;  /* 0x0009801801007387 */ /* 0x000fe40000100a00 */
[----:B------:R0:W-:Y:S02]  /*99300*/  STL.64 [R1+0x988], R26 ;  /* 0x0009881a01007387 */ /* 0x0001e40000100a00 */
[----:B0-----:R-:W2:Y:S01]  /*99310*/  LDL.64 R26, [R1+0x48] ;  /* 0x00004800011a7983 */ /* 0x001ea20000100a00 */
[----:B------:R-:W-:Y:S01]  /*99320*/  IMAD.MOV.U32 R25, RZ, RZ, R6 ;  /* 0x000000ffff197224 */ /* 0x000fe200078e0006 */
[----:B------:R-:W-:Y:S01]  /*99330*/  MOV R24, R7 ;  /* 0x0000000700187202 */ /* 0x000fe20000000f00 */
        /* <DEDUP_REMOVED lines=43> */
[----:B------:R-:W2:Y:S11]  /*995f0*/  LDL.LU.64 R18, [R1+0x4670] ;  /* 0x0046700001127983 */ /* 0x000eb60000300a00 */
[----:B------:R-:W-:Y:S11]  /*99600*/  @!UPT UIADD3 URZ, URZ, URZ, URZ ;  /* 0x0000003f3f3ff290 */ /* 0x000ff6000fffe03f */
        /* <DEDUP_REMOVED lines=8> */
[----:B------:R-:W-:Y:S02]  /*99690*/  STL.64 [R1+0x918], R14 ;  /* 0x0009180e01007387 */ /* 0x000fe40000100a00 */
[----:B0-----:R-:W-:Y:S01]  /*996a0*/  IMAD.MOV.U32 R13, RZ, RZ, R18 ;  /* 0x000000ffff0d7224 */ /* 0x001fe200078e0012 */
[----:B------:R-:W-:Y:S02]  /*996b0*/  MOV R12, R19 ;  /* 0x00000013000c7202 */ /* 0x000fe40000000f00 */
[----:B------:R-:W2:Y:S01]  /*996c0*/  LDL.LU.64 R18, [R1+0x4658] ;  /* 0x0046580001127983 */ /* 0x000ea20000300a00 */
[----:B------:R-:W2:Y:S02]  /*996d0*/  LDL.LU.64 R16, [R1+0x4650] ;  /* 0x0046500001107983 */ /* 0x000ea40000300a00 */
[----:B------:R-:W-:Y:S01]  /*996e0*/  IMAD.MOV.U32 R26, RZ, RZ, R7 ;  /* 0x000000ffff1a7224 */ /* 0x000fe200078e0007 */
[----:B------:R-:W-:Y:S01]  /*996f0*/  MOV R27, R6 ;  /* 0x00000006001b7202 */ /* 0x000fe20000000f00 */
[----:B--2---:R-:W-:Y:S01]  /*99700*/  HMMA.16816.F32.BF16 R20, R20, R10, R16 ;  /* 0x0000000a1414723c */ /* 0x004fe20000041810 */
[----:B------:R-:W2:Y:S01]  /*99710*/  LDL.LU.64 R18, [R1+0x4648] ;  /* 0x0046480001127983 */ /* 0x000ea20000300a00 */
[----:B------:R-:W2:Y:S02]  /*99720*/  LDL.LU.64 R16, [R1+0x4640] ;  /* 0x0046400001107983 */ /* 0x000ea40000300a00 */
[----:B------:R0:W-:Y:S02]  /*99730*/  STL.64 [R1+0x45b8], R10 ;  /* 0x0045b80a01007387 */ /* 0x0001e40000100a00 */
[----:B----4-:R-:W-:Y:S01]  /*99740*/  STL.64 [R1+0x45b0], R8 ;  /* 0x0045b00801007387 */ /* 0x010fe20000100a00 */
[----:B0-----:R-:W-:-:S02]  /*99750*/  MOV R10, R13 ;  /* 0x0000000d000a7202 */ /* 0x001fc40000000f00 */
[----:B------:R-:W-:Y:S11]  /*99760*/  MOV R11, R12 ;  /* 0x0000000c000b7202 */ /* 0x000ff60000000f00 */
[----:B------:R-:W-:Y:S03]  /*99770*/  @!UPT UIADD3 URZ, URZ, URZ, URZ ;  /* 0x0000003f3f3ff290 */ /* 0x000fe6000fffe03f */
[----:B------:R-:W-:Y:S01]  /*99780*/  STL.64 [R1+0x8a0], R20 ;  /* 0x0008a01401007387 */ /* 0x000fe20000100a00 */
[----:B------:R-:W-:Y:S02]  /*99790*/  STL.64 [R1+0x8a8], R22 ;  /* 0x0008a81601007387 */ /* 0x000fe40000100a00 */
[----:B------:R0:W-:Y:S02]  /*997a0*/  STL.64 [R1+0x4610], R26 ;  /* 0x0046101a01007387 */ /* 0x0001e40000100a00 */
[----:B------:R-:W-:Y:S01]  /*997b0*/  STL.64 [R1+0x45d0], R10 ;  /* 0x0045d00a01007387 */ /* 0x000fe20000100a00 */
[----:B------:R-:W3:Y:S01]  /*997c0*/  LDL.LU R12, [R1+0x190] ;  /* 0x00019000010c7983 */ /* 0x000ee20000300800 */
[----:B------:R-:W3:Y:S02]  /*997d0*/  LDL.LU R13, [R1+0x194] ;  /* 0x00019400010d7983 */ /* 0x000ee40000300800 */
[----:B------:R-:W4:Y:S02]  /*997e0*/  LDL.LU R14, [R1+0x198] ;  /* 0x00019800010e7983 */ /* 0x000f240000300800 */
[----:B------:R-:W4:Y:S01]  /*997f0*/  LDL.LU R15, [R1+0x19c] ;  /* 0x00019c00010f7983 */ /* 0x000f220000300800 */
[----:B0-----:R-:W-:-:S02]  /*99800*/  MOV R26, R5 ;  /* 0x00000005001a7202 */ /* 0x001fc40000000f00 */
[----:B------:R-:W-:-:S05]  /*99810*/  MOV R27, R4 ;  /* 0x00000004001b7202 */ /* 0x000fca0000000f00 */
[----:B------:R-:W-:Y:S01]  /*99820*/  STL.64 [R1+0x4628], R26 ;  /* 0x0046281a01007387 */ /* 0x000fe20000100a00 */
        /* <DEDUP_REMOVED lines=36> */
[----:B------:R-:W2:Y:S01]  /*99a70*/  LDL.64 R10, [R1+0x18] ;  /* 0x00001800010a7983 */ /* 0x000ea20000100a00 */
[----:B----4-:R-:W-:Y:S02]  /*99a80*/  STL.64 [R1+0x45c8], R14 ;  /* 0x0045c80e01007387 */ /* 0x010fe40000100a00 */
[----:B---3--:R0:W-:Y:S02]  /*99a90*/  STL.64 [R1+0x45c0], R12 ;  /* 0x0045c00c01007387 */ /* 0x0081e40000100a00 */
        /* <DEDUP_REMOVED lines=33> */
[----:B------:R-:W4:Y:S01]  /*99cb0*/  LDL.LU R24, [R1+0x160] ;  /* 0x0001600001187983 */ /* 0x000f220000300800 */
[----:B------:R-:W4:Y:S04]  /*99cc0*/  LDL.LU R25, [R1+0x164] ;  /* 0x0001640001197983 */ /* 0x000f280000300800 */
[----:B0-----:R-:W2:Y:S01]  /*99cd0*/  LDL.LU R26, [R1+0x168] ;  /* 0x00016800011a7983 */ /* 0x001ea20000300800 */
[----:B------:R-:W2:Y:S01]  /*99ce0*/  LDL.LU R27, [R1+0x16c] ;  /* 0x00016c00011b7983 */ /* 0x000ea20000300800 */
[----:B------:R-:W-:-:S02]  /*99cf0*/  MOV R22, R2 ;  /* 0x0000000200167202 */ /* 0x000fc40000000f00 */
[----:B------:R-:W-:Y:S01]  /*99d00*/  MOV R23, R0 ;  /* 0x0000000000177202 */ /* 0x000fe20000000f00 */
[----:B--2---:R-:W-:Y:S01]  /*99d10*/  STL.64 [R1+0x4580], R26 ;  /* 0x0045801a01007387 */ /* 0x004fe20000100a00 */
[----:B----4-:R0:W-:Y:S03]  /*99d20*/  STL.64 [R1+0x4578], R24 ;  /* 0x0045781801007387 */ /* 0x0101e60000100a00 */
[----:B0-----:R-:W2:Y:S01]  /*99d30*/  LDL.LU R24, [R1+0x170] ;  /* 0x0001700001187983 */ /* 0x001ea20000300800 */
[----:B------:R-:W2:Y:S02]  /*99d40*/  LDL.LU R25, [R1+0x174] ;  /* 0x0001740001197983 */ /* 0x000ea40000300800 */
[----:B------:R-:W4:Y:S02]  /*99d50*/  LDL.LU R26, [R1+0x178] ;  /* 0x00017800011a7983 */ /* 0x000f240000300800 */
[----:B------:R-:W4:Y:S01]  /*99d60*/  LDL.LU R27, [R1+0x17c] ;  /* 0x00017c00011b7983 */ /* 0x000f220000300800 */
[C---:B------:R-:W-:Y:S01]  /*99d70*/  HMMA.16816.F32.BF16 R4, R16.reuse, R22, R4 ;  /* 0x000000161004723c */ /* 0x040fe20000041804 */
[----:B----4-:R0:W-:Y:S01]  /*99d80*/  STL.64 [R1+0x4590], R26 ;  /* 0x0045901a01007387 */ /* 0x0101e20000100a00 */
[----:B--2---:R-:W-:Y:S03]  /*99d90*/  STL.64 [R1+0x4588], R24 ;  /* 0x0045881801007387 */ /* 0x004fe60000100a00 */
[----:B0-----:R-:W2:Y:S11]  /*99da0*/  LDL.64 R26, [R1+0x88] ;  /* 0x00008800011a7983 */ /* 0x001eb60000100a00 */
[----:B------:R-:W-:Y:S07]  /*99db0*/  @!UPT UIADD3 URZ, URZ, URZ, URZ ;  /* 0x0000003f3f3ff290 */ /* 0x000fee000fffe03f */
[----:B------:R-:W-:Y:S02]  /*99dc0*/  STL.64 [R1+0x840], R4 ;  /* 0x0008400401007387 */ /* 0x000fe40000100a00 */
[----:B------:R0:W-:Y:S02]  /*99dd0*/  STL.64 [R1+0x848], R6 ;  /* 0x0008480601007387 */ /* 0x0001e40000100a00 */
[----:B0-----:R-:W4:Y:S01]  /*99de0*/  LDL.LU.64 R6, [R1+0x45e0] ;  /* 0x0045e00001067983 */ /* 0x001f220000300a00 */
[----:B------:R-:W4:Y:S02]  /*99df0*/  LDL.LU.64 R4, [R1+0x45d8] ;  /* 0x0045d80001047983 */ /* 0x000f240000300a00 */
[----:B------:R0:W-:Y:S02]  /*99e00*/  STL.64 [R1+0x4598], R22 ;  /* 0x0045981601007387 */ /* 0x0001e40000100a00 */
[----:B------:R-:W2:Y:S01]  /*99e10*/  LDL.LU R20, [R1+0x180] ;  /* 0x0001800001147983 */ /* 0x000ea20000300800 */
[----:B------:R-:W2:Y:S04]  /*99e20*/  LDL.LU R21, [R1+0x184] ;  /* 0x0001840001157983 */ /* 0x000ea80000300800 */
[----:B0-----:R-:W2:Y:S01]  /*99e30*/  LDL.LU R22, [R1+0x188] ;  /* 0x0001880001167983 */ /* 0x001ea20000300800 */
[----:B------:R-:W2:Y:S01]  /*99e40*/  LDL.LU R23, [R1+0x18c] ;  /* 0x00018c0001177983 */ /* 0x000ea20000300800 */
[C---:B----4-:R-:W-:Y:S11]  /*99e50*/  HMMA.16816.F32.BF16 R4, R16.reuse, R10, R4 ;  /* 0x0000000a1004723c */ /* 0x050ff60000041804 */
[----:B------:R-:W-:Y:S11]  /*99e60*/  @!UPT UIADD3 URZ, URZ, URZ, URZ ;  /* 0x0000003f3f3ff290 */ /* 0x000ff6000fffe03f */
[----:B------:R-:W-:Y:S01]  /*99e70*/  @!UPT UIADD3 URZ, URZ, URZ, URZ ;  /* 0x0000003f3f3ff290 */ /* 0x000fe2000fffe03f */
[----:B------:R0:W-:Y:S01]  /*99e80*/  STL.64 [R1+0x820], R4 ;  /* 0x0008200401007387 */ /* 0x0001e20000100a00 */
[----:B------:R-:W-:Y:S02]  /*99e90*/  STL.64 [R1+0x828], R6 ;  /* 0x0008280601007387 */ /* 0x000fe40000100a00 */
[----:B0-----:R-:W-:Y:S01]  /*99ea0*/  IMAD.MOV.U32 R5, RZ, RZ, R10 ;  /* 0x000000ffff057224 */ /* 0x001fe200078e000a */
[----:B------:R-:W-:Y:S02]  /*99eb0*/  MOV R4, R11 ;  /* 0x0000000b00047202 */ /* 0x000fe40000000f00 */
[----:B------:R-:W3:Y:S02]  /*99ec0*/  LDL.LU.64 R10, [R1+0x45d0] ;  /* 0x0045d000010a7983 */ /* 0x000ee40000300a00 */
[C---:B---3--:R-:W-:Y:S02]  /*99ed0*/  HMMA.16816.F32.BF16 R8, R16.reuse, R10, R12 ;  /* 0x0000000a1008723c */ /* 0x048fe4000004180c */
[----:B------:R-:W3:Y:S01]  /*99ee0*/  LDL.LU.64 R14, [R1+0x45c8] ;  /* 0x0045c800010e7983 */ /* 0x000ee20000300a00 */
[----:B------:R-:W3:Y:S11]  /*99ef0*/  LDL.LU.64 R12, [R1+0x45c0] ;  /* 0x0045c000010c7983 */ /* 0x000ef60000300a00 */
[----:B------:R-:W-:Y:S09]  /*99f00*/  @!UPT UIADD3 URZ, URZ, URZ, URZ ;  /* 0x0000003f3f3ff290 */ /* 0x000ff2000fffe03f */
[----:B------:R-:W-:Y:S01]  /*99f10*/  STL.64 [R1+0x800], R8 ;  /* 0x0008000801007387 */ /* 0x000fe20000100a00 */
[----:B------:R0:W-:Y:S03]  /*99f20*/  STL.64 [R1+0x808], R10 ;  /* 0x0008080a01007387 */ /* 0x0001e60000100a00 */
[----:B0-----:R-:W3:Y:S01]  /*99f30*/  LDL.LU.64 R10, [R1+0x45b8] ;  /* 0x0045b800010a7983 */ /* 0x001ee20000300a00 */
[----:B------:R-:W4:Y:S01]  /*99f40*/  LDL.LU.64 R8, [R1+0x45b0] ;  /* 0x0045b00001087983 */ /* 0x000f220000300a00 */
[----:B---3--:R-:W-:Y:S02]  /*99f50*/  HMMA.16816.F32.BF16 R16, R16, R10, R12 ;  /* 0x0000000a1010723c */ /* 0x008fe4000004180c */
[----:B------:R-:W3:Y:S01]  /*99f60*/  LDL.LU.64 R14, [R1+0x45a8] ;  /* 0x0045a800010e7983 */ /* 0x000ee20000300a00 */
[----:B------:R-:W3:Y:S02]  /*99f70*/  LDL.LU.64 R12, [R1+0x45a0] ;  /* 0x0045a000010c7983 */ /* 0x000ee40000300a00 */
[----:B------:R-:W-:Y:S02]  /*99f80*/  STL.64 [R1+0x4540], R10 ;  /* 0x0045400a01007387 */ /* 0x000fe40000100a00 */
[----:B----4-:R0:W-:Y:S01]  /*99f90*/  STL.64 [R1+0x4538], R8 ;  /* 0x0045380801007387 */ /* 0x0101e20000100a00 */
[----:B--2---:R-:W-:-:S02]  /*99fa0*/  MOV R7, R26 ;  /* 0x0000001a00077202 */ /* 0x004fc40000000f00 */
[----:B------:R-:W-:Y:S11]  /*99fb0*/  MOV R6, R27 ;  /* 0x0000001b00067202 */ /* 0x000ff60000000f00 */
[----:B------:R-:W-:Y:S02]  /*99fc0*/  @!UPT UIADD3 URZ, URZ, URZ, URZ ;  /* 0x0000003f3f3ff290 */ /* 0x000fe4000fffe03f */
[----:B------:R-:W-:Y:S01]  /*99fd0*/  STL.64 [R1+0x7a0], R16 ;  /* 0x0007a01001007387 */ /* 0x000fe20000100a00 */
[----:B------:R1:W-:Y:S02]  /*99fe0*/  STL.64 [R1+0x7a8], R18 ;  /* 0x0007a81201007387 */ /* 0x0003e40000100a00 */
[----:B0-----:R-:W2:Y:S02]  /*99ff0*/  LDL.LU R8, [R1+0x150] ;  /* 0x0001500001087983 */ /* 0x001ea40000300800 */
[----:B------:R-:W2:Y:S01]  /*9a000*/  LDL.LU R9, [R1+0x154] ;  /* 0x0001540001097983 */ /* 0x000ea20000300800 */
[----:B------:R-:W2:Y:S01]  /*9a010*/  LDL.LU R10, [R1+0x158] ;  /* 0x00015800010a7983 */ /* 0x000ea20000300800 */
[----:B------:R-:W2:Y:S03]  /*9a020*/  LDL.LU R11, [R1+0x15c] ;  /* 0x00015c00010b7983 */ /* 0x000ea60000300800 */
[----:B-1----:R-:W4:Y:S01]  /*9a030*/  LDL.64 R18, [R1+0x78] ;  /* 0x0000780001127983 */ /* 0x002f220000100a00 */
[C---:B---3--:R-:W-:Y:S11]  /*9a040*/  HMMA.16816.F32.BF16 R20, R12.reuse, R26, R20 ;  /* 0x0000001a0c14723c */ /* 0x048ff60000041814 */
[----:B------:R-:W-:Y:S11]  /*9a050*/  @!UPT UIADD3 URZ, URZ, URZ, URZ ;  /* 0x0000003f3f3ff290 */ /* 0x000ff6000fffe03f */
[----:B------:R-:W-:Y:S01]  /*9a060*/  @!UPT UIADD3 URZ, URZ, URZ, URZ ;  /* 0x0000003f3f3ff290 */ /* 0x000fe2000fffe03f */
[----:B------:R-:W-:Y:S01]  /*9a070*/  STL.64 [R1+0x760], R20 ;  /* 0x0007601401007387 */ /* 0x000fe20000100a00 */
[----:B------:R0:W-:Y:S03]  /*9a080*/  STL.64 [R1+0x768], R22 ;  /* 0x0007681601007387 */ /* 0x0001e60000100a00 */
[----:B0-----:R-:W3:Y:S01]  /*9a090*/  LDL.LU.64 R22, [R1+0x4598] ;  /* 0x0045980001167983 */ /* 0x001ee20000300a00 */
[----:B------:R-:W4:Y:S02]  /*9a0a0*/  LDL.LU.64 R26, [R1+0x4590] ;  /* 0x00459000011a7983 */ /* 0x000f240000300a00 */
        /* <DEDUP_REMOVED lines=8> */
[----:B------:R0:W-:Y:S02]  /*9a130*/  STL.64 [R1+0x4510], R18 ;  /* 0x0045101201007387 */ /* 0x0001e40000100a00 */
[----:B0-----:R-:W4:Y:S02]  /*9a140*/  LDL.64 R18, [R1+0x58] ;  /* 0x0000580001127983 */ /* 0x001f240000100a00 */
[----:B----4-:R-:W-:Y:S11]  /*9a150*/  HMMA.16816.F32.BF16 R24, R12, R18, R24 ;  /* 0x000000120c18723c */ /* 0x010ff60000041818 */
[----:B------:R-:W-:Y:S11]  /*9a160*/  @!UPT UIADD3 URZ, URZ, URZ, URZ ;  /* 0x0000003f3f3ff290 */ /* 0x000ff6000fffe03f */
[----:B------:R-:W-:Y:S01]  /*9a170*/  @!UPT UIADD3 URZ, URZ, URZ, URZ ;  /* 0x0000003f3f3ff290 */ /* 0x000fe2000fffe03f */
[----:B------:R-:W-:Y:S01]  /*9a180*/  STL.64 [R1+0x710], R24 ;  /* 0x0007101801007387 */ /* 0x000fe20000100a00 */
[----:B------:R0:W-:Y:S03]  /*9a190*/  STL.64 [R1+0x718], R26 ;  /* 0x0007181a01007387 */ /* 0x0001e60000100a00 */
[----:B0-----:R-:W2:Y:S01]  /*9a1a0*/  LDL.LU.64 R26, [R1+0x4570] ;  /* 0x00457000011a7983 */ /* 0x001ea20000300a00 */
[----:B------:R-:W-:Y:S01]  /*9a1b0*/  IMAD.MOV.U32 R2, RZ, RZ, R18 ;  /* 0x000000ffff027224 */ /* 0x000fe200078e0012 */
[----:B------:R-:W-:Y:S02]  /*9a1c0*/  MOV R0, R19 ;  /* 0x0000001300007202 */ /* 0x000fe40000000f00 */
[----:B------:R-:W-:Y:S01]  /*9a1d0*/  MOV R18, R7 ;  /* 0x0000000700127202 */ /* 0x000fe20000000f00 */
[----:B------:R-:W-:-:S05]  /*9a1e0*/  MOV R19, R6 ;  /* 0x0000000600137202 */ /* 0x000fca0000000f00 */
[----:B------:R0:W-:Y:S01]  /*9a1f0*/  STL.64 [R1+0x4548], R18 ;  /* 0x0045481201007387 */ /* 0x0001e20000100a00 */
[----:B------:R-:W4:Y:S01]  /*9a200*/  LDL.LU R16, [R1+0x120] ;  /* 0x0001200001107983 */ /* 0x000f220000300800 */
[----:B--2---:R-:W-:Y:S11]  /*9a210*/  HMMA.16816.F32.BF16 R8, R12, R26, R8 ;  /* 0x0000001a0c08723c */ /* 0x004ff60000041808 */
[----:B------:R-:W-:Y:S11]  /*9a220*/  @!UPT UIADD3 URZ, URZ, URZ, URZ ;  /* 0x0000003f3f3ff290 */ /* 0x000ff6000fffe03f */
[----:B------:R-:W-:Y:S01]  /*9a230*/  @!UPT UIADD3 URZ, URZ, URZ, URZ ;  /* 0x0000003f3f3ff290 */ /* 0x000fe2000fffe03f */
[----:B------:R-:W-:Y:S01]  /*9a240*/  STL.64 [R1+0x550], R8 ;  /* 0x0005500801007387 */ /* 0x000fe20000100a00 */
[----:B------:R-:W-:Y:S02]  /*9a250*/  STL.64 [R1+0x558], R10 ;  /* 0x0005580a01007387 */ /* 0x000fe40000100a00 */
[----:B------:R-:W4:Y:S02]  /*9a260*/  LDL.LU R17, [R1+0x124] ;  /* 0x0001240001117983 */ /* 0x000f240000300800 */
[----:B0-----:R-:W2:Y:S01]  /*9a270*/  LDL.LU R18, [R1+0x128] ;  /* 0x0001280001127983 */ /* 0x001ea20000300800 */
[----:B------:R-:W2:Y:S04]  /*9a280*/  LDL.LU R19, [R1+0x12c] ;  /* 0x00012c0001137983 */ /* 0x000ea80000300800 */
[----:B--2---:R0:W-:Y:S01]  /*9a290*/  STL.64 [R1+0x4558], R18 ;  /* 0x0045581201007387 */ /* 0x0041e20000100a00 */
[----:B----4-:R1:W-:Y:S02]  /*9a2a0*/  STL.64 [R1+0x4550], R16 ;  /* 0x0045501001007387 */ /* 0x0103e40000100a00 */
[----:B0-----:R-:W-:Y:S01]  /*9a2b0*/  IMAD.MOV.U32 R18, RZ, RZ, R5 ;  /* 0x000000ffff127224 */ /* 0x001fe200078e0005 */
[----:B------:R-:W-:-:S05]  /*9a2c0*/  MOV R19, R4 ;  /* 0x0000000400137202 */ /* 0x000fca0000000f00 */
[----:B------:R0:W-:Y:S01]  /*9a2d0*/  STL.64 [R1+0x4568], R18 ;  /* 0x0045681201007387 */ /* 0x0001e20000100a00 */
[----:B-1----:R-:W3:Y:S02]  /*9a2e0*/  LDL.LU R16, [R1+0x140] ;  /* 0x0001400001107983 */ /* 0x002ee40000300800 */
[----:B------:R-:W3:Y:S01]  /*9a2f0*/  LDL.LU R17, [R1+0x144] ;  /* 0x0001440001117983 */ /* 0x000ee20000300800 */
[----:B0-----:R-:W3:Y:S01]  /*9a300*/  LDL.LU R18, [R1+0x148] ;  /* 0x0001480001127983 */ /* 0x001ee20000300800 */
[----:B------:R-:W3:Y:S02]  /*9a310*/  LDL.LU R19, [R1+0x14c] ;  /* 0x00014c0001137983 */ /* 0x000ee40000300800 */
[----:B------:R-:W2:Y:S02]  /*9a320*/  LDL.64 R10, [R1+0x8] ;  /* 0x00000800010a7983 */ /* 0x000ea40000100a00 */
[----:B--2---:R0:W-:Y:S01]  /*9a330*/  STL.64 [R1+0x4560], R10 ;  /* 0x0045600a01007387 */ /* 0x0041e20000100a00 */
[----:B------:R-:W2:Y:S02]  /*9a340*/  LDL.LU R8, [R1+0x130] ;  /* 0x0001300001087983 */ /* 0x000ea40000300800 */
[----:B------:R-:W2:Y:S01]  /*9a350*/  LDL.LU R9, [R1+0x134] ;  /* 0x0001340001097983 */ /* 0x000ea20000300800 */
[----:B0-----:R-:W2:Y:S01]  /*9a360*/  LDL.LU R10, [R1+0x138] ;  /* 0x00013800010a7983 */ /* 0x001ea20000300800 */
[----:B------:R-:W2:Y:S02]  /*9a370*/  LDL.LU R11, [R1+0x13c] ;  /* 0x00013c00010b7983 */ /* 0x000ea40000300800 */
[----:B------:R-:W4:Y:S02]  /*9a380*/  LDL.LU R4, [R1+0xb0] ;  /* 0x0000b00001047983 */ /* 0x000f240000300800 */
[----:B------:R-:W4:Y:S01]  /*9a390*/  LDL.LU R5, [R1+0xb4] ;  /* 0x0000b40001057983 */ /* 0x000f220000300800 */
[----:B------:R-:W4:Y:S01]  /*9a3a0*/  LDL.LU R6, [R1+0xb8] ;  /* 0x0000b80001067983 */ /* 0x000f220000300800 */
[----:B------:R-:W4:Y:S02]  /*9a3b0*/  LDL.LU R7, [R1+0xbc] ;  /* 0x0000bc0001077983 */ /* 0x000f240000300800 */
[----:B------:R0:W-:Y:S02]  /*9a3c0*/  STL.64 [R1+0x44f0], R26 ;  /* 0x0044f01a01007387 */ /* 0x0001e40000100a00 */
[----:B0-----:R-:W-:-:S02]  /*9a3d0*/  MOV R26, R2 ;  /* 0x00000002001a7202 */ /* 0x001fc40000000f00 */
[----:B------:R-:W-:-:S05]  /*9a3e0*/  MOV R27, R0 ;  /* 0x00000000001b7202 */ /* 0x000fca0000000f00 */
[----:B------:R0:W-:Y:S01]  /*9a3f0*/  STL.64 [R1+0x4508], R26 ;  /* 0x0045081a01007387 */ /* 0x0001e20000100a00 */
[----:B------:R-:W2:Y:S02]  /*9a400*/  LDL.LU R24, [R1+0x90] ;  /* 0x0000900001187983 */ /* 0x000ea40000300800 */
[----:B------:R-:W2:Y:S01]  /*9a410*/  LDL.LU R25, [R1+0x94] ;  /* 0x0000940001197983 */ /* 0x000ea20000300800 */
[----:B0-----:R-:W2:Y:S01]  /*9a420*/  LDL.LU R26, [R1+0x98] ;  /* 0x00009800011a7983 */ /* 0x001ea20000300800 */
[----:B------:R-:W2:Y:S01]  /*9a430*/  LDL.LU R27, [R1+0x9c] ;  /* 0x00009c00011b7983 */ /* 0x000ea20000300800 */
[C---:B---3--:R-:W-:Y:S02]  /*9a440*/  HMMA.16816.F32.BF16 R16, R12.reuse, R22, R16 ;  /* 0x000000160c10723c */ /* 0x048fe40000041810 */
[----:B--2---:R-:W-:Y:S01]  /*9a450*/  STL.64 [R1+0x4520], R26 ;  /* 0x0045201a01007387 */ /* 0x004fe20000100a00 */
[----:B------:R0:W-:Y:S03]  /*9a460*/  STL.64 [R1+0x4518], R24 ;  /* 0x0045181801007387 */ /* 0x0001e60000100a00 */
        /* <DEDUP_REMOVED lines=8> */
[----:B------:R0:W-:Y:S02]  /*9a4f0*/  STL.64 [R1+0x44e8], R22 ;  /* 0x0044e81601007387 */ /* 0x0001e40000100a00 */
        /* <DEDUP_REMOVED lines=10> */
[----:B------:R-:W2:Y:S01]  /*9a5a0*/  LDL.LU R23, [R1+0x6c] ;  /* 0x00006c0001177983 */ /* 0x000ea20000300800 */
[----:B------:R-:W3:Y:S11]  /*9a5b0*/  LDL.LU.64 R10, [R1+0x4560] ;  /* 0x00456000010a7983 */ /* 0x000ef60000300a00 */
[----:B------:R-:W-:Y:S02]  /*9a5c0*/  STL.64 [R1+0x4f0], R16 ;  /* 0x0004f01001007387 */ /* 0x000fe40000100a00 */
[----:B------:R0:W-:Y:S02]  /*9a5d0*/  STL.64 [R1+0x4f8], R18 ;  /* 0x0004f81201007387 */ /* 0x0001e40000100a00 */
[----:B0-----:R-:W3:Y:S01]  /*9a5e0*/  LDL.LU.64 R18, [R1+0x4558] ;  /* 0x0045580001127983 */ /* 0x001ee20000300a00 */
[----:B------:R-:W3:Y:S02]  /*9a5f0*/  LDL.LU.64 R16, [R1+0x4550] ;  /* 0x0045500001107983 */ /* 0x000ee40000300a00 */
[C---:B---3--:R-:W-:Y:S01]  /*9a600*/  HMMA.16816.F32.BF16 R16, R12.reuse, R10, R16 ;  /* 0x0000000a0c10723c */ /* 0x048fe20000041810 */
[----:B------:R-:W-:Y:S01]  /*9a610*/  IMAD.MOV.U32 R2, RZ, RZ, R10 ;  /* 0x000000ffff027224 */ /* 0x000fe200078e000a */
[----:B------:R-:W-:Y:S11]  /*9a620*/  MOV R28, R11 ;  /* 0x0000000b001c7202 */ /* 0x000ff60000000f00 */
[----:B------:R-:W-:Y:S10]  /*9a630*/  @!UPT UIADD3 URZ, URZ, URZ, URZ ;  /* 0x0000003f3f3ff290 */ /* 0x000ff4000fffe03f */
[----:B------:R-:W-:Y:S01]  /*9a640*/  STL.64 [R1+0xa40], R16 ;  /* 0x000a401001007387 */ /* 0x000fe20000100a00 */
[----:B------:R0:W-:Y:S03]  /*9a650*/  STL.64 [R1+0xa48], R18 ;  /* 0x000a481201007387 */ /* 0x0001e60000100a00 */
[----:B0-----:R-:W3:Y:S01]  /*9a660*/  LDL.LU.64 R18, [R1+0x4548] ;  /* 0x0045480001127983 */ /* 0x001ee20000300a00 */
[----:B------:R-:W4:Y:S02]  /*9a670*/  LDL.LU.64 R10, [R1+0x4540] ;  /* 0x00454000010a7983 */ /* 0x000f240000300a00 */
[----:B------:R-:W2:Y:S01]  /*9a680*/  LDL.LU.64 R8, [R1+0x4538] ;  /* 0x0045380001087983 */ /* 0x000ea20000300a00 */
        /* <DEDUP_REMOVED lines=10> */
[C---:B---3--:R-:W-:Y:S01]  /*9a730*/  HMMA.16816.F32.BF16 R16, R4.reuse, R18, R24 ;  /* 0x000000120410723c */ /* 0x048fe20000041818 */
[----:B------:R-:W3:Y:S01]  /*9a740*/  LDL.LU.64 R26, [R1+0x4520] ;  /* 0x00452000011a7983 */ /* 0x000ee20000300a00 */
[----:B------:R-:W3:Y:S11]  /*9a750*/  LDL.LU.64 R24, [R1+0x4518] ;  /* 0x0045180001187983 */ /* 0x000ef60000300a00 */
[----:B------:R-:W-:Y:S10]  /*9a760*/  @!UPT UIADD3 URZ, URZ, URZ, URZ ;  /* 0x0000003f3f3ff290 */ /* 0x000ff4000fffe03f */
[----:B------:R-:W-:Y:S01]  /*9a770*/  STL.64 [R1+0xbd0], R16 ;  /* 0x000bd01001007387 */ /* 0x000fe20000100a00 */
[----:B------:R0:W-:Y:S03]  /*9a780*/  STL.64 [R1+0xbd8], R18 ;  /* 0x000bd81201007387 */ /* 0x0001e60000100a00 */
[----:B0-----:R-:W3:Y:S02]  /*9a790*/  LDL.LU.64 R18, [R1+0x4510] ;  /* 0x0045100001127983 */ /* 0x001ee40000300a00 */
[C---:B---3--:R-:W-:Y:S11]  /*9a7a0*/  HMMA.16816.F32.BF16 R24, R4.reuse, R18, R24 ;  /* 0x000000120418723c */ /* 0x048ff60000041818 */
[----:B------:R-:W-:Y:S11]  /*9a7b0*/  @!UPT UIADD3 URZ, URZ, URZ, URZ ;  /* 0x0000003f3f3ff290 */ /* 0x000ff6000fffe03f */
[----:B------:R-:W-:Y:S01]  /*9a7c0*/  @!UPT UIADD3 URZ, URZ, URZ, URZ ;  /* 0x0000003f3f3ff290 */ /* 0x000fe2000fffe03f */
        /* <DEDUP_REMOVED lines=16> */
[----:B------:R-:W-:Y:S01]  /*9a8d0*/  MOV R0, R18 ;  /* 0x0000001200007202 */ /* 0x000fe20000000f00 */
[----:B------:R-:W-:Y:S01]  /*9a8e0*/  IMAD.MOV.U32 R18, RZ, RZ, R26 ;  /* 0x000000ffff127224 */ /* 0x000fe200078e001a */
[----:B------:R-:W-:Y:S02]  /*9a8f0*/  MOV R17, R27 ;  /* 0x0000001b00117202 */ /* 0x000fe40000000f00 */
[----:B------:R-:W0:Y:S04]  /*9a900*/  LDSM.16.M88.4 R24, [R3+0x6a000] ;  /* 0x06a000000318783b */ /* 0x000e280000000200 */
[----:B0-----:R0:W-:Y:S01]  /*9a910*/  STL.64 [R1+0x44d0], R26 ;  /* 0x0044d01a01007387 */ /* 0x0011e20000100a00 */
[----:B------:R-:W-:Y:S03]  /*9a920*/  STL.64 [R1+0x44c8], R24 ;  /* 0x0044c81801007387 */ /* 0x000fe60000100a00 */
[----:B0-----:R-:W2:Y:S01]  /*9a930*/  LDL.64 R26, [R1+0x18] ;  /* 0x00001800011a7983 */ /* 0x001ea20000100a00 */
[C---:B----4-:R-:W-:Y:S03]  /*9a940*/  HMMA.16816.F32.BF16 R12, R4.reuse, R22, R12 ;  /* 0x00000016040c723c */ /* 0x050fe6000004180c */
[----:B------:R-:W0:Y:S04]  /*9a950*/  LDSM.16.M88.4 R20, [R3+0x6b000] ;  /* 0x06b000000314783b */ /* 0x000e280000000200 */
[----:B0-----:R-:W-:Y:S11]  /*9a960*/  STL.64 [R1+0x4450], R22 ;  /* 0x0044501601007387 */ /* 0x001ff60000100a00 */
[----:B------:R-:W-:Y:S05]  /*9a970*/  @!UPT UIADD3 URZ, URZ, URZ, URZ ;  /* 0x0000003f3f3ff290 */ /* 0x000fea000fffe03f */
[----:B------:R-:W-:Y:S02]  /*9a980*/  STL.64 [R1+0xb90], R12 ;  /* 0x000b900c01007387 */ /* 0x000fe40000100a00 */
[----:B------:R-:W-:Y:S02]  /*9a990*/  STL.64 [R1+0xb98], R14 ;  /* 0x000b980e01007387 */ /* 0x000fe40000100a00 */
[----:B------:R0:W-:Y:S02]  /*9a9a0*/  STL.64 [R1+0x4448], R20 ;  /* 0x0044481401007387 */ /* 0x0001e40000100a00 */
        /* <DEDUP_REMOVED lines=8> */
[----:B----4-:R0:W-:Y:S01]  /*9aa30*/  STL.64 [R1+0x4460], R22 ;  /* 0x0044601601007387 */ /* 0x0101e20000100a00 */
[----:B---3--:R1:W-:Y:S03]  /*9aa40*/  STL.64 [R1+0x4458], R20 ;  /* 0x0044581401007387 */ /* 0x0083e60000100a00 */
[----:B0-----:R-:W3:Y:S04]  /*9aa50*/  LDL.64 R22, [R1+0x28] ;  /* 0x0000280001167983 */ /* 0x001ee80000100a00 */
[----:B---3--:R0:W-:Y:S01]  /*9aa60*/  STL.64 [R1+0x4470], R22 ;  /* 0x0044701601007387 */ /* 0x0081e20000100a00 */
[----:B-1----:R-:W2:Y:S02]  /*9aa70*/  LDL.LU R20, [R1+0x230] ;  /* 0x0002300001147983 */ /* 0x002ea40000300800 */
[----:B------:R-:W2:Y:S01]  /*9aa80*/  LDL.LU R21, [R1+0x234] ;  /* 0x0002340001157983 */ /* 0x000ea20000300800 */
[----:B0-----:R-:W2:Y:S01]  /*9aa90*/  LDL.LU R22, [R1+0x238] ;  /* 0x0002380001167983 */ /* 0x001ea20000300800 */
[----:B------:R-:W2:Y:S02]  /*9aaa0*/  LDL.LU R23, [R1+0x23c] ;  /* 0x00023c0001177983 */ /* 0x000ea40000300800 */
[----:B--2---:R-:W-:Y:S11]  /*9aab0*/  HMMA.16816.F32.BF16 R20, R4, R26, R20 ;  /* 0x0000001a0414723c */ /* 0x004ff60000041814 */
[----:B------:R-:W-:Y:S11]  /*9aac0*/  @!UPT UIADD3 URZ, URZ, URZ, URZ ;  /* 0x0000003f3f3ff290 */ /* 0x000ff6000fffe03f */
[----:B------:R-:W-:Y:S01]  /*9aad0*/  @!UPT UIADD3 URZ, URZ, URZ, URZ ;  /* 0x0000003f3f3ff290 */ /* 0x000fe2000fffe03f */
[----:B------:R-:W-:Y:S01]  /*9aae0*/  STL.64 [R1+0x4e0], R20 ;  /* 0x0004e01401007387 */ /* 0x000fe20000100a00 */
[----:B------:R0:W-:Y:S02]  /*9aaf0*/  STL.64 [R1+0x4e8], R22 ;  /* 0x0004e81601007387 */ /* 0x0001e40000100a00 */
[----:B0-----:R-:W-:Y:S01]  /*9ab00*/  IMAD.MOV.U32 R22, RZ, RZ, R18 ;  /* 0x000000ffff167224 */ /* 0x001fe200078e0012 */
[----:B------:R-:W-:-:S05]  /*9ab10*/  MOV R23, R17 ;  /* 0x0000001100177202 */ /* 0x000fca0000000f00 */
[----:B------:R0:W-:Y:S01]  /*9ab20*/  STL.64 [R1+0x4488], R22 ;  /* 0x0044881601007387 */ /* 0x0001e20000100a00 */
[----:B------:R-:W2:Y:S02]  /*9ab30*/  LDL.LU R20, [R1+0x560] ;  /* 0x0005600001147983 */ /* 0x000ea40000300800 */
[----:B------:R-:W2:Y:S01]  /*9ab40*/  LDL.LU R21, [R1+0x564] ;  /* 0x0005640001157983 */ /* 0x000ea20000300800 */
[----:B0-----:R-:W3:Y:S01]  /*9ab50*/  LDL.LU R22, [R1+0x568] ;  /* 0x0005680001167983 */ /* 0x001ee20000300800 */
[----:B------:R-:W3:Y:S01]  /*9ab60*/  LDL.LU R23, [R1+0x56c] ;  /* 0x00056c0001177983 */ /* 0x000ee20000300800 */
[----:B------:R-:W-:Y:S02]  /*9ab70*/  MOV R16, R19 ;  /* 0x0000001300107202 */ /* 0x000fe40000000f00 */
[----:B------:R-:W0:Y:S02]  /*9ab80*/  S2R R19, SR_TID.X ;  /* 0x0000000000137919 */ /* 0x000e240000002100 */
[----:B0-----:R-:W-:-:S02]  /*9ab90*/  LOP3.LUT R17, R19, 0x7, RZ, 0xc0, !PT ;  /* 0x0000000713117812 */ /* 0x001fc400078ec0ff */
[----:B------:R-:W-:Y:S02]  /*9aba0*/  SHF.L.U32 R18, R19, 0x8, RZ ;  /* 0x0000000813127819 */ /* 0x000fe400000006ff */
[----:B------:R-:W-:Y:S02]  /*9abb0*/  MOV R29, R26 ;  /* 0x0000001a001d7202 */ /* 0x000fe40000000f00 */
[----:B------:R-:W-:Y:S01]  /*9abc0*/  MOV R3, R27 ;  /* 0x0000001b00037202 */ /* 0x000fe20000000f00 */
[----:B---3--:R-:W-:Y:S01]  /*9abd0*/  STL.64 [R1+0x4498], R22 ;  /* 0x0044981601007387 */ /* 0x008fe20000100a00 */
[----:B--2---:R0:W-:Y:S02]  /*9abe0*/  STL.64 [R1+0x4490], R20 ;  /* 0x0044901401007387 */ /* 0x0041e40000100a00 */
[----:B0-----:R-:W-:-:S05]  /*9abf0*/  IMAD.SHL.U32 R21, R17, 0x10, RZ ;  /* 0x0000001011157824 */ /* 0x001fca00078e00ff */
[----:B------:R-:W-:-:S04]  /*9ac00*/  LOP3.LUT R21, R21, 0xf00, R18, 0xf8, !PT ;  /* 0x00000f0015157812 */ /* 0x000fc800078ef812 */
[----:B------:R-:W-:-:S04]  /*9ac10*/  LOP3.LUT R21, R21, 0x10, R19, 0x78, !PT ;  /* 0x0000001015157812 */ /* 0x000fc800078e7813 */
[----:B------:R-:W-:Y:S02]  /*9ac20*/  LOP3.LUT R21, R21, 0x60, RZ, 0x3c, !PT ;  /* 0x0000006015157812 */ /* 0x000fe400078e3cff */
[----:B------:R-:W-:-:S03]  /*9ac30*/  MOV R23, R16 ;  /* 0x0000001000177202 */ /* 0x000fc60000000f00 */
[----:B------:R-:W0:Y:S01]  /*9ac40*/  LDSM.16.M88.4 R16, [R21+0x6c000] ;  /* 0x06c000001510783b */ /* 0x000e220000000200 */
[----:B------:R-:W-:Y:S02]  /*9ac50*/  MOV R22, R0 ;  /* 0x0000000000167202 */ /* 0x000fe40000000f00 */
[----:B------:R-:W2:Y:S02]  /*9ac60*/  LDL.LU R0, [R1+0x44e0] ;  /* 0x0044e00001007983 */ /* 0x000ea40000300800 */
[----:B------:R-:W3:Y:S01]  /*9ac70*/  LDL.LU R24, [R1+0x350] ;  /* 0x0003500001187983 */ /* 0x000ee20000300800 */
[----:B------:R-:W3:Y:S01]  /*9ac80*/  LDL.LU R25, [R1+0x354] ;  /* 0x0003540001197983 */ /* 0x000ee20000300800 */
[----:B------:R-:W3:Y:S02]  /*9ac90*/  LDL.LU R26, [R1+0x358] ;  /* 0x00035800011a7983 */ /* 0x000ee40000300800 */
[----:B------:R-:W3:Y:S02]  /*9aca0*/  LDL.LU R27, [R1+0x35c] ;  /* 0x00035c00011b7983 */ /* 0x000ee40000300800 */
[----:B------:R1:W-:Y:S02]  /*9acb0*/  STL.64 [R1+0x44b0], R22 ;  /* 0x0044b01601007387 */ /* 0x0003e40000100a00 */
[----:B-1----:R-:W4:Y:S04]  /*9acc0*/  LDL.64 R22, [R1+0x88] ;  /* 0x0000880001167983 */ /* 0x002f280000100a00 */
[----:B0-----:R0:W-:Y:S02]  /*9acd0*/  STL.64 [R1+0x43d0], R18 ;  /* 0x0043d01201007387 */ /* 0x0011e40000100a00 */
[----:B0-----:R-:W-:-:S02]  /*9ace0*/  MOV R18, R2 ;  /* 0x0000000200127202 */ /* 0x001fc40000000f00 */
[----:B------:R-:W-:-:S07]  /*9acf0*/  MOV R19, R28 ;  /* 0x0000001c00137202 */ /* 0x000fce0000000f00 */
[C---:B------:R-:W-:Y:S01]  /*9ad00*/  HMMA.16816.F32.BF16 R12, R4.reuse, R18, R12 ;  /* 0x00000012040c723c */ /* 0x040fe2000004180c */
[----:B------:R0:W-:Y:S01]  /*9ad10*/  STL.64 [R1+0x43c8], R16 ;  /* 0x0043c81001007387 */ /* 0x0001e20000100a00 */
[----:B------:R-:W2:Y:S02]  /*9ad20*/  LDL.LU R2, [R1+0x44dc] ;  /* 0x0044dc0001027983 */ /* 0x000ea40000300800 */
[----:B------:R-:W2:Y:S02]  /*9ad30*/  LDL.LU R28, [R1+0x44d8] ;  /* 0x0044d800011c7983 */ /* 0x000ea40000300800 */
[----:B------:R1:W-:Y:S01]  /*9ad40*/  STL.64 [R1+0x4468], R18 ;  /* 0x0044681201007387 */ /* 0x0003e20000100a00 */
[----:B0-----:R-:W2:Y:S11]  /*9ad50*/  LDL.LU R16, [R1+0x580] ;  /* 0x0005800001107983 */ /* 0x001eb60000300800 */
[----:B------:R-:W-:Y:S05]  /*9ad60*/  @!UPT UIADD3 URZ, URZ, URZ, URZ ;  /* 0x0000003f3f3ff290 */ /* 0x000fea000fffe03f */
[----:B------:R-:W-:Y:S01]  /*9ad70*/  STL.64 [R1+0x4d0], R12 ;  /* 0x0004d00c01007387 */ /* 0x000fe20000100a00 */
[----:B------:R-:W-:Y:S02]  /*9ad80*/  STL.64 [R1+0x4d8], R14 ;  /* 0x0004d80e01007387 */ /* 0x000fe40000100a00 */
[----:B------:R-:W2:Y:S02]  /*9ad90*/  LDL.LU R17, [R1+0x584] ;  /* 0x0005840001117983 */ /* 0x000ea40000300800 */
[----:B-1----:R-:W2:Y:S01]  /*9ada0*/  LDL.LU R18, [R1+0x588] ;  /* 0x0005880001127983 */ /* 0x002ea20000300800 */
[----:B------:R-:W2:Y:S04]  /*9adb0*/  LDL.LU R19, [R1+0x58c] ;  /* 0x00058c0001137983 */ /* 0x000ea80000300800 */
[----:B------:R-:W0:Y:S04]  /*9adc0*/  LDSM.16.M88.4 R12, [R21+0x6d000] ;  /* 0x06d00000150c783b */ /* 0x000e280000000200 */
        /* <DEDUP_REMOVED lines=19> */
[----:B0-----:R0:W-:Y:S01]  /*9af00*/  STL.64 [R1+0x4348], R14 ;  /* 0x0043480e01007387 */ /* 0x0011e20000100a00 */
[----:B------:R-:W-:Y:S03]  /*9af10*/  STL.64 [R1+0x4340], R12 ;  /* 0x0043400c01007387 */ /* 0x000fe60000100a00 */
[----:B0-----:R-:W3:Y:S01]  /*9af20*/  LDL.64 R14, [R1+0x58] ;  /* 0x00005800010e7983 */ /* 0x001ee20000100a00 */
[----:B------:R-:W2:Y:S02]  /*9af30*/  LDL.LU.64 R26, [R1+0x44d0] ;  /* 0x0044d000011a7983 */ /* 0x000ea40000300a00 */
[----:B------:R-:W2:Y:S05]  /*9af40*/  LDL.LU.64 R24, [R1+0x44c8] ;  /* 0x0044c80001187983 */ /* 0x000eaa0000300a00 */
[----:B------:R-:W-:Y:S01]  /*9af50*/  STL.64 [R1+0x4b0], R4 ;  /* 0x0004b00401007387 */ /* 0x000fe20000100a00 */
[----:B------:R-:W-:Y:S02]  /*9af60*/  STL.64 [R1+0x4b8], R6 ;  /* 0x0004b80601007387 */ /* 0x000fe40000100a00 */
[----:B------:R-:W0:Y:S02]  /*9af70*/  LDSM.16.M88.4 R4, [R21+0x6e000] ;  /* 0x06e000001504783b */ /* 0x000e240000000200 */
[----:B0-----:R0:W-:Y:S02]  /*9af80*/  STL.64 [R1+0x42b8], R6 ;  /* 0x0042b80601007387 */ /* 0x0011e40000100a00 */
[----:B------:R-:W-:Y:S02]  /*9af90*/  STL.64 [R1+0x42b0], R4 ;  /* 0x0042b00401007387 */ /* 0x000fe40000100a00 */
[----:B0-----:R-:W-:Y:S01]  /*9afa0*/  IMAD.MOV.U32 R6, RZ, RZ, R29 ;  /* 0x000000ffff067224 */ /* 0x001fe200078e001d */
[----:B------:R-:W-:-:S02]  /*9afb0*/  MOV R7, R3 ;  /* 0x0000000300077202 */ /* 0x000fc40000000f00 */
[----:B----4-:R-:W-:Y:S01]  /*9afc0*/  MOV R29, R22 ;  /* 0x00000016001d7202 */ /* 0x010fe20000000f00 */
        /* <DEDUP_REMOVED lines=23> */
[----:B------:R0:W-:Y:S02]  /*9b140*/  STL.64 [R1+0x4430], R14 ;  /* 0x0044300e01007387 */ /* 0x0001e40000100a00 */
[----:B------:R-:W3:Y:S02]  /*9b150*/  LDL.LU R12, [R1+0x590] ;  /* 0x00059000010c7983 */ /* 0x000ee40000300800 */
[----:B------:R-:W3:Y:S01]  /*9b160*/  LDL.LU R13, [R1+0x594] ;  /* 0x00059400010d7983 */ /* 0x000ee20000300800 */
[----:B0-----:R-:W3:Y:S01]  /*9b170*/  LDL.LU R14, [R1+0x598] ;  /* 0x00059800010e7983 */ /* 0x001ee20000300800 */
[----:B------:R-:W3:Y:S01]  /*9b180*/  LDL.LU R15, [R1+0x59c] ;  /* 0x00059c00010f7983 */ /* 0x000ee20000300800 */
[C---:B--2---:R-:W-:Y:S02]  /*9b190*/  HMMA.16816.F32.BF16 R20, R24.reuse, R22, R16 ;  /* 0x000000161814723c */ /* 0x044fe40000041810 */
[----:B------:R-:W2:Y:S01]  /*9b1a0*/  LDL.LU.64 R18, [R1+0x4480] ;  /* 0x0044800001127983 */ /* 0x000ea20000300a00 */
[----:B------:R-:W2:Y:S11]  /*9b1b0*/  LDL.LU.64 R16, [R1+0x4478] ;  /* 0x0044780001107983 */ /* 0x000eb60000300a00 */
[----:B------:R-:W-:Y:S09]  /*9b1c0*/  @!UPT UIADD3 URZ, URZ, URZ, URZ ;  /* 0x0000003f3f3ff290 */ /* 0x000ff2000fffe03f */
[----:B------:R-:W-:Y:S01]  /*9b1d0*/  STL.64 [R1+0x400], R20 ;  /* 0x0004001401007387 */ /* 0x000fe20000100a00 */
[----:B------:R0:W-:Y:S03]  /*9b1e0*/  STL.64 [R1+0x408], R22 ;  /* 0x0004081601007387 */ /* 0x0001e60000100a00 */
[----:B0-----:R-:W2:Y:S02]  /*9b1f0*/  LDL.LU.64 R22, [R1+0x4470] ;  /* 0x0044700001167983 */ /* 0x001ea40000300a00 */
        /* <DEDUP_REMOVED lines=8> */
[----:B------:R-:W2:Y:S01]  /*9b280*/  LDL.LU.64 R20, [R1+0x4458] ;  /* 0x0044580001147983 */ /* 0x000ea20000300a00 */
[----:B---3--:R-:W-:Y:S01]  /*9b290*/  HMMA.16816.F32.BF16 R12, R24, R6, R12 ;  /* 0x00000006180c723c */ /* 0x008fe2000004180c */
[----:B------:R0:W-:Y:S06]  /*9b2a0*/  STL.64 [R1+0x43f0], R6 ;  /* 0x0043f00601007387 */ /* 0x0001ec0000100a00 */
[----:B0-----:R-:W-:-:S02]  /*9b2b0*/  MOV R6, R5 ;  /* 0x0000000500067202 */ /* 0x001fc40000000f00 */
[----:B------:R-:W-:Y:S11]  /*9b2c0*/  MOV R7, R4 ;  /* 0x0000000400077202 */ /* 0x000ff60000000f00 */
[----:B------:R-:W-:Y:S03]  /*9b2d0*/  @!UPT UIADD3 URZ, URZ, URZ, URZ ;  /* 0x0000003f3f3ff290 */ /* 0x000fe6000fffe03f */
[----:B------:R-:W-:Y:S01]  /*9b2e0*/  STL.64 [R1+0x3e0], R12 ;  /* 0x0003e00c01007387 */ /* 0x000fe20000100a00 */
[----:B------:R-:W-:Y:S02]  /*9b2f0*/  STL.64 [R1+0x3e8], R14 ;  /* 0x0003e80e01007387 */ /* 0x000fe40000100a00 */
[----:B------:R2:W-:Y:S02]  /*9b300*/  STL.64 [R1+0x4408], R6 ;  /* 0x0044080601007387 */ /* 0x0005e40000100a00 */
[C---:B--2---:R-:W-:Y:S01]  /*9b310*/  HMMA.16816.F32.BF16 R4, R24.reuse, R18, R20 ;  /* 0x000000121804723c */ /* 0x044fe20000041814 */
[----:B------:R-:W2:Y:S11]  /*9b320*/  LDL.LU R20, [R1+0x5a0] ;  /* 0x0005a00001147983 */ /* 0x000eb60000300800 */
[----:B------:R-:W-:Y:S11]  /*9b330*/  @!UPT UIADD3 URZ, URZ, URZ, URZ ;  /* 0x0000003f3f3ff290 */ /* 0x000ff6000fffe03f */
[----:B------:R-:W-:Y:S01]  /*9b340*/  STL.64 [R1+0x3d0], R4 ;  /* 0x0003d00401007387 */ /* 0x000fe20000100a00 */
[----:B------:R0:W-:Y:S02]  /*9b350*/  STL.64 [R1+0x3d8], R6 ;  /* 0x0003d80601007387 */ /* 0x0001e40000100a00 */
[----:B------:R-:W2:Y:S02]  /*9b360*/  LDL.LU R21, [R1+0x5a4] ;  /* 0x0005a40001157983 */ /* 0x000ea40000300800 */
[----:B------:R-:W2:Y:S01]  /*9b370*/  LDL.LU R22, [R1+0x5a8] ;  /* 0x0005a80001167983 */ /* 0x000ea20000300800 */
[----:B------:R-:W2:Y:S01]  /*9b380*/  LDL.LU R23, [R1+0x5ac] ;  /* 0x0005ac0001177983 */ /* 0x000ea20000300800 */
[----:B------:R-:W3:Y:S03]  /*9b390*/  LDL.64 R14, [R1+0x78] ;  /* 0x00007800010e7983 */ /* 0x000ee60000100a00 */
[----:B---3--:R-:W-:Y:S01]  /*9b3a0*/  STL.64 [R1+0x4440], R14 ;  /* 0x0044400e01007387 */ /* 0x008fe20000100a00 */
[----:B0-----:R-:W3:Y:S03]  /*9b3b0*/  LDL.64 R6, [R1+0x48] ;  /* 0x0000480001067983 */ /* 0x001ee60000100a00 */
[----:B---3--:R0:W-:Y:S01]  /*9b3c0*/  STL.64 [R1+0x4438], R6 ;  /* 0x0044380601007387 */ /* 0x0081e20000100a00 */
[----:B------:R-:W3:Y:S02]  /*9b3d0*/  LDL.LU R4, [R1+0x5d0] ;  /* 0x0005d00001047983 */ /* 0x000ee40000300800 */
[----:B------:R-:W3:Y:S01]  /*9b3e0*/  LDL.LU R5, [R1+0x5d4] ;  /* 0x0005d40001057983 */ /* 0x000ee20000300800 */
[----:B0-----:R-:W3:Y:S01]  /*9b3f0*/  LDL.LU R6, [R1+0x5d8] ;  /* 0x0005d80001067983 */ /* 0x001ee20000300800 */
[----:B------:R-:W3:Y:S02]  /*9b400*/  LDL.LU R7, [R1+0x5dc] ;  /* 0x0005dc0001077983 */ /* 0x000ee40000300800 */
[----:B------:R-:W4:Y:S02]  /*9b410*/  LDL.LU R12, [R1+0x5c0] ;  /* 0x0005c000010c7983 */ /* 0x000f240000300800 */
[----:B------:R-:W4:Y:S01]  /*9b420*/  LDL.LU R13, [R1+0x5c4] ;  /* 0x0005c400010d7983 */ /* 0x000f220000300800 */
[----:B------:R-:W4:Y:S01]  /*9b430*/  LDL.LU R14, [R1+0x5c8] ;  /* 0x0005c800010e7983 */ /* 0x000f220000300800 */
[----:B------:R-:W4:Y:S02]  /*9b440*/  LDL.LU R15, [R1+0x5cc] ;  /* 0x0005cc00010f7983 */ /* 0x000f240000300800 */
        /* <DEDUP_REMOVED lines=24> */
[----:B------:R-:W4:Y:S01]  /*9b5d0*/  LDL.LU.64 R22, [R1+0x4450] ;  /* 0x0044500001167983 */ /* 0x000f220000300a00 */
[----:B------:R-:W4:Y:S02]  /*9b5e0*/  LDL.LU.64 R20, [R1+0x4448] ;  /* 0x0044480001147983 */ /* 0x000f240000300a00 */
[----:B------:R-:W-:Y:S02]  /*9b5f0*/  STL.64 [R1+0x43e0], R10 ;  /* 0x0043e00a01007387 */ /* 0x000fe40000100a00 */
[----:B------:R0:W-:Y:S07]  /*9b600*/  STL.64 [R1+0x43d8], R8 ;  /* 0x0043d80801007387 */ /* 0x0001ee0000100a00 */
[----:B------:R-:W-:Y:S01]  /*9b610*/  STL.64 [R1+0x390], R24 ;  /* 0x0003901801007387 */ /* 0x000fe20000100a00 */
[----:B------:R1:W-:Y:S03]  /*9b620*/  STL.64 [R1+0x398], R26 ;  /* 0x0003981a01007387 */ /* 0x0003e60000100a00 */
[----:B0-----:R-:W2:Y:S01]  /*9b630*/  LDL.LU R8, [R1+0x640] ;  /* 0x0006400001087983 */ /* 0x001ea20000300800 */
[----:B------:R-:W2:Y:S02]  /*9b640*/  LDL.LU R9, [R1+0x644] ;  /* 0x0006440001097983 */ /* 0x000ea40000300800 */
[----:B-1----:R-:W-:Y:S01]  /*9b650*/  IMAD.MOV.U32 R26, RZ, RZ, R29 ;  /* 0x000000ffff1a7224 */ /* 0x002fe200078e001d */
[----:B------:R-:W-:Y:S01]  /*9b660*/  MOV R27, R3 ;  /* 0x00000003001b7202 */ /* 0x000fe20000000f00 */
[----:B------:R-:W2:Y:S01]  /*9b670*/  LDL.LU R10, [R1+0x648] ;  /* 0x00064800010a7983 */ /* 0x000ea20000300800 */
[----:B------:R-:W2:Y:S05]  /*9b680*/  LDL.LU R11, [R1+0x64c] ;  /* 0x00064c00010b7983 */ /* 0x000eaa0000300800 */
[C---:B----4-:R-:W-:Y:S11]  /*9b690*/  HMMA.16816.F32.BF16 R12, R20.reuse, R26, R12 ;  /* 0x0000001a140c723c */ /* 0x050ff6000004180c */
[----:B------:R-:W-:Y:S11]  /*9b6a0*/  @!UPT UIADD3 URZ, URZ, URZ, URZ ;  /* 0x0000003f3f3ff290 */ /* 0x000ff6000fffe03f */
[----:B------:R-:W-:Y:S01]  /*9b6b0*/  @!UPT UIADD3 URZ, URZ, URZ, URZ ;  /* 0x0000003f3f3ff290 */ /* 0x000fe2000fffe03f */
[----:B------:R-:W-:Y:S01]  /*9b6c0*/  STL.64 [R1+0x380], R12 ;  /* 0x0003800c01007387 */ /* 0x000fe20000100a00 */
[----:B------:R0:W-:Y:S03]  /*9b6d0*/  STL.64 [R1+0x388], R14 ;  /* 0x0003880e01007387 */ /* 0x0001e60000100a00 */
[----:B0-----:R-:W3:Y:S02]  /*9b6e0*/  LDL.LU.64 R14, [R1+0x4440] ;  /* 0x00444000010e7983 */ /* 0x001ee40000300a00 */
[C---:B---3--:R-:W-:Y:S01]  /*9b6f0*/  HMMA.16816.F32.BF16 R4, R20.reuse, R14, R4 ;  /* 0x0000000e1404723c */ /* 0x048fe20000041804 */
[----:B------:R-:W-:Y:S11]  /*9b700*/  MOV R3, R15 ;  /* 0x0000000f00037202 */ /* 0x000ff60000000f00 */
[----:B------:R-:W-:Y:S11]  /*9b710*/  @!UPT UIADD3 URZ, URZ, URZ, URZ ;  /* 0x0000003f3f3ff290 */ /* 0x000ff6000fffe03f */
[----:B------:R0:W-:Y:S01]  /*9b720*/  STL.64 [R1+0x370], R4 ;  /* 0x0003700401007387 */ /* 0x0001e20000100a00 */
[----:B------:R1:W-:Y:S01]  /*9b730*/  STL.64 [R1+0x378], R6 ;  /* 0x0003780601007387 */ /* 0x0003e20000100a00 */
[----:B0-----:R-:W-:Y:S02]  /*9b740*/  MOV R4, R14 ;  /* 0x0000000e00047202 */ /* 0x001fe40000000f00 */
[----:B-1----:R-:W3:Y:S01]  /*9b750*/  LDL.LU.64 R6, [R1+0x4438] ;  /* 0x0044380001067983 */ /* 0x002ee20000300a00 */
        /* <DEDUP_REMOVED lines=9> */
[----:B0-----:R-:W-:Y:S01]  /*9b7f0*/  IMAD.MOV.U32 R14, RZ, RZ, R4 ;  /* 0x000000ffff0e7224 */ /* 0x001fe200078e0004 */
[----:B------:R-:W-:-:S05]  /*9b800*/  MOV R15, R3 ;  /* 0x00000003000f7202 */ /* 0x000fca0000000f00 */
[----:B------:R0:W-:Y:S01]  /*9b810*/  STL.64 [R1+0x43c0], R14 ;  /* 0x0043c00e01007387 */ /* 0x0001e20000100a00 */
[----:B------:R-:W4:Y:S02]  /*9b820*/  LDL.LU R12, [R1+0x650] ;  /* 0x00065000010c7983 */ /* 0x000f240000300800 */
[----:B------:R-:W4:Y:S01]  /*9b830*/  LDL.LU R13, [R1+0x654] ;  /* 0x00065400010d7983 */ /* 0x000f220000300800 */
[----:B---3--:R-:W-:Y:S02]  /*9b840*/  MOV R24, R6 ;  /* 0x0000000600187202 */ /* 0x008fe40000000f00 */
        /* <DEDUP_REMOVED lines=23> */
[----:B0-----:R-:W2:Y:S01]  /*9b9c0*/  LDL.LU.64 R18, [R1+0x43e8] ;  /* 0x0043e80001127983 */ /* 0x001ea20000300a00 */
[----:B------:R0:W-:Y:S03]  /*9b9d0*/  STL.64 [R1+0x4380], R6 ;  /* 0x0043800601007387 */ /* 0x0001e60000100a00 */
[----:B0-----:R-:W3:Y:S01]  /*9b9e0*/  LDL.64 R6, [R1+0x28] ;  /* 0x0000280001067983 */ /* 0x001ee20000100a00 */
[C---:B--2---:R-:W-:Y:S03]  /*9b9f0*/  HMMA.16816.F32.BF16 R16, R20.reuse, R18, R8 ;  /* 0x000000121410723c */ /* 0x044fe60000041808 */
[----:B---3--:R0:W-:Y:S01]  /*9ba00*/  STL.64 [R1+0x4390], R6 ;  /* 0x0043900601007387 */ /* 0x0081e20000100a00 */
[----:B------:R-:W2:Y:S02]  /*9ba10*/  LDL.LU R4, [R1+0x630] ;  /* 0x0006300001047983 */ /* 0x000ea40000300800 */
[----:B------:R-:W2:Y:S01]  /*9ba20*/  LDL.LU R5, [R1+0x634] ;  /* 0x0006340001057983 */ /* 0x000ea20000300800 */
[----:B0-----:R-:W2:Y:S01]  /*9ba30*/  LDL.LU R6, [R1+0x638] ;  /* 0x0006380001067983 */ /* 0x001ea20000300800 */
[----:B------:R-:W2:Y:S02]  /*9ba40*/  LDL.LU R7, [R1+0x63c] ;  /* 0x00063c0001077983 */ /* 0x000ea40000300800 */
[----:B------:R-:W2:Y:S02]  /*9ba50*/  LDL.LU.64 R10, [R1+0x43e0] ;  /* 0x0043e000010a7983 */ /* 0x000ea40000300a00 */
[----:B------:R-:W3:Y:S11]  /*9ba60*/  LDL.LU.64 R8, [R1+0x43d8] ;  /* 0x0043d80001087983 */ /* 0x000ef60000300a00 */
[----:B------:R-:W-:Y:S01]  /*9ba70*/  STL.64 [R1+0x320], R16 ;  /* 0x0003201001007387 */ /* 0x000fe20000100a00 */
[----:B------:R0:W-:Y:S03]  /*9ba80*/  STL.64 [R1+0x328], R18 ;  /* 0x0003281201007387 */ /* 0x0001e60000100a00 */
[----:B0-----:R-:W4:Y:S01]  /*9ba90*/  LDL.LU.64 R18, [R1+0x43d0] ;  /* 0x0043d00001127983 */ /* 0x001f220000300a00 */
[----:B------:R-:W4:Y:S01]  /*9baa0*/  LDL.LU.64 R16, [R1+0x43c8] ;  /* 0x0043c80001107983 */ /* 0x000f220000300a00 */
[----:B--2---:R-:W-:Y:S02]  /*9bab0*/  HMMA.16816.F32.BF16 R20, R20, R10, R4 ;  /* 0x0000000a1414723c */ /* 0x004fe40000041804 */
[----:B------:R-:W2:Y:S11]  /*9bac0*/  LDL.LU R4, [R1+0x680] ;  /* 0x0006800001047983 */ /* 0x000eb60000300800 */
[----:B------:R-:W-:Y:S10]  /*9bad0*/  @!UPT UIADD3 URZ, URZ, URZ, URZ ;  /* 0x0000003f3f3ff290 */ /* 0x000ff4000fffe03f */
[----:B------:R-:W-:Y:S01]  /*9bae0*/  STL.64 [R1+0x2f0], R20 ;  /* 0x0002f01401007387 */ /* 0x000fe20000100a00 */
[----:B------:R-:W-:Y:S02]  /*9baf0*/  STL.64 [R1+0x2f8], R22 ;  /* 0x0002f81601007387 */ /* 0x000fe40000100a00 */
[----:B------:R-:W2:Y:S02]  /*9bb00*/  LDL.LU R5, [R1+0x684] ;  /* 0x0006840001057983 */ /* 0x000ea40000300800 */
[----:B------:R-:W2:Y:S01]  /*9bb10*/  LDL.LU R6, [R1+0x688] ;  /* 0x0006880001067983 */ /* 0x000ea20000300800 */
[----:B------:R-:W2:Y:S01]  /*9bb20*/  LDL.LU R7, [R1+0x68c] ;  /* 0x00068c0001077983 */ /* 0x000ea20000300800 */
[----:B----4-:R-:W-:Y:S03]  /*9bb30*/  HMMA.16816.F32.BF16 R12, R16, R26, R12 ;  /* 0x0000001a100c723c */ /* 0x010fe6000004180c */
        /* <DEDUP_REMOVED lines=12> */
[----:B------:R0:W-:Y:S01]  /*9bc00*/  STL.64 [R1+0x4358], R10 ;  /* 0x0043580a01007387 */ /* 0x0001e20000100a00 */
[----:B---3--:R-:W-:Y:S03]  /*9bc10*/  STL.64 [R1+0x4350], R8 ;  /* 0x0043500801007387 */ /* 0x008fe60000100a00 */
[----:B0-----:R-:W3:Y:S01]  /*9bc20*/  LDL.64 R10, [R1+0x8] ;  /* 0x00000800010a7983 */ /* 0x001ee20000100a00 */
[----:B------:R-:W-:Y:S02]  /*9bc30*/  STL.64 [R1+0x2e0], R12 ;  /* 0x0002e00c01007387 */ /* 0x000fe40000100a00 */
[----:B------:R0:W-:Y:S02]  /*9bc40*/  STL.64 [R1+0x2e8], R14 ;  /* 0x0002e80e01007387 */ /* 0x0001e40000100a00 */
[----:B0-----:R-:W2:Y:S01]  /*9bc50*/  LDL.LU.64 R14, [R1+0x43c0] ;  /* 0x0043c000010e7983 */ /* 0x001ea20000300a00 */
[----:B------:R-:W-:-:S02]  /*9bc60*/  IMAD.MOV.U32 R22, RZ, RZ, R24 ;  /* 0x000000ffff167224 */ /* 0x000fc400078e0018 */
[----:B------:R0:W-:Y:S02]  /*9bc70*/  STL.64 [R1+0x4388], R26 ;  /* 0x0043881a01007387 */ /* 0x0001e40000100a00 */
[----:B------:R-:W4:Y:S01]  /*9bc80*/  LDL.LU R24, [R1+0x690] ;  /* 0x0006900001187983 */ /* 0x000f220000300800 */
[----:B------:R-:W4:Y:S04]  /*9bc90*/  LDL.LU R25, [R1+0x694] ;  /* 0x0006940001197983 */ /* 0x000f280000300800 */
        /* <DEDUP_REMOVED lines=8> */
[----:B0-----:R-:W2:Y:S01]  /*9bd20*/  LDL.LU.64 R14, [R1+0x43a8] ;  /* 0x0043a800010e7983 */ /* 0x001ea20000300a00 */
[----:B------:R-:W-:Y:S01]  /*9bd30*/  MOV R23, R3 ;  /* 0x0000000300177202 */ /* 0x000fe20000000f00 */
        /* <DEDUP_REMOVED lines=8> */
[----:B---3--:R-:W-:Y:S02]  /*9bdc0*/  STL.64 [R1+0x4378], R10 ;  /* 0x0043780a01007387 */ /* 0x008fe40000100a00 */
[----:B------:R0:W-:Y:S02]  /*9bdd0*/  STL [R1+0x4370], R8 ;  /* 0x0043700801007387 */ /* 0x0001e40000100800 */
        /* <DEDUP_REMOVED lines=18> */
[----:B0-----:R-:W4:Y:S02]  /*9bf00*/  LDL.LU.64 R6, [R1+0x4390] ;  /* 0x0043900001067983 */ /* 0x001f240000300a00 */
[C---:B----4-:R-:W-:Y:S11]  /*9bf10*/  HMMA.16816.F32.BF16 R24, R16.reuse, R6, R24 ;  /* 0x000000061018723c */ /* 0x050ff60000041818 */
[----:B------:R-:W-:Y:S11]  /*9bf20*/  @!UPT UIADD3 URZ, URZ, URZ, URZ ;  /* 0x0000003f3f3ff290 */ /* 0x000ff6000fffe03f */
[----:B------:R-:W-:Y:S01]  /*9bf30*/  @!UPT UIADD3 URZ, URZ, URZ, URZ ;  /* 0x0000003f3f3ff290 */ /* 0x000fe2000fffe03f */
[----:B------:R0:W-:Y:S01]  /*9bf40*/  STL.64 [R1+0x2a0], R24 ;  /* 0x0002a01801007387 */ /* 0x0001e20000100a00 */
[----:B------:R1:W-:Y:S02]  /*9bf50*/  STL.64 [R1+0x2a8], R26 ;  /* 0x0002a81a01007387 */ /* 0x0003e40000100a00 */
[----:B0-----:R-:W-:Y:S01]  /*9bf60*/  IMAD.MOV.U32 R25, RZ, RZ, R6 ;  /* 0x000000ffff197224 */ /* 0x001fe200078e0006 */
[----:B-1----:R-:W3:Y:S01]  /*9bf70*/  LDL.LU.64 R26, [R1+0x4388] ;  /* 0x00438800011a7983 */ /* 0x002ee20000300a00 */
[----:B------:R-:W-:Y:S02]  /*9bf80*/  MOV R24, R7 ;  /* 0x0000000700187202 */ /* 0x000fe40000000f00 */
[----:B------:R-:W4:Y:S02]  /*9bf90*/  LDL.LU.64 R6, [R1+0x4380] ;  /* 0x0043800001067983 */ /* 0x000f240000300a00 */
[C---:B----4-:R-:W-:Y:S01]  /*9bfa0*/  HMMA.16816.F32.BF16 R4, R16.reuse, R6, R8 ;  /* 0x000000061004723c */ /* 0x050fe20000041808 */
[----:B------:R-:W2:Y:S01]  /*9bfb0*/  LDL.LU.64 R10, [R1+0x4378] ;  /* 0x00437800010a7983 */ /* 0x000ea20000300a00 */
[----:B------:R-:W4:Y:S11]  /*9bfc0*/  LDL.LU R8, [R1+0x4370] ;  /* 0x0043700001087983 */ /* 0x000f360000300800 */
[----:B------:R-:W-:Y:S10]  /*9bfd0*/  @!UPT UIADD3 URZ, URZ, URZ, URZ ;  /* 0x0000003f3f3ff290 */ /* 0x000ff4000fffe03f */
[----:B------:R0:W-:Y:S01]  /*9bfe0*/  STL.64 [R1+0x290], R4 ;  /* 0x0002900401007387 */ /* 0x0001e20000100a00 */
[----:B------:R1:W-:Y:S03]  /*9bff0*/  STL.64 [R1+0x298], R6 ;  /* 0x0002980601007387 */ /* 0x0003e60000100a00 */
[----:B0-----:R-:W3:Y:S01]  /*9c000*/  LDL.LU R4, [R1+0x740] ;  /* 0x0007400001047983 */ /* 0x001ee20000300800 */
[----:B------:R-:W3:Y:S02]  /*9c010*/  LDL.LU R5, [R1+0x744] ;  /* 0x0007440001057983 */ /* 0x000ee40000300800 */
[----:B-1----:R-:W3:Y:S02]  /*9c020*/  LDL.LU R6, [R1+0x748] ;  /* 0x0007480001067983 */ /* 0x002ee40000300800 */
[----:B------:R-:W3:Y:S01]  /*9c030*/  LDL.LU R7, [R1+0x74c] ;  /* 0x00074c0001077983 */ /* 0x000ee20000300800 */
[----:B--2---:R-:W-:Y:S01]  /*9c040*/  HMMA.16816.F32.BF16 R12, R16, R10, R12 ;  /* 0x0000000a100c723c */ /* 0x004fe2000004180c */
[----:B------:R-:W-:Y:S01]  /*9c050*/  IMAD.MOV.U32 R21, RZ, RZ, R10 ;  /* 0x000000ffff157224 */ /* 0x000fe200078e000a */
[----:B------:R-:W-:Y:S01]  /*9c060*/  MOV R20, R11 ;  /* 0x0000000b00147202 */ /* 0x000fe20000000f00 */
[----:B---3--:R4:W-:Y:S01]  /*9c070*/  STL.64 [R1+0x4310], R6 ;  /* 0x0043100601007387 */ /* 0x0089e20000100a00 */
[----:B------:R0:W-:Y:S01]  /*9c080*/  STL.64 [R1+0x4308], R4 ;  /* 0x0043080401007387 */ /* 0x0001e20000100a00 */
[----:B----4-:R-:W-:-:S02]  /*9c090*/  MOV R6, R8 ;  /* 0x0000000800067202 */ /* 0x010fc40000000f00 */
[----:B------:R-:W-:-:S05]  /*9c0a0*/  MOV R7, R3 ;  /* 0x0000000300077202 */ /* 0x000fca0000000f00 */
[----:B------:R1:W-:Y:S01]  /*9c0b0*/  STL.64 [R1+0x4328], R6 ;  /* 0x0043280601007387 */ /* 0x0003e20000100a00 */
[----:B0-----:R-:W2:Y:S02]  /*9c0c0*/  LDL.LU R4, [R1+0x6e0] ;  /* 0x0006e00001047983 */ /* 0x001ea40000300800 */
[----:B------:R-:W2:Y:S01]  /*9c0d0*/  LDL.LU R5, [R1+0x6e4] ;  /* 0x0006e40001057983 */ /* 0x000ea20000300800 */
[----:B-1----:R-:W2:Y:S01]  /*9c0e0*/  LDL.LU R6, [R1+0x6e8] ;  /* 0x0006e80001067983 */ /* 0x002ea20000300800 */
[----:B------:R-:W2:Y:S06]  /*9c0f0*/  LDL.LU R7, [R1+0x6ec] ;  /* 0x0006ec0001077983 */ /* 0x000eac0000300800 */
[----:B------:R-:W-:Y:S02]  /*9c100*/  STL.64 [R1+0x280], R12 ;  /* 0x0002800c01007387 */ /* 0x000fe40000100a00 */
[----:B------:R0:W-:Y:S02]  /*9c110*/  STL.64 [R1+0x288], R14 ;  /* 0x0002880e01007387 */ /* 0x0001e40000100a00 */
[----:B0-----:R-:W3:Y:S01]  /*9c120*/  LDL.LU.64 R14, [R1+0x4368] ;  /* 0x00436800010e7983 */ /* 0x001ee20000300a00 */
[----:B------:R-:W3:Y:S02]  /*9c130*/  LDL.LU.64 R12, [R1+0x4360] ;  /* 0x00436000010c7983 */ /* 0x000ee40000300a00 */
[----:B------:R-:W3:Y:S02]  /*9c140*/  LDL.LU.64 R10, [R1+0x4358] ;  /* 0x00435800010a7983 */ /* 0x000ee40000300a00 */
[----:B------:R-:W4:Y:S01]  /*9c150*/  LDL.LU.64 R8, [R1+0x4350] ;  /* 0x0043500001087983 */ /* 0x000f220000300a00 */
[----:B------:R-:W-:Y:S01]  /*9c160*/  STL.64 [R1+0x4320], R22 ;  /* 0x0043201601007387 */ /* 0x000fe20000100a00 */
[----:B------:R0:W-:Y:S03]  /*9c170*/  STL.64 [R1+0x4318], R20 ;  /* 0x0043181401007387 */ /* 0x0001e60000100a00 */
[----:B0-----:R-:W2:Y:S01]  /*9c180*/  LDL.LU R20, [R1+0x730] ;  /* 0x0007300001147983 */ /* 0x001ea20000300800 */
[----:B------:R-:W-:Y:S01]  /*9c190*/  MOV R22, R2 ;  /* 0x0000000200167202 */ /* 0x000fe20000000f00 */
[----:B------:R-:W-:Y:S01]  /*9c1a0*/  IMAD.MOV.U32 R23, RZ, RZ, R0 ;  /* 0x000000ffff177224 */ /* 0x000fe200078e0000 */
[----:B------:R-:W-:-:S04]  /*9c1b0*/  MOV R21, R28 ;  /* 0x0000001c00157202 */ /* 0x000fc80000000f00 */
[----:B------:R0:W-:Y:S01]  /*9c1c0*/  STL.64 [R1+0x4338], R22 ;  /* 0x0043381601007387 */ /* 0x0001e20000100a00 */
[----:B---3--:R-:W-:Y:S03]  /*9c1d0*/  HMMA.16816.F32.BF16 R16, R16, R10, R12 ;  /* 0x0000000a1010723c */ /* 0x008fe6000004180c */
[----:B--2---:R-:W-:Y:S01]  /*9c1e0*/  STL.64 [R1+0x4330], R20 ;  /* 0x0043301401007387 */ /* 0x004fe20000100a00 */
[----:B0-----:R-:W2:Y:S02]  /*9c1f0*/  LDL.64 R22, [R1+0x78] ;  /* 0x0000780001167983 */ /* 0x001ea40000100a00 */
[----:B------:R-:W2:Y:S02]  /*9c200*/  LDL.LU.64 R14, [R1+0x4348] ;  /* 0x00434800010e7983 */ /* 0x000ea40000300a00 */
[----:B------:R-:W2:Y:S11]  /*9c210*/  LDL.LU.64 R12, [R1+0x4340] ;  /* 0x00434000010c7983 */ /* 0x000eb60000300a00 */
[----:B------:R-:W-:Y:S04]  /*9c220*/  @!UPT UIADD3 URZ, URZ, URZ, URZ ;  /* 0x0000003f3f3ff290 */ /* 0x000fe8000fffe03f */
[----:B------:R-:W-:Y:S01]  /*9c230*/  STL [R1+0x250], R16 ;  /* 0x0002501001007387 */ /* 0x000fe20000100800 */
[----:B------:R-:W-:Y:S02]  /*9c240*/  STL.64 [R1+0x42c8], R10 ;  /* 0x0042c80a01007387 */ /* 0x000fe40000100a00 */
[----:B----4-:R0:W-:Y:S02]  /*9c250*/  STL.64 [R1+0x42c0], R8 ;  /* 0x0042c00801007387 */ /* 0x0101e40000100a00 */
[----:B0-----:R-:W3:Y:S01]  /*9c260*/  LDL.LU R8, [R1+0x6d0] ;  /* 0x0006d00001087983 */ /* 0x001ee20000300800 */
[----:B------:R-:W3:Y:S02]  /*9c270*/  LDL.LU R9, [R1+0x6d4] ;  /* 0x0006d40001097983 */ /* 0x000ee40000300800 */
[----:B------:R-:W3:Y:S02]  /*9c280*/  LDL.LU R10, [R1+0x6d8] ;  /* 0x0006d800010a7983 */ /* 0x000ee40000300800 */
[----:B------:R-:W3:Y:S01]  /*9c290*/  LDL.LU R11, [R1+0x6dc] ;  /* 0x0006dc00010b7983 */ /* 0x000ee20000300800 */
[----:B------:R-:W-:-:S02]  /*9c2a0*/  MOV R0, R19 ;  /* 0x0000001300007202 */ /* 0x000fc40000000f00 */
[----:B------:R-:W-:Y:S02]  /*9c2b0*/  MOV R2, R18 ;  /* 0x0000001200027202 */ /* 0x000fe40000000f00 */
[----:B------:R-:W-:Y:S01]  /*9c2c0*/  MOV R28, R17 ;  /* 0x00000011001c7202 */ /* 0x000fe20000000f00 */
[----:B------:R-:W4:Y:S01]  /*9c2d0*/  LDL.LU.64 R18, [R1+0x18] ;  /* 0x0000180001127983 */ /* 0x000f220000300a00 */
[----:B------:R-:W-:Y:S02]  /*9c2e0*/  STL [R1+0x3b98], R0 ;  /* 0x003b980001007387 */ /* 0x000fe40000100800 */
[----:B------:R0:W-:Y:S01]  /*9c2f0*/  STL [R1+0x3b94], R2 ;  /* 0x003b940201007387 */ /* 0x0001e20000100800 */
[----:B------:R1:W-:Y:S01]  /*9c300*/  STL [R1+0x3b90], R28 ;  /* 0x003b901c01007387 */ /* 0x0003e20000100800 */
[----:B------:R-:W-:Y:S01]  /*9c310*/  STL.64 [R1+0x42d0], R26 ;  /* 0x0042d01a01007387 */ /* 0x000fe20000100a00 */
[C---:B--2---:R-:W-:Y:S08]  /*9c320*/  HMMA.16816.F32.BF16 R4, R12.reuse, R22, R4 ;  /* 0x000000160c04723c */ /* 0x044ff00000041804 */
[----:B---3--:R-:W-:Y:S01]  /*9c330*/  HMMA.16816.F32.BF16 R8, R12, R26, R8 ;  /* 0x0000001a0c08723c */ /* 0x008fe20000041808 */
[----:B------:R-:W-:Y:S11]  /*9c340*/  MOV R3, R23 ;  /* 0x0000001700037202 */ /* 0x000ff60000000f00 */
[----:B------:R-:W-:Y:S04]  /*9c350*/  @!UPT UIADD3 URZ, URZ, URZ, URZ ;  /* 0x0000003f3f3ff290 */ /* 0x000fe8000fffe03f */
[----:B0-----:R-:W-:Y:S01]  /*9c360*/  MOV R2, R6 ;  /* 0x0000000600027202 */ /* 0x001fe20000000f00 */
[----:B-1----:R-:W-:-:S06]  /*9c370*/  IMAD.MOV.U32 R28, RZ, RZ, R7 ;  /* 0x000000ffff1c7224 */ /* 0x002fcc00078e0007 */
[----:B------:R0:W-:Y:S01]  /*9c380*/  STL.64 [R1+0x240], R8 ;  /* 0x0002400801007387 */ /* 0x0001e20000100a00 */
[----:B------:R-:W-:Y:S02]  /*9c390*/  STL.64 [R1+0x248], R10 ;  /* 0x0002480a01007387 */ /* 0x000fe40000100a00 */
[----:B0-----:R-:W-:Y:S02]  /*9c3a0*/  IMAD.MOV.U32 R8, RZ, RZ, R22 ;  /* 0x000000ffff087224 */ /* 0x001fe400078e0016 */
[----:B------:R-:W2:Y:S01]  /*9c3b0*/  LDL.LU.64 R22, [R1+0x4338] ;  /* 0x0043380001167983 */ /* 0x000ea20000300a00 */
[----:B------:R-:W2:Y:S02]  /*9c3c0*/  LDL.LU.64 R20, [R1+0x4330] ;  /* 0x0043300001147983 */ /* 0x000ea40000300a00 */
[----:B------:R2:W-:Y:S02]  /*9c3d0*/  STL [R1+0x230], R4 ;  /* 0x0002300401007387 */ /* 0x0005e40000100800 */
[----:B------:R-:W2:Y:S01]  /*9c3e0*/  LDL.LU.64 R6, [R1+0x4328] ;  /* 0x0043280001067983 */ /* 0x000ea20000300a00 */
[----:B------:R-:W-:Y:S01]  /*9c3f0*/  MOV R0, R5 ;  /* 0x0000000500007202 */ /* 0x000fe20000000f00 */
[----:B------:R-:W-:Y:S01]  /*9c400*/  STL [R1+0x3bc8], R28 ;  /* 0x003bc81c01007387 */ /* 0x000fe20000100800 */
[----:B------:R-:W-:Y:S03]  /*9c410*/  STL [R1+0x3bc4], R2 ;  /* 0x003bc40201007387 */ /* 0x000fe60000100800 */
[----:B------:R-:W-:Y:S01]  /*9c420*/  STL [R1+0x3bc0], R0 ;  /* 0x003bc00001007387 */ /* 0x000fe20000100800 */
[C---:B--2---:R-:W-:Y:S03]  /*9c430*/  HMMA.16816.F32.BF16 R4, R12.reuse, R6, R20 ;  /* 0x000000060c04723c */ /* 0x044fe60000041814 */
[----:B------:R-:W2:Y:S01]  /*9c440*/  LDL.LU.64 R22, [R1+0x4320] ;  /* 0x0043200001167983 */ /* 0x000ea20000300a00 */
[----:B------:R-:W3:Y:S11]  /*9c450*/  LDL.LU.64 R20, [R1+0x4318] ;  /* 0x0043180001147983 */ /* 0x000ef60000300a00 */
[----:B------:R-:W-:Y:S08]  /*9c460*/  @!UPT UIADD3 URZ, URZ, URZ, URZ ;  /* 0x0000003f3f3ff290 */ /* 0x000ff0000fffe03f */
[----:B------:R-:W-:Y:S01]  /*9c470*/  STL.64 [R1+0x220], R4 ;  /* 0x0002200401007387 */ /* 0x000fe20000100a00 */
[----:B------:R0:W-:Y:S03]  /*9c480*/  STL.64 [R1+0x228], R6 ;  /* 0x0002280601007387 */ /* 0x0001e60000100a00 */
[----:B0-----:R-:W2:Y:S01]  /*9c490*/  LDL.LU.64 R6, [R1+0x4310] ;  /* 0x0043100001067983 */ /* 0x001ea20000300a00 */
[----:B------:R-:W2:Y:S02]  /*9c4a0*/  LDL.LU.64 R4, [R1+0x4308] ;  /* 0x0043080001047983 */ /* 0x000ea40000300a00 */
[----:B------:R-:W3:Y:S02]  /*9c4b0*/  LDL R17, [R1+0xce0] ;  /* 0x000ce00001117983 */ /* 0x000ee40000100800 */
[----:B----4-:R-:W-:Y:S01]  /*9c4c0*/  STL.64 [R1+0x42f0], R18 ;  /* 0x0042f01201007387 */ /* 0x010fe20000100a00 */
[----:B--2---:R-:W-:Y:S01]  /*9c4d0*/  HMMA.16816.F32.BF16 R4, R12, R22, R4 ;  /* 0x000000160c04723c */ /* 0x004fe20000041804 */
[----:B---3--:R-:W-:Y:S11]  /*9c4e0*/  STL [R1+0x42e8], R17 ;  /* 0x0042e81101007387 */ /* 0x008ff60000100800 */
[----:B------:R-:W-:Y:S11]  /*9c4f0*/  @!UPT UIADD3 URZ, URZ, URZ, URZ ;  /* 0x0000003f3f3ff290 */ /* 0x000ff6000fffe03f */
[----:B------:R0:W-:Y:S01]  /*9c500*/  STL [R1+0x210], R4 ;  /* 0x0002100401007387 */ /* 0x0001e20000100800 */
[----:B------:R-:W-:Y:S01]  /*9c510*/  MOV R28, R5 ;  /* 0x00000005001c7202 */ /* 0x000fe20000000f00 */
[----:B------:R-:W-:Y:S01]  /*9c520*/  IMAD.MOV.U32 R2, RZ, RZ, R6 ;  /* 0x000000ffff027224 */ /* 0x000fe200078e0006 */
[----:B------:R-:W-:Y:S01]  /*9c530*/  MOV R0, R7 ;  /* 0x0000000700007202 */ /* 0x000fe20000000f00 */
        /* <DEDUP_REMOVED lines=22> */
[----:B------:R0:W-:Y:S04]  /*9c6a0*/  STL.64 [R1+0x4278], R22 ;  /* 0x0042781601007387 */ /* 0x0001e80000100a00 */
[----:B0-----:R-:W4:Y:S01]  /*9c6b0*/  LDL.LU.64 R22, [R1+0x58] ;  /* 0x0000580001167983 */ /* 0x001f220000300a00 */
[----:B------:R-:W-:-:S02]  /*9c6c0*/  MOV R11, R20 ;  /* 0x00000014000b7202 */ /* 0x000fc40000000f00 */
[----:B------:R-:W-:Y:S01]  /*9c6d0*/  MOV R10, R21 ;  /* 0x00000015000a7202 */ /* 0x000fe20000000f00 */
[----:B--2---:R-:W-:Y:S01]  /*9c6e0*/  HMMA.16816.F32.BF16 R16, R12, R18, R4 ;  /* 0x000000120c10723c */ /* 0x004fe20000041804 */
[----:B----4-:R0:W-:Y:S02]  /*9c6f0*/  STL.64 [R1+0x4290], R22 ;  /* 0x0042901601007387 */ /* 0x0101e40000100a00 */
[----:B0-----:R-:W-:Y:S01]  /*9c700*/  IMAD.MOV.U32 R22, RZ, RZ, R8 ;  /* 0x000000ffff167224 */ /* 0x001fe200078e0008 */
[----:B------:R-:W-:-:S05]  /*9c710*/  MOV R23, R3 ;  /* 0x0000000300177202 */ /* 0x000fca0000000f00 */
[----:B------:R0:W-:Y:S01]  /*9c720*/  STL.64 [R1+0x42a8], R22 ;  /* 0x0042a81601007387 */ /* 0x0001e20000100a00 */
[----:B------:R-:W2:Y:S02]  /*9c730*/  LDL.LU R20, [R1+0x7e0] ;  /* 0x0007e00001147983 */ /* 0x000ea40000300800 */
[----:B------:R-:W2:Y:S01]  /*9c740*/  LDL.LU R21, [R1+0x7e4] ;  /* 0x0007e40001157983 */ /* 0x000ea20000300800 */
[----:B0-----:R-:W2:Y:S01]  /*9c750*/  LDL.LU R22, [R1+0x7e8] ;  /* 0x0007e80001167983 */ /* 0x001ea20000300800 */
[----:B------:R-:W2:Y:S02]  /*9c760*/  LDL.LU R23, [R1+0x7ec] ;  /* 0x0007ec0001177983 */ /* 0x000ea40000300800 */
[----:B------:R-:W-:Y:S02]  /*9c770*/  STL [R1+0x3d68], R0 ;  /* 0x003d680001007387 */ /* 0x000fe40000100800 */
[----:B------:R-:W-:Y:S01]  /*9c780*/  STL [R1+0x3d64], R2 ;  /* 0x003d640201007387 */ /* 0x000fe20000100800 */
[----:B------:R-:W-:Y:S01]  /*9c790*/  STL [R1+0x3d60], R28 ;  /* 0x003d601c01007387 */ /* 0x000fe20000100800 */
[----:B------:R-:W4:Y:S02]  /*9c7a0*/  LDL.LU.64 R6, [R1+0x4300] ;  /* 0x0043000001067983 */ /* 0x000f240000300a00 */
[----:B------:R-:W4:Y:S02]  /*9c7b0*/  LDL.LU.64 R4, [R1+0x42f8] ;  /* 0x0042f80001047983 */ /* 0x000f240000300a00 */
[----:B------:R-:W-:Y:S01]  /*9c7c0*/  STL.64 [R1+0x270], R16 ;  /* 0x0002701001007387 */ /* 0x000fe20000100a00 */
[----:B------:R0:W-:Y:S04]  /*9c7d0*/  STL.64 [R1+0x278], R18 ;  /* 0x0002781201007387 */ /* 0x0001e80000100a00 */
[----:B0-----:R-:W4:Y:S01]  /*9c7e0*/  LDL.LU.64 R18, [R1+0x42f0] ;  /* 0x0042f00001127983 */ /* 0x001f220000300a00 */
        /* <DEDUP_REMOVED lines=8> */
[----:B------:R-:W-:Y:S02]  /*9c870*/  STL.64 [R1+0x4258], R18 ;  /* 0x0042581201007387 */ /* 0x000fe40000100a00 */
[----:B--2---:R0:W-:Y:S01]  /*9c880*/  STL [R1+0x4270], R17 ;  /* 0x0042701101007387 */ /* 0x0041e20000100800 */
[----:B------:R-:W2:Y:S04]  /*9c890*/  LDL.LU R16, [R1+0x830] ;  /* 0x0008300001107983 */ /* 0x000ea80000300800 */
[----:B0-----:R-:W2:Y:S01]  /*9c8a0*/  LDL.LU R17, [R1+0x834] ;  /* 0x0008340001117983 */ /* 0x001ea20000300800 */
[----:B------:R-:W2:Y:S02]  /*9c8b0*/  LDL.LU R18, [R1+0x838] ;  /* 0x0008380001127983 */ /* 0x000ea40000300800 */
[----:B------:R-:W2:Y:S01]  /*9c8c0*/  LDL.LU R19, [R1+0x83c] ;  /* 0x00083c0001137983 */ /* 0x000ea20000300800 */
[C---:B---3--:R-:W-:Y:S01]  /*9c8d0*/  HMMA.16816.F32.BF16 R8, R12.reuse, R10, R24 ;  /* 0x0000000a0c08723c */ /* 0x048fe20000041818 */
        /* <DEDUP_REMOVED lines=12> */
[----:B------:R-:W3:Y:S01]  /*9c9a0*/  LDL.LU.64 R26, [R1+0x42d0] ;  /* 0x0042d000011a7983 */ /* 0x000ee20000300a00 */
[----:B------:R-:W-:Y:S02]  /*9c9b0*/  STL.64 [R1+0x3c0], R8 ;  /* 0x0003c00801007387 */ /* 0x000fe40000100a00 */
[----:B------:R0:W-:Y:S02]  /*9c9c0*/  STL.64 [R1+0x3c8], R10 ;  /* 0x0003c80a01007387 */ /* 0x0001e40000100a00 */
[----:B0-----:R-:W4:Y:S01]  /*9c9d0*/  LDL.LU.64 R10, [R1+0x42c8] ;  /* 0x0042c800010a7983 */ /* 0x001f220000300a00 */
[----:B------:R-:W2:Y:S01]  /*9c9e0*/  LDL.LU.64 R8, [R1+0x42c0] ;  /* 0x0042c00001087983 */ /* 0x000ea20000300a00 */
[----:B----4-:R-:W-:Y:S02]  /*9c9f0*/  HMMA.16816.F32.BF16 R12, R12, R10, R4 ;  /* 0x0000000a0c0c723c */ /* 0x010fe40000041804 */
[----:B------:R-:W3:Y:S01]  /*9ca00*/  LDL.LU.64 R6, [R1+0x42b8] ;  /* 0x0042b80001067983 */ /* 0x000ee20000300a00 */
[----:B------:R-:W3:Y:S11]  /*9ca10*/  LDL.LU.64 R4, [R1+0x42b0] ;  /* 0x0042b00001047983 */ /* 0x000ef60000300a00 */
[----:B------:R-:W-:Y:S09]  /*9ca20*/  @!UPT UIADD3 URZ, URZ, URZ, URZ ;  /* 0x0000003f3f3ff290 */ /* 0x000ff2000fffe03f */
[----:B------:R-:W-:Y:S01]  /*9ca30*/  STL.64 [R1+0x3b0], R12 ;  /* 0x0003b00c01007387 */ /* 0x000fe20000100a00 */
[----:B------:R0:W-:Y:S03]  /*9ca40*/  STL.64 [R1+0x3b8], R14 ;  /* 0x0003b80e01007387 */ /* 0x0001e60000100a00 */
[----:B0-----:R-:W4:Y:S01]  /*9ca50*/  LDL.LU.64 R14, [R1+0x28] ;  /* 0x00002800010e7983 */ /* 0x001f220000300a00 */
[----:B------:R-:W-:Y:S02]  /*9ca60*/  STL.64 [R1+0x4250], R10 ;  /* 0x0042500a01007387 */ /* 0x000fe40000100a00 */
[----:B--2---:R0:W-:Y:S02]  /*9ca70*/  STL.64 [R1+0x4248], R8 ;  /* 0x0042480801007387 */ /* 0x0041e40000100a00 */
[----:B0-----:R-:W4:Y:S01]  /*9ca80*/  LDL.LU R8, [R1+0x890] ;  /* 0x0008900001087983 */ /* 0x001f220000300800 */
[----:B------:R-:W4:Y:S02]  /*9ca90*/  LDL.LU R9, [R1+0x894] ;  /* 0x0008940001097983 */ /* 0x000f240000300800 */
[----:B------:R-:W4:Y:S02]  /*9caa0*/  LDL.LU R10, [R1+0x898] ;  /* 0x00089800010a7983 */ /* 0x000f240000300800 */
[----:B------:R-:W4:Y:S01]  /*9cab0*/  LDL.LU R11, [R1+0x89c] ;  /* 0x00089c00010b7983 */ /* 0x000f220000300800 */
[C---:B---3--:R-:W-:Y:S01]  /*9cac0*/  HMMA.16816.F32.BF16 R24, R4.reuse, R26, R20 ;  /* 0x0000001a0418723c */ /* 0x048fe20000041814 */
[----:B------:R-:W2:Y:S11]  /*9cad0*/  LDL.LU.64 R22, [R1+0x42a8] ;  /* 0x0042a80001167983 */ /* 0x000eb60000300a00 */
[----:B------:R-:W-:Y:S11]  /*9cae0*/  @!UPT UIADD3 URZ, URZ, URZ, URZ ;  /* 0x0000003f3f3ff290 */ /* 0x000ff6000fffe03f */
[----:B------:R-:W-:Y:S01]  /*9caf0*/  STL.64 [R1+0x4a0], R24 ;  /* 0x0004a01801007387 */ /* 0x000fe20000100a00 */
[----:B------:R-:W-:Y:S01]  /*9cb00*/  STL.64 [R1+0x4a8], R26 ;  /* 0x0004a81a01007387 */ /* 0x000fe20000100a00 */
[----:B--2---:R-:W-:Y:S02]  /*9cb10*/  HMMA.16816.F32.BF16 R20, R4, R22, R16 ;  /* 0x000000160414723c */ /* 0x004fe40000041810 */
[----:B------:R-:W2:Y:S01]  /*9cb20*/  LDL.LU.64 R18, [R1+0x42a0] ;  /* 0x0042a00001127983 */ /* 0x000ea20000300a00 */
[----:B------:R-:W2:Y:S11]  /*9cb30*/  LDL.LU.64 R16, [R1+0x4298] ;  /* 0x0042980001107983 */ /* 0x000eb60000300a00 */
[----:B------:R-:W-:Y:S09]  /*9cb40*/  @!UPT UIADD3 URZ, URZ, URZ, URZ ;  /* 0x0000003f3f3ff290 */ /* 0x000ff2000fffe03f */
[----:B------:R-:W-:Y:S01]  /*9cb50*/  STL.64 [R1+0x490], R20 ;  /* 0x0004901401007387 */ /* 0x000fe20000100a00 */
[----:B------:R0:W-:Y:S03]  /*9cb60*/  STL.64 [R1+0x498], R22 ;  /* 0x0004981601007387 */ /* 0x0001e60000100a00 */
[----:B0-----:R-:W2:Y:S04]  /*9cb70*/  LDL.LU.64 R22, [R1+0x4290] ;  /* 0x0042900001167983 */ /* 0x001ea80000300a00 */
[----:B------:R-:W0:Y:S02]  /*9cb80*/  S2R R3, SR_TID.X ;  /* 0x0000000000037919 */ /* 0x000e240000002100 */
[----:B0-----:R-:W-:-:S02]  /*9cb90*/  LOP3.LUT R27, R3, 0x7, RZ, 0xc0, !PT ;  /* 0x00000007031b7812 */ /* 0x001fc400078ec0ff */
[----:B------:R-:W-:Y:S01]  /*9cba0*/  SHF.L.U32 R25, R3, 0x8, RZ ;  /* 0x0000000803197819 */ /* 0x000fe200000006ff */
[----:B--2---:R-:W-:Y:S01]  /*9cbb0*/  HMMA.16816.F32.BF16 R16, R4, R22, R16 ;  /* 0x000000160410723c */ /* 0x004fe20000041810 */
        /* <DEDUP_REMOVED lines=9> */
[----:B------:R-:W-:Y:S04]  /*9cc50*/  STL [R1+0x4210], R3 ;  /* 0x0042100301007387 */ /* 0x000fe80000100800 */
[----:B------:R-:W0:Y:S01]  /*9cc60*/  S2R R26, SR_TID.X ;  /* 0x00000000001a7919 */ /* 0x000e220000002100 */
[C---:B------:R-:W-:Y:S01]  /*9cc70*/  SHF.L.U32 R28, R27.reuse, 0x4, RZ ;  /* 0x000000041b1c7819 */ /* 0x040fe200000006ff */
[----:B------:R-:W-:-:S04]  /*9cc80*/  SHF.L.U32 R27, R27, 0x4, RZ ;  /* 0x000000041b1b7819 */ /* 0x000fc800000006ff */
[--C-:B------:R-:W-:Y:S02]  /*9cc90*/  LOP3.LUT R27, R27, 0xf00, R25.reuse, 0xf8, !PT ;  /* 0x00000f001b1b7812 */ /* 0x100fe400078ef819 */
[----:B------:R-:W-:Y:S02]  /*9cca0*/  LOP3.LUT R28, R28, 0xf00, R25, 0xf8, !PT ;  /* 0x00000f001c1c7812 */ /* 0x000fe400078ef819 */
[----:B0-----:R-:W-:-:S04]  /*9ccb0*/  LOP3.LUT R27, R27, 0x10, R26, 0x78, !PT ;  /* 0x000000101b1b7812 */ /* 0x001fc800078e781a */
[----:B------:R-:W-:Y:S02]  /*9ccc0*/  LOP3.LUT R27, R27, 0x60, RZ, 0x3c, !PT ;  /* 0x000000601b1b7812 */ /* 0x000fe400078e3cff */
[----:B------:R-:W-:-:S04]  /*9ccd0*/  LOP3.LUT R28, R28, 0x10, R26, 0x78, !PT ;  /* 0x000000101c1c7812 */ /* 0x000fc800078e781a */
[----:B------:R-:W0:Y:S01]  /*9cce0*/  LDSM.16.M88.4 R24, [R27+0x6f000] ;  /* 0x06f000001b18783b */ /* 0x000e220000000200 */
[C---:B--2---:R-:W-:Y:S03]  /*9ccf0*/  HMMA.16816.F32.BF16 R20, R4.reuse, R22, R16 ;  /* 0x000000160414723c */ /* 0x044fe60000041810 */
[----:B------:R-:W2:Y:S01]  /*9cd00*/  LDL.LU R17, [R1+0x4270] ;  /* 0x0042700001117983 */ /* 0x000ea20000300800 */
[----:B0-----:R-:W-:Y:S11]  /*9cd10*/  STL.64 [R1+0x4240], R26 ;  /* 0x0042401a01007387 */ /* 0x001ff60000100a00 */
[----:B------:R-:W-:Y:S08]  /*9cd20*/  @!UPT UIADD3 URZ, URZ, URZ, URZ ;  /* 0x0000003f3f3ff290 */ /* 0x000ff0000fffe03f */
[----:B------:R-:W-:Y:S01]  /*9cd30*/  STL.64 [R1+0x470], R20 ;  /* 0x0004701401007387 */ /* 0x000fe20000100a00 */
[----:B------:R-:W-:Y:S02]  /*9cd40*/  STL.64 [R1+0x478], R22 ;  /* 0x0004781601007387 */ /* 0x000fe40000100a00 */
[----:B------:R-:W0:Y:S04]  /*9cd50*/  LDSM.16.M88.4 R20, [R28+0x60080] ;  /* 0x060080001c14783b */ /* 0x000e280000000200 */
[----:B------:R-:W-:Y:S01]  /*9cd60*/  STL.64 [R1+0x4238], R24 ;  /* 0x0042381801007387 */ /* 0x000fe20000100a00 */
[----:B----4-:R-:W-:Y:S01]  /*9cd70*/  HMMA.16816.F32.BF16 R8, R4, R14, R8 ;  /* 0x0000000e0408723c */ /* 0x010fe20000041808 */
[----:B0-----:R-:W-:Y:S01]  /*9cd80*/  STL.64 [R1+0x4180], R22 ;  /* 0x0041801601007387 */ /* 0x001fe20000100a00 */
[----:B------:R-:W-:Y:S01]  /*9cd90*/  STL.64 [R1+0x4178], R20 ;  /* 0x0041781401007387 */ /* 0x000fe20000100a00 */
[----:B------:R-:W-:Y:S01]  /*9cda0*/  MOV R29, R14 ;  /* 0x0000000e001d7202 */ /* 0x000fe20000000f00 */
[----:B------:R-:W-:Y:S01]  /*9cdb0*/  IMAD.MOV.U32 R3, RZ, RZ, R15 ;  /* 0x000000ffff037224 */ /* 0x000fe200078e000f */
[----:B--2---:R-:W0:Y:S04]  /*9cdc0*/  LDSM.16.M88.4 R20, [R17+0x40080] ;  /* 0x040080001114783b */ /* 0x004e280000000200 */
[----:B0-----:R-:W-:Y:S01]  /*9cdd0*/  STL.64 [R1+0x100], R20 ;  /* 0x0001001401007387 */ /* 0x001fe20000100a00 */
[----:B------:R-:W-:Y:S11]  /*9cde0*/  STL.64 [R1+0x108], R22 ;  /* 0x0001081601007387 */ /* 0x000ff60000100a00 */
[----:B------:R-:W-:Y:S02]  /*9cdf0*/  @!UPT UIADD3 URZ, URZ, URZ, URZ ;  /* 0x0000003f3f3ff290 */ /* 0x000fe4000fffe03f */
[----:B------:R0:W-:Y:S02]  /*9ce00*/  STL.64 [R1+0x460], R8 ;  /* 0x0004600801007387 */ /* 0x0001e40000100a00 */
[----:B------:R1:W-:Y:S01]  /*9ce10*/  STL.64 [R1+0x468], R10 ;  /* 0x0004680a01007387 */ /* 0x0003e20000100a00 */
[----:B------:R-:W-:Y:S04]  /*9ce20*/  STL.64 [R1+0x4268], R6 ;  /* 0x0042680601007387 */ /* 0x000fe80000100a00 */
[----:B------:R-:W2:Y:S01]  /*9ce30*/  LDSM.16.M88.4 R20, [R17+0x44080] ;  /* 0x044080001114783b */ /* 0x000ea20000000200 */
[----:B------:R-:W-:Y:S02]  /*9ce40*/  STL.64 [R1+0x4260], R4 ;  /* 0x0042600401007387 */ /* 0x000fe40000100a00 */
[----:B------:R-:W3:Y:S01]  /*9ce50*/  LDSM.16.M88.4 R4, [R17+0x48080] ;  /* 0x048080001104783b */ /* 0x000ee20000000200 */
[----:B0-----:R-:W4:Y:S03]  /*9ce60*/  LDL.LU R8, [R1+0xa20] ;  /* 0x000a200001087983 */ /* 0x001f260000300800 */
[----:B------:R-:W4:Y:S02]  /*9ce70*/  LDL.LU R9, [R1+0xa24] ;  /* 0x000a240001097983 */ /* 0x000f240000300800 */
[----:B-1----:R-:W4:Y:S02]  /*9ce80*/  LDL.LU R10, [R1+0xa28] ;  /* 0x000a2800010a7983 */ /* 0x002f240000300800 */
[----:B------:R-:W4:Y:S01]  /*9ce90*/  LDL.LU R11, [R1+0xa2c] ;  /* 0x000a2c00010b7983 */ /* 0x000f220000300800 */
[----:B------:R-:W-:Y:S01]  /*9cea0*/  STL [R1+0x421c], R29 ;  /* 0x00421c1d01007387 */ /* 0x000fe20000100800 */
[----:B------:R-:W-:Y:S02]  /*9ceb0*/  STL [R1+0x4218], R3 ;  /* 0x0042180301007387 */ /* 0x000fe40000100800 */
[----:B------:R-:W4:Y:S01]  /*9cec0*/  LDL.LU.64 R14, [R1+0x8] ;  /* 0x00000800010e7983 */ /* 0x000f220000300a00 */
[----:B--2---:R0:W-:Y:S01]  /*9ced0*/  STL.64 [R1+0xf0], R20 ;  /* 0x0000f01401007387 */ /* 0x0041e20000100a00 */
[----:B------:R-:W-:Y:S02]  /*9cee0*/  STL.64 [R1+0xf8], R22 ;  /* 0x0000f81601007387 */ /* 0x000fe40000100a00 */
[----:B---3--:R-:W-:Y:S02]  /*9cef0*/  STL.64 [R1+0xe0], R4 ;  /* 0x0000e00401007387 */ /* 0x008fe40000100a00 */
[----:B------:R-:W-:Y:S01]  /*9cf00*/  STL.64 [R1+0xe8], R6 ;  /* 0x0000e80601007387 */ /* 0x000fe20000100a00 */
[----:B0-----:R-:W-:-:S02]  /*9cf10*/  MOV R21, R4 ;  /* 0x0000000400157202 */ /* 0x001fc40000000f00 */
[----:B------:R-:W-:Y:S02]  /*9cf20*/  MOV R20, R5 ;  /* 0x0000000500147202 */ /* 0x000fe40000000f00 */
[----:B------:R-:W0:Y:S04]  /*9cf30*/  LDSM.16.M88.4 R4, [R17+0x4c080] ;  /* 0x04c080001104783b */ /* 0x000e280000000200 */
[----:B0-----:R-:W-:Y:S01]  /*9cf40*/  STL.64 [R1+0xd0], R4 ;  /* 0x0000d00401007387 */ /* 0x001fe20000100a00 */
[----:B------:R-:W-:Y:S01]  /*9cf50*/  MOV R2, R4 ;  /* 0x0000000400027202 */ /* 0x000fe20000000f00 */
[----:B------:R-:W-:Y:S02]  /*9cf60*/  STL.64 [R1+0xd8], R6 ;  /* 0x0000d80601007387 */ /* 0x000fe40000100a00 */
[----:B------:R-:W-:Y:S01]  /*9cf70*/  IMAD.MOV.U32 R0, RZ, RZ, R5 ;  /* 0x000000ffff007224 */ /* 0x000fe200078e0005 */
[----:B------:R-:W2:Y:S04]  /*9cf80*/  LDL.LU R24, [R1+0xb70] ;  /* 0x000b700001187983 */ /* 0x000ea80000300800 */
[----:B------:R-:W0:Y:S01]  /*9cf90*/  LDSM.16.M88.4 R4, [R17+0x50080] ;  /* 0x050080001104783b */ /* 0x000e220000000200 */
[----:B------:R-:W2:Y:S02]  /*9cfa0*/  LDL.LU R25, [R1+0xb74] ;  /* 0x000b740001197983 */ /* 0x000ea40000300800 */
[----:B------:R-:W2:Y:S02]  /*9cfb0*/  LDL.LU R26, [R1+0xb78] ;  /* 0x000b7800011a7983 */ /* 0x000ea40000300800 */
[----:B------:R-:W2:Y:S01]  /*9cfc0*/  LDL.LU R27, [R1+0xb7c] ;  /* 0x000b7c00011b7983 */ /* 0x000ea20000300800 */
[----:B------:R-:W-:Y:S01]  /*9cfd0*/  STL [R1+0x4234], R0 ;  /* 0x0042340001007387 */ /* 0x000fe20000100800 */
[----:B------:R-:W-:Y:S03]  /*9cfe0*/  STL [R1+0x4230], R2 ;  /* 0x0042300201007387 */ /* 0x000fe60000100800 */
[----:B0-----:R-:W-:Y:S01]  /*9cff0*/  STL.64 [R1+0xc0], R4 ;  /* 0x0000c00401007387 */ /* 0x001fe20000100a00 */
[----:B------:R-:W-:Y:S02]  /*9d000*/  STL.64 [R1+0xc8], R6 ;  /* 0x0000c80601007387 */ /* 0x000fe40000100a00 */
[----:B------:R-:W0:Y:S02]  /*9d010*/  LDSM.16.M88.4 R4, [R17+0x54080] ;  /* 0x054080001104783b */ /* 0x000e240000000200 */
[----:B0-----:R-:W-:-:S02]  /*9d020*/  MOV R23, R4 ;  /* 0x0000000400177202 */ /* 0x001fc40000000f00 */
[----:B------:R-:W-:Y:S01]  /*9d030*/  MOV R22, R5 ;  /* 0x0000000500167202 */ /* 0x000fe20000000f00 */
[----:B------:R-:W-:Y:S01]  /*9d040*/  STL.64 [R1+0xb0], R4 ;  /* 0x0000b00401007387 */ /* 0x000fe20000100a00 */
[----:B------:R0:W-:Y:S03]  /*9d050*/  STL.64 [R1+0xb8], R6 ;  /* 0x0000b80601007387 */ /* 0x0001e60000100a00 */
[----:B0-----:R-:W4:Y:S01]  /*9d060*/  LDL.LU.64 R6, [R1+0x4268] ;  /* 0x0042680001067983 */ /* 0x001f220000300a00 */
[----:B------:R-:W4:Y:S02]  /*9d070*/  LDL.LU.64 R4, [R1+0x4260] ;  /* 0x0042600001047983 */ /* 0x000f240000300a00 */
[----:B------:R-:W-:Y:S02]  /*9d080*/  STL.64 [R1+0x4228], R22 ;  /* 0x0042281601007387 */ /* 0x000fe40000100a00 */
[----:B------:R-:W-:Y:S02]  /*9d090*/  STL.64 [R1+0x4220], R20 ;  /* 0x0042201401007387 */ /* 0x000fe40000100a00 */
[----:B------:R-:W0:Y:S02]  /*9d0a0*/  LDSM.16.M88.4 R20, [R17+0x58080] ;  /* 0x058080001114783b */ /* 0x000e240000000200 */
[----:B------:R-:W1:Y:S02]  /*9d0b0*/  LDSM.16.M88.4 R16, [R17+0x5c080] ;  /* 0x05c080001110783b */ /* 0x000e640000000200 */
[----:B0-----:R0:W-:Y:S02]  /*9d0c0*/  STL.64 [R1+0xa0], R20 ;  /* 0x0000a01401007387 */ /* 0x0011e40000100a00 */
[----:B------:R3:W-:Y:S02]  /*9d0d0*/  STL.64 [R1+0xa8], R22 ;  /* 0x0000a81601007387 */ /* 0x0007e40000100a00 */
[----:B0-----:R-:W2:Y:S01]  /*9d0e0*/  LDL.LU R20, [R1+0xcb0] ;  /* 0x000cb00001147983 */ /* 0x001ea20000300800 */
[----:B------:R-:W2:Y:S02]  /*9d0f0*/  LDL.LU R21, [R1+0xcb4] ;  /* 0x000cb40001157983 */ /* 0x000ea40000300800 */
[----:B---3--:R-:W3:Y:S02]  /*9d100*/  LDL.LU R22, [R1+0xcb8] ;  /* 0x000cb80001167983 */ /* 0x008ee40000300800 */
[----:B------:R-:W3:Y:S01]  /*9d110*/  LDL.LU R23, [R1+0xcbc] ;  /* 0x000cbc0001177983 */ /* 0x000ee20000300800 */
[----:B-1----:R-:W-:Y:S01]  /*9d120*/  STL.64 [R1+0x90], R16 ;  /* 0x0000901001007387 */ /* 0x002fe20000100a00 */
[----:B------:R0:W-:Y:S03]  /*9d130*/  STL.64 [R1+0x98], R18 ;  /* 0x0000981201007387 */ /* 0x0001e60000100a00 */
[----:B0-----:R-:W4:Y:S01]  /*9d140*/  LDL.LU.64 R18, [R1+0x4258] ;  /* 0x0042580001127983 */ /* 0x001f220000300a00 */
[----:B------:R-:W-:Y:S01]  /*9d150*/  MOV R0, R16 ;  /* 0x0000001000007202 */ /* 0x000fe20000000f00 */
[----:B------:R-:W-:Y:S01]  /*9d160*/  IMAD.MOV.U32 R2, RZ, RZ, R17 ;  /* 0x000000ffff027224 */ /* 0x000fe200078e0011 */
[----:B----4-:R-:W-:Y:S01]  /*9d170*/  HMMA.16816.F32.BF16 R8, R4, R18, R8 ;  /* 0x000000120408723c */ /* 0x010fe20000041808 */
[----:B------:R-:W-:-:S02]  /*9d180*/  MOV R29, R18 ;  /* 0x00000012001d7202 */ /* 0x000fc40000000f00 */
[----:B------:R-:W-:Y:S02]  /*9d190*/  MOV R3, R19 ;  /* 0x0000001300037202 */ /* 0x000fe40000000f00 */
[----:B------:R-:W0:Y:S11]  /*9d1a0*/  LDSM.16.M88.4 R16, [R28+0x61080] ;  /* 0x061080001c10783b */ /* 0x000e360000000200 */
[----:B------:R-:W-:Y:S07]  /*9d1b0*/  @!UPT UIADD3 URZ, URZ, URZ, URZ ;  /* 0x0000003f3f3ff290 */ /* 0x000fee000fffe03f */
[----:B------:R-:W-:Y:S01]  /*9d1c0*/  STL.64 [R1+0x450], R8 ;  /* 0x0004500801007387 */ /* 0x000fe20000100a00 */
[----:B------:R1:W-:Y:S03]  /*9d1d0*/  STL.64 [R1+0x458], R10 ;  /* 0x0004580a01007387 */ /* 0x0003e60000100a00 */
[----:B-1----:R-:W2:Y:S01]  /*9d1e0*/  LDL.LU.64 R10, [R1+0x4250] ;  /* 0x00425000010a7983 */ /* 0x002ea20000300a00 */
[----:B------:R-:W4:Y:S03]  /*9d1f0*/  LDL.LU.64 R8, [R1+0x4248] ;  /* 0x0042480001087983 */ /* 0x000f260000300a00 */
[----:B0-----:R-:W-:Y:S01]  /*9d200*/  STL.64 [R1+0x4100], R18 ;  /* 0x0041001201007387 */ /* 0x001fe20000100a00 */
[----:B------:R0:W-:Y:S03]  /*9d210*/  STL.64 [R1+0x40f8], R16 ;  /* 0x0040f81001007387 */ /* 0x0001e60000100a00 */
[----:B0-----:R-:W2:Y:S01]  /*9d220*/  LDL.LU R16, [R1+0xb80] ;  /* 0x000b800001107983 */ /* 0x001ea20000300800 */
[----:B------:R-:W2:Y:S02]  /*9d230*/  LDL.LU R17, [R1+0xb84] ;  /* 0x000b840001117983 */ /* 0x000ea40000300800 */
[----:B------:R-:W2:Y:S02]  /*9d240*/  LDL.LU R18, [R1+0xb88] ;  /* 0x000b880001127983 */ /* 0x000ea40000300800 */
[----:B------:R-:W2:Y:S02]  /*9d250*/  LDL.LU R19, [R1+0xb8c] ;  /* 0x000b8c0001137983 */ /* 0x000ea40000300800 */
[C---:B--2---:R-:W-:Y:S11]  /*9d260*/  HMMA.16816.F32.BF16 R16, R4.reuse, R14, R16 ;  /* 0x0000000e0410723c */ /* 0x044ff60000041810 */
[----:B------:R-:W-:Y:S11]  /*9d270*/  @!UPT UIADD3 URZ, URZ, URZ, URZ ;  /* 0x0000003f3f3ff290 */ /* 0x000ff6000fffe03f */
[----:B------:R-:W-:Y:S01]  /*9d280*/  @!UPT UIADD3 URZ, URZ, URZ, URZ ;  /* 0x0000003f3f3ff290 */ /* 0x000fe2000fffe03f */
[----:B------:R0:W-:Y:S02]  /*9d290*/  STL.64 [R1+0x440], R16 ;  /* 0x0004401001007387 */ /* 0x0001e40000100a00 */
[----:B0-----:R-:W-:Y:S01]  /*9d2a0*/  MOV R17, R14 ;  /* 0x0000000e00117202 */ /* 0x001fe20000000f00 */
[----:B------:R-:W-:Y:S02]  /*9d2b0*/  IMAD.MOV.U32 R16, RZ, RZ, R15 ;  /* 0x000000ffff107224 */ /* 0x000fe400078e000f */
[----:B------:R-:W0:Y:S01]  /*9d2c0*/  LDSM.16.M88.4 R12, [R28+0x62080] ;  /* 0x062080001c0c783b */ /* 0x000e220000000200 */
[----:B------:R-:W-:Y:S03]  /*9d2d0*/  HMMA.16816.F32.BF16 R4, R4, R10, R24 ;  /* 0x0000000a0404723c */ /* 0x000fe60000041818 */
[----:B------:R-:W-:Y:S04]  /*9d2e0*/  STL.64 [R1+0x448], R18 ;  /* 0x0004481201007387 */ /* 0x000fe80000100a00 */
[----:B0-----:R0:W-:Y:S01]  /*9d2f0*/  STL.64 [R1+0x4068], R14 ;  /* 0x0040680e01007387 */ /* 0x0011e20000100a00 */
[----:B------:R-:W-:Y:S03]  /*9d300*/  STL.64 [R1+0x4060], R12 ;  /* 0x0040600c01007387 */ /* 0x000fe60000100a00 */
[----:B0-----:R-:W2:Y:S01]  /*9d310*/  LDL.LU R14, [R1+0x78] ;  /* 0x00007800010e7983 */ /* 0x001ea20000300800 */
[----:B------:R-:W2:Y:S02]  /*9d320*/  LDL.LU R15, [R1+0x7c] ;  /* 0x00007c00010f7983 */ /* 0x000ea40000300800 */
[----:B------:R-:W2:Y:S02]  /*9d330*/  LDL.LU.64 R26, [R1+0x4240] ;  /* 0x00424000011a7983 */ /* 0x000ea40000300a00 */
[----:B------:R-:W2:Y:S01]  /*9d340*/  LDL.LU.64 R24, [R1+0x4238] ;  /* 0x0042380001187983 */ /* 0x000ea20000300a00 */
[----:B------:R-:W-:Y:S01]  /*9d350*/  STL.64 [R1+0x4190], R10 ;  /* 0x0041900a01007387 */ /* 0x000fe20000100a00 */
[----:B----4-:R0:W-:Y:S05]  /*9d360*/  STL.64 [R1+0x4188], R8 ;  /* 0x0041880801007387 */ /* 0x0101ea0000100a00 */
[----:B------:R-:W-:Y:S02]  /*9d370*/  STL.64 [R1+0x3a0], R4 ;  /* 0x0003a00401007387 */ /* 0x000fe40000100a00 */
[----:B------:R-:W-:Y:S02]  /*9d380*/  STL.64 [R1+0x3a8], R6 ;  /* 0x0003a80601007387 */ /* 0x000fe40000100a00 */
[----:B------:R-:W1:Y:S04]  /*9d390*/  LDSM.16.M88.4 R4, [R28+0x63080] ;  /* 0x063080001c04783b */ /* 0x000e680000000200 */
[----:B0-----:R-:W2:Y:S01]  /*9d3a0*/  LDL.LU R8, [R1+0xca0] ;  /* 0x000ca00001087983 */ /* 0x001ea20000300800 */
[----:B------:R-:W2:Y:S02]  /*9d3b0*/  LDL.LU R9, [R1+0xca4] ;  /* 0x000ca40001097983 */ /* 0x000ea40000300800 */
[----:B------:R-:W2:Y:S02]  /*9d3c0*/  LDL.LU R10, [R1+0xca8] ;  /* 0x000ca800010a7983 */ /* 0x000ea40000300800 */
[----:B------:R-:W2:Y:S01]  /*9d3d0*/  LDL.LU R11, [R1+0xcac] ;  /* 0x000cac00010b7983 */ /* 0x000ea20000300800 */
[----:B-1----:R-:W-:Y:S01]  /*9d3e0*/  STL.64 [R1+0x4008], R6 ;  /* 0x0040080601007387 */ /* 0x002fe20000100a00 */
[----:B------:R0:W-:Y:S02]  /*9d3f0*/  STL.64 [R1+0x4000], R4 ;  /* 0x0040000401007387 */ /* 0x0001e40000100a00 */
[----:B0-----:R-:W-:-:S02]  /*9d400*/  MOV R4, R0 ;  /* 0x0000000000047202 */ /* 0x001fc40000000f00 */
[----:B------:R-:W-:Y:S01]  /*9d410*/  MOV R5, R2 ;  /* 0x0000000200057202 */ /* 0x000fe20000000f00 */
[----:B------:R-:W4:Y:S01]  /*9d420*/  LDL.LU R0, [R1+0x4234] ;  /* 0x0042340001007983 */ /* 0x000f220000300800 */
[----:B------:R-:W3:Y:S03]  /*9d430*/  LDL.LU R2, [R1+0x4230] ;  /* 0x0042300001027983 */ /* 0x000ee60000300800 */
[----:B------:R3:W-:Y:S01]  /*9d440*/  STL.64 [R1+0x4108], R4 ;  /* 0x0041080401007387 */ /* 0x0007e20000100a00 */
[----:B------:R-:W3:Y:S02]  /*9d450*/  LDL.LU R6, [R1+0x88] ;  /* 0x0000880001067983 */ /* 0x000ee40000300800 */
[----:B------:R-:W3:Y:S01]  /*9d460*/  LDL.LU R7, [R1+0x8c] ;  /* 0x00008c0001077983 */ /* 0x000ee20000300800 */
[C---:B--2---:R-:W-:Y:S08]  /*9d470*/  HMMA.16816.F32.BF16 R8, R24.reuse, R14, R8 ;  /* 0x0000000e1808723c */ /* 0x044ff00000041808 */
[----:B---3--:R-:W-:Y:S01]  /*9d480*/  HMMA.16816.F32.BF16 R4, R24, R6, R20 ;  /* 0x000000061804723c */ /* 0x008fe20000041814 */
[----:B------:R-:W2:Y:S01]  /*9d490*/  LDL.LU.64 R22, [R1+0x4228] ;  /* 0x0042280001167983 */ /* 0x000ea20000300a00 */
[----:B------:R-:W3:Y:S11]  /*9d4a0*/  LDL.LU.64 R20, [R1+0x4220] ;  /* 0x0042200001147983 */ /* 0x000ef60000300a00 */
[----:B------:R-:W-:Y:S10]  /*9d4b0*/  @!UPT UIADD3 URZ, URZ, URZ, URZ ;  /* 0x0000003f3f3ff290 */ /* 0x000ff4000fffe03f */
[----:B------:R0:W-:Y:S01]  /*9d4c0*/  STL.64 [R1+0x300], R4 ;  /* 0x0003000401007387 */ /* 0x0001e20000100a00 */
[----:B------:R1:W-:Y:S03]  /*9d4d0*/  STL.64 [R1+0x308], R6 ;  /* 0x0003080601007387 */ /* 0x0003e60000100a00 */
[----:B0-----:R-:W2:Y:S01]  /*9d4e0*/  LDL.LU R4, [R1+0xaf0] ;  /* 0x000af00001047983 */ /* 0x001ea20000300800 */
[----:B------:R-:W-:Y:S02]  /*9d4f0*/  STL.64 [R1+0x260], R8 ;  /* 0x0002600801007387 */ /* 0x000fe40000100a00 */
[----:B------:R-:W-:Y:S02]  /*9d500*/  STL.64 [R1+0x268], R10 ;  /* 0x0002680a01007387 */ /* 0x000fe40000100a00 */
        /* <DEDUP_REMOVED lines=18> */
[----:B------:R3:W-:Y:S02]  /*9d630*/  STL.64 [R1+0x4140], R12 ;  /* 0x0041400c01007387 */ /* 0x0007e40000100a00 */
[----:B---3--:R-:W-:-:S02]  /*9d640*/  MOV R13, R20 ;  /* 0x00000014000d7202 */ /* 0x008fc40000000f00 */
[----:B------:R-:W-:Y:S01]  /*9d650*/  MOV R12, R21 ;  /* 0x00000015000c7202 */ /* 0x000fe20000000f00 */
[----:B------:R-:W2:Y:S01]  /*9d660*/  LDL.LU R20, [R1+0xb60] ;  /* 0x000b600001147983 */ /* 0x000ea20000300800 */
[----:B------:R-:W2:Y:S02]  /*9d670*/  LDL.LU R21, [R1+0xb64] ;  /* 0x000b640001157983 */ /* 0x000ea40000300800 */
[----:B------:R-:W3:Y:S02]  /*9d680*/  LDL.LU R22, [R1+0xb68] ;  /* 0x000b680001167983 */ /* 0x000ee40000300800 */
[----:B------:R-:W3:Y:S01]  /*9d690*/  LDL.LU R23, [R1+0xb6c] ;  /* 0x000b6c0001177983 */ /* 0x000ee20000300800 */
[----:B------:R-:W-:Y:S01]  /*9d6a0*/  MOV R10, R17 ;  /* 0x00000011000a7202 */ /* 0x000fe20000000f00 */
[----:B------:R-:W-:Y:S01]  /*9d6b0*/  IMAD.MOV.U32 R11, RZ, RZ, R16 ;  /* 0x000000ffff0b7224 */ /* 0x000fe200078e0010 */
[----:B---3--:R-:W-:Y:S01]  /*9d6c0*/  STL.64 [R1+0x41a0], R22 ;  /* 0x0041a01601007387 */ /* 0x008fe20000100a00 */
[----:B--2---:R-:W-:Y:S03]  /*9d6d0*/  STL.64 [R1+0x4198], R20 ;  /* 0x0041981401007387 */ /* 0x004fe60000100a00 */
[----:B------:R0:W-:Y:S02]  /*9d6e0*/  STL.64 [R1+0x41a8], R10 ;  /* 0x0041a80a01007387 */ /* 0x0001e40000100a00 */
[----:B0-----:R-:W-:-:S02]  /*9d6f0*/  MOV R10, R29 ;  /* 0x0000001d000a7202 */ /* 0x001fc40000000f00 */
[----:B------:R-:W-:Y:S01]  /*9d700*/  MOV R11, R3 ;  /* 0x00000003000b7202 */ /* 0x000fe20000000f00 */
[----:B------:R-:W2:Y:S01]  /*9d710*/  LDL.LU R29, [R1+0x421c] ;  /* 0x00421c00011d7983 */ /* 0x000ea20000300800 */
[----:B------:R-:W3:Y:S03]  /*9d720*/  LDL.LU R3, [R1+0x4218] ;  /* 0x0042180001037983 */ /* 0x000ee60000300800 */
[----:B------:R2:W-:Y:S01]  /*9d730*/  STL.64 [R1+0x41c0], R10 ;  /* 0x0041c00a01007387 */ /* 0x0005e20000100a00 */
[----:B------:R-:W4:Y:S02]  /*9d740*/  LDL.LU R20, [R1+0xc50] ;  /* 0x000c500001147983 */ /* 0x000f240000300800 */
[----:B------:R-:W4:Y:S02]  /*9d750*/  LDL.LU R21, [R1+0xc54] ;  /* 0x000c540001157983 */ /* 0x000f240000300800 */
[----:B------:R-:W4:Y:S01]  /*9d760*/  LDL.LU R22, [R1+0xc58] ;  /* 0x000c580001167983 */ /* 0x000f220000300800 */
[----:B------:R-:W4:Y:S01]  /*9d770*/  LDL.LU R23, [R1+0xc5c] ;  /* 0x000c5c0001177983 */ /* 0x000f220000300800 */
[----:B--2---:R-:W-:Y:S01]  /*9d780*/  MOV R10, R29 ;  /* 0x0000001d000a7202 */ /* 0x004fe20000000f00 */
[----:B---3--:R-:W-:-:S02]  /*9d790*/  IMAD.MOV.U32 R11, RZ, RZ, R3 ;  /* 0x000000ffff0b7224 */ /* 0x008fc400078e0003 */
[----:B------:R-:W2:Y:S01]  /*9d7a0*/  LDL.LU R29, [R1+0x4214] ;  /* 0x00421400011d7983 */ /* 0x000ea20000300800 */
[----:B------:R-:W3:Y:S03]  /*9d7b0*/  LDL.LU R3, [R1+0x4210] ;  /* 0x0042100001037983 */ /* 0x000ee60000300800 */
[----:B------:R-:W-:Y:S01]  /*9d7c0*/  STL.64 [R1+0x41d8], R10 ;  /* 0x0041d80a01007387 */ /* 0x000fe20000100a00 */
[----:B----4-:R-:W-:Y:S02]  /*9d7d0*/  STL.64 [R1+0x41b8], R22 ;  /* 0x0041b81601007387 */ /* 0x010fe40000100a00 */
[----:B------:R0:W-:Y:S02]  /*9d7e0*/  STL.64 [R1+0x41b0], R20 ;  /* 0x0041b01401007387 */ /* 0x0001e40000100a00 */
[----:B0-----:R-:W4:Y:S01]  /*9d7f0*/  LDL.LU R20, [R1+0xc60] ;  /* 0x000c600001147983 */ /* 0x001f220000300800 */
[----:B------:R-:W4:Y:S02]  /*9d800*/  LDL.LU R21, [R1+0xc64] ;  /* 0x000c640001157983 */ /* 0x000f240000300800 */
[----:B------:R-:W2:Y:S02]  /*9d810*/  LDL.LU R22, [R1+0xc68] ;  /* 0x000c680001167983 */ /* 0x000ea40000300800 */
[----:B------:R-:W2:Y:S01]  /*9d820*/  LDL.LU R23, [R1+0xc6c] ;  /* 0x000c6c0001177983 */ /* 0x000ea20000300800 */
[----:B------:R-:W2:Y:S01]  /*9d830*/  LDL.LU R10, [R1+0x48] ;  /* 0x00004800010a7983 */ /* 0x000ea20000300800 */
[----:B------:R-:W2:Y:S03]  /*9d840*/  LDL.LU R11, [R1+0x4c] ;  /* 0x00004c00010b7983 */ /* 0x000ea60000300800 */
[----:B--2---:R3:W-:Y:S02]  /*9d850*/  STL.64 [R1+0x41f0], R10 ;  /* 0x0041f00a01007387 */ /* 0x0047e40000100a00 */
[----:B---3--:R-:W-:-:S02]  /*9d860*/  MOV R10, R3 ;  /* 0x00000003000a7202 */ /* 0x008fc40000000f00 */
[----:B------:R-:W-:Y:S01]  /*9d870*/  MOV R11, R29 ;  /* 0x0000001d000b7202 */ /* 0x000fe20000000f00 */
[----:B------:R-:W2:Y:S01]  /*9d880*/  LDL.LU R3, [R1+0x420c] ;  /* 0x00420c0001037983 */ /* 0x000ea20000300800 */
[----:B------:R-:W3:Y:S02]  /*9d890*/  LDL.LU R29, [R1+0x4208] ;  /* 0x00420800011d7983 */ /* 0x000ee40000300800 */
[----:B------:R-:W-:Y:S02]  /*9d8a0*/  STL.64 [R1+0x41d0], R22 ;  /* 0x0041d01601007387 */ /* 0x000fe40000100a00 */
[----:B----4-:R0:W-:Y:S02]  /*9d8b0*/  STL.64 [R1+0x41c8], R20 ;  /* 0x0041c81401007387 */ /* 0x0101e40000100a00 */
        /* <DEDUP_REMOVED lines=16> */
[----:B------:R0:W-:Y:S04]  /*9d9c0*/  STL.64 [R1+0x4158], R12 ;  /* 0x0041580c01007387 */ /* 0x0001e80000100a00 */
[----:B0-----:R-:W4:Y:S04]  /*9d9d0*/  LDL.64 R12, [R1+0xf0] ;  /* 0x0000f000010c7983 */ /* 0x001f280000100a00 */
[----:B----4-:R0:W-:Y:S04]  /*9d9e0*/  STL.64 [R1+0x4170], R12 ;  /* 0x0041700c01007387 */ /* 0x0101e80000100a00 */
[----:B0-----:R-:W4:Y:S01]  /*9d9f0*/  LDL.64 R12, [R1+0x100] ;  /* 0x00010000010c7983 */ /* 0x001f220000100a00 */
[----:B------:R0:W-:Y:S03]  /*9da00*/  STL.64 [R1+0x4128], R4 ;  /* 0x0041280401007387 */ /* 0x0001e60000100a00 */
[----:B0-----:R-:W2:Y:S04]  /*9da10*/  LDL.64 R4, [R1+0xc0] ;  /* 0x0000c00001047983 */ /* 0x001ea80000100a00 */
[----:B--2---:R0:W-:Y:S04]  /*9da20*/  STL.64 [R1+0x4150], R4 ;  /* 0x0041500401007387 */ /* 0x0041e80000100a00 */
        /* <DEDUP_REMOVED lines=10> */
[----:B------:R-:W2:Y:S01]  /*9dad0*/  LDL.LU R7, [R1+0xb4c] ;  /* 0x000b4c0001077983 */ /* 0x000ea20000300800 */
[----:B------:R-:W2:Y:S04]  /*9dae0*/  LDL.64 R16, [R1+0xa0] ;  /* 0x0000a00001107983 */ /* 0x000ea80000100a00 */
[----:B--2---:R0:W-:Y:S04]  /*9daf0*/  STL.64 [R1+0x4120], R16 ;  /* 0x0041201001007387 */ /* 0x0041e80000100a00 */
[----:B0-----:R-:W2:Y:S01]  /*9db00*/  LDL.LU R16, [R1+0xb00] ;  /* 0x000b000001107983 */ /* 0x001ea20000300800 */
[----:B------:R-:W2:Y:S02]  /*9db10*/  LDL.LU R17, [R1+0xb04] ;  /* 0x000b040001117983 */ /* 0x000ea40000300800 */
[----:B------:R-:W2:Y:S02]  /*9db20*/  LDL.LU.64 R22, [R1+0x4200] ;  /* 0x0042000001167983 */ /* 0x000ea40000300a00 */
[----:B------:R-:W2:Y:S01]  /*9db30*/  LDL.LU.64 R20, [R1+0x41f8] ;  /* 0x0041f80001147983 */ /* 0x000ea20000300a00 */
        /* <DEDUP_REMOVED lines=17> */
[----:B---3--:R-:W-:Y:S01]  /*9dc50*/  MOV R18, R29 ;  /* 0x0000001d00127202 */ /* 0x008fe20000000f00 */
[----:B------:R-:W-:Y:S01]  /*9dc60*/  IMAD.MOV.U32 R19, RZ, RZ, R3 ;  /* 0x000000ffff137224 */ /* 0x000fe200078e0003 */
[C---:B--2---:R-:W-:Y:S01]  /*9dc70*/  HMMA.16816.F32.BF16 R8, R24.reuse, R10, R20 ;  /* 0x0000000a1808723c */ /* 0x044fe20000041814 */
[----:B------:R-:W2:Y:S01]  /*9dc80*/  LDL.LU.64 R22, [R1+0x41b8] ;  /* 0x0041b80001167983 */ /* 0x000ea20000300a00 */
[----:B------:R-:W2:Y:S11]  /*9dc90*/  LDL.LU.64 R20, [R1+0x41b0] ;  /* 0x0041b00001147983 */ /* 0x000eb60000300a00 */
[----:B------:R-:W-:Y:S10]  /*9dca0*/  @!UPT UIADD3 URZ, URZ, URZ, URZ ;  /* 0x0000003f3f3ff290 */ /* 0x000ff4000fffe03f */
[----:B------:R2:W-:Y:S01]  /*9dcb0*/  STL.64 [R1+0x1d0], R8 ;  /* 0x0001d00801007387 */ /* 0x0005e20000100a00 */
[----:B------:R-:W-:Y:S02]  /*9dcc0*/  MOV R29, R10 ;  /* 0x0000000a001d7202 */ /* 0x000fe40000000f00 */
[----:B------:R-:W-:Y:S02]  /*9dcd0*/  MOV R3, R11 ;  /* 0x0000000b00037202 */ /* 0x000fe40000000f00 */
[----:B------:R-:W2:Y:S03]  /*9dce0*/  LDL.LU.64 R10, [R1+0x41a8] ;  /* 0x0041a800010a7983 */ /* 0x000ea60000300a00 */
[----:B------:R-:W-:Y:S02]  /*9dcf0*/  STL [R1+0x3ae4], R3 ;  /* 0x003ae40301007387 */ /* 0x000fe40000100800 */
[----:B------:R-:W-:Y:S01]  /*9dd00*/  STL [R1+0x3ae0], R29 ;  /* 0x003ae01d01007387 */ /* 0x000fe20000100800 */
[C---:B--2---:R-:W-:Y:S01]  /*9dd10*/  HMMA.16816.F32.BF16 R8, R24.reuse, R10, R20 ;  /* 0x0000000a1808723c */ /* 0x044fe20000041814 */
[----:B------:R-:W2:Y:S01]  /*9dd20*/  LDL.LU.64 R22, [R1+0x41a0] ;  /* 0x0041a00001167983 */ /* 0x000ea20000300a00 */
[----:B------:R-:W2:Y:S11]  /*9dd30*/  LDL.LU.64 R20, [R1+0x4198] ;  /* 0x0041980001147983 */ /* 0x000eb60000300a00 */
[----:B------:R-:W-:Y:S10]  /*9dd40*/  @!UPT UIADD3 URZ, URZ, URZ, URZ ;  /* 0x0000003f3f3ff290 */ /* 0x000ff4000fffe03f */
[----:B------:R-:W-:Y:S01]  /*9dd50*/  STL.64 [R1+0x1c0], R8 ;  /* 0x0001c00801007387 */ /* 0x000fe20000100a00 */
[----:B------:R0:W-:Y:S03]  /*9dd60*/  STL.64 [R1+0x1c8], R10 ;  /* 0x0001c80a01007387 */ /* 0x0001e60000100a00 */
        /* <DEDUP_REMOVED lines=8> */
[----:B---3--:R0:W-:Y:S02]  /*9ddf0*/  STL.64 [R1+0x3fa8], R8 ;  /* 0x003fa80801007387 */ /* 0x0081e40000100a00 */
[----:B0-----:R-:W2:Y:S01]  /*9de00*/  LDL.LU R8, [R1+0xb50] ;  /* 0x000b500001087983 */ /* 0x001ea20000300800 */
[----:B------:R-:W2:Y:S02]  /*9de10*/  LDL.LU R9, [R1+0xb54] ;  /* 0x000b540001097983 */ /* 0x000ea40000300800 */
[----:B------:R-:W2:Y:S02]  /*9de20*/  LDL.LU R10, [R1+0xb58] ;  /* 0x000b5800010a7983 */ /* 0x000ea40000300800 */
[----:B------:R-:W2:Y:S01]  /*9de30*/  LDL.LU R11, [R1+0xb5c] ;  /* 0x000b5c00010b7983 */ /* 0x000ea20000300800 */
[----:B----4-:R-:W-:Y:S01]  /*9de40*/  MOV R3, R13 ;  /* 0x0000000d00037202 */ /* 0x010fe20000000f00 */
[C---:B--2---:R-:W-:Y:S11]  /*9de50*/  HMMA.16816.F32.BF16 R8, R20.reuse, R12, R8 ;  /* 0x0000000c1408723c */ /* 0x044ff60000041808 */
[----:B------:R-:W-:Y:S11]  /*9de60*/  @!UPT UIADD3 URZ, URZ, URZ, URZ ;  /* 0x0000003f3f3ff290 */ /* 0x000ff6000fffe03f */
[----:B------:R-:W-:Y:S01]  /*9de70*/  @!UPT UIADD3 URZ, URZ, URZ, URZ ;  /* 0x0000003f3f3ff290 */ /* 0x000fe2000fffe03f */
[----:B------:R0:W-:Y:S01]  /*9de80*/  STL.64 [R1+0x1a0], R8 ;  /* 0x0001a00801007387 */ /* 0x0001e20000100a00 */
[----:B------:R1:W-:Y:S01]  /*9de90*/  STL.64 [R1+0x1a8], R10 ;  /* 0x0001a80a01007387 */ /* 0x0003e20000100a00 */
[----:B0-----:R-:W-:Y:S02]  /*9dea0*/  MOV R8, R12 ;  /* 0x0000000c00087202 */ /* 0x001fe40000000f00 */
[----:B------:R-:W2:Y:S02]  /*9deb0*/  LDL.LU.64 R12, [R1+0x4170] ;  /* 0x00417000010c7983 */ /* 0x000ea40000300a00 */
[C---:B--2---:R-:W-:Y:S01]  /*9dec0*/  HMMA.16816.F32.BF16 R4, R20.reuse, R12, R4 ;  /* 0x0000000c1404723c */ /* 0x044fe20000041804 */
[----:B-1----:R-:W-:Y:S01]  /*9ded0*/  MOV R10, R12 ;  /* 0x0000000c000a7202 */ /* 0x002fe20000000f00 */
[----:B------:R-:W-:Y:S11]  /*9dee0*/  IMAD.MOV.U32 R9, RZ, RZ, R13 ;  /* 0x000000ffff097224 */ /* 0x000ff600078e000d */
[----:B------:R-:W-:Y:S10]  /*9def0*/  @!UPT UIADD3 URZ, URZ, URZ, URZ ;  /* 0x0000003f3f3ff290 */ /* 0x000ff4000fffe03f */
[----:B------:R-:W-:Y:S01]  /*9df00*/  STL.64 [R1+0x190], R4 ;  /* 0x0001900401007387 */ /* 0x000fe20000100a00 */
[----:B------:R0:W-:Y:S03]  /*9df10*/  STL.64 [R1+0x198], R6 ;  /* 0x0001980601007387 */ /* 0x0001e60000100a00 */
[----:B0-----:R-:W2:Y:S01]  /*9df20*/  LDL.LU.64 R6, [R1+0x4168] ;  /* 0x0041680001067983 */ /* 0x001ea20000300a00 */
[----:B------:R-:W2:Y:S02]  /*9df30*/  LDL.LU.64 R4, [R1+0x4160] ;  /* 0x0041600001047983 */ /* 0x000ea40000300a00 */
[----:B------:R-:W2:Y:S02]  /*9df40*/  LDL.LU.64 R12, [R1+0x4158] ;  /* 0x00415800010c7983 */ /* 0x000ea40000300a00 */
[----:B--2---:R-:W-:Y:S01]  /*9df50*/  HMMA.16816.F32.BF16 R12, R20, R12, R4 ;  /* 0x0000000c140c723c */ /* 0x004fe20000041804 */
[----:B------:R-:W2:Y:S11]  /*9df60*/  LDL.LU.64 R4, [R1+0x4150] ;  /* 0x0041500001047983 */ /* 0x000eb60000300a00 */
[----:B------:R-:W-:Y:S11]  /*9df70*/  @!UPT UIADD3 URZ, URZ, URZ, URZ ;  /* 0x0000003f3f3ff290 */ /* 0x000ff6000fffe03f */
[----:B------:R-:W-:Y:S01]  /*9df80*/  STL.64 [R1+0x180], R12 ;  /* 0x0001800c01007387 */ /* 0x000fe20000100a00 */
[----:B------:R0:W-:Y:S03]  /*9df90*/  STL.64 [R1+0x188], R14 ;  /* 0x0001880e01007387 */ /* 0x0001e60000100a00 */
[----:B0-----:R-:W3:Y:S01]  /*9dfa0*/  LDL.LU.64 R14, [R1+0x4148] ;  /* 0x00414800010e7983 */ /* 0x001ee20000300a00 */
[----:B------:R-:W3:Y:S01]  /*9dfb0*/  LDL.LU.64 R12, [R1+0x4140] ;  /* 0x00414000010c7983 */ /* 0x000ee20000300a00 */
[----:B------:R-:W-:Y:S01]  /*9dfc0*/  MOV R24, R2 ;  /* 0x0000000200187202 */ /* 0x000fe20000000f00 */
        /* <DEDUP_REMOVED lines=8> */
[----:B------:R0:W-:Y:S01]  /*9e050*/  STL.64 [R1+0x40b8], R24 ;  /* 0x0040b81801007387 */ /* 0x0001e20000100a00 */
[----:B--2---:R-:W-:Y:S01]  /*9e060*/  MOV R11, R5 ;  /* 0x00000005000b7202 */ /* 0x004fe20000000f00 */
        /* <DEDUP_REMOVED lines=8> */
[----:B------:R-:W-:Y:S01]  /*9e0f0*/  STL.64 [R1+0x168], R14 ;  /* 0x0001680e01007387 */ /* 0x000fe20000100a00 */
[----:B0-----:R-:W-:Y:S02]  /*9e100*/  MOV R12, R4 ;  /* 0x00000004000c7202 */ /* 0x001fe40000000f00 */
[----:B------:R-:W3:Y:S02]  /*9e110*/  LDL.LU.64 R4, [R1+0x4128] ;  /* 0x0041280001047983 */ /* 0x000ee40000300a00 */
[C---:B---3--:R-:W-:Y:S02]  /*9e120*/  HMMA.16816.F32.BF16 R4, R20.reuse, R4, R16 ;  /* 0x000000041404723c */ /* 0x048fe40000041810 */
        /* <DEDUP_REMOVED lines=10> */
[----:B------:R-:W-:Y:S03]  /*9e1d0*/  STL.64 [R1+0x148], R6 ;  /* 0x0001480601007387 */ /* 0x000fe60000100a00 */
[----:B0-----:R-:W2:Y:S01]  /*9e1e0*/  LDL.LU.64 R4, [R1+0x4108] ;  /* 0x0041080001047983 */ /* 0x001ea20000300a00 */
[----:B------:R-:W-:Y:S01]  /*9e1f0*/  MOV R2, R16 ;  /* 0x0000001000027202 */ /* 0x000fe20000000f00 */
[----:B------:R-:W-:Y:S02]  /*9e200*/  IMAD.MOV.U32 R0, RZ, RZ, R17 ;  /* 0x000000ffff007224 */ /* 0x000fe400078e0011 */
[----:B------:R-:W3:Y:S01]  /*9e210*/  LDL.LU.64 R18, [R1+0x4100] ;  /* 0x0041000001127983 */ /* 0x000ee20000300a00 */
[----:B------:R-:W3:Y:S01]  /*9e220*/  LDL.LU.64 R16, [R1+0x40f8] ;  /* 0x0040f80001107983 */ /* 0x000ee20000300a00 */
[----:B--2---:R-:W-:Y:S03]  /*9e230*/  HMMA.16816.F32.BF16 R20, R20, R4, R24 ;  /* 0x000000041414723c */ /* 0x004fe60000041818 */
[----:B------:R0:W-:Y:S04]  /*9e240*/  STL.64 [R1+0x4070], R4 ;  /* 0x0040700401007387 */ /* 0x0001e80000100a00 */
[----:B0-----:R-:W2:Y:S11]  /*9e250*/  LDL.LU R4, [R1+0x9a0] ;  /* 0x0009a00001047983 */ /* 0x001eb60000300800 */
[----:B------:R-:W-:Y:S05]  /*9e260*/  @!UPT UIADD3 URZ, URZ, URZ, URZ ;  /* 0x0000003f3f3ff290 */ /* 0x000fea000fffe03f */
[----:B------:R-:W-:Y:S01]  /*9e270*/  STL.64 [R1+0x130], R20 ;  /* 0x0001301401007387 */ /* 0x000fe20000100a00 */
[----:B------:R-:W-:Y:S02]  /*9e280*/  STL.64 [R1+0x138], R22 ;  /* 0x0001381601007387 */ /* 0x000fe40000100a00 */
[----:B------:R-:W2:Y:S02]  /*9e290*/  LDL.LU R5, [R1+0x9a4] ;  /* 0x0009a40001057983 */ /* 0x000ea40000300800 */
[----:B------:R-:W4:Y:S01]  /*9e2a0*/  LDL.LU R6, [R1+0x9a8] ;  /* 0x0009a80001067983 */ /* 0x000f220000300800 */
[----:B------:R-:W4:Y:S04]  /*9e2b0*/  LDL.LU R7, [R1+0x9ac] ;  /* 0x0009ac0001077983 */ /* 0x000f280000300800 */
[----:B----4-:R-:W-:Y:S01]  /*9e2c0*/  STL.64 [R1+0x4080], R6 ;  /* 0x0040800601007387 */ /* 0x010fe20000100a00 */
[----:B--2---:R0:W-:Y:S03]  /*9e2d0*/  STL.64 [R1+0x4078], R4 ;  /* 0x0040780401007387 */ /* 0x0041e60000100a00 */
[----:B0-----:R-:W2:Y:S04]  /*9e2e0*/  LDL.64 R4, [R1+0xb0] ;  /* 0x0000b00001047983 */ /* 0x001ea80000100a00 */
[----:B--2---:R0:W-:Y:S01]  /*9e2f0*/  STL.64 [R1+0x4098], R4 ;  /* 0x0040980401007387 */ /* 0x0041e20000100a00 */
[----:B------:R-:W2:Y:S02]  /*9e300*/  LDL.LU R24, [R1+0x9e0] ;  /* 0x0009e00001187983 */ /* 0x000ea40000300800 */
[----:B------:R-:W2:Y:S02]  /*9e310*/  LDL.LU R25, [R1+0x9e4] ;  /* 0x0009e40001197983 */ /* 0x000ea40000300800 */
[----:B------:R-:W4:Y:S01]  /*9e320*/  LDL.LU R26, [R1+0x9e8] ;  /* 0x0009e800011a7983 */ /* 0x000f220000300800 */
[----:B------:R-:W4:Y:S01]  /*9e330*/  LDL.LU R27, [R1+0x9ec] ;  /* 0x0009ec00011b7983 */ /* 0x000f220000300800 */
[----:B0-----:R-:W-:-:S02]  /*9e340*/  MOV R4, R12 ;  /* 0x0000000c00047202 */ /* 0x001fc40000000f00 */
[----:B------:R-:W-:Y:S01]  /*9e350*/  MOV R5, R11 ;  /* 0x0000000b00057202 */ /* 0x000fe20000000f00 */
[----:B----4-:R-:W-:Y:S01]  /*9e360*/  STL.64 [R1+0x40c8], R26 ;  /* 0x0040c81a01007387 */ /* 0x010fe20000100a00 */
[----:B--2---:R0:W-:Y:S02]  /*9e370*/  STL.64 [R1+0x40c0], R24 ;  /* 0x0040c01801007387 */ /* 0x0041e40000100a00 */
[----:B0-----:R-:W-:Y:S01]  /*9e380*/  MOV R24, R10 ;  /* 0x0000000a00187202 */ /* 0x001fe20000000f00 */
[----:B------:R-:W-:-:S05]  /*9e390*/  IMAD.MOV.U32 R25, RZ, RZ, R9 ;  /* 0x000000ffff197224 */ /* 0x000fca00078e0009 */
[----:B------:R-:W-:Y:S01]  /*9e3a0*/  STL.64 [R1+0x40e0], R24 ;  /* 0x0040e01801007387 */ /* 0x000fe20000100a00 */
        /* <DEDUP_REMOVED lines=17> */
[----:B------:R-:W2:Y:S01]  /*9e4c0*/  LDL.LU R12, [R1+0x900] ;  /* 0x00090000010c7983 */ /* 0x000ea20000300800 */
        /* <DEDUP_REMOVED lines=10> */
[----:B------:R-:W-:-:S07]  /*9e570*/  MOV R25, R3 ;  /* 0x0000000300197202 */ /* 0x000fce0000000f00 */
[C---:B---3--:R-:W-:Y:S01]  /*9e580*/  HMMA.16816.F32.BF16 R24, R16.reuse, R24, R4 ;  /* 0x000000181018723c */ /* 0x048fe20000041804 */
        /* <DEDUP_REMOVED lines=8> */
[----:B------:R-:W4:Y:S02]  /*9e610*/  LDL.LU R10, [R1+0x6f8] ;  /* 0x0006f800010a7983 */ /* 0x000f240000300800 */
[----:B------:R-:W4:Y:S02]  /*9e620*/  LDL.LU R11, [R1+0x6fc] ;  /* 0x0006fc00010b7983 */ /* 0x000f240000300800 */
[----:B----4-:R-:W-:Y:S01]  /*9e630*/  STL.64 [R1+0x3fb8], R10 ;  /* 0x003fb80a01007387 */ /* 0x010fe20000100a00 */
[----:B---3--:R0:W-:Y:S03]  /*9e640*/  STL.64 [R1+0x3fb0], R8 ;  /* 0x003fb00801007387 */ /* 0x0081e60000100a00 */
[----:B0-----:R-:W3:Y:S01]  /*9e650*/  LDL.64 R8, [R1+0xe0] ;  /* 0x0000e00001087983 */ /* 0x001ee20000100a00 */
[----:B------:R-:W4:Y:S02]  /*9e660*/  LDL.LU.64 R6, [R1+0x40f0] ;  /* 0x0040f00001067983 */ /* 0x000f240000300a00 */
[----:B------:R-:W4:Y:S02]  /*9e670*/  LDL.LU.64 R4, [R1+0x40e8] ;  /* 0x0040e80001047983 */ /* 0x000f240000300a00 */
[----:B------:R0:W-:Y:S01]  /*9e680*/  STL.64 [R1+0x120], R24 ;  /* 0x0001201801007387 */ /* 0x0001e20000100a00 */
[----:B------:R4:W-:Y:S04]  /*9e690*/  STL.64 [R1+0x128], R26 ;  /* 0x0001281a01007387 */ /* 0x0009e80000100a00 */
[----:B0-----:R-:W4:Y:S02]  /*9e6a0*/  LDL.LU.64 R24, [R1+0x40e0] ;  /* 0x0040e00001187983 */ /* 0x001f240000300a00 */
[C---:B----4-:R-:W-:Y:S02]  /*9e6b0*/  HMMA.16816.F32.BF16 R24, R16.reuse, R24, R4 ;  /* 0x000000181018723c */ /* 0x050fe40000041804 */
[----:B------:R-:W4:Y:S01]  /*9e6c0*/  LDL.LU.64 R6, [R1+0x40d8] ;  /* 0x0040d80001067983 */ /* 0x000f220000300a00 */
[----:B------:R-:W4:Y:S11]  /*9e6d0*/  LDL.LU.64 R4, [R1+0x40d0] ;  /* 0x0040d00001047983 */ /* 0x000f360000300a00 */
[----:B------:R-:W-:Y:S09]  /*9e6e0*/  @!UPT UIADD3 URZ, URZ, URZ, URZ ;  /* 0x0000003f3f3ff290 */ /* 0x000ff2000fffe03f */
        /* <DEDUP_REMOVED lines=9> */
[----:B0-----:R-:W4:Y:S01]  /*9e780*/  LDL.LU.64 R24, [R1+0x40b8] ;  /* 0x0040b80001187983 */ /* 0x001f220000300a00 */
[----:B------:R0:W-:Y:S03]  /*9e790*/  STL.64 [R1+0x4050], R8 ;  /* 0x0040500801007387 */ /* 0x0001e60000100a00 */
[----:B0-----:R-:W3:Y:S01]  /*9e7a0*/  LDL.64 R8, [R1+0x100] ;  /* 0x0001000001087983 */ /* 0x001ee20000100a00 */
[C---:B----4-:R-:W-:Y:S11]  /*9e7b0*/  HMMA.16816.F32.BF16 R4, R16.reuse, R24, R4 ;  /* 0x000000181004723c */ /* 0x050ff60000041804 */
[----:B------:R-:W-:Y:S11]  /*9e7c0*/  @!UPT UIADD3 URZ, URZ, URZ, URZ ;  /* 0x0000003f3f3ff290 */ /* 0x000ff6000fffe03f */
[----:B------:R-:W-:Y:S01]  /*9e7d0*/  @!UPT UIADD3 URZ, URZ, URZ, URZ ;  /* 0x0000003f3f3ff290 */ /* 0x000fe2000fffe03f */
[----:B------:R0:W-:Y:S01]  /*9e7e0*/  STL.64 [R1+0x70], R4 ;  /* 0x0000700401007387 */ /* 0x0001e20000100a00 */
[----:B------:R-:W-:Y:S03]  /*9e7f0*/  STL.64 [R1+0x78], R6 ;  /* 0x0000780601007387 */ /* 0x000fe60000100a00 */
[----:B0-----:R-:W2:Y:S01]  /*9e800*/  LDL.LU.64 R4, [R1+0x40b0] ;  /* 0x0040b00001047983 */ /* 0x001ea20000300a00 */
[----:B------:R0:W-:Y:S03]  /*9e810*/  STL.64 [R1+0x4058], R24 ;  /* 0x0040581801007387 */ /* 0x0001e60000100a00 */
[----:B0-----:R-:W4:Y:S01]  /*9e820*/  LDL.LU R24, [R1+0x8f0] ;  /* 0x0008f00001187983 */ /* 0x001f220000300800 */
[----:B------:R-:W4:Y:S02]  /*9e830*/  LDL.LU R25, [R1+0x8f4] ;  /* 0x0008f40001197983 */ /* 0x000f240000300800 */
[----:B------:R-:W4:Y:S02]  /*9e840*/  LDL.LU R26, [R1+0x8f8] ;  /* 0x0008f800011a7983 */ /* 0x000f240000300800 */
[----:B------:R-:W4:Y:S01]  /*9e850*/  LDL.LU R27, [R1+0x8fc] ;  /* 0x0008fc00011b7983 */ /* 0x000f220000300800 */
[C---:B--2---:R-:W-:Y:S01]  /*9e860*/  HMMA.16816.F32.BF16 R4, R16.reuse, R4, R12 ;  /* 0x000000041004723c */ /* 0x044fe2000004180c */
[----:B------:R-:W2:Y:S01]  /*9e870*/  LDL.LU.64 R14, [R1+0x40a8] ;  /* 0x0040a800010e7983 */ /* 0x000ea20000300a00 */
[----:B------:R-:W2:Y:S11]  /*9e880*/  LDL.LU.64 R12, [R1+0x40a0] ;  /* 0x0040a000010c7983 */ /* 0x000eb60000300a00 */
[----:B------:R-:W-:Y:S10]  /*9e890*/  @!UPT UIADD3 URZ, URZ, URZ, URZ ;  /* 0x0000003f3f3ff290 */ /* 0x000ff4000fffe03f */
[----:B------:R0:W-:Y:S01]  /*9e8a0*/  STL.64 [R1+0x60], R4 ;  /* 0x0000600401007387 */ /* 0x0001e20000100a00 */
[----:B------:R-:W-:Y:S03]  /*9e8b0*/  STL.64 [R1+0x68], R6 ;  /* 0x0000680601007387 */ /* 0x000fe60000100a00 */
[----:B0-----:R-:W2:Y:S01]  /*9e8c0*/  LDL.LU.64 R4, [R1+0x4098] ;  /* 0x0040980001047983 */ /* 0x001ea20000300a00 */
[----:B------:R-:W-:Y:S01]  /*9e8d0*/  MOV R20, R2 ;  /* 0x0000000200147202 */ /* 0x000fe20000000f00 */
[----:B------:R-:W-:Y:S01]  /*9e8e0*/  IMAD.MOV.U32 R21, RZ, RZ, R0 ;  /* 0x000000ffff157224 */ /* 0x000fe200078e0000 */
        /* <DEDUP_REMOVED lines=21> */
[----:B--2---:R-:W-:Y:S01]  /*9ea40*/  HMMA.16816.F32.BF16 R16, R16, R4, R12 ;  /* 0x000000041010723c */ /* 0x004fe2000004180c */
[----:B------:R-:W4:Y:S01]  /*9ea50*/  LDL.LU.64 R14, [R1+0x4068] ;  /* 0x00406800010e7983 */ /* 0x000f220000300a00 */
[----:B------:R-:W4:Y:S02]  /*9ea60*/  LDL.LU.64 R12, [R1+0x4060] ;  /* 0x00406000010c7983 */ /* 0x000f240000300a00 */
[----:B------:R0:W-:Y:S02]  /*9ea70*/  STL.64 [R1+0x4018], R4 ;  /* 0x0040180401007387 */ /* 0x0001e40000100a00 */
[----:B0-----:R-:W2:Y:S11]  /*9ea80*/  LDL.LU R4, [R1+0x8e0] ;  /* 0x0008e00001047983 */ /* 0x001eb60000300800 */
[----:B------:R-:W-:Y:S06]  /*9ea90*/  @!UPT UIADD3 URZ, URZ, URZ, URZ ;  /* 0x0000003f3f3ff290 */ /* 0x000fec000fffe03f */
[----:B------:R0:W-:Y:S01]  /*9eaa0*/  STL.64 [R1+0x30], R16 ;  /* 0x0000301001007387 */ /* 0x0001e20000100a00 */
[----:B------:R-:W-:Y:S02]  /*9eab0*/  STL.64 [R1+0x38], R18 ;  /* 0x0000381201007387 */ /* 0x000fe40000100a00 */
[----:B------:R-:W2:Y:S02]  /*9eac0*/  LDL.LU R5, [R1+0x8e4] ;  /* 0x0008e40001057983 */ /* 0x000ea40000300800 */
[----:B------:R-:W2:Y:S01]  /*9ead0*/  LDL.LU R6, [R1+0x8e8] ;  /* 0x0008e80001067983 */ /* 0x000ea20000300800 */
[----:B------:R-:W2:Y:S01]  /*9eae0*/  LDL.LU R7, [R1+0x8ec] ;  /* 0x0008ec0001077983 */ /* 0x000ea20000300800 */
[----:B0-----:R-:W-:Y:S01]  /*9eaf0*/  MOV R16, R2 ;  /* 0x0000000200107202 */ /* 0x001fe20000000f00 */
[----:B------:R-:W-:-:S05]  /*9eb00*/  IMAD.MOV.U32 R17, RZ, RZ, R0 ;  /* 0x000000ffff117224 */ /* 0x000fca00078e0000 */
[----:B------:R0:W-:Y:S04]  /*9eb10*/  STL.64 [R1+0x4028], R16 ;  /* 0x0040281001007387 */ /* 0x0001e80000100a00 */
[----:B0-----:R-:W2:Y:S01]  /*9eb20*/  LDL.64 R16, [R1+0xf0] ;  /* 0x0000f00001107983 */ /* 0x001ea20000100a00 */
[----:B---3--:R-:W-:Y:S02]  /*9eb30*/  MOV R2, R8 ;  /* 0x0000000800027202 */ /* 0x008fe40000000f00 */
[----:B------:R-:W-:Y:S01]  /*9eb40*/  MOV R0, R9 ;  /* 0x0000000900007202 */ /* 0x000fe20000000f00 */
[C---:B----4-:R-:W-:Y:S11]  /*9eb50*/  HMMA.16816.F32.BF16 R24, R12.reuse, R8, R24 ;  /* 0x000000080c18723c */ /* 0x050ff60000041818 */
[----:B------:R-:W-:Y:S11]  /*9eb60*/  @!UPT UIADD3 URZ, URZ, URZ, URZ ;  /* 0x0000003f3f3ff290 */ /* 0x000ff6000fffe03f */
[----:B------:R-:W-:Y:S01]  /*9eb70*/  @!UPT UIADD3 URZ, URZ, URZ, URZ ;  /* 0x0000003f3f3ff290 */ /* 0x000fe2000fffe03f */
[----:B------:R0:W-:Y:S01]  /*9eb80*/  STL.64 [R1+0x20], R24 ;  /* 0x0000201801007387 */ /* 0x0001e20000100a00 */
[----:B------:R-:W-:Y:S03]  /*9eb90*/  STL.64 [R1+0x28], R26 ;  /* 0x0000281a01007387 */ /* 0x000fe60000100a00 */
[----:B0-----:R-:W3:Y:S01]  /*9eba0*/  LDL.LU.64 R24, [R1+0x4058] ;  /* 0x0040580001187983 */ /* 0x001ee20000300a00 */
[----:B------:R-:W4:Y:S01]  /*9ebb0*/  LDL.LU.64 R8, [R1+0x4050] ;  /* 0x0040500001087983 */ /* 0x000f220000300a00 */
[C---:B--2---:R-:W-:Y:S01]  /*9ebc0*/  HMMA.16816.F32.BF16 R4, R12.reuse, R16, R4 ;  /* 0x000000100c04723c */ /* 0x044fe20000041804 */
[----:B------:R-:W-:Y:S11]  /*9ebd0*/  IMAD.MOV.U32 R3, RZ, RZ, R17 ;  /* 0x000000ffff037224 */ /* 0x000ff600078e0011 */
[----:B------:R-:W-:Y:S11]  /*9ebe0*/  @!UPT UIADD3 URZ, URZ, URZ, URZ ;  /* 0x0000003f3f3ff290 */ /* 0x000ff6000fffe03f */
[----:B------:R0:W-:Y:S02]  /*9ebf0*/  STL.64 [R1+0x10], R4 ;  /* 0x0000100401007387 */ /* 0x0001e40000100a00 */
[----:B0-----:R-:W-:Y:S02]  /*9ec00*/  MOV R4, R16 ;  /* 0x0000001000047202 */ /* 0x001fe40000000f00 */
[----:B------:R-:W-:Y:S01]  /*9ec10*/  STL.64 [R1+0x18], R6 ;  /* 0x0000180601007387 */ /* 0x000fe20000100a00 */
[----:B----4-:R-:W-:Y:S03]  /*9ec20*/  HMMA.16816.F32.BF16 R16, R12, R8, R20 ;  /* 0x000000080c10723c */ /* 0x010fe60000041814 */
[----:B------:R0:W-:Y:S04]  /*9ec30*/  STL.64 [R1+0x3fd0], R8 ;  /* 0x003fd00801007387 */ /* 0x0001e80000100a00 */
[----:B0-----:R-:W-:-:S02]  /*9ec40*/  MOV R8, R4 ;  /* 0x0000000400087202 */ /* 0x001fc40000000f00 */
[----:B------:R-:W-:Y:S11]  /*9ec50*/  MOV R9, R3 ;  /* 0x0000000300097202 */ /* 0x000ff60000000f00 */
[----:B------:R-:W-:Y:S03]  /*9ec60*/  @!UPT UIADD3 URZ, URZ, URZ, URZ ;  /* 0x0000003f3f3ff290 */ /* 0x000fe6000fffe03f */
[----:B------:R-:W-:Y:S01]  /*9ec70*/  STL.64 [R1], R16 ;  /* 0x0000001001007387 */ /* 0x000fe20000100a00 */
[----:B------:R-:W-:Y:S02]  /*9ec80*/  STL.64 [R1+0x8], R18 ;  /* 0x0000081201007387 */ /* 0x000fe40000100a00 */
[----:B------:R-:W-:Y:S02]  /*9ec90*/  STL.64 [R1+0x3fe8], R8 ;  /* 0x003fe80801007387 */ /* 0x000fe40000100a00 */
[----:B------:R-:W2:Y:S01]  /*9eca0*/  LDL.LU R4, [R1+0x7d0] ;  /* 0x0007d00001047983 */ /* 0x000ea20000300800 */
[----:B------:R-:W2:Y:S01]  /*9ecb0*/  LDL.LU R5, [R1+0x7d4] ;  /* 0x0007d40001057983 */ /* 0x000ea20000300800 */
        /* <DEDUP_REMOVED lines=14> */
[----:B------:R-:W-:Y:S01]  /*9eda0*/  MOV R8, R2 ;  /* 0x0000000200087202 */ /* 0x000fe20000000f00 */
[----:B------:R-:W-:Y:S01]  /*9edb0*/  IMAD.MOV.U32 R9, RZ, RZ, R0 ;  /* 0x000000ffff097224 */ /* 0x000fe200078e0000 */
[----:B------:R-:W2:Y:S01]  /*9edc0*/  LDL.64 R16, [R1+0xc0] ;  /* 0x0000c00001107983 */ /* 0x000ea20000100a00 */
        /* <DEDUP_REMOVED lines=8> */
[----:B------:R-:W2:Y:S01]  /*9ee50*/  LDL.LU R11, [R1+0x53c] ;  /* 0x00053c00010b7983 */ /* 0x000ea20000300800 */
[C---:B---3--:R-:W-:Y:S01]  /*9ee60*/  HMMA.16816.F32.BF16 R24, R12.reuse, R24, R4 ;  /* 0x000000180c18723c */ /* 0x048fe20000041804 */
[----:B------:R-:W2:Y:S01]  /*9ee70*/  LDL.LU.64 R6, [R1+0x4048] ;  /* 0x0040480001067983 */ /* 0x000ea20000300a00 */
[----:B------:R-:W2:Y:S11]  /*9ee80*/  LDL.LU.64 R4, [R1+0x4040] ;  /* 0x0040400001047983 */ /* 0x000eb60000300a00 */
[----:B------:R-:W-:Y:S10]  /*9ee90*/  @!UPT UIADD3 URZ, URZ, URZ, URZ ;  /* 0x0000003f3f3ff290 */ /* 0x000ff4000fffe03f */
[----:B------:R-:W-:Y:S01]  /*9eea0*/  STL.64 [R1+0x38c8], R26 ;  /* 0x0038c81a01007387 */ /* 0x000fe20000100a00 */
[----:B------:R0:W-:Y:S03]  /*9eeb0*/  STL.64 [R1+0x38c0], R24 ;  /* 0x0038c01801007387 */ /* 0x0001e60000100a00 */
[----:B0-----:R-:W3:Y:S01]  /*9eec0*/  LDL.LU.64 R24, [R1+0xd0] ;  /* 0x0000d00001187983 */ /* 0x001ee20000300a00 */
[----:B------:R-:W2:Y:S03]  /*9eed0*/  LDL.64 R26, [R1+0xd8] ;  /* 0x0000d800011a7983 */ /* 0x000ea60000100a00 */
[----:B--2---:R-:W-:Y:S01]  /*9eee0*/  STL.64 [R1+0x3fc8], R26 ;  /* 0x003fc81a01007387 */ /* 0x004fe20000100a00 */
[----:B---3--:R0:W-:Y:S03]  /*9eef0*/  STL.64 [R1+0x3fc0], R24 ;  /* 0x003fc01801007387 */ /* 0x0081e60000100a00 */
        /* <DEDUP_REMOVED lines=23> */
[----:B------:R-:W4:Y:S02]  /*9f070*/  LDL.LU.64 R16, [R1+0x4028] ;  /* 0x0040280001107983 */ /* 0x000f240000300a00 */
[C---:B----4-:R-:W-:Y:S11]  /*9f080*/  HMMA.16816.F32.BF16 R20, R12.reuse, R16, R20 ;  /* 0x000000100c14723c */ /* 0x050ff60000041814 */
[----:B------:R-:W-:Y:S11]  /*9f090*/  @!UPT UIADD3 URZ, URZ, URZ, URZ ;  /* 0x0000003f3f3ff290 */ /* 0x000ff6000fffe03f */
[----:B------:R-:W-:Y:S01]  /*9f0a0*/  @!UPT UIADD3 URZ, URZ, URZ, URZ ;  /* 0x0000003f3f3ff290 */ /* 0x000fe2000fffe03f */
[----:B------:R0:W-:Y:S01]  /*9f0b0*/  STL.64 [R1+0x510], R20 ;  /* 0x0005101401007387 */ /* 0x0001e20000100a00 */
[----:B------:R-:W-:Y:S03]  /*9f0c0*/  STL.64 [R1+0x518], R22 ;  /* 0x0005181601007387 */ /* 0x000fe60000100a00 */
[----:B0-----:R-:W3:Y:S02]  /*9f0d0*/  LDL.LU.64 R20, [R1+0x4020] ;  /* 0x0040200001147983 */ /* 0x001ee40000300a00 */
[C---:B---3--:R-:W-:Y:S11]  /*9f0e0*/  HMMA.16816.F32.BF16 R4, R12.reuse, R20, R4 ;  /* 0x000000140c04723c */ /* 0x048ff60000041804 */
[----:B------:R-:W-:Y:S11]  /*9f0f0*/  @!UPT UIADD3 URZ, URZ, URZ, URZ ;  /* 0x0000003f3f3ff290 */ /* 0x000ff6000fffe03f */
[----:B------:R-:W-:Y:S01]  /*9f100*/  @!UPT UIADD3 URZ, URZ, URZ, URZ ;  /* 0x0000003f3f3ff290 */ /* 0x000fe2000fffe03f */
[----:B------:R0:W-:Y:S01]  /*9f110*/  STL.64 [R1+0x520], R4 ;  /* 0x0005200401007387 */ /* 0x0001e20000100a00 */
[----:B------:R1:W-:Y:S03]  /*9f120*/  STL.64 [R1+0x528], R6 ;  /* 0x0005280601007387 */ /* 0x0003e60000100a00 */
[----:B0-----:R-:W3:Y:S02]  /*9f130*/  LDL.LU.64 R4, [R1+0x4018] ;  /* 0x0040180001047983 */ /* 0x001ee40000300a00 */
[----:B---3--:R-:W-:Y:S02]  /*9f140*/  HMMA.16816.F32.BF16 R12, R12, R4, R8 ;  /* 0x000000040c0c723c */ /* 0x008fe40000041808 */
[----:B------:R-:W2:Y:S01]  /*9f150*/  LDL.LU.64 R8, [R1+0x4010] ;  /* 0x0040100001087983 */ /* 0x000ea20000300a00 */
[----:B-1----:R-:W2:Y:S02]  /*9f160*/  LDL.LU.64 R6, [R1+0x4008] ;  /* 0x0040080001067983 */ /* 0x002ea40000300a00 */
[----:B------:R-:W2:Y:S11]  /*9f170*/  LDL.LU.64 R4, [R1+0x4000] ;  /* 0x0040000001047983 */ /* 0x000eb60000300a00 */
[----:B------:R-:W-:Y:S07]  /*9f180*/  @!UPT UIADD3 URZ, URZ, URZ, URZ ;  /* 0x0000003f3f3ff290 */ /* 0x000fee000fffe03f */
[----:B------:R-:W-:Y:S01]  /*9f190*/  STL.64 [R1+0x530], R12 ;  /* 0x0005300c01007387 */ /* 0x000fe20000100a00 */
[----:B------:R-:W-:Y:S01]  /*9f1a0*/  STL.64 [R1+0x538], R14 ;  /* 0x0005380e01007387 */ /* 0x000fe20000100a00 */
[C---:B--2---:R-:W-:Y:S02]  /*9f1b0*/  HMMA.16816.F32.BF16 R8, R4.reuse, R8, R24 ;  /* 0x000000080408723c */ /* 0x044fe40000041818 */
        /* <DEDUP_REMOVED lines=25> */
[----:B---3--:R-:W-:Y:S11]  /*9f350*/  HMMA.16816.F32.BF16 R8, R4, R24, R8 ;  /* 0x000000180408723c */ /* 0x008ff60000041808 */
[----:B------:R-:W-:Y:S11]  /*9f360*/  @!UPT UIADD3 URZ, URZ, URZ, URZ ;  /* 0x0000003f3f3ff290 */ /* 0x000ff6000fffe03f */
[----:B------:R-:W-:Y:S01]  /*9f370*/  @!UPT UIADD3 URZ, URZ, URZ, URZ ;  /* 0x0000003f3f3ff290 */ /* 0x000fe2000fffe03f */
[----:B------:R0:W-:Y:S01]  /*9f380*/  STL.64 [R1+0x5c0], R8 ;  /* 0x0005c00801007387 */ /* 0x0001e20000100a00 */
[----:B------:R-:W-:Y:S03]  /*9f390*/  STL.64 [R1+0x5c8], R10 ;  /* 0x0005c80a01007387 */ /* 0x000fe60000100a00 */
[----:B0-----:R-:W3:Y:S01]  /*9f3a0*/  LDL.LU.64 R8, [R1+0x3fa8] ;  /* 0x003fa80001087983 */ /* 0x001ee20000300a00 */
[----:B--2---:R-:W-:Y:S02]  /*9f3b0*/  STL.64 [R1+0x3f68], R26 ;  /* 0x003f681a01007387 */ /* 0x004fe40000100a00 */
[----:B------:R0:W-:Y:S02]  /*9f3c0*/  STL.64 [R1+0x3f60], R24 ;  /* 0x003f601801007387 */ /* 0x0001e40000100a00 */
[----:B0-----:R-:W2:Y:S01]  /*9f3d0*/  LDL.LU R24, [R1+0x780] ;  /* 0x0007800001187983 */ /* 0x001ea20000300800 */
[----:B------:R-:W2:Y:S01]  /*9f3e0*/  LDL.LU R25, [R1+0x784] ;  /* 0x0007840001197983 */ /* 0x000ea20000300800 */
[----:B---3--:R-:W-:Y:S01]  /*9f3f0*/  MOV R26, R9 ;  /* 0x00000009001a7202 */ /* 0x008fe20000000f00 */
[----:B------:R-:W-:-:S02]  /*9f400*/  IMAD.MOV.U32 R27, RZ, RZ, R8 ;  /* 0x000000ffff1b7224 */ /* 0x000fc400078e0008 */
[----:B------:R-:W0:Y:S04]  /*9f410*/  LDSM.16.M88.4 R8, [R28+0x64080] ;  /* 0x064080001c08783b */ /* 0x000e280000000200 */
[----:B0-----:R-:W-:Y:S01]  /*9f420*/  STL.64 [R1+0x3f90], R10 ;  /* 0x003f900a01007387 */ /* 0x001fe20000100a00 */
[----:B------:R0:W-:Y:S03]  /*9f430*/  STL.64 [R1+0x3f88], R8 ;  /* 0x003f880801007387 */ /* 0x0001e60000100a00 */
        /* <DEDUP_REMOVED lines=10> */
[----:B------:R-:W2:Y:S01]  /*9f4e0*/  LDL.LU R11, [R1+0xaec] ;  /* 0x000aec00010b7983 */ /* 0x000ea20000300800 */
[----:B------:R-:W3:Y:S11]  /*9f4f0*/  LDL.LU R24, [R1+0xc30] ;  /* 0x000c300001187983 */ /* 0x000ef60000300800 */
[----:B------:R-:W-:Y:S01]  /*9f500*/  @!UPT UIADD3 URZ, URZ, URZ, URZ ;  /* 0x0000003f3f3ff290 */ /* 0x000fe2000fffe03f */
[----:B------:R-:W-:Y:S02]  /*9f510*/  STL.64 [R1+0x5d0], R12 ;  /* 0x0005d00c01007387 */ /* 0x000fe40000100a00 */
[----:B------:R-:W-:Y:S02]  /*9f520*/  STL.64 [R1+0x5d8], R14 ;  /* 0x0005d80e01007387 */ /* 0x000fe40000100a00 */
[----:B------:R-:W3:Y:S01]  /*9f530*/  LDL.LU R25, [R1+0xc34] ;  /* 0x000c340001197983 */ /* 0x000ee20000300800 */
[----:B------:R-:W4:Y:S01]  /*9f540*/  LDL.LU R26, [R1+0xc38] ;  /* 0x000c3800011a7983 */ /* 0x000f220000300800 */
[----:B------:R-:W4:Y:S03]  /*9f550*/  LDL.LU R27, [R1+0xc3c] ;  /* 0x000c3c00011b7983 */ /* 0x000f260000300800 */
[----:B------:R-:W0:Y:S04]  /*9f560*/  LDSM.16.M88.4 R12, [R28+0x65080] ;  /* 0x065080001c0c783b */ /* 0x000e280000000200 */
[----:B----4-:R-:W-:Y:S01]  /*9f570*/  STL.64 [R1+0x3f78], R26 ;  /* 0x003f781a01007387 */ /* 0x010fe20000100a00 */
[----:B---3--:R1:W-:Y:S03]  /*9f580*/  STL.64 [R1+0x3f70], R24 ;  /* 0x003f701801007387 */ /* 0x0083e60000100a00 */
[----:B-1----:R-:W3:Y:S01]  /*9f590*/  LDL.64 R24, [R1+0x100] ;  /* 0x0001000001187983 */ /* 0x002ee20000100a00 */
[----:B0-----:R-:W-:Y:S02]  /*9f5a0*/  STL.64 [R1+0x3f20], R14 ;  /* 0x003f200e01007387 */ /* 0x001fe40000100a00 */
[----:B------:R0:W-:Y:S02]  /*9f5b0*/  STL.64 [R1+0x3f18], R12 ;  /* 0x003f180c01007387 */ /* 0x0001e40000100a00 */
[----:B0-----:R-:W4:Y:S01]  /*9f5c0*/  LDL.LU R12, [R1+0x990] ;  /* 0x00099000010c7983 */ /* 0x001f220000300800 */
[----:B------:R-:W4:Y:S02]  /*9f5d0*/  LDL.LU R13, [R1+0x994] ;  /* 0x00099400010d7983 */ /* 0x000f240000300800 */
[----:B------:R-:W4:Y:S02]  /*9f5e0*/  LDL.LU R14, [R1+0x998] ;  /* 0x00099800010e7983 */ /* 0x000f240000300800 */
[----:B------:R-:W4:Y:S01]  /*9f5f0*/  LDL.LU R15, [R1+0x99c] ;  /* 0x00099c00010f7983 */ /* 0x000f220000300800 */
[C---:B--2---:R-:W-:Y:S08]  /*9f600*/  HMMA.16816.F32.BF16 R20, R4.reuse, R20, R8 ;  /* 0x000000140414723c */ /* 0x044ff00000041808 */
[----:B----4-:R-:W-:Y:S11]  /*9f610*/  HMMA.16816.F32.BF16 R16, R4, R16, R12 ;  /* 0x000000100410723c */ /* 0x010ff6000004180c */
[----:B------:R-:W-:Y:S11]  /*9f620*/  @!UPT UIADD3 URZ, URZ, URZ, URZ ;  /* 0x0000003f3f3ff290 */ /* 0x000ff6000fffe03f */
[----:B------:R-:W-:Y:S01]  /*9f630*/  @!UPT UIADD3 URZ, URZ, URZ, URZ ;  /* 0x0000003f3f3ff290 */ /* 0x000fe2000fffe03f */
[----:B------:R-:W-:Y:S01]  /*9f640*/  STL.64 [R1+0x5e0], R16 ;  /* 0x0005e01001007387 */ /* 0x000fe20000100a00 */
[----:B------:R-:W-:Y:S02]  /*9f650*/  STL.64 [R1+0x5e8], R18 ;  /* 0x0005e81201007387 */ /* 0x000fe40000100a00 */
[----:B------:R-:W0:Y:S01]  /*9f660*/  LDSM.16.M88.4 R16, [R28+0x66080] ;  /* 0x066080001c10783b */ /* 0x000e220000000200 */
[----:B------:R-:W-:Y:S02]  /*9f670*/  MOV R12, R2 ;  /* 0x00000002000c7202 */ /* 0x000fe40000000f00 */
[----:B------:R-:W-:-:S05]  /*9f680*/  MOV R13, R0 ;  /* 0x00000000000d7202 */ /* 0x000fca0000000f00 */
[----:B------:R1:W-:Y:S04]  /*9f690*/  STL.64 [R1+0x3f80], R12 ;  /* 0x003f800c01007387 */ /* 0x0003e80000100a00 */
[----:B-1----:R-:W2:Y:S01]  /*9f6a0*/  LDL.LU R12, [R1+0xc40] ;  /* 0x000c4000010c7983 */ /* 0x002ea20000300800 */
[----:B------:R-:W2:Y:S02]  /*9f6b0*/  LDL.LU R13, [R1+0xc44] ;  /* 0x000c4400010d7983 */ /* 0x000ea40000300800 */
[----:B------:R-:W2:Y:S02]  /*9f6c0*/  LDL.LU R14, [R1+0xc48] ;  /* 0x000c4800010e7983 */ /* 0x000ea40000300800 */
[----:B------:R-:W2:Y:S01]  /*9f6d0*/  LDL.LU R15, [R1+0xc4c] ;  /* 0x000c4c00010f7983 */ /* 0x000ea20000300800 */
[----:B0-----:R-:W-:Y:S01]  /*9f6e0*/  STL.64 [R1+0x3eb8], R18 ;  /* 0x003eb81201007387 */ /* 0x001fe20000100a00 */
[----:B------:R0:W-:Y:S03]  /*9f6f0*/  STL.64 [R1+0x3eb0], R16 ;  /* 0x003eb01001007387 */ /* 0x0001e60000100a00 */
[----:B0-----:R-:W4:Y:S01]  /*9f700*/  LDL.64 R16, [R1+0xc0] ;  /* 0x0000c00001107983 */ /* 0x001f220000100a00 */
[----:B------:R-:W2:Y:S02]  /*9f710*/  LDL.LU.64 R10, [R1+0x3fa0] ;  /* 0x003fa000010a7983 */ /* 0x000ea40000300a00 */
[----:B------:R-:W2:Y:S02]  /*9f720*/  LDL.LU.64 R8, [R1+0x3f98] ;  /* 0x003f980001087983 */ /* 0x000ea40000300a00 */
[----:B------:R-:W-:Y:S01]  /*9f730*/  STL.64 [R1+0x610], R20 ;  /* 0x0006101401007387 */ /* 0x000fe20000100a00 */
[----:B------:R-:W-:Y:S02]  /*9f740*/  STL.64 [R1+0x618], R22 ;  /* 0x0006181601007387 */ /* 0x000fe40000100a00 */
[----:B------:R-:W0:Y:S02]  /*9f750*/  LDSM.16.M88.4 R20, [R28+0x67080] ;  /* 0x067080001c14783b */ /* 0x000e240000000200 */
[----:B0-----:R-:W-:Y:S02]  /*9f760*/  STL.64 [R1+0x3e38], R22 ;  /* 0x003e381601007387 */ /* 0x001fe40000100a00 */
[----:B------:R0:W-:Y:S02]  /*9f770*/  STL.64 [R1+0x3e30], R20 ;  /* 0x003e301401007387 */ /* 0x0001e40000100a00 */
[----:B0-----:R-:W2:Y:S04]  /*9f780*/  LDL.64 R20, [R1+0xa0] ;  /* 0x0000a00001147983 */ /* 0x001ea80000100a00 */
[----:B--2---:R0:W-:Y:S04]  /*9f790*/  STL.64 [R1+0x3f30], R20 ;  /* 0x003f301401007387 */ /* 0x0041e80000100a00 */
[----:B0-----:R-:W2:Y:S02]  /*9f7a0*/  LDL.64 R20, [R1+0x90] ;  /* 0x0000900001147983 */ /* 0x001ea40000100a00 */
[----:B--2---:R-:W-:Y:S02]  /*9f7b0*/  HMMA.16816.F32.BF16 R4, R4, R20, R8 ;  /* 0x000000140404723c */ /* 0x004fe40000041808 */
[----:B------:R-:W2:Y:S01]  /*9f7c0*/  LDL.LU.64 R10, [R1+0x3f90] ;  /* 0x003f9000010a7983 */ /* 0x000ea20000300a00 */
[----:B------:R-:W2:Y:S11]  /*9f7d0*/  LDL.LU.64 R8, [R1+0x3f88] ;  /* 0x003f880001087983 */ /* 0x000eb60000300a00 */
[----:B------:R-:W-:Y:S09]  /*9f7e0*/  @!UPT UIADD3 URZ, URZ, URZ, URZ ;  /* 0x0000003f3f3ff290 */ /* 0x000ff2000fffe03f */
[----:B------:R-:W-:Y:S01]  /*9f7f0*/  STL.64 [R1+0x5f0], R4 ;  /* 0x0005f00401007387 */ /* 0x000fe20000100a00 */
[----:B------:R-:W-:Y:S02]  /*9f800*/  STL.64 [R1+0x5f8], R6 ;  /* 0x0005f80601007387 */ /* 0x000fe40000100a00 */
[----:B------:R-:W0:Y:S01]  /*9f810*/  LDSM.16.M88.4 R4, [R28+0x68080] ;  /* 0x068080001c04783b */ /* 0x000e220000000200 */
[----:B------:R-:W-:-:S03]  /*9f820*/  MOV R2, R20 ;  /* 0x0000001400027202 */ /* 0x000fc60000000f00 */
[----:B------:R-:W-:Y:S01]  /*9f830*/  IMAD.MOV.U32 R0, RZ, RZ, R21 ;  /* 0x000000ffff007224 */ /* 0x000fe200078e0015 */
[----:B0-----:R-:W-:Y:S01]  /*9f840*/  STL.64 [R1+0x3dc8], R6 ;  /* 0x003dc80601007387 */ /* 0x001fe20000100a00 */
[----:B------:R0:W-:Y:S02]  /*9f850*/  STL.64 [R1+0x3dc0], R4 ;  /* 0x003dc00401007387 */ /* 0x0001e40000100a00 */
[----:B------:R-:W4:Y:S01]  /*9f860*/  LDL.64 R20, [R1+0xb0] ;  /* 0x0000b00001147983 */ /* 0x000f220000100a00 */
[----:B0-----:R-:W-:Y:S02]  /*9f870*/  MOV R4, R2 ;  /* 0x0000000200047202 */ /* 0x001fe40000000f00 */
[----:B------:R-:W-:Y:S01]  /*9f880*/  MOV R5, R0 ;  /* 0x0000000000057202 */ /* 0x000fe20000000f00 */
[----:B---3--:R-:W-:Y:S02]  /*9f890*/  MOV R2, R24 ;  /* 0x0000001800027202 */ /* 0x008fe40000000f00 */
[----:B------:R-:W-:Y:S01]  /*9f8a0*/  IMAD.MOV.U32 R0, RZ, RZ, R25 ;  /* 0x000000ffff007224 */ /* 0x000fe200078e0019 */
[----:B--2---:R-:W-:Y:S01]  /*9f8b0*/  HMMA.16816.F32.BF16 R12, R8, R24, R12 ;  /* 0x00000018080c723c */ /* 0x004fe2000004180c */
[----:B----4-:R0:W-:Y:S04]  /*9f8c0*/  STL.64 [R1+0x3f48], R20 ;  /* 0x003f481401007387 */ /* 0x0101e80000100a00 */
[----:B0-----:R-:W2:Y:S01]  /*9f8d0*/  LDL.LU R20, [R1+0xc20] ;  /* 0x000c200001147983 */ /* 0x001ea20000300800 */
[----:B------:R-:W2:Y:S02]  /*9f8e0*/  LDL.LU R21, [R1+0xc24] ;  /* 0x000c240001157983 */ /* 0x000ea40000300800 */
[----:B------:R-:W2:Y:S02]  /*9f8f0*/  LDL.LU R22, [R1+0xc28] ;  /* 0x000c280001167983 */ /* 0x000ea40000300800 */
[----:B------:R-:W2:Y:S01]  /*9f900*/  LDL.LU R23, [R1+0xc2c] ;  /* 0x000c2c0001177983 */ /* 0x000ea20000300800 */
[----:B------:R0:W-:Y:S04]  /*9f910*/  STL.64 [R1+0x3f28], R4 ;  /* 0x003f280401007387 */ /* 0x0001e80000100a00 */
[----:B0-----:R-:W3:Y:S08]  /*9f920*/  LDL.64 R4, [R1+0xf0] ;  /* 0x0000f00001047983 */ /* 0x001ef00000100a00 */
[----:B------:R0:W-:Y:S02]  /*9f930*/  STL.64 [R1+0x620], R12 ;  /* 0x0006200c01007387 */ /* 0x0001e40000100a00 */
[----:B------:R-:W-:Y:S01]  /*9f940*/  STL.64 [R1+0x628], R14 ;  /* 0x0006280e01007387 */ /* 0x000fe20000100a00 */
[----:B0-----:R-:W2:Y:S01]  /*9f950*/  LDL.LU.64 R12, [R1+0x3f80] ;  /* 0x003f8000010c7983 */ /* 0x001ea20000300a00 */
[----:B------:R-:W4:Y:S02]  /*9f960*/  LDL.LU.64 R26, [R1+0x3f78] ;  /* 0x003f7800011a7983 */ /* 0x000f240000300a00 */
[----:B------:R-:W4:Y:S01]  /*9f970*/  LDL.LU.64 R24, [R1+0x3f70] ;  /* 0x003f700001187983 */ /* 0x000f220000300a00 */
[----:B---3--:R-:W-:-:S02]  /*9f980*/  MOV R18, R4 ;  /* 0x0000000400127202 */ /* 0x008fc40000000f00 */
[----:B------:R-:W-:Y:S01]  /*9f990*/  MOV R3, R5 ;  /* 0x0000000500037202 */ /* 0x000fe20000000f00 */
[C---:B----4-:R-:W-:Y:S08]  /*9f9a0*/  HMMA.16816.F32.BF16 R24, R8.reuse, R4, R24 ;  /* 0x000000040818723c */ /* 0x050ff00000041818 */
[C---:B--2---:R-:W-:Y:S11]  /*9f9b0*/  HMMA.16816.F32.BF16 R4, R8.reuse, R12, R20 ;  /* 0x0000000c0804723c */ /* 0x044ff60000041814 */
[----:B------:R-:W-:Y:S04]  /*9f9c0*/  @!UPT UIADD3 URZ, URZ, URZ, URZ ;  /* 0x0000003f3f3ff290 */ /* 0x000fe8000fffe03f */
[----:B------:R-:W-:Y:S01]  /*9f9d0*/  STL.64 [R1+0x640], R24 ;  /* 0x0006401801007387 */ /* 0x000fe20000100a00 */
[----:B------:R0:W-:Y:S03]  /*9f9e0*/  STL.64 [R1+0x648], R26 ;  /* 0x0006481a01007387 */ /* 0x0001e60000100a00 */
[----:B0-----:R-:W2:Y:S01]  /*9f9f0*/  LDL.LU.64 R26, [R1+0x3f68] ;  /* 0x003f6800011a7983 */ /* 0x001ea20000300a00 */
[----:B------:R-:W3:Y:S02]  /*9fa00*/  LDL.LU.64 R24, [R1+0x3f60] ;  /* 0x003f600001187983 */ /* 0x000ee40000300a00 */
[----:B------:R-:W-:Y:S02]  /*9fa10*/  STL [R1+0x3f58], R18 ;  /* 0x003f581201007387 */ /* 0x000fe40000100800 */
[----:B------:R0:W-:Y:S02]  /*9fa20*/  STL.64 [R1+0x3f50], R16 ;  /* 0x003f501001007387 */ /* 0x0001e40000100a00 */
[----:B0-----:R-:W3:Y:S01]  /*9fa30*/  LDL.LU R16, [R1+0xc10] ;  /* 0x000c100001107983 */ /* 0x001ee20000300800 */
[----:B------:R-:W3:Y:S02]  /*9fa40*/  LDL.LU R17, [R1+0xc14] ;  /* 0x000c140001117983 */ /* 0x000ee40000300800 */
[----:B------:R-:W3:Y:S02]  /*9fa50*/  LDL.LU R18, [R1+0xc18] ;  /* 0x000c180001127983 */ /* 0x000ee40000300800 */
[----:B------:R-:W3:Y:S01]  /*9fa60*/  LDL.LU R19, [R1+0xc1c] ;  /* 0x000c1c0001137983 */ /* 0x000ee20000300800 */
[----:B------:R-:W4:Y:S01]  /*9fa70*/  LDL.LU R20, [R1+0xc00] ;  /* 0x000c000001147983 */ /* 0x000f220000300800 */
[----:B------:R0:W-:Y:S02]  /*9fa80*/  STL.64 [R1+0x650], R4 ;  /* 0x0006500401007387 */ /* 0x0001e40000100a00 */
[----:B------:R1:W-:Y:S02]  /*9fa90*/  STL.64 [R1+0x658], R6 ;  /* 0x0006580601007387 */ /* 0x0003e40000100a00 */
[----:B------:R-:W4:Y:S01]  /*9faa0*/  LDL.LU R21, [R1+0xc04] ;  /* 0x000c040001157983 */ /* 0x000f220000300800 */
[----:B------:R-:W4:Y:S01]  /*9fab0*/  LDL.LU R22, [R1+0xc08] ;  /* 0x000c080001167983 */ /* 0x000f220000300800 */
[----:B------:R-:W4:Y:S03]  /*9fac0*/  LDL.LU R23, [R1+0xc0c] ;  /* 0x000c0c0001177983 */ /* 0x000f260000300800 */
[----:B0-----:R-:W2:Y:S01]  /*9fad0*/  LDL.LU R4, [R1+0xbe0] ;  /* 0x000be00001047983 */ /* 0x001ea20000300800 */
[----:B------:R-:W2:Y:S02]  /*9fae0*/  LDL.LU R5, [R1+0xbe4] ;  /* 0x000be40001057983 */ /* 0x000ea40000300800 */
[----:B-1----:R-:W2:Y:S02]  /*9faf0*/  LDL.LU R6, [R1+0xbe8] ;  /* 0x000be80001067983 */ /* 0x002ea40000300800 */
[----:B------:R-:W2:Y:S01]  /*9fb00*/  LDL.LU R7, [R1+0xbec] ;  /* 0x000bec0001077983 */ /* 0x000ea20000300800 */
[C---:B---3--:R-:W-:Y:S01]  /*9fb10*/  HMMA.16816.F32.BF16 R16, R8.reuse, R24, R16 ;  /* 0x000000180810723c */ /* 0x048fe20000041810 */
        /* <DEDUP_REMOVED lines=9> */
[----:B------:R-:W3:Y:S07]  /*9fbb0*/  LDL.LU R15, [R1+0xacc] ;  /* 0x000acc00010f7983 */ /* 0x000eee0000300800 */
[----:B------:R-:W-:Y:S01]  /*9fbc0*/  STL.64 [R1+0x670], R16 ;  /* 0x0006701001007387 */ /* 0x000fe20000100a00 */
[----:B------:R0:W-:Y:S03]  /*9fbd0*/  STL.64 [R1+0x678], R18 ;  /* 0x0006781201007387 */ /* 0x0001e60000100a00 */
[----:B0-----:R-:W2:Y:S01]  /*9fbe0*/  LDL.LU R18, [R1+0x3f58] ;  /* 0x003f580001127983 */ /* 0x001ea20000300800 */
[----:B------:R-:W4:Y:S02]  /*9fbf0*/  LDL.LU.64 R16, [R1+0x3f50] ;  /* 0x003f500001107983 */ /* 0x000f240000300a00 */
[----:B------:R-:W-:Y:S02]  /*9fc00*/  STL.64 [R1+0x3ee8], R26 ;  /* 0x003ee81a01007387 */ /* 0x000fe40000100a00 */
[----:B------:R0:W-:Y:S02]  /*9fc10*/  STL.64 [R1+0x3ee0], R24 ;  /* 0x003ee01801007387 */ /* 0x0001e40000100a00 */
[----:B0-----:R-:W2:Y:S01]  /*9fc20*/  LDL.LU R24, [R1+0xa90] ;  /* 0x000a900001187983 */ /* 0x001ea20000300800 */
[----:B------:R-:W2:Y:S02]  /*9fc30*/  LDL.LU R25, [R1+0xa94] ;  /* 0x000a940001197983 */ /* 0x000ea40000300800 */
[----:B------:R-:W2:Y:S02]  /*9fc40*/  LDL.LU R26, [R1+0xa98] ;  /* 0x000a9800011a7983 */ /* 0x000ea40000300800 */
[----:B------:R-:W2:Y:S01]  /*9fc50*/  LDL.LU R27, [R1+0xa9c] ;  /* 0x000a9c00011b7983 */ /* 0x000ea20000300800 */
[----:B----4-:R-:W-:Y:S01]  /*9fc60*/  HMMA.16816.F32.BF16 R20, R8, R16, R20 ;  /* 0x000000100814723c */ /* 0x010fe20000041814 */
[----:B--2---:R-:W-:Y:S01]  /*9fc70*/  STL.64 [R1+0x3ef8], R26 ;  /* 0x003ef81a01007387 */ /* 0x004fe20000100a00 */
[----:B------:R0:W-:Y:S02]  /*9fc80*/  STL.64 [R1+0x3ef0], R24 ;  /* 0x003ef01801007387 */ /* 0x0001e40000100a00 */
[----:B0-----:R-:W-:Y:S01]  /*9fc90*/  MOV R24, R18 ;  /* 0x0000001200187202 */ /* 0x001fe20000000f00 */
[----:B------:R-:W-:-:S05]  /*9fca0*/  IMAD.MOV.U32 R25, RZ, RZ, R3 ;  /* 0x000000ffff197224 */ /* 0x000fca00078e0003 */
[----:B------:R0:W-:Y:S04]  /*9fcb0*/  STL.64 [R1+0x3f10], R24 ;  /* 0x003f101801007387 */ /* 0x0001e80000100a00 */
[----:B0-----:R-:W2:Y:S01]  /*9fcc0*/  LDL.LU R24, [R1+0xab0] ;  /* 0x000ab00001187983 */ /* 0x001ea20000300800 */
[----:B------:R-:W2:Y:S02]  /*9fcd0*/  LDL.LU R25, [R1+0xab4] ;  /* 0x000ab40001197983 */ /* 0x000ea40000300800 */
[----:B------:R-:W2:Y:S02]  /*9fce0*/  LDL.LU R26, [R1+0xab8] ;  /* 0x000ab800011a7983 */ /* 0x000ea40000300800 */
[----:B------:R-:W2:Y:S04]  /*9fcf0*/  LDL.LU R27, [R1+0xabc] ;  /* 0x000abc00011b7983 */ /* 0x000ea80000300800 */
[----:B------:R0:W-:Y:S01]  /*9fd00*/  STL.64 [R1+0x680], R20 ;  /* 0x0006801401007387 */ /* 0x0001e20000100a00 */
[----:B------:R-:W-:Y:S03]  /*9fd10*/  STL.64 [R1+0x688], R22 ;  /* 0x0006881601007387 */ /* 0x000fe60000100a00 */
[----:B0-----:R-:W4:Y:S02]  /*9fd20*/  LDL.LU.64 R20, [R1+0x3f48] ;  /* 0x003f480001147983 */ /* 0x001f240000300a00 */
[----:B----4-:R-:W-:Y:S01]  /*9fd30*/  HMMA.16816.F32.BF16 R4, R8, R20, R4 ;  /* 0x000000140804723c */ /* 0x010fe20000041804 */
[----:B------:R-:W-:-:S02]  /*9fd40*/  MOV R18, R20 ;  /* 0x0000001400127202 */ /* 0x000fc40000000f00 */
[----:B------:R-:W-:Y:S11]  /*9fd50*/  MOV R3, R21 ;  /* 0x0000001500037202 */ /* 0x000ff60000000f00 */
[----:B------:R-:W-:Y:S09]  /*9fd60*/  @!UPT UIADD3 URZ, URZ, URZ, URZ ;  /* 0x0000003f3f3ff290 */ /* 0x000ff2000fffe03f */
[----:B------:R-:W-:Y:S01]  /*9fd70*/  STL.64 [R1+0x690], R4 ;  /* 0x0006900401007387 */ /* 0x000fe20000100a00 */
[----:B------:R0:W-:Y:S03]  /*9fd80*/  STL.64 [R1+0x698], R6 ;  /* 0x0006980601007387 */ /* 0x0001e60000100a00 */
[----:B0-----:R-:W4:Y:S01]  /*9fd90*/  LDL.LU.64 R6, [R1+0x3f40] ;  /* 0x003f400001067983 */ /* 0x001f220000300a00 */
[----:B------:R-:W4:Y:S02]  /*9fda0*/  LDL.LU.64 R4, [R1+0x3f38] ;  /* 0x003f380001047983 */ /* 0x000f240000300a00 */
[----:B------:R-:W4:Y:S02]  /*9fdb0*/  LDL.LU.64 R20, [R1+0x3f30] ;  /* 0x003f300001147983 */ /* 0x000f240000300a00 */
[----:B------:R-:W-:Y:S01]  /*9fdc0*/  STL [R1+0x3f08], R18 ;  /* 0x003f081201007387 */ /* 0x000fe20000100800 */
        /* <DEDUP_REMOVED lines=8> */
[----:B------:R0:W-:Y:S01]  /*9fe50*/  STL.64 [R1+0x6e0], R4 ;  /* 0x0006e00401007387 */ /* 0x0001e20000100a00 */
[----:B------:R-:W-:Y:S03]  /*9fe60*/  STL.64 [R1+0x6e8], R6 ;  /* 0x0006e80601007387 */ /* 0x000fe60000100a00 */
[----:B0-----:R-:W3:Y:S01]  /*9fe70*/  LDL.LU.64 R4, [R1+0x3f28] ;  /* 0x003f280001047983 */ /* 0x001ee20000300a00 */
[----:B------:R0:W-:Y:S01]  /*9fe80*/  STL.64 [R1+0x3ec8], R20 ;  /* 0x003ec81401007387 */ /* 0x0001e20000100a00 */
[----:B---3--:R-:W-:Y:S02]  /*9fe90*/  HMMA.16816.F32.BF16 R8, R8, R4, R12 ;  /* 0x000000040808723c */ /* 0x008fe4000004180c */
[----:B------:R-:W2:Y:S01]  /*9fea0*/  LDL.LU.64 R14, [R1+0x3f20] ;  /* 0x003f2000010e7983 */ /* 0x000ea20000300a00 */
[----:B------:R-:W2:Y:S01]  /*9feb0*/  LDL.LU.64 R12, [R1+0x3f18] ;  /* 0x003f1800010c7983 */ /* 0x000ea20000300a00 */
[----:B0-----:R-:W-:Y:S01]  /*9fec0*/  MOV R20, R2 ;  /* 0x0000000200147202 */ /* 0x001fe20000000f00 */
[----:B------:R-:W-:Y:S11]  /*9fed0*/  IMAD.MOV.U32 R21, RZ, RZ, R0 ;  /* 0x000000ffff157224 */ /* 0x000ff600078e0000 */
[----:B------:R-:W-:Y:S07]  /*9fee0*/  @!UPT UIADD3 URZ, URZ, URZ, URZ ;  /* 0x0000003f3f3ff290 */ /* 0x000fee000fffe03f */
[----:B------:R0:W-:Y:S01]  /*9fef0*/  STL.64 [R1+0x6b0], R8 ;  /* 0x0006b00801007387 */ /* 0x0001e20000100a00 */
[----:B------:R-:W-:Y:S03]  /*9ff00*/  STL.64 [R1+0x6b8], R10 ;  /* 0x0006b80a01007387 */ /* 0x000fe60000100a00 */
[----:B0-----:R-:W3:Y:S01]  /*9ff10*/  LDL.64 R8, [R1+0xe0] ;  /* 0x0000e00001087983 */ /* 0x001ee20000100a00 */
[----:B------:R0:W-:Y:S03]  /*9ff20*/  STL.64 [R1+0x3ec0], R4 ;  /* 0x003ec00401007387 */ /* 0x0001e60000100a00 */
[----:B0-----:R-:W4:Y:S01]  /*9ff30*/  LDL.LU R4, [R1+0xa80] ;  /* 0x000a800001047983 */ /* 0x001f220000300800 */
[----:B------:R-:W4:Y:S02]  /*9ff40*/  LDL.LU R5, [R1+0xa84] ;  /* 0x000a840001057983 */ /* 0x000f240000300800 */
[----:B------:R-:W4:Y:S02]  /*9ff50*/  LDL.LU R6, [R1+0xa88] ;  /* 0x000a880001067983 */ /* 0x000f240000300800 */
[----:B------:R-:W4:Y:S01]  /*9ff60*/  LDL.LU R7, [R1+0xa8c] ;  /* 0x000a8c0001077983 */ /* 0x000f220000300800 */
[C---:B--2---:R-:W-:Y:S01]  /*9ff70*/  HMMA.16816.F32.BF16 R20, R12.reuse, R20, R24 ;  /* 0x000000140c14723c */ /* 0x044fe20000041818 */
[----:B------:R-:W2:Y:S11]  /*9ff80*/  LDL.LU.64 R24, [R1+0x3f10] ;  /* 0x003f100001187983 */ /* 0x000eb60000300a00 */
[----:B------:R-:W-:Y:S11]  /*9ff90*/  @!UPT UIADD3 URZ, URZ, URZ, URZ ;  /* 0x0000003f3f3ff290 */ /* 0x000ff6000fffe03f */
        /* <DEDUP_REMOVED lines=15> */
[----:B------:R-:W-:Y:S02]  /*a0090*/  STL.64 [R1+0x700], R24 ;  /* 0x0007001801007387 */ /* 0x000fe40000100a00 */
[----:B------:R0:W-:Y:S02]  /*a00a0*/  STL.64 [R1+0x708], R26 ;  /* 0x0007081a01007387 */ /* 0x0001e40000100a00 */
[----:B0-----:R-:W2:Y:S01]  /*a00b0*/  LDL.LU.64 R26, [R1+0x3ef8] ;  /* 0x003ef800011a7983 */ /* 0x001ea20000300a00 */
[----:B------:R-:W2:Y:S01]  /*a00c0*/  LDL.LU.64 R24, [R1+0x3ef0] ;  /* 0x003ef00001187983 */ /* 0x000ea20000300a00 */
[----:B------:R-:W-:-:S02]  /*a00d0*/  MOV R2, R8 ;  /* 0x0000000800027202 */ /* 0x000fc40000000f00 */
[----:B------:R-:W-:Y:S01]  /*a00e0*/  MOV R0, R9 ;  /* 0x0000000900007202 */ /* 0x000fe20000000f00 */
[C---:B--2---:R-:W-:Y:S11]  /*a00f0*/  HMMA.16816.F32.BF16 R24, R12.reuse, R8, R24 ;  /* 0x000000080c18723c */ /* 0x044ff60000041818 */
[----:B------:R-:W-:Y:S11]  /*a0100*/  @!UPT UIADD3 URZ, URZ, URZ, URZ ;  /* 0x0000003f3f3ff290 */ /* 0x000ff6000fffe03f */
[----:B------:R-:W-:Y:S01]  /*a0110*/  @!UPT UIADD3 URZ, URZ, URZ, URZ ;  /* 0x0000003f3f3ff290 */ /* 0x000fe2000fffe03f */
[----:B------:R-:W-:Y:S01]  /*a0120*/  STL.64 [R1+0x730], R24 ;  /* 0x0007301801007387 */ /* 0x000fe20000100a00 */
[----:B------:R0:W-:Y:S03]  /*a0130*/  STL.64 [R1+0x738], R26 ;  /* 0x0007381a01007387 */ /* 0x0001e60000100a00 */
[----:B0-----:R-:W2:Y:S01]  /*a0140*/  LDL.LU.64 R26, [R1+0x3ee8] ;  /* 0x003ee800011a7983 */ /* 0x001ea20000300a00 */
[----:B------:R-:W4:Y:S02]  /*a0150*/  LDL.LU.64 R24, [R1+0x3ee0] ;  /* 0x003ee00001187983 */ /* 0x000f240000300a00 */
[----:B------:R-:W2:Y:S02]  /*a0160*/  LDL.LU R8, [R1+0x910] ;  /* 0x0009100001087983 */ /* 0x000ea40000300800 */
[----:B------:R-:W2:Y:S01]  /*a0170*/  LDL.LU R9, [R1+0x914] ;  /* 0x0009140001097983 */ /* 0x000ea20000300800 */
[----:B------:R-:W2:Y:S01]  /*a0180*/  LDL.LU R10, [R1+0x918] ;  /* 0x00091800010a7983 */ /* 0x000ea20000300800 */
[----:B------:R-:W2:Y:S01]  /*a0190*/  LDL.LU R11, [R1+0x91c] ;  /* 0x00091c00010b7983 */ /* 0x000ea20000300800 */
[----:B----4-:R-:W-:Y:S02]  /*a01a0*/  HMMA.16816.F32.BF16 R4, R12, R24, R4 ;  /* 0x000000180c04723c */ /* 0x010fe40000041804 */
[----:B--2---:R-:W-:Y:S01]  /*a01b0*/  STL.64 [R1+0x3e48], R10 ;  /* 0x003e480a01007387 */ /* 0x004fe20000100a00 */
[----:B------:R-:W-:Y:S02]  /*a01c0*/  STL.64 [R1+0x3e40], R8 ;  /* 0x003e400801007387 */ /* 0x000fe40000100a00 */
[----:B------:R-:W-:Y:S02]  /*a01d0*/  STL.64 [R1+0x3e68], R26 ;  /* 0x003e681a01007387 */ /* 0x000fe40000100a00 */
[----:B------:R0:W-:Y:S02]  /*a01e0*/  STL.64 [R1+0x3e60], R24 ;  /* 0x003e601801007387 */ /* 0x0001e40000100a00 */
[----:B0-----:R-:W-:-:S02]  /*a01f0*/  MOV R24, R2 ;  /* 0x0000000200187202 */ /* 0x001fc40000000f00 */
[----:B------:R-:W-:Y:S11]  /*a0200*/  MOV R25, R0 ;  /* 0x0000000000197202 */ /* 0x000ff60000000f00 */
        /* <DEDUP_REMOVED lines=8> */
[----:B0-----:R-:W4:Y:S01]  /*a0290*/  LDL.64 R24, [R1+0xf0] ;  /* 0x0000f00001187983 */ /* 0x001f220000100a00 */
[----:B------:R-:W-:Y:S01]  /*a02a0*/  HMMA.16816.F32.BF16 R20, R12, R16, R20 ;  /* 0x000000100c14723c */ /* 0x000fe20000041814 */
[----:B---3--:R-:W-:-:S02]  /*a02b0*/  MOV R8, R18 ;  /* 0x0000001200087202 */ /* 0x008fc40000000f00 */
[----:B----4-:R0:W-:Y:S04]  /*a02c0*/  STL.64 [R1+0x3e98], R24 ;  /* 0x003e981801007387 */ /* 0x0101e80000100a00 */
[----:B0-----:R-:W3:Y:S11]  /*a02d0*/  LDL.64 R24, [R1+0x100] ;  /* 0x0001000001187983 */ /* 0x001ef60000100a00 */
[----:B------:R-:W-:Y:S05]  /*a02e0*/  @!UPT UIADD3 URZ, URZ, URZ, URZ ;  /* 0x0000003f3f3ff290 */ /* 0x000fea000fffe03f */
[----:B------:R-:W-:Y:S02]  /*a02f0*/  STL.64 [R1+0x780], R20 ;  /* 0x0007801401007387 */ /* 0x000fe40000100a00 */
[----:B------:R0:W-:Y:S02]  /*a0300*/  STL.64 [R1+0x788], R22 ;  /* 0x0007881601007387 */ /* 0x0001e40000100a00 */
[----:B0-----:R-:W4:Y:S01]  /*a0310*/  LDL.LU.64 R22, [R1+0x3ed8] ;  /* 0x003ed80001167983 */ /* 0x001f220000300a00 */
[----:B------:R-:W4:Y:S02]  /*a0320*/  LDL.LU.64 R20, [R1+0x3ed0] ;  /* 0x003ed00001147983 */ /* 0x000f240000300a00 */
[----:B------:R-:W-:Y:S01]  /*a0330*/  IMAD.MOV.U32 R9, RZ, RZ, R3 ;  /* 0x000000ffff097224 */ /* 0x000fe200078e0003 */
[----:B------:R-:W-:Y:S01]  /*a0340*/  MOV R2, R16 ;  /* 0x0000001000027202 */ /* 0x000fe20000000f00 */
[----:B------:R-:W-:Y:S01]  /*a0350*/  IMAD.MOV.U32 R0, RZ, RZ, R17 ;  /* 0x000000ffff007224 */ /* 0x000fe200078e0011 */
[----:B------:R-:W2:Y:S01]  /*a0360*/  LDL.LU R16, [R1+0x980] ;  /* 0x0009800001107983 */ /* 0x000ea20000300800 */
        /* <DEDUP_REMOVED lines=20> */
[C---:B------:R-:W-:Y:S01]  /*a04b0*/  HMMA.16816.F32.BF16 R4, R12.reuse, R20, R4 ;  /* 0x000000140c04723c */ /* 0x040fe20000041804 */
        /* <DEDUP_REMOVED lines=21> */
[----:B------:R-:W2:Y:S01]  /*a0610*/  LDL.LU.64 R18, [R1+0x3eb8] ;  /* 0x003eb80001127983 */ /* 0x000ea20000300a00 */
[----:B------:R-:W2:Y:S11]  /*a0620*/  LDL.LU.64 R16, [R1+0x3eb0] ;  /* 0x003eb00001107983 */ /* 0x000eb60000300a00 */
[----:B------:R-:W-:Y:S10]  /*a0630*/  @!UPT UIADD3 URZ, URZ, URZ, URZ ;  /* 0x0000003f3f3ff290 */ /* 0x000ff4000fffe03f */
[----:B------:R0:W-:Y:S01]  /*a0640*/  STL.64 [R1+0x7b0], R12 ;  /* 0x0007b00c01007387 */ /* 0x0001e20000100a00 */
[----:B------:R-:W-:Y:S01]  /*a0650*/  STL.64 [R1+0x7b8], R14 ;  /* 0x0007b80e01007387 */ /* 0x000fe20000100a00 */
[----:B0-----:R-:W-:Y:S02]  /*a0660*/  MOV R12, R2 ;  /* 0x00000002000c7202 */ /* 0x001fe40000000f00 */
[----:B------:R-:W-:Y:S01]  /*a0670*/  MOV R13, R0 ;  /* 0x00000000000d7202 */ /* 0x000fe20000000f00 */
[----:B---3--:R-:W-:Y:S02]  /*a0680*/  MOV R2, R24 ;  /* 0x0000001800027202 */ /* 0x008fe40000000f00 */
[----:B------:R-:W-:Y:S01]  /*a0690*/  IMAD.MOV.U32 R0, RZ, RZ, R25 ;  /* 0x000000ffff007224 */ /* 0x000fe200078e0019 */
        /* <DEDUP_REMOVED lines=25> */
[C---:B--2---:R-:W-:Y:S11]  /*a0830*/  HMMA.16816.F32.BF16 R8, R16.reuse, R24, R8 ;  /* 0x000000181008723c */ /* 0x044ff60000041808 */
[----:B------:R-:W-:Y:S11]  /*a0840*/  @!UPT UIADD3 URZ, URZ, URZ, URZ ;  /* 0x0000003f3f3ff290 */ /* 0x000ff6000fffe03f */
[----:B------:R-:W-:Y:S01]  /*a0850*/  @!UPT UIADD3 URZ, URZ, URZ, URZ ;  /* 0x0000003f3f3ff290 */ /* 0x000fe2000fffe03f */
[----:B------:R0:W-:Y:S01]  /*a0860*/  STL.64 [R1+0x890], R8 ;  /* 0x0008900801007387 */ /* 0x0001e20000100a00 */
[----:B------:R-:W-:Y:S03]  /*a0870*/  STL.64 [R1+0x898], R10 ;  /* 0x0008980a01007387 */ /* 0x000fe60000100a00 */
[----:B0-----:R-:W2:Y:S01]  /*a0880*/  LDL.LU.64 R8, [R1+0x3e58] ;  /* 0x003e580001087983 */ /* 0x001ea20000300a00 */
[----:B---3--:R-:W-:Y:S02]  /*a0890*/  STL.64 [R1+0x3e10], R26 ;  /* 0x003e101a01007387 */ /* 0x008fe40000100a00 */
[----:B------:R0:W-:Y:S02]  /*a08a0*/  STL.64 [R1+0x3e08], R24 ;  /* 0x003e081801007387 */ /* 0x0001e40000100a00 */
[----:B0-----:R-:W3:Y:S01]  /*a08b0*/  LDL.LU R24, [R1+0x930] ;  /* 0x0009300001187983 */ /* 0x001ee20000300800 */
[----:B------:R-:W3:Y:S02]  /*a08c0*/  LDL.LU R25, [R1+0x934] ;  /* 0x0009340001197983 */ /* 0x000ee40000300800 */
[----:B------:R-:W3:Y:S02]  /*a08d0*/  LDL.LU R26, [R1+0x938] ;  /* 0x00093800011a7983 */ /* 0x000ee40000300800 */
[----:B------:R-:W3:Y:S02]  /*a08e0*/  LDL.LU R27, [R1+0x93c] ;  /* 0x00093c00011b7983 */ /* 0x000ee40000300800 */
[C---:B---3--:R-:W-:Y:S11]  /*a08f0*/  HMMA.16816.F32.BF16 R24, R16.reuse, R12, R24 ;  /* 0x0000000c1018723c */ /* 0x048ff60000041818 */
[----:B------:R-:W-:Y:S11]  /*a0900*/  @!UPT UIADD3 URZ, URZ, URZ, URZ ;  /* 0x0000003f3f3ff290 */ /* 0x000ff6000fffe03f */
[----:B------:R-:W-:Y:S01]  /*a0910*/  @!UPT UIADD3 URZ, URZ, URZ, URZ ;  /* 0x0000003f3f3ff290 */ /* 0x000fe2000fffe03f */
[----:B------:R0:W-:Y:S01]  /*a0920*/  STL.64 [R1+0x8b0], R24 ;  /* 0x0008b01801007387 */ /* 0x0001e20000100a00 */
[----:B------:R1:W-:Y:S03]  /*a0930*/  STL.64 [R1+0x8b8], R26 ;  /* 0x0008b81a01007387 */ /* 0x0003e60000100a00 */
[----:B0-----:R-:W3:Y:S01]  /*a0940*/  LDL.LU R24, [R1+0x860] ;  /* 0x0008600001187983 */ /* 0x001ee20000300800 */
[----:B------:R-:W3:Y:S02]  /*a0950*/  LDL.LU R25, [R1+0x864] ;  /* 0x0008640001197983 */ /* 0x000ee40000300800 */
[----:B-1----:R-:W4:Y:S02]  /*a0960*/  LDL.LU R26, [R1+0x868] ;  /* 0x00086800011a7983 */ /* 0x002f240000300800 */
[----:B------:R-:W4:Y:S01]  /*a0970*/  LDL.LU R27, [R1+0x86c] ;  /* 0x00086c00011b7983 */ /* 0x000f220000300800 */
[C---:B--2---:R-:W-:Y:S01]  /*a0980*/  HMMA.16816.F32.BF16 R8, R16.reuse, R8, R20 ;  /* 0x000000081008723c */ /* 0x044fe20000041814 */
[----:B----4-:R-:W-:Y:S01]  /*a0990*/  STL.64 [R1+0x3e20], R26 ;  /* 0x003e201a01007387 */ /* 0x010fe20000100a00 */
[----:B---3--:R-:W-:Y:S02]  /*a09a0*/  STL.64 [R1+0x3e18], R24 ;  /* 0x003e181801007387 */ /* 0x008fe40000100a00 */
[----:B------:R0:W-:Y:S02]  /*a09b0*/  STL.64 [R1+0x3e00], R12 ;  /* 0x003e000c01007387 */ /* 0x0001e40000100a00 */
        /* <DEDUP_REMOVED lines=8> */
[----:B------:R-:W3:Y:S01]  /*a0a40*/  LDL.LU.64 R8, [R1+0x3e40] ;  /* 0x003e400001087983 */ /* 0x000ee20000300a00 */
[----:B------:R-:W-:Y:S01]  /*a0a50*/  MOV R24, R2 ;  /* 0x0000000200187202 */ /* 0x000fe20000000f00 */
[----:B------:R-:W-:Y:S01]  /*a0a60*/  IMAD.MOV.U32 R25, RZ, RZ, R0 ;  /* 0x000000ffff197224 */ /* 0x000fe200078e0000 */
[----:B---3--:R-:W-:Y:S01]  /*a0a70*/  HMMA.16816.F32.BF16 R8, R16, R20, R8 ;  /* 0x000000141008723c */ /* 0x008fe20000041808 */
[----:B------:R-:W-:-:S02]  /*a0a80*/  MOV R2, R20 ;  /* 0x0000001400027202 */ /* 0x000fc40000000f00 */
[----:B------:R-:W-:Y:S11]  /*a0a90*/  MOV R0, R21 ;  /* 0x0000001500007202 */ /* 0x000ff60000000f00 */
[----:B------:R-:W-:Y:S09]  /*a0aa0*/  @!UPT UIADD3 URZ, URZ, URZ, URZ ;  /* 0x0000003f3f3ff290 */ /* 0x000ff2000fffe03f */
[----:B------:R0:W-:Y:S01]  /*a0ab0*/  STL.64 [R1+0x930], R8 ;  /* 0x0009300801007387 */ /* 0x0001e20000100a00 */
[----:B------:R1:W-:Y:S02]  /*a0ac0*/  STL.64 [R1+0x938], R10 ;  /* 0x0009380a01007387 */ /* 0x0003e40000100a00 */
[----:B------:R-:W3:Y:S02]  /*a0ad0*/  LDL.LU.64 R22, [R1+0x3e38] ;  /* 0x003e380001167983 */ /* 0x000ee40000300a00 */
[----:B------:R-:W3:Y:S01]  /*a0ae0*/  LDL.LU.64 R20, [R1+0x3e30] ;  /* 0x003e300001147983 */ /* 0x000ee20000300a00 */
[----:B0-----:R-:W4:Y:S01]  /*a0af0*/  LDL.LU R8, [R1+0x550] ;  /* 0x0005500001087983 */ /* 0x001f220000300800 */
[----:B------:R-:W4:Y:S02]  /*a0b00*/  LDL.LU R9, [R1+0x554] ;  /* 0x0005540001097983 */ /* 0x000f240000300800 */
[----:B-1----:R-:W3:Y:S02]  /*a0b10*/  LDL.LU R10, [R1+0x558] ;  /* 0x00055800010a7983 */ /* 0x002ee40000300800 */
[----:B------:R-:W3:Y:S01]  /*a0b20*/  LDL.LU R11, [R1+0x55c] ;  /* 0x00055c00010b7983 */ /* 0x000ee20000300800 */
[----:B--2---:R-:W-:Y:S01]  /*a0b30*/  HMMA.16816.F32.BF16 R16, R16, R4, R12 ;  /* 0x000000041010723c */ /* 0x004fe2000004180c */
[----:B---3--:R-:W-:Y:S01]  /*a0b40*/  STL.64 [R1+0x3d88], R10 ;  /* 0x003d880a01007387 */ /* 0x008fe20000100a00 */
[----:B----4-:R0:W-:Y:S03]  /*a0b50*/  STL.64 [R1+0x3d80], R8 ;  /* 0x003d800801007387 */ /* 0x0101e60000100a00 */
[----:B0-----:R-:W2:Y:S04]  /*a0b60*/  LDL.64 R8, [R1+0xe0] ;  /* 0x0000e00001087983 */ /* 0x001ea80000100a00 */
[----:B--2---:R0:W-:Y:S04]  /*a0b70*/  STL.64 [R1+0x3e28], R8 ;  /* 0x003e280801007387 */ /* 0x0041e80000100a00 */
[----:B0-----:R-:W2:Y:S01]  /*a0b80*/  LDL.LU R8, [R1+0x880] ;  /* 0x0008800001087983 */ /* 0x001ea20000300800 */
[----:B------:R-:W2:Y:S02]  /*a0b90*/  LDL.LU R9, [R1+0x884] ;  /* 0x0008840001097983 */ /* 0x000ea40000300800 */
[----:B------:R-:W2:Y:S02]  /*a0ba0*/  LDL.LU R10, [R1+0x888] ;  /* 0x00088800010a7983 */ /* 0x000ea40000300800 */
[----:B------:R-:W2:Y:S01]  /*a0bb0*/  LDL.LU R11, [R1+0x88c] ;  /* 0x00088c00010b7983 */ /* 0x000ea20000300800 */
[----:B------:R-:W3:Y:S04]  /*a0bc0*/  LDL.LU R12, [R1+0x850] ;  /* 0x00085000010c7983 */ /* 0x000ee80000300800 */
[----:B------:R0:W-:Y:S02]  /*a0bd0*/  STL.64 [R1+0x8f0], R16 ;  /* 0x0008f01001007387 */ /* 0x0001e40000100a00 */
[----:B------:R-:W-:Y:S02]  /*a0be0*/  STL.64 [R1+0x8f8], R18 ;  /* 0x0008f81201007387 */ /* 0x000fe40000100a00 */
[----:B------:R-:W3:Y:S01]  /*a0bf0*/  LDL.LU R13, [R1+0x854] ;  /* 0x00085400010d7983 */ /* 0x000ee20000300800 */
[----:B------:R-:W3:Y:S01]  /*a0c00*/  LDL.LU R14, [R1+0x858] ;  /* 0x00085800010e7983 */ /* 0x000ee20000300800 */
[----:B------:R-:W3:Y:S02]  /*a0c10*/  LDL.LU R15, [R1+0x85c] ;  /* 0x00085c00010f7983 */ /* 0x000ee40000300800 */
[----:B------:R-:W-:Y:S01]  /*a0c20*/  STL.64 [R1+0x3dd8], R4 ;  /* 0x003dd80401007387 */ /* 0x000fe20000100a00 */
[----:B0-----:R-:W4:Y:S01]  /*a0c30*/  LDL.64 R16, [R1+0xb0] ;  /* 0x0000b00001107983 */ /* 0x001f220000100a00 */
[----:B--2---:R-:W-:Y:S03]  /*a0c40*/  HMMA.16816.F32.BF16 R24, R20, R24, R8 ;  /* 0x000000181418723c */ /* 0x004fe60000041808 */
[----:B----4-:R0:W-:Y:S04]  /*a0c50*/  STL.64 [R1+0x3df8], R16 ;  /* 0x003df81001007387 */ /* 0x0101e80000100a00 */
[----:B0-----:R-:W2:Y:S01]  /*a0c60*/  LDL.LU R16, [R1+0x870] ;  /* 0x0008700001107983 */ /* 0x001ea20000300800 */
[----:B------:R-:W2:Y:S02]  /*a0c70*/  LDL.LU R17, [R1+0x874] ;  /* 0x0008740001117983 */ /* 0x000ea40000300800 */
[----:B------:R-:W2:Y:S02]  /*a0c80*/  LDL.LU R18, [R1+0x878] ;  /* 0x0008780001127983 */ /* 0x000ea40000300800 */
[----:B------:R-:W2:Y:S01]  /*a0c90*/  LDL.LU R19, [R1+0x87c] ;  /* 0x00087c0001137983 */ /* 0x000ea20000300800 */
[----:B------:R-:W4:Y:S10]  /*a0ca0*/  LDL.LU.64 R8, [R1+0x3e28] ;  /* 0x003e280001087983 */ /* 0x000f340000300a00 */
[----:B------:R-:W-:Y:S02]  /*a0cb0*/  STL.64 [R1+0x8e0], R24 ;  /* 0x0008e01801007387 */ /* 0x000fe40000100a00 */
[----:B------:R0:W-:Y:S02]  /*a0cc0*/  STL.64 [R1+0x8e8], R26 ;  /* 0x0008e81a01007387 */ /* 0x0001e40000100a00 */
[----:B0-----:R-:W4:Y:S01]  /*a0cd0*/  LDL.LU.64 R26, [R1+0x3e20] ;  /* 0x003e2000011a7983 */ /* 0x001f220000300a00 */
[----:B------:R-:W4:Y:S01]  /*a0ce0*/  LDL.LU.64 R24, [R1+0x3e18] ;  /* 0x003e180001187983 */ /* 0x000f220000300a00 */
[----:B------:R-:W-:Y:S01]  /*a0cf0*/  MOV R4, R6 ;  /* 0x0000000600047202 */ /* 0x000fe20000000f00 */
[----:B------:R-:W-:-:S07]  /*a0d00*/  IMAD.MOV.U32 R5, RZ, RZ, R3 ;  /* 0x000000ffff057224 */ /* 0x000fce00078e0003 */
[C---:B--2---:R-:W-:Y:S08]  /*a0d10*/  HMMA.16816.F32.BF16 R16, R20.reuse, R4, R16 ;  /* 0x000000041410723c */ /* 0x044ff00000041810 */
[C---:B----4-:R-:W-:Y:S01]  /*a0d20*/  HMMA.16816.F32.BF16 R24, R20.reuse, R8, R24 ;  /* 0x000000081418723c */ /* 0x050fe20000041818 */
[----:B------:R-:W-:Y:S02]  /*a0d30*/  MOV R4, R2 ;  /* 0x0000000200047202 */ /* 0x000fe40000000f00 */
        /* <DEDUP_REMOVED lines=9> */
[----:B0-----:R-:W4:Y:S01]  /*a0dd0*/  LDL.LU R4, [R1+0x820] ;  /* 0x0008200001047983 */ /* 0x001f220000300800 */
[----:B------:R-:W4:Y:S02]  /*a0de0*/  LDL.LU R5, [R1+0x824] ;  /* 0x0008240001057983 */ /* 0x000f240000300800 */
[----:B------:R-:W4:Y:S02]  /*a0df0*/  LDL.LU R6, [R1+0x828] ;  /* 0x0008280001067983 */ /* 0x000f240000300800 */
[----:B------:R-:W4:Y:S01]  /*a0e00*/  LDL.LU R7, [R1+0x82c] ;  /* 0x00082c0001077983 */ /* 0x000f220000300800 */
[----:B------:R-:W-:Y:S01]  /*a0e10*/  STL.64 [R1+0x8c0], R24 ;  /* 0x0008c01801007387 */ /* 0x000fe20000100a00 */
[----:B------:R0:W-:Y:S03]  /*a0e20*/  STL.64 [R1+0x8c8], R26 ;  /* 0x0008c81a01007387 */ /* 0x0001e60000100a00 */
[----:B0-----:R-:W2:Y:S01]  /*a0e30*/  LDL.LU.64 R26, [R1+0x3e10] ;  /* 0x003e1000011a7983 */ /* 0x001ea20000300a00 */
[----:B------:R-:W3:Y:S02]  /*a0e40*/  LDL.LU.64 R24, [R1+0x3e08] ;  /* 0x003e080001187983 */ /* 0x000ee40000300a00 */
[----:B------:R0:W-:Y:S02]  /*a0e50*/  STL.64 [R1+0x3da0], R8 ;  /* 0x003da00801007387 */ /* 0x0001e40000100a00 */
[----:B0-----:R-:W2:Y:S04]  /*a0e60*/  LDL.64 R8, [R1+0xf0] ;  /* 0x0000f00001087983 */ /* 0x001ea80000100a00 */
[----:B--2---:R0:W-:Y:S04]  /*a0e70*/  STL.64 [R1+0x3da8], R8 ;  /* 0x003da80801007387 */ /* 0x0041e80000100a00 */
[----:B0-----:R-:W2:Y:S01]  /*a0e80*/  LDL.64 R8, [R1+0x100] ;  /* 0x0001000001087983 */ /* 0x001ea20000100a00 */
[C---:B---3--:R-:W-:Y:S03]  /*a0e90*/  HMMA.16816.F32.BF16 R12, R20.reuse, R24, R12 ;  /* 0x00000018140c723c */ /* 0x048fe6000004180c */
[----:B--2---:R0:W-:Y:S04]  /*a0ea0*/  STL.64 [R1+0x3dd0], R8 ;  /* 0x003dd00801007387 */ /* 0x0041e80000100a00 */
        /* <DEDUP_REMOVED lines=10> */
[----:B------:R0:W-:Y:S01]  /*a0f50*/  STL.64 [R1+0x8a0], R12 ;  /* 0x0008a00c01007387 */ /* 0x0001e20000100a00 */
[----:B------:R-:W-:Y:S03]  /*a0f60*/  STL.64 [R1+0x8a8], R14 ;  /* 0x0008a80e01007387 */ /* 0x000fe60000100a00 */
[----:B0-----:R-:W3:Y:S01]  /*a0f70*/  LDL.LU.64 R12, [R1+0x3e00] ;  /* 0x003e0000010c7983 */ /* 0x001ee20000300a00 */
[----:B------:R-:W-:Y:S02]  /*a0f80*/  STL.64 [R1+0x3d98], R26 ;  /* 0x003d981a01007387 */ /* 0x000fe40000100a00 */
[----:B------:R0:W-:Y:S02]  /*a0f90*/  STL.64 [R1+0x3d90], R24 ;  /* 0x003d901801007387 */ /* 0x0001e40000100a00 */
[----:B0-----:R-:W2:Y:S01]  /*a0fa0*/  LDL.LU R24, [R1+0x710] ;  /* 0x0007100001187983 */ /* 0x001ea20000300800 */
[----:B------:R-:W2:Y:S02]  /*a0fb0*/  LDL.LU R25, [R1+0x714] ;  /* 0x0007140001197983 */ /* 0x000ea40000300800 */
[----:B------:R-:W2:Y:S02]  /*a0fc0*/  LDL.LU R26, [R1+0x718] ;  /* 0x00071800011a7983 */ /* 0x000ea40000300800 */
[----:B------:R-:W2:Y:S01]  /*a0fd0*/  LDL.LU R27, [R1+0x71c] ;  /* 0x00071c00011b7983 */ /* 0x000ea20000300800 */
[C---:B---3--:R-:W-:Y:S01]  /*a0fe0*/  HMMA.16816.F32.BF16 R16, R20.reuse, R12, R16 ;  /* 0x0000000c1410723c */ /* 0x048fe20000041810 */
        /* <DEDUP_REMOVED lines=10> */
[C---:B----4-:R-:W-:Y:S11]  /*a1090*/  HMMA.16816.F32.BF16 R4, R20.reuse, R16, R4 ;  /* 0x000000101404723c */ /* 0x050ff60000041804 */
[----:B------:R-:W-:Y:S11]  /*a10a0*/  @!UPT UIADD3 URZ, URZ, URZ, URZ ;  /* 0x0000003f3f3ff290 */ /* 0x000ff6000fffe03f */
[----:B------:R-:W-:Y:S01]  /*a10b0*/  @!UPT UIADD3 URZ, URZ, URZ, URZ ;  /* 0x0000003f3f3ff290 */ /* 0x000fe2000fffe03f */
[----:B------:R0:W-:Y:S01]  /*a10c0*/  STL.64 [R1+0x940], R4 ;  /* 0x0009400401007387 */ /* 0x0001e20000100a00 */
[----:B------:R-:W-:Y:S03]  /*a10d0*/  STL.64 [R1+0x948], R6 ;  /* 0x0009480601007387 */ /* 0x000fe60000100a00 */
[----:B0-----:R-:W3:Y:S01]  /*a10e0*/  LDL.LU.64 R4, [R1+0x3df0] ;  /* 0x003df00001047983 */ /* 0x001ee20000300a00 */
[----:B------:R0:W-:Y:S03]  /*a10f0*/  STL.64 [R1+0x3d78], R16 ;  /* 0x003d781001007387 */ /* 0x0001e60000100a00 */
[----:B0-----:R-:W4:Y:S01]  /*a1100*/  LDL.LU R16, [R1+0x500] ;  /* 0x0005000001107983 */ /* 0x001f220000300800 */
[----:B------:R-:W4:Y:S02]  /*a1110*/  LDL.LU R17, [R1+0x504] ;  /* 0x0005040001117983 */ /* 0x000f240000300800 */
[----:B------:R-:W4:Y:S02]  /*a1120*/  LDL.LU R18, [R1+0x508] ;  /* 0x0005080001127983 */ /* 0x000f240000300800 */
[----:B------:R-:W4:Y:S01]  /*a1130*/  LDL.LU R19, [R1+0x50c] ;  /* 0x00050c0001137983 */ /* 0x000f220000300800 */
[C---:B---3--:R-:W-:Y:S01]  /*a1140*/  HMMA.16816.F32.BF16 R4, R20.reuse, R4, R8 ;  /* 0x000000041404723c */ /* 0x048fe20000041808 */
[----:B------:R-:W3:Y:S01]  /*a1150*/  LDL.LU.64 R10, [R1+0x3de8] ;  /* 0x003de800010a7983 */ /* 0x000ee20000300a00 */
[----:B------:R-:W3:Y:S11]  /*a1160*/  LDL.LU.64 R8, [R1+0x3de0] ;  /* 0x003de00001087983 */ /* 0x000ef60000300a00 */
[----:B------:R-:W-:Y:S10]  /*a1170*/  @!UPT UIADD3 URZ, URZ, URZ, URZ ;  /* 0x0000003f3f3ff290 */ /* 0x000ff4000fffe03f */
        /* <DEDUP_REMOVED lines=8> */
[----:B------:R0:W-:Y:S01]  /*a1200*/  STL.64 [R1+0x960], R20 ;  /* 0x0009601401007387 */ /* 0x0001e20000100a00 */
[----:B------:R1:W-:Y:S03]  /*a1210*/  STL.64 [R1+0x968], R22 ;  /* 0x0009681601007387 */ /* 0x0003e60000100a00 */
[----:B0-----:R-:W3:Y:S01]  /*a1220*/  LDL.LU R20, [R1+0x720] ;  /* 0x0007200001147983 */ /* 0x001ee20000300800 */
[----:B------:R-:W3:Y:S02]  /*a1230*/  LDL.LU R21, [R1+0x724] ;  /* 0x0007240001157983 */ /* 0x000ee40000300800 */
[----:B-1----:R-:W3:Y:S02]  /*a1240*/  LDL.LU R22, [R1+0x728] ;  /* 0x0007280001167983 */ /* 0x002ee40000300800 */
[----:B------:R-:W3:Y:S01]  /*a1250*/  LDL.LU R23, [R1+0x72c] ;  /* 0x00072c0001177983 */ /* 0x000ee20000300800 */
[C---:B--2---:R-:W-:Y:S01]  /*a1260*/  HMMA.16816.F32.BF16 R24, R4.reuse, R8, R24 ;  /* 0x000000080418723c */ /* 0x044fe20000041818 */
[----:B------:R-:W-:Y:S01]  /*a1270*/  MOV R28, R8 ;  /* 0x00000008001c7202 */ /* 0x000fe20000000f00 */
[----:B------:R-:W-:Y:S11]  /*a1280*/  IMAD.MOV.U32 R29, RZ, RZ, R9 ;  /* 0x000000ffff1d7224 */ /* 0x000ff600078e0009 */
[----:B------:R-:W-:Y:S10]  /*a1290*/  @!UPT UIADD3 URZ, URZ, URZ, URZ ;  /* 0x0000003f3f3ff290 */ /* 0x000ff4000fffe03f */
[----:B------:R-:W-:Y:S01]  /*a12a0*/  STL.64 [R1+0x9b0], R24 ;  /* 0x0009b01801007387 */ /* 0x000fe20000100a00 */
[----:B------:R0:W-:Y:S03]  /*a12b0*/  STL.64 [R1+0x9b8], R26 ;  /* 0x0009b81a01007387 */ /* 0x0001e60000100a00 */
[----:B0-----:R-:W2:Y:S01]  /*a12c0*/  LDL.LU.64 R26, [R1+0x3db8] ;  /* 0x003db800011a7983 */ /* 0x001ea20000300a00 */
[----:B------:R-:W2:Y:S02]  /*a12d0*/  LDL.LU.64 R24, [R1+0x3db0] ;  /* 0x003db00001187983 */ /* 0x000ea40000300a00 */
[----:B------:R-:W3:Y:S02]  /*a12e0*/  LDL.LU.64 R8, [R1+0x3da8] ;  /* 0x003da80001087983 */ /* 0x000ee40000300a00 */
[C---:B---3--:R-:W-:Y:S11]  /*a12f0*/  HMMA.16816.F32.BF16 R20, R4.reuse, R8, R20 ;  /* 0x000000080414723c */ /* 0x048ff60000041814 */
[----:B------:R-:W-:Y:S11]  /*a1300*/  @!UPT UIADD3 URZ, URZ, URZ, URZ ;  /* 0x0000003f3f3ff290 */ /* 0x000ff6000fffe03f */
[----:B------:R-:W-:Y:S01]  /*a1310*/  @!UPT UIADD3 URZ, URZ, URZ, URZ ;  /* 0x0000003f3f3ff290 */ /* 0x000fe2000fffe03f */
[----:B------:R-:W-:Y:S01]  /*a1320*/  STL.64 [R1+0x9a0], R20 ;  /* 0x0009a01401007387 */ /* 0x000fe20000100a00 */
[----:B------:R0:W-:Y:S02]  /*a1330*/  STL.64 [R1+0x9a8], R22 ;  /* 0x0009a81601007387 */ /* 0x0001e40000100a00 */
[----:B0-----:R-:W-:Y:S02]  /*a1340*/  MOV R23, R8 ;  /* 0x0000000800177202 */ /* 0x001fe40000000f00 */
[----:B------:R-:W-:Y:S02]  /*a1350*/  MOV R22, R9 ;  /* 0x0000000900167202 */ /* 0x000fe40000000f00 */
[----:B------:R-:W2:Y:S03]  /*a1360*/  LDL.LU.64 R8, [R1+0x3da0] ;  /* 0x003da00001087983 */ /* 0x000ea60000300a00 */
[----:B------:R0:W-:Y:S02]  /*a1370*/  STL.64 [R1+0x3d70], R22 ;  /* 0x003d701601007387 */ /* 0x0001e40000100a00 */
[----:B------:R-:W3:Y:S02]  /*a1380*/  LDL.LU R20, [R1+0x4f0] ;  /* 0x0004f00001147983 */ /* 0x000ee40000300800 */
[----:B------:R-:W3:Y:S01]  /*a1390*/  LDL.LU R21, [R1+0x4f4] ;  /* 0x0004f40001157983 */ /* 0x000ee20000300800 */
[----:B0-----:R-:W3:Y:S01]  /*a13a0*/  LDL.LU R22, [R1+0x4f8] ;  /* 0x0004f80001167983 */ /* 0x001ee20000300800 */
        /* <DEDUP_REMOVED lines=9> */
[----:B------:R-:W2:Y:S02]  /*a1440*/  LDL.LU.64 R10, [R1+0x3d88] ;  /* 0x003d8800010a7983 */ /* 0x000ea40000300a00 */
[----:B------:R-:W2:Y:S01]  /*a1450*/  LDL.LU.64 R8, [R1+0x3d80] ;  /* 0x003d800001087983 */ /* 0x000ea20000300a00 */
[C---:B----4-:R-:W-:Y:S01]  /*a1460*/  HMMA.16816.F32.BF16 R12, R4.reuse, R12, R16 ;  /* 0x0000000c040c723c */ /* 0x050fe20000041810 */
[----:B------:R-:W0:Y:S07]  /*a1470*/  S2R R3, SR_TID.X ;  /* 0x0000000000037919 */ /* 0x000e2e0000002100 */
[----:B--2---:R-:W-:Y:S11]  /*a1480*/  HMMA.16816.F32.BF16 R8, R4, R24, R8 ;  /* 0x000000180408723c */ /* 0x004ff60000041808 */
[----:B------:R-:W-:Y:S11]  /*a1490*/  @!UPT UIADD3 URZ, URZ, URZ, URZ ;  /* 0x0000003f3f3ff290 */ /* 0x000ff6000fffe03f */
[----:B------:R-:W-:Y:S01]  /*a14a0*/  @!UPT UIADD3 URZ, URZ, URZ, URZ ;  /* 0x0000003f3f3ff290 */ /* 0x000fe2000fffe03f */
[----:B------:R-:W-:Y:S01]  /*a14b0*/  STL.64 [R1+0x980], R8 ;  /* 0x0009800801007387 */ /* 0x000fe20000100a00 */
[----:B------:R0:W-:Y:S02]  /*a14c0*/  STL.64 [R1+0x988], R10 ;  /* 0x0009880a01007387 */ /* 0x0001e40000100a00 */
[----:B------:R1:W-:Y:S02]  /*a14d0*/  STL.64 [R1+0x3d28], R26 ;  /* 0x003d281a01007387 */ /* 0x0003e40000100a00 */
[----:B------:R2:W-:Y:S01]  /*a14e0*/  STL.64 [R1+0x3d20], R24 ;  /* 0x003d201801007387 */ /* 0x0005e20000100a00 */
[----:B------:R-:W3:Y:S01]  /*a14f0*/  LDL.LU.64 R16, [R1+0x3d78] ;  /* 0x003d780001107983 */ /* 0x000ee20000300a00 */
[C---:B0-----:R-:W-:Y:S02]  /*a1500*/  LOP3.LUT R10, R3.reuse, 0x7, RZ, 0xc0, !PT ;  /* 0x00000007030a7812 */ /* 0x041fe400078ec0ff */
[----:B------:R-:W-:Y:S02]  /*a1510*/  SHF.L.U32 R11, R3, 0x8, RZ ;  /* 0x00000008030b7819 */ /* 0x000fe400000006ff */
[----:B-1----:R-:W-:-:S04]  /*a1520*/  SHF.L.U32 R27, R10, 0x4, RZ ;  /* 0x000000040a1b7819 */ /* 0x002fc800000006ff */
[----:B------:R-:W-:Y:S01]  /*a1530*/  LOP3.LUT R27, R27, 0xf00, R11, 0xf8, !PT ;  /* 0x00000f001b1b7812 */ /* 0x000fe200078ef80b */
[----:B------:R-:W-:Y:S03]  /*a1540*/  STL.64 [R1+0x760], R12 ;  /* 0x0007600c01007387 */ /* 0x000fe60000100a00 */
[----:B------:R-:W-:Y:S01]  /*a1550*/  LOP3.LUT R27, R27, 0x10, R3, 0x78, !PT ;  /* 0x000000101b1b7812 */ /* 0x000fe200078e7803 */
[----:B------:R-:W-:Y:S04]  /*a1560*/  STL.64 [R1+0x768], R14 ;  /* 0x0007680e01007387 */ /* 0x000fe80000100a00 */
[----:B------:R-:W0:Y:S01]  /*a1570*/  LDSM.16.M88.4 R12, [R27+0x6a080] ;  /* 0x06a080001b0c783b */ /* 0x000e220000000200 */
[----:B--2---:R-:W-:-:S03]  /*a1580*/  IMAD.MOV.U32 R25, RZ, RZ, R2 ;  /* 0x000000ffff197224 */ /* 0x004fc600078e0002 */
[----:B------:R-:W-:Y:S04]  /*a1590*/  LDSM.16.M88.4 R8, [R27+0x69080] ;  /* 0x069080001b08783b */ /* 0x000fe80000000200 */
[----:B0-----:R-:W-:Y:S01]  /*a15a0*/  STL.64 [R1+0x3cd0], R14 ;  /* 0x003cd00e01007387 */ /* 0x001fe20000100a00 */
[----:B------:R0:W-:Y:S03]  /*a15b0*/  STL.64 [R1+0x3cc8], R12 ;  /* 0x003cc80c01007387 */ /* 0x0001e60000100a00 */
[----:B0-----:R-:W2:Y:S01]  /*a15c0*/  LDL.64 R12, [R1+0xa0] ;  /* 0x0000a000010c7983 */ /* 0x001ea20000100a00 */
[----:B---3--:R-:W-:Y:S01]  /*a15d0*/  HMMA.16816.F32.BF16 R20, R4, R16, R20 ;  /* 0x000000100414723c */ /* 0x008fe20000041814 */
[----:B------:R-:W-:Y:S01]  /*a15e0*/  MOV R24, R16 ;  /* 0x0000001000187202 */ /* 0x000fe20000000f00 */
[----:B------:R-:W-:-:S02]  /*a15f0*/  IMAD.MOV.U32 R3, RZ, RZ, R17 ;  /* 0x000000ffff037224 */ /* 0x000fc400078e0011 */
[----:B------:R-:W0:Y:S11]  /*a1600*/  LDSM.16.M88.4 R16, [R27+0x6b080] ;  /* 0x06b080001b10783b */ /* 0x000e360000000200 */
[----:B------:R-:W-:Y:S08]  /*a1610*/  @!UPT UIADD3 URZ, URZ, URZ, URZ ;  /* 0x0000003f3f3ff290 */ /* 0x000ff0000fffe03f */
[----:B------:R-:W-:Y:S01]  /*a1620*/  STL.64 [R1+0x710], R20 ;  /* 0x0007101401007387 */ /* 0x000fe20000100a00 */
[----:B------:R1:W-:Y:S03]  /*a1630*/  STL.64 [R1+0x718], R22 ;  /* 0x0007181601007387 */ /* 0x0003e60000100a00 */
[----:B-1----:R-:W3:Y:S04]  /*a1640*/  LDL.LU.64 R22, [R1+0x3d70] ;  /* 0x003d700001167983 */ /* 0x002ee80000300a00 */
[----:B0-----:R-:W-:Y:S01]  /*a1650*/  STL.64 [R1+0x3c58], R18 ;  /* 0x003c581201007387 */ /* 0x001fe20000100a00 */
[----:B------:R0:W-:Y:S03]  /*a1660*/  STL.64 [R1+0x3c50], R16 ;  /* 0x003c501001007387 */ /* 0x0001e60000100a00 */
[----:B0-----:R-:W2:Y:S01]  /*a1670*/  LDL.LU R16, [R1+0xa40] ;  /* 0x000a400001107983 */ /* 0x001ea20000300800 */
[----:B------:R-:W2:Y:S02]  /*a1680*/  LDL.LU R17, [R1+0xa44] ;  /* 0x000a440001117983 */ /* 0x000ea40000300800 */
[----:B------:R-:W2:Y:S02]  /*a1690*/  LDL.LU R18, [R1+0xa48] ;  /* 0x000a480001127983 */ /* 0x000ea40000300800 */
[----:B------:R-:W2:Y:S02]  /*a16a0*/  LDL.LU R19, [R1+0xa4c] ;  /* 0x000a4c0001137983 */ /* 0x000ea40000300800 */
        /* <DEDUP_REMOVED lines=23> */
[----:B----4-:R-:W-:Y:S01]  /*a1820*/  STL.64 [R1+0x3c98], R18 ;  /* 0x003c981201007387 */ /* 0x010fe20000100a00 */
[----:B--2---:R3:W-:Y:S02]  /*a1830*/  STL.64 [R1+0x3c90], R16 ;  /* 0x003c901001007387 */ /* 0x0047e40000100a00 */
[----:B---3--:R-:W-:Y:S01]  /*a1840*/  MOV R16, R23 ;  /* 0x0000001700107202 */ /* 0x008fe20000000f00 */
[----:B------:R-:W-:-:S05]  /*a1850*/  IMAD.MOV.U32 R17, RZ, RZ, R22 ;  /* 0x000000ffff117224 */ /* 0x000fca00078e0016 */
[----:B------:R0:W-:Y:S04]  /*a1860*/  STL.64 [R1+0x3d48], R16 ;  /* 0x003d481001007387 */ /* 0x0001e80000100a00 */
        /* <DEDUP_REMOVED lines=9> */
[----:B---3--:R0:W-:Y:S02]  /*a1900*/  STL.64 [R1+0x3cd8], R12 ;  /* 0x003cd80c01007387 */ /* 0x0081e40000100a00 */
[----:B0-----:R-:W-:-:S02]  /*a1910*/  MOV R12, R21 ;  /* 0x00000015000c7202 */ /* 0x001fc40000000f00 */
[----:B------:R-:W-:Y:S02]  /*a1920*/  MOV R13, R20 ;  /* 0x00000014000d7202 */ /* 0x000fe40000000f00 */
[----:B------:R-:W0:Y:S04]  /*a1930*/  LDSM.16.M88.4 R20, [R27+0x6c080] ;  /* 0x06c080001b14783b */ /* 0x000e280000000200 */
[----:B------:R1:W-:Y:S04]  /*a1940*/  STL.64 [R1+0x3cf0], R12 ;  /* 0x003cf00c01007387 */ /* 0x0003e80000100a00 */
[----:B-1----:R-:W2:Y:S04]  /*a1950*/  LDL.64 R12, [R1+0x90] ;  /* 0x00009000010c7983 */ /* 0x002ea80000100a00 */
[----:B0-----:R-:W-:Y:S01]  /*a1960*/  STL.64 [R1+0x3bd8], R22 ;  /* 0x003bd81601007387 */ /* 0x001fe20000100a00 */
[----:B------:R0:W-:Y:S02]  /*a1970*/  STL.64 [R1+0x3bd0], R20 ;  /* 0x003bd01401007387 */ /* 0x0001e40000100a00 */
[----:B0-----:R-:W-:Y:S01]  /*a1980*/  MOV R20, R24 ;  /* 0x0000001800147202 */ /* 0x001fe20000000f00 */
[----:B------:R-:W-:Y:S01]  /*a1990*/  IMAD.MOV.U32 R21, RZ, RZ, R3 ;  /* 0x000000ffff157224 */ /* 0x000fe200078e0003 */
[----:B------:R-:W-:-:S04]  /*a19a0*/  MOV R24, R0 ;  /* 0x0000000000187202 */ /* 0x000fc80000000f00 */
[----:B------:R-:W-:Y:S01]  /*a19b0*/  STL.64 [R1+0x3d08], R20 ;  /* 0x003d081401007387 */ /* 0x000fe20000100a00 */
[----:B--2---:R-:W-:Y:S07]  /*a19c0*/  HMMA.16816.F32.BF16 R4, R4, R12, R16 ;  /* 0x0000000c0404723c */ /* 0x004fee0000041810 */
[----:B------:R-:W-:Y:S11]  /*a19d0*/  MOV R16, R28 ;  /* 0x0000001c00107202 */ /* 0x000ff60000000f00 */
[----:B------:R-:W-:Y:S05]  /*a19e0*/  @!UPT UIADD3 URZ, URZ, URZ, URZ ;  /* 0x0000003f3f3ff290 */ /* 0x000fea000fffe03f */
[----:B------:R-:W-:Y:S01]  /*a19f0*/  STL.64 [R1+0x9d0], R4 ;  /* 0x0009d00401007387 */ /* 0x000fe20000100a00 */
[----:B------:R-:W-:Y:S02]  /*a1a00*/  STL.64 [R1+0x9d8], R6 ;  /* 0x0009d80601007387 */ /* 0x000fe40000100a00 */
[----:B------:R-:W2:Y:S02]  /*a1a10*/  LDL.LU R0, [R1+0x3d68] ;  /* 0x003d680001007983 */ /* 0x000ea40000300800 */
[----:B------:R-:W3:Y:S01]  /*a1a20*/  LDL.LU R2, [R1+0x3d64] ;  /* 0x003d640001027983 */ /* 0x000ee20000300800 */
[----:B------:R-:W4:Y:S01]  /*a1a30*/  LDL.LU R28, [R1+0x3d60] ;  /* 0x003d6000011c7983 */ /* 0x000f220000300800 */
[----:B------:R0:W-:Y:S03]  /*a1a40*/  STL.64 [R1+0x3d40], R24 ;  /* 0x003d401801007387 */ /* 0x0001e60000100a00 */
[----:B------:R1:W2:Y:S04]  /*a1a50*/  LDSM.16.M88.4 R4, [R27+0x6d080] ;  /* 0x06d080001b04783b */ /* 0x0002a80000000200 */
[----:B0-----:R-:W2:Y:S01]  /*a1a60*/  LDL.LU R24, [R1+0xbc0] ;  /* 0x000bc00001187983 */ /* 0x001ea20000300800 */
[----:B------:R-:W2:Y:S02]  /*a1a70*/  LDL.LU R25, [R1+0xbc4] ;  /* 0x000bc40001197983 */ /* 0x000ea40000300800 */
[----:B------:R-:W2:Y:S02]  /*a1a80*/  LDL.LU R26, [R1+0xbc8] ;  /* 0x000bc800011a7983 */ /* 0x000ea40000300800 */
[----:B-1----:R-:W2:Y:S01]  /*a1a90*/  LDL.LU R27, [R1+0xbcc] ;  /* 0x000bcc00011b7983 */ /* 0x002ea20000300800 */
        /* <DEDUP_REMOVED lines=31> */
[----:B0-----:R-:W2:Y:S01]  /*a1c90*/  LDL.64 R12, [R1+0xc0] ;  /* 0x0000c000010c7983 */ /* 0x001ea20000100a00 */
[----:B------:R-:W-:Y:S02]  /*a1ca0*/  STL.64 [R1+0x3b40], R6 ;  /* 0x003b400601007387 */ /* 0x000fe40000100a00 */
[----:B------:R0:W-:Y:S02]  /*a1cb0*/  STL.64 [R1+0x3b38], R4 ;  /* 0x003b380401007387 */ /* 0x0001e40000100a00 */
[----:B0-----:R-:W-:-:S02]  /*a1cc0*/  MOV R4, R18 ;  /* 0x0000001200047202 */ /* 0x001fc40000000f00 */
[C---:B------:R-:W-:Y:S01]  /*a1cd0*/  HMMA.16816.F32.BF16 R16, R8.reuse, R16, R24 ;  /* 0x000000100810723c */ /* 0x040fe20000041818 */
[----:B------:R-:W2:Y:S01]  /*a1ce0*/  LDL.LU.64 R26, [R1+0x3d58] ;  /* 0x003d5800011a7983 */ /* 0x000ea20000300a00 */
[----:B------:R-:W2:Y:S11]  /*a1cf0*/  LDL.LU.64 R24, [R1+0x3d50] ;  /* 0x003d500001187983 */ /* 0x000eb60000300a00 */
[----:B------:R-:W-:Y:S10]  /*a1d00*/  @!UPT UIADD3 URZ, URZ, URZ, URZ ;  /* 0x0000003f3f3ff290 */ /* 0x000ff4000fffe03f */
        /* <DEDUP_REMOVED lines=8> */
[----:B0-----:R-:W2:Y:S01]  /*a1d90*/  LDL.LU.64 R24, [R1+0x3d40] ;  /* 0x003d400001187983 */ /* 0x001ea20000300a00 */
[----:B------:R0:W-:Y:S03]  /*a1da0*/  STL.64 [R1+0x3cb0], R16 ;  /* 0x003cb01001007387 */ /* 0x0001e60000100a00 */
[----:B0-----:R-:W3:Y:S01]  /*a1db0*/  LDL.64 R16, [R1+0x100] ;  /* 0x0001000001107983 */ /* 0x001ee20000100a00 */
[C---:B--2---:R-:W-:Y:S03]  /*a1dc0*/  HMMA.16816.F32.BF16 R24, R8.reuse, R24, R20 ;  /* 0x000000180818723c */ /* 0x044fe60000041814 */
        /* <DEDUP_REMOVED lines=8> */
[----:B------:R0:W-:Y:S02]  /*a1e50*/  STL.64 [R1+0xaa8], R26 ;  /* 0x000aa81a01007387 */ /* 0x0001e40000100a00 */
[----:B0-----:R-:W2:Y:S01]  /*a1e60*/  LDL.LU.64 R26, [R1+0x3d28] ;  /* 0x003d2800011a7983 */ /* 0x001ea20000300a00 */
        /* <DEDUP_REMOVED lines=8> */
[----:B--2---:R-:W-:Y:S02]  /*a1ef0*/  STL.64 [R1+0x3ca8], R26 ;  /* 0x003ca81a01007387 */ /* 0x004fe40000100a00 */
[----:B------:R0:W-:Y:S02]  /*a1f00*/  STL.64 [R1+0x3ca0], R24 ;  /* 0x003ca01801007387 */ /* 0x0001e40000100a00 */
[----:B0-----:R-:W2:Y:S01]  /*a1f10*/  LDL.LU R24, [R1+0x420] ;  /* 0x0004200001187983 */ /* 0x001ea20000300800 */
[----:B------:R-:W2:Y:S02]  /*a1f20*/  LDL.LU R25, [R1+0x424] ;  /* 0x0004240001197983 */ /* 0x000ea40000300800 */
[----:B------:R-:W2:Y:S02]  /*a1f30*/  LDL.LU R26, [R1+0x428] ;  /* 0x00042800011a7983 */ /* 0x000ea40000300800 */
[----:B------:R-:W2:Y:S01]  /*a1f40*/  LDL.LU R27, [R1+0x42c] ;  /* 0x00042c00011b7983 */ /* 0x000ea20000300800 */
[----:B------:R-:W-:Y:S01]  /*a1f50*/  MOV R7, R13 ;  /* 0x0000000d00077202 */ /* 0x000fe20000000f00 */
        /* <DEDUP_REMOVED lines=10> */
[----:B0-----:R-:W3:Y:S01]  /*a2000*/  LDL.LU.64 R20, [R1+0x3d08] ;  /* 0x003d080001147983 */ /* 0x001ee20000300a00 */
[----:B-1----:R-:W-:Y:S01]  /*a2010*/  MOV R22, R12 ;  /* 0x0000000c00167202 */ /* 0x002fe20000000f00 */
[----:B------:R-:W3:Y:S02]  /*a2020*/  LDL.LU.64 R14, [R1+0x3d00] ;  /* 0x003d0000010e7983 */ /* 0x000ee40000300a00 */
[----:B------:R-:W3:Y:S02]  /*a2030*/  LDL.LU.64 R12, [R1+0x3cf8] ;  /* 0x003cf800010c7983 */ /* 0x000ee40000300a00 */
[C---:B---3--:R-:W-:Y:S11]  /*a2040*/  HMMA.16816.F32.BF16 R12, R8.reuse, R20, R12 ;  /* 0x00000014080c723c */ /* 0x048ff6000004180c */
[----:B------:R-:W-:Y:S11]  /*a2050*/  @!UPT UIADD3 URZ, URZ, URZ, URZ ;  /* 0x0000003f3f3ff290 */ /* 0x000ff6000fffe03f */
[----:B------:R-:W-:Y:S01]  /*a2060*/  @!UPT UIADD3 URZ, URZ, URZ, URZ ;  /* 0x0000003f3f3ff290 */ /* 0x000fe2000fffe03f */
[----:B------:R0:W-:Y:S01]  /*a2070*/  STL.64 [R1+0xb60], R12 ;  /* 0x000b600c01007387 */ /* 0x0001e20000100a00 */
[----:B------:R1:W-:Y:S03]  /*a2080*/  STL.64 [R1+0xb68], R14 ;  /* 0x000b680e01007387 */ /* 0x0003e60000100a00 */
[----:B0-----:R-:W1:Y:S02]  /*a2090*/  LDL.LU.64 R12, [R1+0x3cf0] ;  /* 0x003cf000010c7983 */ /* 0x001e640000300a00 */
[----:B-1----:R-:W-:Y:S02]  /*a20a0*/  HMMA.16816.F32.BF16 R12, R8, R12, R16 ;  /* 0x0000000c080c723c */ /* 0x002fe40000041810 */
[----:B------:R-:W3:Y:S11]  /*a20b0*/  LDL.LU.64 R16, [R1+0x3ce8] ;  /* 0x003ce80001107983 */ /* 0x000ef60000300a00 */
[----:B------:R-:W-:Y:S10]  /*a20c0*/  @!UPT UIADD3 URZ, URZ, URZ, URZ ;  /* 0x0000003f3f3ff290 */ /* 0x000ff4000fffe03f */
[----:B------:R-:W-:Y:S01]  /*a20d0*/  STL.64 [R1+0xb50], R12 ;  /* 0x000b500c01007387 */ /* 0x000fe20000100a00 */
[----:B------:R0:W-:Y:S03]  /*a20e0*/  STL.64 [R1+0xb58], R14 ;  /* 0x000b580e01007387 */ /* 0x0001e60000100a00 */
[----:B0-----:R-:W2:Y:S01]  /*a20f0*/  LDL.LU.64 R14, [R1+0x3ce0] ;  /* 0x003ce000010e7983 */ /* 0x001ea20000300a00 */
[----:B------:R-:W2:Y:S02]  /*a2100*/  LDL.LU.64 R12, [R1+0x3cd8] ;  /* 0x003cd800010c7983 */ /* 0x000ea40000300a00 */
[----:B------:R-:W-:-:S07]  /*a2110*/  IMAD.MOV.U32 R5, RZ, RZ, R3 ;  /* 0x000000ffff057224 */ /* 0x000fce00078e0003 */
[----:B--2---:R-:W-:Y:S01]  /*a2120*/  HMMA.16816.F32.BF16 R8, R8, R4, R12 ;  /* 0x000000040808723c */ /* 0x004fe2000004180c */
[----:B------:R-:W2:Y:S01]  /*a2130*/  LDL.LU.64 R14, [R1+0x3cd0] ;  /* 0x003cd000010e7983 */ /* 0x000ea20000300a00 */
[----:B------:R-:W2:Y:S02]  /*a2140*/  LDL.LU.64 R12, [R1+0x3cc8] ;  /* 0x003cc800010c7983 */ /* 0x000ea40000300a00 */
[----:B------:R-:W-:Y:S01]  /*a2150*/  STL.64 [R1+0x3c60], R4 ;  /* 0x003c600401007387 */ /* 0x000fe20000100a00 */
[----:B---3--:R-:W-:Y:S01]  /*a2160*/  MOV R6, R16 ;  /* 0x0000001000067202 */ /* 0x008fe20000000f00 */
[----:B------:R-:W-:Y:S11]  /*a2170*/  IMAD.MOV.U32 R3, RZ, RZ, R17 ;  /* 0x000000ffff037224 */ /* 0x000ff600078e0011 */
[----:B------:R-:W-:Y:S06]  /*a2180*/  @!UPT UIADD3 URZ, URZ, URZ, URZ ;  /* 0x0000003f3f3ff290 */ /* 0x000fec000fffe03f */
[----:B------:R0:W-:Y:S01]  /*a2190*/  STL.64 [R1+0xb20], R8 ;  /* 0x000b200801007387 */ /* 0x0001e20000100a00 */
[----:B------:R-:W-:Y:S03]  /*a21a0*/  STL.64 [R1+0xb28], R10 ;  /* 0x000b280a01007387 */ /* 0x000fe60000100a00 */
[----:B0-----:R-:W3:Y:S01]  /*a21b0*/  LDL.64 R8, [R1+0xe0] ;  /* 0x0000e00001087983 */ /* 0x001ee20000100a00 */
        /* <DEDUP_REMOVED lines=24> */
[----:B--2---:R-:W-:Y:S11]  /*a2340*/  HMMA.16816.F32.BF16 R16, R12, R24, R16 ;  /* 0x000000180c10723c */ /* 0x004ff60000041810 */
[----:B------:R-:W-:Y:S11]  /*a2350*/  @!UPT UIADD3 URZ, URZ, URZ, URZ ;  /* 0x0000003f3f3ff290 */ /* 0x000ff6000fffe03f */
[----:B------:R-:W-:Y:S01]  /*a2360*/  @!UPT UIADD3 URZ, URZ, URZ, URZ ;  /* 0x0000003f3f3ff290 */ /* 0x000fe2000fffe03f */
[----:B------:R-:W-:Y:S01]  /*a2370*/  STL.64 [R1+0xae0], R16 ;  /* 0x000ae01001007387 */ /* 0x000fe20000100a00 */
[----:B------:R0:W-:Y:S03]  /*a2380*/  STL.64 [R1+0xae8], R18 ;  /* 0x000ae81201007387 */ /* 0x0001e60000100a00 */
[----:B0-----:R-:W2:Y:S01]  /*a2390*/  LDL.LU.64 R18, [R1+0x3c78] ;  /* 0x003c780001127983 */ /* 0x001ea20000300a00 */
[----:B------:R-:W2:Y:S02]  /*a23a0*/  LDL.LU.64 R16, [R1+0x3c70] ;  /* 0x003c700001107983 */ /* 0x000ea40000300a00 */
[----:B------:R-:W-:Y:S02]  /*a23b0*/  STL.64 [R1+0x3c10], R26 ;  /* 0x003c101a01007387 */ /* 0x000fe40000100a00 */
[----:B------:R0:W-:Y:S02]  /*a23c0*/  STL.64 [R1+0x3c08], R24 ;  /* 0x003c081801007387 */ /* 0x0001e40000100a00 */
[----:B0-----:R-:W3:Y:S01]  /*a23d0*/  LDL.LU R24, [R1+0x3f0] ;  /* 0x0003f00001187983 */ /* 0x001ee20000300800 */
[----:B------:R-:W3:Y:S02]  /*a23e0*/  LDL.LU R25, [R1+0x3f4] ;  /* 0x0003f40001197983 */ /* 0x000ee40000300800 */
[----:B------:R-:W3:Y:S02]  /*a23f0*/  LDL.LU R26, [R1+0x3f8] ;  /* 0x0003f800011a7983 */ /* 0x000ee40000300800 */
[----:B------:R-:W3:Y:S01]  /*a2400*/  LDL.LU R27, [R1+0x3fc] ;  /* 0x0003fc00011b7983 */ /* 0x000ee20000300800 */
[----:B------:R-:W-:-:S02]  /*a2410*/  MOV R8, R22 ;  /* 0x0000001600087202 */ /* 0x000fc40000000f00 */
[----:B------:R-:W-:Y:S01]  /*a2420*/  MOV R9, R7 ;  /* 0x0000000700097202 */ /* 0x000fe20000000f00 */
[C---:B--2---:R-:W-:Y:S08]  /*a2430*/  HMMA.16816.F32.BF16 R16, R12.reuse, R20, R16 ;  /* 0x000000140c10723c */ /* 0x044ff00000041810 */
[C---:B---3--:R-:W-:Y:S01]  /*a2440*/  HMMA.16816.F32.BF16 R24, R12.reuse, R8, R24 ;  /* 0x000000080c18723c */ /* 0x048fe20000041818 */
[----:B------:R-:W2:Y:S11]  /*a2450*/  LDL.LU R8, [R1+0x3d0] ;  /* 0x0003d00001087983 */ /* 0x000eb60000300800 */
[----:B------:R-:W-:Y:S11]  /*a2460*/  @!UPT UIADD3 URZ, URZ, URZ, URZ ;  /* 0x0000003f3f3ff290 */ /* 0x000ff6000fffe03f */
[----:B------:R-:W-:Y:S01]  /*a2470*/  STL.64 [R1+0xad0], R24 ;  /* 0x000ad01801007387 */ /* 0x000fe20000100a00 */
[----:B------:R-:W-:Y:S02]  /*a2480*/  STL.64 [R1+0xad8], R26 ;  /* 0x000ad81a01007387 */ /* 0x000fe40000100a00 */
[----:B------:R0:W-:Y:S02]  /*a2490*/  STL.64 [R1+0xac0], R16 ;  /* 0x000ac01001007387 */ /* 0x0001e40000100a00 */
[----:B------:R1:W-:Y:S01]  /*a24a0*/  STL.64 [R1+0xac8], R18 ;  /* 0x000ac81201007387 */ /* 0x0003e20000100a00 */
[----:B------:R-:W2:Y:S01]  /*a24b0*/  LDL.LU R9, [R1+0x3d4] ;  /* 0x0003d40001097983 */ /* 0x000ea20000300800 */
[----:B------:R-:W2:Y:S02]  /*a24c0*/  LDL.LU R10, [R1+0x3d8] ;  /* 0x0003d800010a7983 */ /* 0x000ea40000300800 */
[----:B------:R-:W2:Y:S02]  /*a24d0*/  LDL.LU R11, [R1+0x3dc] ;  /* 0x0003dc00010b7983 */ /* 0x000ea40000300800 */
[----:B------:R-:W2:Y:S01]  /*a24e0*/  LDL.64 R4, [R1+0xa0] ;  /* 0x0000a00001047983 */ /* 0x000ea20000100a00 */
[----:B0-----:R-:W3:Y:S01]  /*a24f0*/  LDL.LU R16, [R1+0x390] ;  /* 0x0003900001107983 */ /* 0x001ee20000300800 */
[----:B------:R-:W3:Y:S02]  /*a2500*/  LDL.LU R17, [R1+0x394] ;  /* 0x0003940001117983 */ /* 0x000ee40000300800 */
[----:B-1----:R-:W3:Y:S02]  /*a2510*/  LDL.LU R18, [R1+0x398] ;  /* 0x0003980001127983 */ /* 0x002ee40000300800 */
[----:B------:R-:W3:Y:S01]  /*a2520*/  LDL.LU R19, [R1+0x39c] ;  /* 0x00039c0001137983 */ /* 0x000ee20000300800 */
[----:B------:R-:W2:Y:S01]  /*a2530*/  LDL.LU R24, [R1+0x360] ;  /* 0x0003600001187983 */ /* 0x000ea20000300800 */
[----:B------:R-:W2:Y:S02]  /*a2540*/  LDL.LU R25, [R1+0x364] ;  /* 0x0003640001197983 */ /* 0x000ea40000300800 */
[----:B------:R-:W2:Y:S02]  /*a2550*/  LDL.LU R26, [R1+0x368] ;  /* 0x00036800011a7983 */ /* 0x000ea40000300800 */
[----:B------:R-:W2:Y:S02]  /*a2560*/  LDL.LU R27, [R1+0x36c] ;  /* 0x00036c00011b7983 */ /* 0x000ea40000300800 */
[----:B--2---:R-:W-:Y:S01]  /*a2570*/  STL.64 [R1+0x3c20], R26 ;  /* 0x003c201a01007387 */ /* 0x004fe20000100a00 */
[----:B------:R0:W-:Y:S03]  /*a2580*/  STL.64 [R1+0x3c18], R24 ;  /* 0x003c181801007387 */ /* 0x0001e60000100a00 */
[----:B0-----:R-:W2:Y:S04]  /*a2590*/  LDL.64 R24, [R1+0xf0] ;  /* 0x0000f00001187983 */ /* 0x001ea80000100a00 */
[----:B--2---:R-:W-:Y:S01]  /*a25a0*/  STL.64 [R1+0x3c38], R24 ;  /* 0x003c381801007387 */ /* 0x004fe20000100a00 */
[----:B------:R0:W-:Y:S03]  /*a25b0*/  STL.64 [R1+0x3bf0], R20 ;  /* 0x003bf01401007387 */ /* 0x0001e60000100a00 */
[----:B0-----:R-:W2:Y:S04]  /*a25c0*/  LDL.64 R20, [R1+0xc0] ;  /* 0x0000c00001147983 */ /* 0x001ea80000100a00 */
[----:B--2---:R0:W-:Y:S04]  /*a25d0*/  STL.64 [R1+0x3c00], R20 ;  /* 0x003c001401007387 */ /* 0x0041e80000100a00 */
        /* <DEDUP_REMOVED lines=17> */
[----:B------:R0:W-:Y:S01]  /*a26f0*/  STL.64 [R1+0xab0], R8 ;  /* 0x000ab00801007387 */ /* 0x0001e20000100a00 */
[----:B------:R1:W-:Y:S03]  /*a2700*/  STL.64 [R1+0xab8], R10 ;  /* 0x000ab80a01007387 */ /* 0x0003e60000100a00 */
[----:B0-----:R-:W2:Y:S01]  /*a2710*/  LDL.LU.64 R8, [R1+0x3c68] ;  /* 0x003c680001087983 */ /* 0x001ea20000300a00 */
[----:B-1----:R-:W-:-:S02]  /*a2720*/  MOV R11, R4 ;  /* 0x00000004000b7202 */ /* 0x002fc40000000f00 */
[----:B------:R-:W-:Y:S02]  /*a2730*/  MOV R10, R5 ;  /* 0x00000005000a7202 */ /* 0x000fe40000000f00 */
[----:B------:R-:W3:Y:S01]  /*a2740*/  LDL.LU.64 R4, [R1+0x3c60] ;  /* 0x003c600001047983 */ /* 0x000ee20000300a00 */
[----:B------:R-:W-:Y:S01]  /*a2750*/  MOV R24, R6 ;  /* 0x0000000600187202 */ /* 0x000fe20000000f00 */
[----:B---3--:R-:W-:Y:S02]  /*a2760*/  HMMA.16816.F32.BF16 R12, R12, R4, R16 ;  /* 0x000000040c0c723c */ /* 0x008fe40000041810 */
[----:B------:R-:W2:Y:S01]  /*a2770*/  LDL.LU.64 R18, [R1+0x3c58] ;  /* 0x003c580001127983 */ /* 0x000ea20000300a00 */
[----:B------:R-:W2:Y:S02]  /*a2780*/  LDL.LU.64 R16, [R1+0x3c50] ;  /* 0x003c500001107983 */ /* 0x000ea40000300a00 */
[----:B------:R0:W-:Y:S02]  /*a2790*/  STL.64 [R1+0x3bf8], R4 ;  /* 0x003bf80401007387 */ /* 0x0001e40000100a00 */
[----:B0-----:R-:W3:Y:S11]  /*a27a0*/  LDL.LU R4, [R1+0x340] ;  /* 0x0003400001047983 */ /* 0x001ef60000300800 */
[----:B------:R-:W-:Y:S05]  /*a27b0*/  @!UPT UIADD3 URZ, URZ, URZ, URZ ;  /* 0x0000003f3f3ff290 */ /* 0x000fea000fffe03f */
        /* <DEDUP_REMOVED lines=8> */
[----:B------:R-:W3:Y:S02]  /*a2840*/  LDL.LU R15, [R1+0x2fc] ;  /* 0x0002fc00010f7983 */ /* 0x000ee40000300800 */
[----:B------:R-:W-:-:S07]  /*a2850*/  IMAD.MOV.U32 R25, RZ, RZ, R3 ;  /* 0x000000ffff197224 */ /* 0x000fce00078e0003 */
[C---:B--2---:R-:W-:Y:S01]  /*a2860*/  HMMA.16816.F32.BF16 R24, R16.reuse, R24, R20 ;  /* 0x000000181018723c */ /* 0x044fe20000041814 */
[----:B---3--:R-:W-:Y:S01]  /*a2870*/  STL.64 [R1+0x3be8], R14 ;  /* 0x003be80e01007387 */ /* 0x008fe20000100a00 */
[----:B------:R0:W-:Y:S03]  /*a2880*/  STL.64 [R1+0x3be0], R12 ;  /* 0x003be00c01007387 */ /* 0x0001e60000100a00 */
[----:B0-----:R-:W2:Y:S01]  /*a2890*/  LDL.LU R12, [R1+0x330] ;  /* 0x00033000010c7983 */ /* 0x001ea20000300800 */
[----:B------:R-:W2:Y:S02]  /*a28a0*/  LDL.LU R13, [R1+0x334] ;  /* 0x00033400010d7983 */ /* 0x000ea40000300800 */
[----:B------:R-:W2:Y:S02]  /*a28b0*/  LDL.LU R14, [R1+0x338] ;  /* 0x00033800010e7983 */ /* 0x000ea40000300800 */
[----:B------:R-:W2:Y:S01]  /*a28c0*/  LDL.LU R15, [R1+0x33c] ;  /* 0x00033c00010f7983 */ /* 0x000ea20000300800 */
[----:B------:R-:W3:Y:S01]  /*a28d0*/  LDL.LU.64 R22, [R1+0x3c48] ;  /* 0x003c480001167983 */ /* 0x000ee20000300a00 */
[----:B------:R-:W3:Y:S11]  /*a28e0*/  LDL.LU.64 R20, [R1+0x3c40] ;  /* 0x003c400001147983 */ /* 0x000ef60000300a00 */
[----:B------:R0:W-:Y:S02]  /*a28f0*/  STL.64 [R1+0xa80], R24 ;  /* 0x000a801801007387 */ /* 0x0001e40000100a00 */
[----:B------:R-:W-:Y:S01]  /*a2900*/  STL.64 [R1+0xa88], R26 ;  /* 0x000a881a01007387 */ /* 0x000fe20000100a00 */
[----:B0-----:R-:W3:Y:S02]  /*a2910*/  LDL.LU.64 R24, [R1+0x3c38] ;  /* 0x003c380001187983 */ /* 0x001ee40000300a00 */
[C---:B---3--:R-:W-:Y:S01]  /*a2920*/  HMMA.16816.F32.BF16 R20, R16.reuse, R24, R20 ;  /* 0x000000181014723c */ /* 0x048fe20000041814 */
[----:B------:R-:W-:Y:S01]  /*a2930*/  MOV R29, R24 ;  /* 0x00000018001d7202 */ /* 0x000fe20000000f00 */
[----:B------:R-:W-:Y:S11]  /*a2940*/  IMAD.MOV.U32 R3, RZ, RZ, R25 ;  /* 0x000000ffff037224 */ /* 0x000ff600078e0019 */
[----:B------:R-:W-:Y:S10]  /*a2950*/  @!UPT UIADD3 URZ, URZ, URZ, URZ ;  /* 0x0000003f3f3ff290 */ /* 0x000ff4000fffe03f */
[----:B------:R-:W-:Y:S01]  /*a2960*/  STL.64 [R1+0xa70], R20 ;  /* 0x000a701401007387 */ /* 0x000fe20000100a00 */
[----:B------:R0:W-:Y:S03]  /*a2970*/  STL.64 [R1+0xa78], R22 ;  /* 0x000a781601007387 */ /* 0x0001e60000100a00 */
[----:B0-----:R-:W3:Y:S01]  /*a2980*/  LDL.LU.64 R22, [R1+0x3c30] ;  /* 0x003c300001167983 */ /* 0x001ee20000300a00 */
[----:B------:R-:W3:Y:S02]  /*a2990*/  LDL.LU.64 R20, [R1+0x3c28] ;  /* 0x003c280001147983 */ /* 0x000ee40000300a00 */
[----:B------:R-:W2:Y:S02]  /*a29a0*/  LDL.LU.64 R26, [R1+0x3c20] ;  /* 0x003c2000011a7983 */ /* 0x000ea40000300a00 */
[----:B------:R-:W2:Y:S02]  /*a29b0*/  LDL.LU.64 R24, [R1+0x3c18] ;  /* 0x003c180001187983 */ /* 0x000ea40000300a00 */
[C---:B--2---:R-:W-:Y:S11]  /*a29c0*/  HMMA.16816.F32.BF16 R24, R16.reuse, R8, R24 ;  /* 0x000000081018723c */ /* 0x044ff60000041818 */
[----:B------:R-:W-:Y:S11]  /*a29d0*/  @!UPT UIADD3 URZ, URZ, URZ, URZ ;  /* 0x0000003f3f3ff290 */ /* 0x000ff6000fffe03f */
[----:B------:R-:W-:Y:S01]  /*a29e0*/  @!UPT UIADD3 URZ, URZ, URZ, URZ ;  /* 0x0000003f3f3ff290 */ /* 0x000fe2000fffe03f */
[----:B------:R-:W-:Y:S01]  /*a29f0*/  STL.64 [R1+0xa60], R24 ;  /* 0x000a601801007387 */ /* 0x000fe20000100a00 */
[----:B------:R0:W-:Y:S03]  /*a2a00*/  STL.64 [R1+0xa68], R26 ;  /* 0x000a681a01007387 */ /* 0x0001e60000100a00 */
[----:B0-----:R-:W2:Y:S01]  /*a2a10*/  LDL.LU.64 R26, [R1+0x3c10] ;  /* 0x003c1000011a7983 */ /* 0x001ea20000300a00 */
[----:B------:R-:W3:Y:S02]  /*a2a20*/  LDL.LU.64 R24, [R1+0x3c08] ;  /* 0x003c080001187983 */ /* 0x000ee40000300a00 */
[----:B------:R-:W-:Y:S01]  /*a2a30*/  STL.64 [R1+0x3bb8], R8 ;  /* 0x003bb80801007387 */ /* 0x000fe20000100a00 */
[C---:B---3--:R-:W-:Y:S11]  /*a2a40*/  HMMA.16816.F32.BF16 R20, R16.reuse, R24, R20 ;  /* 0x000000181014723c */ /* 0x048ff60000041814 */
        /* <DEDUP_REMOVED lines=8> */
[----:B------:R-:W2:Y:S02]  /*a2ad0*/  LDL.LU R25, [R1+0x324] ;  /* 0x0003240001197983 */ /* 0x000ea40000300800 */
[----:B------:R-:W2:Y:S02]  /*a2ae0*/  LDL.LU R26, [R1+0x328] ;  /* 0x00032800011a7983 */ /* 0x000ea40000300800 */
[----:B------:R-:W2:Y:S01]  /*a2af0*/  LDL.LU R27, [R1+0x32c] ;  /* 0x00032c00011b7983 */ /* 0x000ea20000300800 */
[----:B---3--:R-:W-:Y:S11]  /*a2b00*/  HMMA.16816.F32.BF16 R4, R16, R20, R4 ;  /* 0x000000141004723c */ /* 0x008ff60000041804 */
[----:B------:R-:W-:Y:S11]  /*a2b10*/  @!UPT UIADD3 URZ, URZ, URZ, URZ ;  /* 0x0000003f3f3ff290 */ /* 0x000ff6000fffe03f */
[----:B------:R-:W-:Y:S01]  /*a2b20*/  @!UPT UIADD3 URZ, URZ, URZ, URZ ;  /* 0x0000003f3f3ff290 */ /* 0x000fe2000fffe03f */
[----:B------:R0:W-:Y:S01]  /*a2b30*/  STL.64 [R1+0xa40], R4 ;  /* 0x000a400401007387 */ /* 0x0001e20000100a00 */
[----:B------:R1:W-:Y:S03]  /*a2b40*/  STL.64 [R1+0xa48], R6 ;  /* 0x000a480601007387 */ /* 0x0003e60000100a00 */
[----:B0-----:R-:W3:Y:S01]  /*a2b50*/  LDL.LU.64 R4, [R1+0x3bf8] ;  /* 0x003bf80001047983 */ /* 0x001ee20000300a00 */
[----:B-1----:R-:W-:Y:S01]  /*a2b60*/  MOV R7, R20 ;  /* 0x0000001400077202 */ /* 0x002fe20000000f00 */
[----:B------:R-:W-:Y:S02]  /*a2b70*/  IMAD.MOV.U32 R6, RZ, RZ, R21 ;  /* 0x000000ffff067224 */ /* 0x000fe400078e0015 */
[----:B------:R-:W3:Y:S01]  /*a2b80*/  LDL.LU.64 R20, [R1+0x3bf0] ;  /* 0x003bf00001147983 */ /* 0x000ee20000300a00 */
[----:B------:R-:W-:Y:S02]  /*a2b90*/  MOV R8, R11 ;  /* 0x0000000b00087202 */ /* 0x000fe40000000f00 */
[----:B------:R-:W-:-:S07]  /*a2ba0*/  MOV R9, R10 ;  /* 0x0000000a00097202 */ /* 0x000fce0000000f00 */
[C---:B--2---:R-:W-:Y:S08]  /*a2bb0*/  HMMA.16816.F32.BF16 R24, R16.reuse, R8, R24 ;  /* 0x000000081018723c */ /* 0x044ff00000041818 */
[C---:B---3--:R-:W-:Y:S01]  /*a2bc0*/  HMMA.16816.F32.BF16 R20, R16.reuse, R20, R12 ;  /* 0x000000141014723c */ /* 0x048fe2000004180c */
[----:B------:R-:W2:Y:S01]  /*a2bd0*/  LDL.LU.64 R14, [R1+0x3be8] ;  /* 0x003be800010e7983 */ /* 0x000ea20000300a00 */
[----:B------:R-:W2:Y:S11]  /*a2be0*/  LDL.LU.64 R12, [R1+0x3be0] ;  /* 0x003be000010c7983 */ /* 0x000eb60000300a00 */
[----:B------:R-:W-:Y:S10]  /*a2bf0*/  @!UPT UIADD3 URZ, URZ, URZ, URZ ;  /* 0x0000003f3f3ff290 */ /* 0x000ff4000fffe03f */
[----:B------:R-:W-:Y:S01]  /*a2c00*/  STL.64 [R1+0xa30], R20 ;  /* 0x000a301401007387 */ /* 0x000fe20000100a00 */
[----:B------:R0:W-:Y:S03]  /*a2c10*/  STL.64 [R1+0xa38], R22 ;  /* 0x000a381601007387 */ /* 0x0001e60000100a00 */
[----:B0-----:R-:W3:Y:S01]  /*a2c20*/  LDL.LU.64 R22, [R1+0x3bd8] ;  /* 0x003bd80001167983 */ /* 0x001ee20000300a00 */
[----:B------:R-:W3:Y:S02]  /*a2c30*/  LDL.LU.64 R20, [R1+0x3bd0] ;  /* 0x003bd00001147983 */ /* 0x000ee40000300a00 */
[----:B------:R-:W3:Y:S02]  /*a2c40*/  LDL.LU R8, [R1+0x2e0] ;  /* 0x0002e00001087983 */ /* 0x000ee40000300800 */
[----:B------:R-:W-:Y:S01]  /*a2c50*/  STL.64 [R1+0xa20], R24 ;  /* 0x000a201801007387 */ /* 0x000fe20000100a00 */
[----:B------:R-:W-:Y:S01]  /*a2c60*/  STL.64 [R1+0xa28], R26 ;  /* 0x000a281a01007387 */ /* 0x000fe20000100a00 */
[----:B------:R-:W3:Y:S02]  /*a2c70*/  LDL.LU R9, [R1+0x2e4] ;  /* 0x0002e40001097983 */ /* 0x000ee40000300800 */
[----:B------:R-:W3:Y:S02]  /*a2c80*/  LDL.LU R10, [R1+0x2e8] ;  /* 0x0002e800010a7983 */ /* 0x000ee40000300800 */
[----:B------:R-:W3:Y:S01]  /*a2c90*/  LDL.LU R11, [R1+0x2ec] ;  /* 0x0002ec00010b7983 */ /* 0x000ee20000300800 */
[----:B------:R-:W-:Y:S01]  /*a2ca0*/  STL.64 [R1+0x3b58], R4 ;  /* 0x003b580401007387 */ /* 0x000fe20000100a00 */
[----:B--2---:R-:W-:Y:S03]  /*a2cb0*/  HMMA.16816.F32.BF16 R16, R16, R4, R12 ;  /* 0x000000041010723c */ /* 0x004fe6000004180c */
[----:B------:R-:W2:Y:S04]  /*a2cc0*/  LDL.LU R12, [R1+0x210] ;  /* 0x00021000010c7983 */ /* 0x000ea80000300800 */
[----:B------:R-:W-:-:S02]  /*a2cd0*/  MOV R14, R2 ;  /* 0x00000002000e7202 */ /* 0x000fc40000000f00 */
[----:B------:R-:W-:Y:S02]  /*a2ce0*/  MOV R15, R0 ;  /* 0x00000000000f7202 */ /* 0x000fe40000000f00 */
[----:B----4-:R-:W-:Y:S11]  /*a2cf0*/  MOV R13, R28 ;  /* 0x0000001c000d7202 */ /* 0x010ff60000000f00 */
[----:B------:R-:W-:Y:S01]  /*a2d00*/  @!UPT UIADD3 URZ, URZ, URZ, URZ ;  /* 0x0000003f3f3ff290 */ /* 0x000fe2000fffe03f */
[----:B------:R-:W-:Y:S01]  /*a2d10*/  STL.64 [R1+0x9f0], R16 ;  /* 0x0009f01001007387 */ /* 0x000fe20000100a00 */
[----:B------:R-:W-:Y:S02]  /*a2d20*/  STL.64 [R1+0x9f8], R18 ;  /* 0x0009f81201007387 */ /* 0x000fe40000100a00 */
[----:B------:R-:W4:Y:S02]  /*a2d30*/  LDL.LU R28, [R1+0x3bc8] ;  /* 0x003bc800011c7983 */ /* 0x000f240000300800 */
[----:B------:R-:W3:Y:S01]  /*a2d40*/  LDL.LU R2, [R1+0x3bc4] ;  /* 0x003bc40001027983 */ /* 0x000ee20000300800 */
[----:B------:R-:W3:Y:S01]  /*a2d50*/  LDL.LU R0, [R1+0x3bc0] ;  /* 0x003bc00001007983 */ /* 0x000ee20000300800 */
[----:B------:R-:W-:Y:S03]  /*a2d60*/  STL.64 [R1+0x3b00], R14 ;  /* 0x003b000e01007387 */ /* 0x000fe60000100a00 */
[----:B--2---:R0:W-:Y:S04]  /*a2d70*/  STL.64 [R1+0x3af8], R12 ;  /* 0x003af80c01007387 */ /* 0x0041e80000100a00 */
        /* <DEDUP_REMOVED lines=8> */
[----:B------:R0:W-:Y:S04]  /*a2e00*/  STL.64 [R1+0x3bb0], R12 ;  /* 0x003bb00c01007387 */ /* 0x0001e80000100a00 */
[----:B0-----:R-:W3:Y:S01]  /*a2e10*/  LDL.64 R12, [R1+0x100] ;  /* 0x00010000010c7983 */ /* 0x001ee20000100a00 */
[----:B------:R-:W2:Y:S02]  /*a2e20*/  LDL.LU R24, [R1+0x2c0] ;  /* 0x0002c00001187983 */ /* 0x000ea40000300800 */
[----:B------:R-:W2:Y:S02]  /*a2e30*/  LDL.LU R25, [R1+0x2c4] ;  /* 0x0002c40001197983 */ /* 0x000ea40000300800 */
[----:B------:R-:W2:Y:S01]  /*a2e40*/  LDL.LU R26, [R1+0x2c8] ;  /* 0x0002c800011a7983 */ /* 0x000ea20000300800 */
[----:B------:R-:W2:Y:S01]  /*a2e50*/  LDL.LU R27, [R1+0x2cc] ;  /* 0x0002cc00011b7983 */ /* 0x000ea20000300800 */
[----:B------:R-:W2:Y:S03]  /*a2e60*/  LDL.64 R4, [R1+0xa0] ;  /* 0x0000a00001047983 */ /* 0x000ea60000100a00 */
[----:B--2---:R-:W-:Y:S01]  /*a2e70*/  STL.64 [R1+0x3b68], R4 ;  /* 0x003b680401007387 */ /* 0x004fe20000100a00 */
[----:B------:R-:W2:Y:S01]  /*a2e80*/  LDL.LU.64 R16, [R1+0xb0] ;  /* 0x0000b00001107983 */ /* 0x000ea20000300a00 */
[C---:B---3--:R-:W-:Y:S01]  /*a2e90*/  HMMA.16816.F32.BF16 R8, R20.reuse, R12, R8 ;  /* 0x0000000c1408723c */ /* 0x048fe20000041808 */
[----:B------:R-:W-:Y:S01]  /*a2ea0*/  MOV R3, R13 ;  /* 0x0000000d00037202 */ /* 0x000fe20000000f00 */
[----:B--2---:R0:W-:Y:S04]  /*a2eb0*/  STL.64 [R1+0x3b70], R16 ;  /* 0x003b701001007387 */ /* 0x0041e80000100a00 */
[----:B0-----:R-:W2:Y:S01]  /*a2ec0*/  LDL.LU R16, [R1+0x2d0] ;  /* 0x0002d00001107983 */ /* 0x001ea20000300800 */
[----:B------:R-:W2:Y:S02]  /*a2ed0*/  LDL.LU R17, [R1+0x2d4] ;  /* 0x0002d40001117983 */ /* 0x000ea40000300800 */
[----:B------:R-:W2:Y:S02]  /*a2ee0*/  LDL.LU R18, [R1+0x2d8] ;  /* 0x0002d80001127983 */ /* 0x000ea40000300800 */
[----:B------:R-:W2:Y:S11]  /*a2ef0*/  LDL.LU R19, [R1+0x2dc] ;  /* 0x0002dc0001137983 */ /* 0x000eb60000300800 */
[----:B------:R-:W-:Y:S01]  /*a2f00*/  @!UPT UIADD3 URZ, URZ, URZ, URZ ;  /* 0x0000003f3f3ff290 */ /* 0x000fe2000fffe03f */
[----:B------:R0:W-:Y:S01]  /*a2f10*/  STL.64 [R1+0x9c0], R8 ;  /* 0x0009c00801007387 */ /* 0x0001e20000100a00 */
[----:B------:R1:W-:Y:S03]  /*a2f20*/  STL.64 [R1+0x9c8], R10 ;  /* 0x0009c80a01007387 */ /* 0x0003e60000100a00 */
[----:B0-----:R-:W3:Y:S01]  /*a2f30*/  LDL.LU.64 R8, [R1+0x3bb8] ;  /* 0x003bb80001087983 */ /* 0x001ee20000300a00 */
[----:B-1----:R-:W-:Y:S02]  /*a2f40*/  MOV R10, R12 ;  /* 0x0000000c000a7202 */ /* 0x002fe40000000f00 */
[----:B------:R-:W2:Y:S02]  /*a2f50*/  LDL.LU.64 R12, [R1+0x3bb0] ;  /* 0x003bb000010c7983 */ /* 0x000ea40000300a00 */
[----:B--2---:R-:W-:Y:S11]  /*a2f60*/  HMMA.16816.F32.BF16 R16, R20, R12, R16 ;  /* 0x0000000c1410723c */ /* 0x004ff60000041810 */
[----:B------:R-:W-:Y:S11]  /*a2f70*/  @!UPT UIADD3 URZ, URZ, URZ, URZ ;  /* 0x0000003f3f3ff290 */ /* 0x000ff6000fffe03f */
[----:B------:R-:W-:Y:S01]  /*a2f80*/  @!UPT UIADD3 URZ, URZ, URZ, URZ ;  /* 0x0000003f3f3ff290 */ /* 0x000fe2000fffe03f */
[----:B------:R0:W-:Y:S01]  /*a2f90*/  STL.64 [R1+0x950], R16 ;  /* 0x0009501001007387 */ /* 0x0001e20000100a00 */
[----:B------:R-:W-:Y:S02]  /*a2fa0*/  STL.64 [R1+0x958], R18 ;  /* 0x0009581201007387 */ /* 0x000fe40000100a00 */
[----:B0-----:R-:W-:Y:S01]  /*a2fb0*/  IMAD.MOV.U32 R16, RZ, RZ, R7 ;  /* 0x000000ffff107224 */ /* 0x001fe200078e0007 */
[----:B------:R-:W-:-:S05]  /*a2fc0*/  MOV R17, R6 ;  /* 0x0000000600117202 */ /* 0x000fca0000000f00 */
[----:B------:R0:W-:Y:S01]  /*a2fd0*/  STL.64 [R1+0x3b88], R16 ;  /* 0x003b881001007387 */ /* 0x0001e20000100a00 */
[----:B------:R-:W2:Y:S02]  /*a2fe0*/  LDL.LU R4, [R1+0x290] ;  /* 0x0002900001047983 */ /* 0x000ea40000300800 */
[----:B------:R-:W2:Y:S02]  /*a2ff0*/  LDL.LU R5, [R1+0x294] ;  /* 0x0002940001057983 */ /* 0x000ea40000300800 */
[----:B------:R-:W2:Y:S01]  /*a3000*/  LDL.LU R6, [R1+0x298] ;  /* 0x0002980001067983 */ /* 0x000ea20000300800 */
[----:B------:R-:W2:Y:S01]  /*a3010*/  LDL.LU R7, [R1+0x29c] ;  /* 0x00029c0001077983 */ /* 0x000ea20000300800 */
[----:B---3--:R-:W-:Y:S03]  /*a3020*/  HMMA.16816.F32.BF16 R24, R20, R8, R24 ;  /* 0x000000081418723c */ /* 0x008fe60000041818 */
[----:B0-----:R-:W3:Y:S01]  /*a3030*/  LDL.LU R16, [R1+0x2b0] ;  /* 0x0002b00001107983 */ /* 0x001ee20000300800 */
        /* <DEDUP_REMOVED lines=9> */
[----:B------:R0:W-:Y:S02]  /*a30d0*/  STL.64 [R1+0x3b20], R12 ;  /* 0x003b200c01007387 */ /* 0x0001e40000100a00 */
[----:B0-----:R-:W-:-:S02]  /*a30e0*/  MOV R12, R10 ;  /* 0x0000000a000c7202 */ /* 0x001fc40000000f00 */
[----:B------:R-:W-:-:S05]  /*a30f0*/  MOV R13, R3 ;  /* 0x00000003000d7202 */ /* 0x000fca0000000f00 */
[----:B------:R0:W-:Y:S04]  /*a3100*/  STL.64 [R1+0x3b60], R12 ;  /* 0x003b600c01007387 */ /* 0x0001e80000100a00 */
[----:B0-----:R-:W2:Y:S01]  /*a3110*/  LDL.LU R12, [R1+0x280] ;  /* 0x00028000010c7983 */ /* 0x001ea20000300800 */
[----:B------:R-:W2:Y:S02]  /*a3120*/  LDL.LU R13, [R1+0x284] ;  /* 0x00028400010d7983 */ /* 0x000ea40000300800 */
[----:B------:R-:W2:Y:S02]  /*a3130*/  LDL.LU R14, [R1+0x288] ;  /* 0x00028800010e7983 */ /* 0x000ea40000300800 */
[----:B------:R-:W2:Y:S01]  /*a3140*/  LDL.LU R15, [R1+0x28c] ;  /* 0x00028c00010f7983 */ /* 0x000ea20000300800 */
[----:B------:R-:W-:Y:S01]  /*a3150*/  STL.64 [R1+0x910], R24 ;  /* 0x0009101801007387 */ /* 0x000fe20000100a00 */
[----:B------:R0:W-:Y:S03]  /*a3160*/  STL.64 [R1+0x918], R26 ;  /* 0x0009181a01007387 */ /* 0x0001e60000100a00 */
[----:B0-----:R-:W2:Y:S01]  /*a3170*/  LDL.LU.64 R26, [R1+0x3ba8] ;  /* 0x003ba800011a7983 */ /* 0x001ea20000300a00 */
[----:B------:R-:W3:Y:S02]  /*a3180*/  LDL.LU.64 R24, [R1+0x3ba0] ;  /* 0x003ba00001187983 */ /* 0x000ee40000300a00 */
[----:B------:R0:W-:Y:S02]  /*a3190*/  STL.64 [R1+0x3b18], R8 ;  /* 0x003b180801007387 */ /* 0x0001e40000100a00 */
[----:B0-----:R-:W2:Y:S01]  /*a31a0*/  LDL.LU R8, [R1+0x230] ;  /* 0x0002300001087983 */ /* 0x001ea20000300800 */
[----:B------:R-:W-:-:S02]  /*a31b0*/  MOV R10, R2 ;  /* 0x00000002000a7202 */ /* 0x000fc40000000f00 */
[----:B----4-:R-:W-:Y:S01]  /*a31c0*/  MOV R11, R28 ;  /* 0x0000001c000b7202 */ /* 0x010fe20000000f00 */
[----:B------:R-:W-:Y:S02]  /*a31d0*/  IMAD.MOV.U32 R9, RZ, RZ, R0 ;  /* 0x000000ffff097224 */ /* 0x000fe400078e0000 */
[----:B------:R-:W4:Y:S01]  /*a31e0*/  LDL.LU R0, [R1+0x3b98] ;  /* 0x003b980001007983 */ /* 0x000f220000300800 */
[----:B------:R-:W3:Y:S02]  /*a31f0*/  LDL.LU R2, [R1+0x3b94] ;  /* 0x003b940001027983 */ /* 0x000ee40000300800 */
[----:B------:R-:W3:Y:S02]  /*a3200*/  LDL.LU R28, [R1+0x3b90] ;  /* 0x003b9000011c7983 */ /* 0x000ee40000300800 */
[----:B------:R-:W-:Y:S01]  /*a3210*/  STL.64 [R1+0x3b30], R10 ;  /* 0x003b300a01007387 */ /* 0x000fe20000100a00 */
[----:B--2---:R0:W-:Y:S04]  /*a3220*/  STL.64 [R1+0x3b28], R8 ;  /* 0x003b280801007387 */ /* 0x0041e80000100a00 */
[----:B0-----:R-:W2:Y:S01]  /*a3230*/  LDL.LU R8, [R1+0x240] ;  /* 0x0002400001087983 */ /* 0x001ea20000300800 */
[----:B------:R-:W2:Y:S02]  /*a3240*/  LDL.LU R9, [R1+0x244] ;  /* 0x0002440001097983 */ /* 0x000ea40000300800 */
[----:B------:R-:W2:Y:S02]  /*a3250*/  LDL.LU R10, [R1+0x248] ;  /* 0x00024800010a7983 */ /* 0x000ea40000300800 */
[----:B------:R-:W2:Y:S01]  /*a3260*/  LDL.LU R11, [R1+0x24c] ;  /* 0x00024c00010b7983 */ /* 0x000ea20000300800 */
[----:B---3--:R-:W-:Y:S01]  /*a3270*/  HMMA.16816.F32.BF16 R16, R20, R24, R16 ;  /* 0x000000181410723c */ /* 0x008fe20000041810 */
[----:B--2---:R-:W-:Y:S01]  /*a3280*/  STL.64 [R1+0x3b50], R10 ;  /* 0x003b500a01007387 */ /* 0x004fe20000100a00 */
[----:B------:R0:W-:Y:S03]  /*a3290*/  STL.64 [R1+0x3b48], R8 ;  /* 0x003b480801007387 */ /* 0x0001e60000100a00 */
[----:B0-----:R-:W2:Y:S11]  /*a32a0*/  LDL.LU R8, [R1+0x250] ;  /* 0x0002500001087983 */ /* 0x001eb60000300800 */
[----:B------:R-:W-:Y:S07]  /*a32b0*/  @!UPT UIADD3 URZ, URZ, URZ, URZ ;  /* 0x0000003f3f3ff290 */ /* 0x000fee000fffe03f */
[----:B------:R0:W-:Y:S02]  /*a32c0*/  STL.64 [R1+0x880], R16 ;  /* 0x0008801001007387 */ /* 0x0001e40000100a00 */
[----:B------:R1:W-:Y:S01]  /*a32d0*/  STL [R1+0x888], R18 ;  /* 0x0008881201007387 */ /* 0x0003e20000100800 */
[----:B0-----:R-:W1:Y:S01]  /*a32e0*/  LDL.LU.64 R16, [R1+0x3b88] ;  /* 0x003b880001107983 */ /* 0x001e620000300a00 */
[----:B------:R-:W-:Y:S01]  /*a32f0*/  MOV R9, R28 ;  /* 0x0000001c00097202 */ /* 0x000fe20000000f00 */
[----:B------:R-:W-:-:S05]  /*a3300*/  MOV R28, R19 ;  /* 0x00000013001c7202 */ /* 0x000fca0000000f00 */
[----:B------:R-:W-:Y:S01]  /*a3310*/  STL [R1+0x3620], R28 ;  /* 0x0036201c01007387 */ /* 0x000fe20000100800 */
[C---:B-1----:R-:W-:Y:S03]  /*a3320*/  HMMA.16816.F32.BF16 R16, R20.reuse, R16, R4 ;  /* 0x000000101410723c */ /* 0x042fe60000041804 */
[----:B------:R-:W3:Y:S01]  /*a3330*/  LDL.LU.64 R6, [R1+0x3b80] ;  /* 0x003b800001067983 */ /* 0x000ee20000300a00 */
[----:B------:R-:W3:Y:S11]  /*a3340*/  LDL.LU.64 R4, [R1+0x3b78] ;  /* 0x003b780001047983 */ /* 0x000ef60000300a00 */
[----:B------:R-:W-:Y:S08]  /*a3350*/  @!UPT UIADD3 URZ, URZ, URZ, URZ ;  /* 0x0000003f3f3ff290 */ /* 0x000ff0000fffe03f */
        /* <DEDUP_REMOVED lines=10> */
[----:B0-----:R-:W2:Y:S01]  /*a3400*/  LDL.LU.64 R16, [R1+0xc0] ;  /* 0x0000c00001107983 */ /* 0x001ea20000300a00 */
[----:B---3--:R-:W-:Y:S01]  /*a3410*/  HMMA.16816.F32.BF16 R12, R20, R4, R12 ;  /* 0x00000004140c723c */ /* 0x008fe2000004180c */
[----:B------:R-:W-:Y:S11]  /*a3420*/  IMAD.MOV.U32 R3, RZ, RZ, R5 ;  /* 0x000000ffff037224 */ /* 0x000ff600078e0005 */
[----:B------:R-:W-:Y:S11]  /*a3430*/  @!UPT UIADD3 URZ, URZ, URZ, URZ ;  /* 0x0000003f3f3ff290 */ /* 0x000ff6000fffe03f */
[----:B------:R0:W-:Y:S01]  /*a3440*/  STL.64 [R1+0x850], R12 ;  /* 0x0008500c01007387 */ /* 0x0001e20000100a00 */
[----:B------:R1:W-:Y:S03]  /*a3450*/  STL.64 [R1+0x858], R14 ;  /* 0x0008580e01007387 */ /* 0x0003e60000100a00 */
[----:B0-----:R-:W3:Y:S01]  /*a3460*/  LDL.LU.64 R12, [R1+0x3b60] ;  /* 0x003b6000010c7983 */ /* 0x001ee20000300a00 */
[----:B-1----:R-:W-:Y:S02]  /*a3470*/  MOV R14, R4 ;  /* 0x00000004000e7202 */ /* 0x002fe40000000f00 */
[----:B------:R-:W2:Y:S02]  /*a3480*/  LDL.LU.64 R4, [R1+0x3b58] ;  /* 0x003b580001047983 */ /* 0x000ea40000300a00 */
[----:B------:R-:W-:Y:S01]  /*a3490*/  IMAD.MOV.U32 R10, RZ, RZ, R2 ;  /* 0x000000ffff0a7224 */ /* 0x000fe200078e0002 */
[----:B----4-:R-:W-:-:S07]  /*a34a0*/  MOV R11, R0 ;  /* 0x00000000000b7202 */ /* 0x010fce0000000f00 */
[----:B--2---:R-:W-:Y:S01]  /*a34b0*/  HMMA.16816.F32.BF16 R20, R20, R4, R8 ;  /* 0x000000041414723c */ /* 0x004fe20000041808 */
[----:B------:R-:W3:Y:S01]  /*a34c0*/  LDL.LU.64 R10, [R1+0x3b50] ;  /* 0x003b5000010a7983 */ /* 0x000ee20000300a00 */
[----:B------:R-:W3:Y:S02]  /*a34d0*/  LDL.LU.64 R8, [R1+0x3b48] ;  /* 0x003b480001087983 */ /* 0x000ee40000300a00 */
[----:B------:R-:W3:Y:S02]  /*a34e0*/  LDL.LU.64 R6, [R1+0x3b40] ;  /* 0x003b400001067983 */ /* 0x000ee40000300a00 */
[----:B------:R-:W3:Y:S11]  /*a34f0*/  LDL.LU.64 R4, [R1+0x3b38] ;  /* 0x003b380001047983 */ /* 0x000ef60000300a00 */
[----:B------:R-:W-:Y:S06]  /*a3500*/  @!UPT UIADD3 URZ, URZ, URZ, URZ ;  /* 0x0000003f3f3ff290 */ /* 0x000fec000fffe03f */
[----:B------:R0:W-:Y:S02]  /*a3510*/  STL.64 [R1+0x840], R20 ;  /* 0x0008401401007387 */ /* 0x0001e40000100a00 */
[----:B0-----:R-:W-:Y:S01]  /*a3520*/  MOV R20, R14 ;  /* 0x0000000e00147202 */ /* 0x001fe20000000f00 */
[----:B------:R-:W-:Y:S01]  /*a3530*/  IMAD.MOV.U32 R21, RZ, RZ, R3 ;  /* 0x000000ffff157224 */ /* 0x000fe200078e0003 */
[----:B------:R-:W-:Y:S02]  /*a3540*/  MOV R0, R23 ;  /* 0x0000001700007202 */ /* 0x000fe40000000f00 */
[----:B------:R-:W-:Y:S02]  /*a3550*/  MOV R2, R22 ;  /* 0x0000001600027202 */ /* 0x000fe40000000f00 */
[----:B------:R0:W-:Y:S04]  /*a3560*/  STL.64 [R1+0x3af0], R20 ;  /* 0x003af01401007387 */ /* 0x0001e80000100a00 */
[----:B0-----:R-:W2:Y:S01]  /*a3570*/  LDL.LU R20, [R1+0x270] ;  /* 0x0002700001147983 */ /* 0x001ea20000300800 */
[----:B------:R-:W2:Y:S02]  /*a3580*/  LDL.LU R21, [R1+0x274] ;  /* 0x0002740001157983 */ /* 0x000ea40000300800 */
[----:B------:R-:W2:Y:S02]  /*a3590*/  LDL.LU R22, [R1+0x278] ;  /* 0x0002780001167983 */ /* 0x000ea40000300800 */
[----:B------:R-:W2:Y:S01]  /*a35a0*/  LDL.LU R23, [R1+0x27c] ;  /* 0x00027c0001177983 */ /* 0x000ea20000300800 */
[----:B------:R-:W-:Y:S01]  /*a35b0*/  STL [R1+0x3638], R0 ;  /* 0x0036380001007387 */ /* 0x000fe20000100800 */
[----:B------:R-:W-:Y:S01]  /*a35c0*/  STL [R1+0x3624], R2 ;  /* 0x0036240201007387 */ /* 0x000fe20000100800 */
        /* <DEDUP_REMOVED lines=14> */
[----:B---3--:R-:W-:Y:S11]  /*a36b0*/  HMMA.16816.F32.BF16 R12, R4, R8, R12 ;  /* 0x00000008040c723c */ /* 0x008ff6000004180c */
[----:B------:R-:W-:Y:S11]  /*a36c0*/  @!UPT UIADD3 URZ, URZ, URZ, URZ ;  /* 0x0000003f3f3ff290 */ /* 0x000ff6000fffe03f */
[----:B------:R-:W-:Y:S01]  /*a36d0*/  @!UPT UIADD3 URZ, URZ, URZ, URZ ;  /* 0x0000003f3f3ff290 */ /* 0x000fe2000fffe03f */
[----:B------:R-:W-:Y:S01]  /*a36e0*/  STL.64 [R1+0xbe0], R12 ;  /* 0x000be00c01007387 */ /* 0x000fe20000100a00 */
[----:B------:R0:W-:Y:S03]  /*a36f0*/  STL.64 [R1+0xbe8], R14 ;  /* 0x000be80e01007387 */ /* 0x0001e60000100a00 */
[----:B0-----:R-:W3:Y:S01]  /*a3700*/  LDL.LU.64 R14, [R1+0x3b00] ;  /* 0x003b0000010e7983 */ /* 0x001ee20000300a00 */
[----:B------:R-:W3:Y:S03]  /*a3710*/  LDL.LU.64 R12, [R1+0x3af8] ;  /* 0x003af800010c7983 */ /* 0x000ee60000300a00 */
[----:B------:R-:W0:Y:S01]  /*a3720*/  S2R R11, SR_TID.X ;  /* 0x00000000000b7919 */ /* 0x000e220000002100 */
[----:B------:R-:W-:Y:S02]  /*a3730*/  STL.64 [R1+0x3ab0], R26 ;  /* 0x003ab01a01007387 */ /* 0x000fe40000100a00 */
[----:B------:R1:W-:Y:S01]  /*a3740*/  STL.64 [R1+0x3aa8], R24 ;  /* 0x003aa81801007387 */ /* 0x0003e20000100a00 */
[----:B------:R-:W-:-:S02]  /*a3750*/  MOV R3, R8 ;  /* 0x0000000800037202 */ /* 0x000fc40000000f00 */
[----:B------:R-:W-:Y:S02]  /*a3760*/  MOV R29, R9 ;  /* 0x00000009001d7202 */ /* 0x000fe40000000f00 */
[C---:B0-----:R-:W-:Y:S01]  /*a3770*/  LOP3.LUT R10, R11.reuse, 0x7, RZ, 0xc0, !PT ;  /* 0x000000070b0a7812 */ /* 0x041fe200078ec0ff */
[----:B------:R-:W-:Y:S01]  /*a3780*/  SHF.L.U32 R11, R11, 0x8, RZ ;  /* 0x000000080b0b7819 */ /* 0x000fe200000006ff */
[----:B--2---:R-:W-:Y:S01]  /*a3790*/  HMMA.16816.F32.BF16 R20, R4, R16, R20 ;  /* 0x000000100414723c */ /* 0x004fe20000041814 */
[----:B------:R-:W-:Y:S02]  /*a37a0*/  MOV R2, R16 ;  /* 0x0000001000027202 */ /* 0x000fe40000000f00 */
[----:B------:R-:W-:-:S05]  /*a37b0*/  MOV R0, R17 ;  /* 0x0000001100007202 */ /* 0x000fca0000000f00 */
[----:B---3--:R-:W-:Y:S11]  /*a37c0*/  HMMA.16816.F32.BF16 R12, R4, R24, R12 ;  /* 0x00000018040c723c */ /* 0x008ff6000004180c */
[----:B------:R-:W-:Y:S11]  /*a37d0*/  @!UPT UIADD3 URZ, URZ, URZ, URZ ;  /* 0x0000003f3f3ff290 */ /* 0x000ff6000fffe03f */
[----:B------:R-:W-:Y:S01]  /*a37e0*/  @!UPT UIADD3 URZ, URZ, URZ, URZ ;  /* 0x0000003f3f3ff290 */ /* 0x000fe2000fffe03f */
[----:B------:R-:W-:Y:S01]  /*a37f0*/  STL.64 [R1+0xbd0], R12 ;  /* 0x000bd00c01007387 */ /* 0x000fe20000100a00 */
[----:B------:R0:W-:Y:S02]  /*a3800*/  STL.64 [R1+0xbd8], R14 ;  /* 0x000bd80e01007387 */ /* 0x0001e40000100a00 */
[----:B-1----:R-:W2:Y:S02]  /*a3810*/  LDL.LU R24, [R1+0x3c0] ;  /* 0x0003c00001187983 */ /* 0x002ea40000300800 */
[----:B------:R-:W2:Y:S01]  /*a3820*/  LDL.LU R25, [R1+0x3c4] ;  /* 0x0003c40001197983 */ /* 0x000ea20000300800 */
[----:B------:R-:W2:Y:S01]  /*a3830*/  LDL.LU R26, [R1+0x3c8] ;  /* 0x0003c800011a7983 */ /* 0x000ea20000300800 */
[----:B------:R-:W2:Y:S03]  /*a3840*/  LDL.LU R27, [R1+0x3cc] ;  /* 0x0003cc00011b7983 */ /* 0x000ea60000300800 */
[----:B0-----:R-:W0:Y:S01]  /*a3850*/  S2R R14, SR_TID.X ;  /* 0x00000000000e7919 */ /* 0x001e220000002100 */
[----:B------:R-:W-:-:S05]  /*a3860*/  IMAD.SHL.U32 R15, R10, 0x10, RZ ;  /* 0x000000100a0f7824 */ /* 0x000fca00078e00ff */
[----:B------:R-:W-:-:S04]  /*a3870*/  LOP3.LUT R15, R15, 0xf00, R11, 0xf8, !PT ;  /* 0x00000f000f0f7812 */ /* 0x000fc800078ef80b */
[----:B0-----:R-:W-:Y:S02]  /*a3880*/  LOP3.LUT R15, R15, 0x10, R14, 0x78, !PT ;  /* 0x000000100f0f7812 */ /* 0x001fe400078e780e */
[C---:B------:R-:W-:Y:S02]  /*a3890*/  LOP3.LUT R28, R14.reuse, 0x7, RZ, 0xc0, !PT ;  /* 0x000000070e1c7812 */ /* 0x040fe400078ec0ff */
[----:B------:R-:W-:Y:S01]  /*a38a0*/  SHF.L.U32 R18, R14, 0x8, RZ ;  /* 0x000000080e127819 */ /* 0x000fe200000006ff */
[----:B------:R-:W-:Y:S02]  /*a38b0*/  LDSM.16.M88.4 R8, [R15+0x6e080] ;  /* 0x06e080000f08783b */ /* 0x000fe40000000200 */
[----:B------:R-:W0:Y:S02]  /*a38c0*/  LDSM.16.M88.4 R12, [R15+0x6f080] ;  /* 0x06f080000f0c783b */ /* 0x000e240000000200 */
[----:B------:R1:W-:Y:S02]  /*a38d0*/  STL.64 [R1+0xbc0], R20 ;  /* 0x000bc01401007387 */ /* 0x0003e40000100a00 */
[----:B------:R-:W-:Y:S02]  /*a38e0*/  STL.64 [R1+0xbc8], R22 ;  /* 0x000bc81601007387 */ /* 0x000fe40000100a00 */
[----:B-1----:R-:W2:Y:S01]  /*a38f0*/  LDL.LU.64 R20, [R1+0x3af0] ;  /* 0x003af00001147983 */ /* 0x002ea20000300a00 */
[----:B------:R-:W3:Y:S03]  /*a3900*/  LDL.LU.64 R16, [R1+0x3ae8] ;  /* 0x003ae80001107983 */ /* 0x000ee60000300a00 */
[----:B0-----:R-:W-:Y:S01]  /*a3910*/  STL.64 [R1+0x3a70], R14 ;  /* 0x003a700e01007387 */ /* 0x001fe20000100a00 */
[----:B------:R0:W-:Y:S03]  /*a3920*/  STL.64 [R1+0x3a68], R12 ;  /* 0x003a680c01007387 */ /* 0x0001e60000100a00 */
[----:B0-----:R-:W3:Y:S01]  /*a3930*/  LDL.LU R12, [R1+0x310] ;  /* 0x00031000010c7983 */ /* 0x001ee20000300800 */
[----:B------:R-:W3:Y:S02]  /*a3940*/  LDL.LU R13, [R1+0x314] ;  /* 0x00031400010d7983 */ /* 0x000ee40000300800 */
[----:B------:R-:W3:Y:S02]  /*a3950*/  LDL.LU R14, [R1+0x318] ;  /* 0x00031800010e7983 */ /* 0x000ee40000300800 */
[----:B------:R-:W3:Y:S01]  /*a3960*/  LDL.LU R15, [R1+0x31c] ;  /* 0x00031c00010f7983 */ /* 0x000ee20000300800 */
[----:B------:R-:W0:Y:S01]  /*a3970*/  S2R R19, SR_TID.X ;  /* 0x0000000000137919 */ /* 0x000e220000002100 */
[----:B------:R-:W-:-:S05]  /*a3980*/  IMAD.SHL.U32 R28, R28, 0x10, RZ ;  /* 0x000000101c1c7824 */ /* 0x000fca00078e00ff */
[----:B------:R-:W-:-:S04]  /*a3990*/  LOP3.LUT R28, R28, 0xf00, R18, 0xf8, !PT ;  /* 0x00000f001c1c7812 */ /* 0x000fc800078ef812 */
[----:B0-----:R-:W-:-:S04]  /*a39a0*/  LOP3.LUT R28, R28, 0x10, R19, 0x78, !PT ;  /* 0x000000101c1c7812 */ /* 0x001fc800078e7813 */
[----:B------:R-:W-:Y:S01]  /*a39b0*/  LOP3.LUT R28, R28, 0x20, RZ, 0x3c, !PT ;  /* 0x000000201c1c7812 */ /* 0x000fe200078e3cff */
[C---:B---3--:R-:W-:Y:S11]  /*a39c0*/  HMMA.16816.F32.BF16 R12, R4.reuse, R16, R12 ;  /* 0x00000010040c723c */ /* 0x048ff6000004180c */
[----:B------:R-:W-:Y:S11]  /*a39d0*/  @!UPT UIADD3 URZ, URZ, URZ, URZ ;  /* 0x0000003f3f3ff290 */ /* 0x000ff6000fffe03f */
[----:B------:R-:W-:Y:S01]  /*a39e0*/  @!UPT UIADD3 URZ, URZ, URZ, URZ ;  /* 0x0000003f3f3ff290 */ /* 0x000fe2000fffe03f */
[----:B------:R0:W-:Y:S02]  /*a39f0*/  STL.64 [R1+0xbb0], R12 ;  /* 0x000bb00c01007387 */ /* 0x0001e40000100a00 */
[----:B0-----:R-:W-:Y:S02]  /*a3a00*/  MOV R13, R16 ;  /* 0x00000010000d7202 */ /* 0x001fe40000000f00 */
[----:B------:R-:W-:Y:S02]  /*a3a10*/  MOV R12, R17 ;  /* 0x00000011000c7202 */ /* 0x000fe40000000f00 */
[----:B------:R-:W0:Y:S04]  /*a3a20*/  LDSM.16.M88.4 R16, [R28+0x60080] ;  /* 0x060080001c10783b */ /* 0x000e280000000200 */
[----:B------:R-:W-:Y:S04]  /*a3a30*/  STL.64 [R1+0xbb8], R14 ;  /* 0x000bb80e01007387 */ /* 0x000fe80000100a00 */
[----:B0-----:R-:W-:Y:S01]  /*a3a40*/  STL.64 [R1+0x39e8], R18 ;  /* 0x0039e81201007387 */ /* 0x001fe20000100a00 */
[----:B------:R0:W-:Y:S02]  /*a3a50*/  STL.64 [R1+0x39e0], R16 ;  /* 0x0039e01001007387 */ /* 0x0001e40000100a00 */
[----:B0-----:R-:W-:Y:S01]  /*a3a60*/  MOV R16, R13 ;  /* 0x0000000d00107202 */ /* 0x001fe20000000f00 */
[----:B------:R-:W-:Y:S01]  /*a3a70*/  IMAD.MOV.U32 R17, RZ, RZ, R12 ;  /* 0x000000ffff117224 */ /* 0x000fe200078e000c */
[----:B------:R-:W3:Y:S04]  /*a3a80*/  LDL R13, [R1+0x94] ;  /* 0x00009400010d7983 */ /* 0x000ee80000100800 */
[----:B------:R-:W3:Y:S01]  /*a3a90*/  LDL R12, [R1+0x90] ;  /* 0x00009000010c7983 */ /* 0x000ee20000100800 */
[----:B------:R2:W-:Y:S02]  /*a3aa0*/  STL.64 [R1+0x3aa0], R16 ;  /* 0x003aa01001007387 */ /* 0x0005e40000100a00 */
[C---:B--2---:R-:W-:Y:S01]  /*a3ab0*/  HMMA.16816.F32.BF16 R16, R4.reuse, R20, R24 ;  /* 0x000000140410723c */ /* 0x044fe20000041818 */
[----:B------:R-:W0:Y:S04]  /*a3ac0*/  LDSM.16.M88.4 R20, [R28+0x61080] ;  /* 0x061080001c14783b */ /* 0x000e280000000200 */
[----:B0-----:R-:W-:Y:S11]  /*a3ad0*/  STL.64 [R1+0x3970], R22 ;  /* 0x0039701601007387 */ /* 0x001ff60000100a00 */
[----:B------:R-:W-:Y:S07]  /*a3ae0*/  @!UPT UIADD3 URZ, URZ, URZ, URZ ;  /* 0x0000003f3f3ff290 */ /* 0x000fee000fffe03f */
[----:B------:R0:W-:Y:S02]  /*a3af0*/  STL.64 [R1+0xba0], R16 ;  /* 0x000ba01001007387 */ /* 0x0001e40000100a00 */
[----:B------:R-:W-:Y:S02]  /*a3b00*/  STL.64 [R1+0xba8], R18 ;  /* 0x000ba81201007387 */ /* 0x000fe40000100a00 */
[----:B------:R1:W-:Y:S01]  /*a3b10*/  STL.64 [R1+0x3968], R20 ;  /* 0x0039681401007387 */ /* 0x0003e20000100a00 */
[----:B0-----:R-:W-:Y:S02]  /*a3b20*/  MOV R16, R3 ;  /* 0x0000000300107202 */ /* 0x001fe40000000f00 */
[----:B------:R-:W-:Y:S01]  /*a3b30*/  MOV R17, R29 ;  /* 0x0000001d00117202 */ /* 0x000fe20000000f00 */
[----:B-1----:R-:W2:Y:S01]  /*a3b40*/  LDL.LU R20, [R1+0x1b0] ;  /* 0x0001b00001147983 */ /* 0x002ea20000300800 */
[----:B------:R-:W2:Y:S02]  /*a3b50*/  LDL.LU R21, [R1+0x1b4] ;  /* 0x0001b40001157983 */ /* 0x000ea40000300800 */
[----:B------:R-:W4:Y:S02]  /*a3b60*/  LDL.LU R22, [R1+0x1b8] ;  /* 0x0001b80001167983 */ /* 0x000f240000300800 */
[----:B------:R-:W4:Y:S01]  /*a3b70*/  LDL.LU R23, [R1+0x1bc] ;  /* 0x0001bc0001177983 */ /* 0x000f220000300800 */
[----:B------:R-:W2:Y:S01]  /*a3b80*/  LDL.LU R3, [R1+0x3ae4] ;  /* 0x003ae40001037983 */ /* 0x000ea20000300800 */
[----:B------:R-:W2:Y:S02]  /*a3b90*/  LDL.LU R29, [R1+0x3ae0] ;  /* 0x003ae000011d7983 */ /* 0x000ea40000300800 */
        /* <DEDUP_REMOVED lines=17> */
[----:B0-----:R-:W2:Y:S01]  /*a3cb0*/  LDL.LU.64 R24, [R1+0xf0] ;  /* 0x0000f00001187983 */ /* 0x001ea20000300a00 */
[----:B----4-:R-:W-:Y:S02]  /*a3cc0*/  STL.64 [R1+0x39f8], R22 ;  /* 0x0039f81601007387 */ /* 0x010fe40000100a00 */
[----:B------:R0:W-:Y:S02]  /*a3cd0*/  STL.64 [R1+0x39f0], R20 ;  /* 0x0039f01401007387 */ /* 0x0001e40000100a00 */
[----:B0-----:R-:W3:Y:S01]  /*a3ce0*/  LDL.LU R20, [R1+0x3b0] ;  /* 0x0003b00001147983 */ /* 0x001ee20000300800 */
[----:B------:R-:W3:Y:S02]  /*a3cf0*/  LDL.LU R21, [R1+0x3b4] ;  /* 0x0003b40001157983 */ /* 0x000ee40000300800 */
[----:B------:R-:W3:Y:S02]  /*a3d00*/  LDL.LU R22, [R1+0x3b8] ;  /* 0x0003b80001167983 */ /* 0x000ee40000300800 */
[----:B------:R-:W3:Y:S02]  /*a3d10*/  LDL.LU R23, [R1+0x3bc] ;  /* 0x0003bc0001177983 */ /* 0x000ee40000300800 */
[----:B---3--:R-:W-:Y:S01]  /*a3d20*/  HMMA.16816.F32.BF16 R4, R4, R12, R20 ;  /* 0x0000000c0404723c */ /* 0x008fe20000041814 */
[----:B------:R-:W3:Y:S11]  /*a3d30*/  LDL.LU R12, [R1+0x470] ;  /* 0x00047000010c7983 */ /* 0x000ef60000300800 */
[----:B------:R-:W-:Y:S11]  /*a3d40*/  @!UPT UIADD3 URZ, URZ, URZ, URZ ;  /* 0x0000003f3f3ff290 */ /* 0x000ff6000fffe03f */
[----:B------:R-:W-:Y:S01]  /*a3d50*/  STL.64 [R1+0xb90], R4 ;  /* 0x000b900401007387 */ /* 0x000fe20000100a00 */
[----:B------:R-:W-:Y:S02]  /*a3d60*/  STL.64 [R1+0xb98], R6 ;  /* 0x000b980601007387 */ /* 0x000fe40000100a00 */
[----:B------:R-:W3:Y:S02]  /*a3d70*/  LDL.LU R13, [R1+0x474] ;  /* 0x00047400010d7983 */ /* 0x000ee40000300800 */
[----:B------:R-:W3:Y:S01]  /*a3d80*/  LDL.LU R14, [R1+0x478] ;  /* 0x00047800010e7983 */ /* 0x000ee20000300800 */
[----:B------:R-:W3:Y:S01]  /*a3d90*/  LDL.LU R15, [R1+0x47c] ;  /* 0x00047c00010f7983 */ /* 0x000ee20000300800 */
[----:B------:R-:W4:Y:S02]  /*a3da0*/  LDL.LU R20, [R1+0x1d0] ;  /* 0x0001d00001147983 */ /* 0x000f240000300800 */
[----:B------:R-:W4:Y:S01]  /*a3db0*/  LDL.LU R21, [R1+0x1d4] ;  /* 0x0001d40001157983 */ /* 0x000f220000300800 */
[----:B------:R-:W0:Y:S01]  /*a3dc0*/  LDSM.16.M88.4 R4, [R28+0x62080] ;  /* 0x062080001c04783b */ /* 0x000e220000000200 */
[----:B------:R-:W-:Y:S01]  /*a3dd0*/  MOV R22, R29 ;  /* 0x0000001d00167202 */ /* 0x000fe20000000f00 */
[----:B------:R-:W-:-:S05]  /*a3de0*/  IMAD.MOV.U32 R23, RZ, RZ, R3 ;  /* 0x000000ffff177224 */ /* 0x000fca00078e0003 */
[----:B------:R-:W-:Y:S04]  /*a3df0*/  STL.64 [R1+0x3a08], R22 ;  /* 0x003a081601007387 */ /* 0x000fe80000100a00 */
[----:B----4-:R-:W-:Y:S01]  /*a3e00*/  STL.64 [R1+0x3a00], R20 ;  /* 0x003a001401007387 */ /* 0x010fe20000100a00 */
[----:B0-----:R-:W-:Y:S02]  /*a3e10*/  STL.64 [R1+0x3908], R6 ;  /* 0x0039080601007387 */ /* 0x001fe40000100a00 */
[----:B------:R0:W-:Y:S02]  /*a3e20*/  STL.64 [R1+0x3900], R4 ;  /* 0x0039000401007387 */ /* 0x0001e40000100a00 */
[----:B0-----:R-:W4:Y:S01]  /*a3e30*/  LDL.LU.64 R4, [R1+0x90] ;  /* 0x0000900001047983 */ /* 0x001f220000300a00 */
[----:B------:R-:W2:Y:S03]  /*a3e40*/  LDL.64 R6, [R1+0x98] ;  /* 0x0000980001067983 */ /* 0x000ea60000100a00 */
[----:B--2---:R-:W-:Y:S01]  /*a3e50*/  STL.64 [R1+0x3a80], R6 ;  /* 0x003a800601007387 */ /* 0x004fe20000100a00 */
[----:B----4-:R0:W-:Y:S03]  /*a3e60*/  STL.64 [R1+0x3a78], R4 ;  /* 0x003a780401007387 */ /* 0x0101e60000100a00 */
[----:B0-----:R-:W2:Y:S02]  /*a3e70*/  LDL.LU.64 R4, [R1+0x100] ;  /* 0x0001000001047983 */ /* 0x001ea40000300a00 */
[----:B--2---:R-:W-:Y:S11]  /*a3e80*/  HMMA.16816.F32.BF16 R16, R8, R4, R16 ;  /* 0x000000040810723c */ /* 0x004ff60000041810 */
        /* <DEDUP_REMOVED lines=8> */
[----:B------:R-:W-:Y:S02]  /*a3f10*/  MOV R2, R4 ;  /* 0x0000000400027202 */ /* 0x000fe40000000f00 */
[----:B------:R-:W-:Y:S01]  /*a3f20*/  IMAD.MOV.U32 R0, RZ, RZ, R5 ;  /* 0x000000ffff007224 */ /* 0x000fe200078e0005 */
[----:B------:R-:W-:-:S02]  /*a3f30*/  MOV R5, R24 ;  /* 0x0000001800057202 */ /* 0x000fc40000000f00 */
[----:B------:R-:W-:Y:S01]  /*a3f40*/  MOV R4, R25 ;  /* 0x0000001900047202 */ /* 0x000fe20000000f00 */
[----:B------:R-:W4:Y:S01]  /*a3f50*/  LDL.LU.64 R26, [R1+0x3ac8] ;  /* 0x003ac800011a7983 */ /* 0x000f220000300a00 */
[----:B--2---:R-:W-:Y:S03]  /*a3f60*/  HMMA.16816.F32.BF16 R16, R8, R24, R16 ;  /* 0x000000180810723c */ /* 0x004fe60000041810 */
[----:B------:R-:W4:Y:S11]  /*a3f70*/  LDL.LU.64 R24, [R1+0x3ac0] ;  /* 0x003ac00001187983 */ /* 0x000f360000300a00 */
[----:B------:R-:W-:Y:S09]  /*a3f80*/  @!UPT UIADD3 URZ, URZ, URZ, URZ ;  /* 0x0000003f3f3ff290 */ /* 0x000ff2000fffe03f */
[----:B------:R0:W-:Y:S04]  /*a3f90*/  STL.64 [R1+0xb40], R16 ;  /* 0x000b401001007387 */ /* 0x0001e80000100a00 */
[----:B0-----:R-:W4:Y:S01]  /*a3fa0*/  LDL.LU.64 R16, [R1+0x3ab8] ;  /* 0x003ab80001107983 */ /* 0x001f220000300a00 */
[----:B------:R-:W-:Y:S01]  /*a3fb0*/  IMAD.MOV.U32 R3, RZ, RZ, R19 ;  /* 0x000000ffff037224 */ /* 0x000fe200078e0013 */
[----:B------:R-:W-:-:S04]  /*a3fc0*/  MOV R29, R18 ;  /* 0x00000012001d7202 */ /* 0x000fc80000000f00 */
[----:B------:R-:W-:Y:S01]  /*a3fd0*/  STL [R1+0x33dc], R3 ;  /* 0x0033dc0301007387 */ /* 0x000fe20000100800 */
[----:B------:R-:W-:Y:S01]  /*a3fe0*/  STL [R1+0x33d8], R29 ;  /* 0x0033d81d01007387 */ /* 0x000fe20000100800 */
[C---:B----4-:R-:W-:Y:S02]  /*a3ff0*/  HMMA.16816.F32.BF16 R16, R8.reuse, R16, R24 ;  /* 0x000000100810723c */ /* 0x050fe40000041818 */
[----:B------:R-:W2:Y:S01]  /*a4000*/  LDL.LU.64 R26, [R1+0x3ab0] ;  /* 0x003ab000011a7983 */ /* 0x000ea20000300a00 */
[----:B------:R-:W3:Y:S11]  /*a4010*/  LDL.LU.64 R24, [R1+0x3aa8] ;  /* 0x003aa80001187983 */ /* 0x000ef60000300a00 */
[----:B------:R-:W-:Y:S09]  /*a4020*/  @!UPT UIADD3 URZ, URZ, URZ, URZ ;  /* 0x0000003f3f3ff290 */ /* 0x000ff2000fffe03f */
[----:B------:R0:W-:Y:S01]  /*a4030*/  STL.64 [R1+0x830], R16 ;  /* 0x0008301001007387 */ /* 0x0001e20000100a00 */
[----:B------:R1:W-:Y:S03]  /*a4040*/  STL.64 [R1+0x838], R18 ;  /* 0x0008381201007387 */ /* 0x0003e60000100a00 */
[----:B0-----:R-:W4:Y:S01]  /*a4050*/  LDL.LU R16, [R1+0x460] ;  /* 0x0004600001107983 */ /* 0x001f220000300800 */
[----:B------:R-:W4:Y:S02]  /*a4060*/  LDL.LU R17, [R1+0x464] ;  /* 0x0004640001117983 */ /* 0x000f240000300800 */
[----:B-1----:R-:W4:Y:S02]  /*a4070*/  LDL.LU R18, [R1+0x468] ;  /* 0x0004680001127983 */ /* 0x002f240000300800 */
[----:B------:R-:W4:Y:S01]  /*a4080*/  LDL.LU R19, [R1+0x46c] ;  /* 0x00046c0001137983 */ /* 0x000f220000300800 */
[----:B---3--:R-:W-:Y:S01]  /*a4090*/  HMMA.16816.F32.BF16 R12, R8, R24, R12 ;  /* 0x00000018080c723c */ /* 0x008fe2000004180c */
[----:B--2---:R-:W-:Y:S01]  /*a40a0*/  STL.64 [R1+0x3a28], R26 ;  /* 0x003a281a01007387 */ /* 0x004fe20000100a00 */
[----:B------:R0:W-:Y:S11]  /*a40b0*/  STL.64 [R1+0x3a20], R24 ;  /* 0x003a201801007387 */ /* 0x0001f60000100a00 */
[----:B------:R-:W-:Y:S10]  /*a40c0*/  @!UPT UIADD3 URZ, URZ, URZ, URZ ;  /* 0x0000003f3f3ff290 */ /* 0x000ff4000fffe03f */
[----:B------:R-:W-:Y:S01]  /*a40d0*/  STL.64 [R1+0x820], R12 ;  /* 0x0008200c01007387 */ /* 0x000fe20000100a00 */
[----:B------:R-:W-:Y:S02]  /*a40e0*/  STL.64 [R1+0x828], R14 ;  /* 0x0008280e01007387 */ /* 0x000fe40000100a00 */
[----:B0-----:R-:W2:Y:S02]  /*a40f0*/  LDL.LU R24, [R1+0x200] ;  /* 0x0002000001187983 */ /* 0x001ea40000300800 */
[----:B------:R-:W2:Y:S01]  /*a4100*/  LDL.LU R25, [R1+0x204] ;  /* 0x0002040001197983 */ /* 0x000ea20000300800 */
[----:B------:R-:W3:Y:S01]  /*a4110*/  LDL.LU R26, [R1+0x208] ;  /* 0x00020800011a7983 */ /* 0x000ee20000300800 */
[----:B------:R-:W3:Y:S03]  /*a4120*/  LDL.LU R27, [R1+0x20c] ;  /* 0x00020c00011b7983 */ /* 0x000ee60000300800 */
[----:B---3--:R-:W-:Y:S01]  /*a4130*/  STL.64 [R1+0x3a38], R26 ;  /* 0x003a381a01007387 */ /* 0x008fe20000100a00 */
[----:B--2---:R0:W-:Y:S02]  /*a4140*/  STL.64 [R1+0x3a30], R24 ;  /* 0x003a301801007387 */ /* 0x0041e40000100a00 */
[----:B0-----:R-:W-:-:S02]  /*a4150*/  MOV R24, R5 ;  /* 0x0000000500187202 */ /* 0x001fc40000000f00 */
[----:B------:R-:W-:Y:S02]  /*a4160*/  MOV R25, R4 ;  /* 0x0000000400197202 */ /* 0x000fe40000000f00 */
[----:B------:R-:W2:Y:S01]  /*a4170*/  LDL.LU.64 R4, [R1+0xa0] ;  /* 0x0000a00001047983 */ /* 0x000ea20000300a00 */
[C---:B----4-:R-:W-:Y:S03]  /*a4180*/  HMMA.16816.F32.BF16 R16, R8.reuse, R20, R16 ;  /* 0x000000140810723c */ /* 0x050fe60000041810 */
[----:B--2---:R0:W-:Y:S04]  /*a4190*/  STL.64 [R1+0x3a98], R4 ;  /* 0x003a980401007387 */ /* 0x0041e80000100a00 */
        /* <DEDUP_REMOVED lines=15> */
[----:B------:R0:W-:Y:S02]  /*a4290*/  STL.64 [R1+0x800], R16 ;  /* 0x0008001001007387 */ /* 0x0001e40000100a00 */
[----:B------:R-:W-:Y:S01]  /*a42a0*/  STL.64 [R1+0x808], R18 ;  /* 0x0008081201007387 */ /* 0x000fe20000100a00 */
        /* <DEDUP_REMOVED lines=17> */
[----:B------:R-:W2:Y:S02]  /*a43c0*/  LDL.LU R22, [R1+0x308] ;  /* 0x0003080001167983 */ /* 0x000ea40000300800 */
[----:B------:R-:W2:Y:S11]  /*a43d0*/  LDL.LU R23, [R1+0x30c] ;  /* 0x00030c0001177983 */ /* 0x000eb60000300800 */
[----:B------:R-:W-:Y:S02]  /*a43e0*/  @!UPT UIADD3 URZ, URZ, URZ, URZ ;  /* 0x0000003f3f3ff290 */ /* 0x000fe4000fffe03f */
[----:B------:R0:W-:Y:S01]  /*a43f0*/  STL.64 [R1+0x7c0], R4 ;  /* 0x0007c00401007387 */ /* 0x0001e20000100a00 */
[----:B------:R-:W-:Y:S03]  /*a4400*/  STL.64 [R1+0x7c8], R6 ;  /* 0x0007c80601007387 */ /* 0x000fe60000100a00 */
[----:B0-----:R-:W3:Y:S01]  /*a4410*/  LDL.LU.64 R4, [R1+0x3a98] ;  /* 0x003a980001047983 */ /* 0x001ee20000300a00 */
[----:B------:R0:W-:Y:S01]  /*a4420*/  STL.64 [R1+0x3a10], R16 ;  /* 0x003a101001007387 */ /* 0x0001e20000100a00 */
[----:B------:R-:W-:Y:S01]  /*a4430*/  MOV R24, R2 ;  /* 0x0000000200187202 */ /* 0x000fe20000000f00 */
[----:B------:R-:W-:Y:S01]  /*a4440*/  IMAD.MOV.U32 R25, RZ, RZ, R0 ;  /* 0x000000ffff197224 */ /* 0x000fe200078e0000 */
[----:B0-----:R-:W4:Y:S01]  /*a4450*/  LDL.LU R16, [R1+0x1e0] ;  /* 0x0001e00001107983 */ /* 0x001f220000300800 */
[----:B------:R-:W4:Y:S02]  /*a4460*/  LDL.LU R17, [R1+0x1e4] ;  /* 0x0001e40001117983 */ /* 0x000f240000300800 */
[----:B------:R-:W4:Y:S02]  /*a4470*/  LDL.LU R18, [R1+0x1e8] ;  /* 0x0001e80001127983 */ /* 0x000f240000300800 */
[----:B------:R-:W4:Y:S01]  /*a4480*/  LDL.LU R19, [R1+0x1ec] ;  /* 0x0001ec0001137983 */ /* 0x000f220000300800 */
[----:B---3--:R-:W-:Y:S01]  /*a4490*/  HMMA.16816.F32.BF16 R12, R8, R4, R12 ;  /* 0x00000004080c723c */ /* 0x008fe2000004180c */
[----:B------:R-:W-:-:S02]  /*a44a0*/  MOV R2, R4 ;  /* 0x0000000400027202 */ /* 0x000fc40000000f00 */
[----:B------:R-:W-:Y:S11]  /*a44b0*/  MOV R0, R5 ;  /* 0x0000000500007202 */ /* 0x000ff60000000f00 */
[----:B------:R-:W-:Y:S09]  /*a44c0*/  @!UPT UIADD3 URZ, URZ, URZ, URZ ;  /* 0x0000003f3f3ff290 */ /* 0x000ff2000fffe03f */
[----:B------:R-:W-:Y:S01]  /*a44d0*/  STL.64 [R1+0x7a0], R12 ;  /* 0x0007a00c01007387 */ /* 0x000fe20000100a00 */
[----:B------:R0:W-:Y:S03]  /*a44e0*/  STL.64 [R1+0x7a8], R14 ;  /* 0x0007a80e01007387 */ /* 0x0001e60000100a00 */
[----:B0-----:R-:W3:Y:S01]  /*a44f0*/  LDL.LU.64 R14, [R1+0x3a90] ;  /* 0x003a9000010e7983 */ /* 0x001ee20000300a00 */
[----:B------:R-:W3:Y:S02]  /*a4500*/  LDL.LU.64 R12, [R1+0x3a88] ;  /* 0x003a8800010c7983 */ /* 0x000ee40000300a00 */
[----:B------:R-:W2:Y:S02]  /*a4510*/  LDL.LU.64 R6, [R1+0x3a80] ;  /* 0x003a800001067983 */ /* 0x000ea40000300a00 */
        /* <DEDUP_REMOVED lines=8> */
[----:B-1----:R-:W3:Y:S01]  /*a45a0*/  LDL.64 R10, [R1+0xe8] ;  /* 0x0000e800010a7983 */ /* 0x002ee20000100a00 */
        /* <DEDUP_REMOVED lines=21> */
[----:B------:R-:W2:Y:S02]  /*a4700*/  LDL.LU.64 R24, [R1+0x3a20] ;  /* 0x003a200001187983 */ /* 0x000ea40000300a00 */
[----:B------:R-:W-:Y:S01]  /*a4710*/  STL.64 [R1+0x39c8], R10 ;  /* 0x0039c80a01007387 */ /* 0x000fe20000100a00 */
[C---:B--2---:R-:W-:Y:S11]  /*a4720*/  HMMA.16816.F32.BF16 R20, R12.reuse, R24, R20 ;  /* 0x000000180c14723c */ /* 0x044ff60000041814 */
[----:B------:R-:W-:Y:S11]  /*a4730*/  @!UPT UIADD3 URZ, URZ, URZ, URZ ;  /* 0x0000003f3f3ff290 */ /* 0x000ff6000fffe03f */
[----:B------:R-:W-:Y:S01]  /*a4740*/  @!UPT UIADD3 URZ, URZ, URZ, URZ ;  /* 0x0000003f3f3ff290 */ /* 0x000fe2000fffe03f */
[----:B------:R0:W-:Y:S01]  /*a4750*/  STL.64 [R1+0x6c0], R20 ;  /* 0x0006c01401007387 */ /* 0x0001e20000100a00 */
[----:B------:R-:W-:Y:S03]  /*a4760*/  STL.64 [R1+0x6c8], R22 ;  /* 0x0006c81601007387 */ /* 0x000fe60000100a00 */
[----:B0-----:R-:W4:Y:S01]  /*a4770*/  LDL.LU.64 R20, [R1+0x3a18] ;  /* 0x003a180001147983 */ /* 0x001f220000300a00 */
[----:B---3--:R0:W-:Y:S02]  /*a4780*/  STL.64 [R1+0x39c0], R26 ;  /* 0x0039c01a01007387 */ /* 0x0081e40000100a00 */
[----:B------:R-:W2:Y:S02]  /*a4790*/  LDL.LU R24, [R1+0x1c0] ;  /* 0x0001c00001187983 */ /* 0x000ea40000300800 */
[----:B------:R-:W2:Y:S01]  /*a47a0*/  LDL.LU R25, [R1+0x1c4] ;  /* 0x0001c40001197983 */ /* 0x000ea20000300800 */
[----:B0-----:R-:W2:Y:S01]  /*a47b0*/  LDL.LU R26, [R1+0x1c8] ;  /* 0x0001c800011a7983 */ /* 0x001ea20000300800 */
[----:B------:R-:W2:Y:S01]  /*a47c0*/  LDL.LU R27, [R1+0x1cc] ;  /* 0x0001cc00011b7983 */ /* 0x000ea20000300800 */
[C---:B----4-:R-:W-:Y:S02]  /*a47d0*/  HMMA.16816.F32.BF16 R20, R12.reuse, R20, R16 ;  /* 0x000000140c14723c */ /* 0x050fe40000041810 */
[----:B------:R-:W3:Y:S11]  /*a47e0*/  LDL.LU.64 R16, [R1+0x3a10] ;  /* 0x003a100001107983 */ /* 0x000ef60000300a00 */
[----:B------:R-:W-:Y:S10]  /*a47f0*/  @!UPT UIADD3 URZ, URZ, URZ, URZ ;  /* 0x0000003f3f3ff290 */ /* 0x000ff4000fffe03f */
[----:B------:R-:W-:Y:S01]  /*a4800*/  STL.64 [R1+0x6a0], R20 ;  /* 0x0006a01401007387 */ /* 0x000fe20000100a00 */
[----:B------:R0:W-:Y:S03]  /*a4810*/  STL.64 [R1+0x6a8], R22 ;  /* 0x0006a81601007387 */ /* 0x0001e60000100a00 */
[----:B0-----:R-:W3:Y:S01]  /*a4820*/  LDL.LU.64 R22, [R1+0x3a08] ;  /* 0x003a080001167983 */ /* 0x001ee20000300a00 */
[----:B------:R-:W3:Y:S01]  /*a4830*/  LDL.LU.64 R20, [R1+0x3a00] ;  /* 0x003a000001147983 */ /* 0x000ee20000300a00 */
[----:B------:R-:W-:Y:S01]  /*a4840*/  MOV R8, R2 ;  /* 0x0000000200087202 */ /* 0x000fe20000000f00 */
[----:B------:R-:W-:Y:S01]  /*a4850*/  IMAD.MOV.U32 R9, RZ, RZ, R0 ;  /* 0x000000ffff097224 */ /* 0x000fe200078e0000 */
[C---:B---3--:R-:W-:Y:S01]  /*a4860*/  HMMA.16816.F32.BF16 R16, R12.reuse, R16, R20 ;  /* 0x000000100c10723c */ /* 0x048fe20000041814 */
[----:B------:R-:W3:Y:S01]  /*a4870*/  LDL.LU.64 R22, [R1+0x39f8] ;  /* 0x0039f80001167983 */ /* 0x000ee20000300a00 */
[----:B------:R-:W3:Y:S06]  /*a4880*/  LDL.LU.64 R20, [R1+0x39f0] ;  /* 0x0039f00001147983 */ /* 0x000eec0000300a00 */
[C---:B--2---:R-:W-:Y:S11]  /*a4890*/  HMMA.16816.F32.BF16 R24, R12.reuse, R8, R24 ;  /* 0x000000080c18723c */ /* 0x044ff60000041818 */
[----:B------:R-:W-:Y:S04]  /*a48a0*/  @!UPT UIADD3 URZ, URZ, URZ, URZ ;  /* 0x0000003f3f3ff290 */ /* 0x000fe8000fffe03f */
[----:B------:R-:W-:Y:S01]  /*a48b0*/  STL.64 [R1+0x660], R16 ;  /* 0x0006601001007387 */ /* 0x000fe20000100a00 */
[----:B------:R0:W-:Y:S03]  /*a48c0*/  STL.64 [R1+0x668], R18 ;  /* 0x0006681201007387 */ /* 0x0001e60000100a00 */
[----:B0-----:R-:W2:Y:S01]  /*a48d0*/  LDL.LU.64 R18, [R1+0x39e8] ;  /* 0x0039e80001127983 */ /* 0x001ea20000300a00 */
[----:B------:R-:W2:Y:S02]  /*a48e0*/  LDL.LU.64 R16, [R1+0x39e0] ;  /* 0x0039e00001107983 */ /* 0x000ea40000300a00 */
[----:B------:R-:W4:Y:S02]  /*a48f0*/  LDL.64 R10, [R1+0xf8] ;  /* 0x0000f800010a7983 */ /* 0x000f240000100a00 */
[----:B------:R0:W-:Y:S01]  /*a4900*/  STL.64 [R1+0x630], R24 ;  /* 0x0006301801007387 */ /* 0x0001e20000100a00 */
[----:B------:R1:W-:Y:S04]  /*a4910*/  STL.64 [R1+0x638], R26 ;  /* 0x0006381a01007387 */ /* 0x0003e80000100a00 */
[----:B0-----:R-:W2:Y:S01]  /*a4920*/  LDL.LU R24, [R1+0x180] ;  /* 0x0001800001187983 */ /* 0x001ea20000300800 */
[----:B---3--:R-:W-:Y:S11]  /*a4930*/  HMMA.16816.F32.BF16 R12, R12, R4, R20 ;  /* 0x000000040c0c723c */ /* 0x008ff60000041814 */
[----:B------:R-:W-:Y:S11]  /*a4940*/  @!UPT UIADD3 URZ, URZ, URZ, URZ ;  /* 0x0000003f3f3ff290 */ /* 0x000ff6000fffe03f */
[----:B------:R-:W-:Y:S01]  /*a4950*/  @!UPT UIADD3 URZ, URZ, URZ, URZ ;  /* 0x0000003f3f3ff290 */ /* 0x000fe2000fffe03f */
[----:B------:R-:W-:Y:S01]  /*a4960*/  STL.64 [R1+0x5b0], R12 ;  /* 0x0005b00c01007387 */ /* 0x000fe20000100a00 */
[----:B------:R-:W-:Y:S02]  /*a4970*/  STL.64 [R1+0x5b8], R14 ;  /* 0x0005b80e01007387 */ /* 0x000fe40000100a00 */
[----:B------:R-:W2:Y:S02]  /*a4980*/  LDL.LU R25, [R1+0x184] ;  /* 0x0001840001197983 */ /* 0x000ea40000300800 */
[----:B-1----:R-:W3:Y:S01]  /*a4990*/  LDL.LU R26, [R1+0x188] ;  /* 0x00018800011a7983 */ /* 0x002ee20000300800 */
[----:B------:R-:W3:Y:S04]  /*a49a0*/  LDL.LU R27, [R1+0x18c] ;  /* 0x00018c00011b7983 */ /* 0x000ee80000300800 */
[----:B---3--:R-:W-:Y:S01]  /*a49b0*/  STL.64 [R1+0x39d8], R26 ;  /* 0x0039d81a01007387 */ /* 0x008fe20000100a00 */
[----:B--2---:R0:W-:Y:S03]  /*a49c0*/  STL.64 [R1+0x39d0], R24 ;  /* 0x0039d01801007387 */ /* 0x0041e60000100a00 */
[----:B0-----:R-:W4:Y:S01]  /*a49d0*/  LDL.LU R24, [R1+0x190] ;  /* 0x0001900001187983 */ /* 0x001f220000300800 */
[----:B------:R-:W4:Y:S02]  /*a49e0*/  LDL.LU R25, [R1+0x194] ;  /* 0x0001940001197983 */ /* 0x000f240000300800 */
[----:B------:R-:W4:Y:S02]  /*a49f0*/  LDL.LU R26, [R1+0x198] ;  /* 0x00019800011a7983 */ /* 0x000f240000300800 */
[----:B------:R-:W4:Y:S01]  /*a4a00*/  LDL.LU R27, [R1+0x19c] ;  /* 0x00019c00011b7983 */ /* 0x000f220000300800 */
[----:B------:R0:W-:Y:S04]  /*a4a10*/  STL.64 [R1+0x3998], R6 ;  /* 0x0039980601007387 */ /* 0x0001e80000100a00 */
[----:B0-----:R-:W2:Y:S04]  /*a4a20*/  LDL R6, [R1+0x108] ;  /* 0x0001080001067983 */ /* 0x001ea80000100800 */
[----:B------:R-:W2:Y:S01]  /*a4a30*/  LDL R7, [R1+0x10c] ;  /* 0x00010c0001077983 */ /* 0x000ea20000100800 */
[----:B------:R-:W3:Y:S02]  /*a4a40*/  LDL.LU R20, [R1+0x130] ;  /* 0x0001300001147983 */ /* 0x000ee40000300800 */
[----:B------:R-:W3:Y:S02]  /*a4a50*/  LDL.LU R21, [R1+0x134] ;  /* 0x0001340001157983 */ /* 0x000ee40000300800 */
[----:B------:R-:W2:Y:S01]  /*a4a60*/  LDL.LU R22, [R1+0x138] ;  /* 0x0001380001167983 */ /* 0x000ea20000300800 */
[----:B------:R-:W2:Y:S04]  /*a4a70*/  LDL.LU R23, [R1+0x13c] ;  /* 0x00013c0001177983 */ /* 0x000ea80000300800 */
[----:B--2---:R0:W-:Y:S01]  /*a4a80*/  STL.64 [R1+0x3980], R22 ;  /* 0x0039801601007387 */ /* 0x0041e20000100a00 */
[----:B---3--:R1:W-:Y:S03]  /*a4a90*/  STL.64 [R1+0x3978], R20 ;  /* 0x0039781401007387 */ /* 0x0083e60000100a00 */
[----:B0-----:R-:W2:Y:S04]  /*a4aa0*/  LDL R22, [R1+0xa8] ;  /* 0x0000a80001167983 */ /* 0x001ea80000100800 */
[----:B------:R-:W2:Y:S04]  /*a4ab0*/  LDL R23, [R1+0xac] ;  /* 0x0000ac0001177983 */ /* 0x000ea80000100800 */
[----:B--2---:R0:W-:Y:S01]  /*a4ac0*/  STL.64 [R1+0x39a0], R22 ;  /* 0x0039a01601007387 */ /* 0x0041e20000100a00 */
[----:B-1----:R-:W2:Y:S02]  /*a4ad0*/  LDL.LU R20, [R1+0x1a0] ;  /* 0x0001a00001147983 */ /* 0x002ea40000300800 */
[----:B------:R-:W2:Y:S01]  /*a4ae0*/  LDL.LU R21, [R1+0x1a4] ;  /* 0x0001a40001157983 */ /* 0x000ea20000300800 */
[----:B0-----:R-:W2:Y:S01]  /*a4af0*/  LDL.LU R22, [R1+0x1a8] ;  /* 0x0001a80001167983 */ /* 0x001ea20000300800 */
[----:B------:R-:W2:Y:S02]  /*a4b00*/  LDL.LU R23, [R1+0x1ac] ;  /* 0x0001ac0001177983 */ /* 0x000ea40000300800 */
[----:B------:R-:W3:Y:S02]  /*a4b10*/  LDL R14, [R1+0xc8] ;  /* 0x0000c800010e7983 */ /* 0x000ee40000100800 */
[----:B------:R-:W3:Y:S01]  /*a4b20*/  LDL R15, [R1+0xcc] ;  /* 0x0000cc00010f7983 */ /* 0x000ee20000100800 */
[C---:B--2---:R-:W-:Y:S01]  /*a4b30*/  HMMA.16816.F32.BF16 R4, R16.reuse, R6, R20 ;  /* 0x000000061004723c */ /* 0x044fe20000041814 */
[----:B---3--:R0:W-:Y:S01]  /*a4b40*/  STL.64 [R1+0x39b8], R14 ;  /* 0x0039b80e01007387 */ /* 0x0081e20000100a00 */
[----:B------:R-:W2:Y:S02]  /*a4b50*/  LDL.LU R12, [R1+0x170] ;  /* 0x00017000010c7983 */ /* 0x000ea40000300800 */
[----:B------:R-:W2:Y:S01]  /*a4b60*/  LDL.LU R13, [R1+0x174] ;  /* 0x00017400010d7983 */ /* 0x000ea20000300800 */
[----:B0-----:R-:W2:Y:S01]  /*a4b70*/  LDL.LU R14, [R1+0x178] ;  /* 0x00017800010e7983 */ /* 0x001ea20000300800 */
[----:B------:R-:W2:Y:S02]  /*a4b80*/  LDL.LU R15, [R1+0x17c] ;  /* 0x00017c00010f7983 */ /* 0x000ea40000300800 */
[----:B------:R-:W3:Y:S11]  /*a4b90*/  LDL.LU R20, [R1+0x150] ;  /* 0x0001500001147983 */ /* 0x000ef60000300800 */
[----:B------:R-:W-:Y:S04]  /*a4ba0*/  @!UPT UIADD3 URZ, URZ, URZ, URZ ;  /* 0x0000003f3f3ff290 */ /* 0x000fe8000fffe03f */
[----:B------:R0:W-:Y:S01]  /*a4bb0*/  STL.64 [R1+0x590], R4 ;  /* 0x0005900401007387 */ /* 0x0001e20000100a00 */
[----:B------:R-:W-:Y:S02]  /*a4bc0*/  STL.64 [R1+0x598], R6 ;  /* 0x0005980601007387 */ /* 0x000fe40000100a00 */
[----:B------:R-:W3:Y:S02]  /*a4bd0*/  LDL.LU R21, [R1+0x154] ;  /* 0x0001540001157983 */ /* 0x000ee40000300800 */
[----:B------:R-:W2:Y:S01]  /*a4be0*/  LDL.LU R22, [R1+0x158] ;  /* 0x0001580001167983 */ /* 0x000ea20000300800 */
[----:B------:R-:W2:Y:S01]  /*a4bf0*/  LDL.LU R23, [R1+0x15c] ;  /* 0x00015c0001177983 */ /* 0x000ea20000300800 */
[C---:B----4-:R-:W-:Y:S01]  /*a4c00*/  HMMA.16816.F32.BF16 R24, R16.reuse, R10, R24 ;  /* 0x0000000a1018723c */ /* 0x050fe20000041818 */
[----:B------:R-:W-:Y:S02]  /*a4c10*/  MOV R3, R11 ;  /* 0x0000000b00037202 */ /* 0x000fe40000000f00 */
[----:B0-----:R-:W-:Y:S01]  /*a4c20*/  MOV R4, R10 ;  /* 0x0000000a00047202 */ /* 0x001fe20000000f00 */
[----:B--2---:R-:W-:Y:S01]  /*a4c30*/  STL.64 [R1+0x39b0], R22 ;  /* 0x0039b01601007387 */ /* 0x004fe20000100a00 */
[----:B---3--:R0:W-:Y:S03]  /*a4c40*/  STL.64 [R1+0x39a8], R20 ;  /* 0x0039a81401007387 */ /* 0x0081e60000100a00 */
[----:B0-----:R-:W2:Y:S01]  /*a4c50*/  LDL.LU R20, [R1+0x160] ;  /* 0x0001600001147983 */ /* 0x001ea20000300800 */
[----:B------:R-:W2:Y:S02]  /*a4c60*/  LDL.LU R21, [R1+0x164] ;  /* 0x0001640001157983 */ /* 0x000ea40000300800 */
[----:B------:R-:W2:Y:S02]  /*a4c70*/  LDL.LU R22, [R1+0x168] ;  /* 0x0001680001167983 */ /* 0x000ea40000300800 */
[----:B------:R-:W2:Y:S01]  /*a4c80*/  LDL.LU R23, [R1+0x16c] ;  /* 0x00016c0001177983 */ /* 0x000ea20000300800 */
[----:B------:R-:W3:Y:S09]  /*a4c90*/  LDL.64 R6, [R1+0xb8] ;  /* 0x0000b80001067983 */ /* 0x000ef20000100a00 */
[----:B------:R-:W-:Y:S02]  /*a4ca0*/  STL.64 [R1+0x570], R24 ;  /* 0x0005701801007387 */ /* 0x000fe40000100a00 */
[----:B------:R0:W-:Y:S02]  /*a4cb0*/  STL.64 [R1+0x578], R26 ;  /* 0x0005781a01007387 */ /* 0x0001e40000100a00 */
[----:B0-----:R-:W4:Y:S01]  /*a4cc0*/  LDL.LU.64 R26, [R1+0x39d8] ;  /* 0x0039d800011a7983 */ /* 0x001f220000300a00 */
[----:B------:R-:W4:Y:S02]  /*a4cd0*/  LDL.LU.64 R24, [R1+0x39d0] ;  /* 0x0039d00001187983 */ /* 0x000f240000300a00 */
[----:B------:R-:W4:Y:S02]  /*a4ce0*/  LDL.LU.64 R10, [R1+0x39c8] ;  /* 0x0039c800010a7983 */ /* 0x000f240000300a00 */
[C---:B----4-:R-:W-:Y:S11]  /*a4cf0*/  HMMA.16816.F32.BF16 R24, R16.reuse, R10, R24 ;  /* 0x0000000a1018723c */ /* 0x050ff60000041818 */
[----:B------:R-:W-:Y:S11]  /*a4d00*/  @!UPT UIADD3 URZ, URZ, URZ, URZ ;  /* 0x0000003f3f3ff290 */ /* 0x000ff6000fffe03f */
[----:B------:R-:W-:Y:S01]  /*a4d10*/  @!UPT UIADD3 URZ, URZ, URZ, URZ ;  /* 0x0000003f3f3ff290 */ /* 0x000fe2000fffe03f */
[----:B------:R-:W-:Y:S01]  /*a4d20*/  STL.64 [R1+0x560], R24 ;  /* 0x0005601801007387 */ /* 0x000fe20000100a00 */
[----:B------:R0:W-:Y:S03]  /*a4d30*/  STL.64 [R1+0x568], R26 ;  /* 0x0005681a01007387 */ /* 0x0001e60000100a00 */
[----:B0-----:R-:W4:Y:S02]  /*a4d40*/  LDL.LU.64 R26, [R1+0x39c0] ;  /* 0x0039c000011a7983 */ /* 0x001f240000300a00 */
[----:B----4-:R-:W-:Y:S01]  /*a4d50*/  HMMA.16816.F32.BF16 R12, R16, R26, R12 ;  /* 0x0000001a100c723c */ /* 0x010fe2000004180c */
[----:B------:R-:W-:Y:S01]  /*a4d60*/  MOV R2, R26 ;  /* 0x0000001a00027202 */ /* 0x000fe20000000f00 */
[----:B------:R-:W-:Y:S11]  /*a4d70*/  IMAD.MOV.U32 R0, RZ, RZ, R27 ;  /* 0x000000ffff007224 */ /* 0x000ff600078e001b */
[----:B------:R-:W-:Y:S10]  /*a4d80*/  @!UPT UIADD3 URZ, URZ, URZ, URZ ;  /* 0x0000003f3f3ff290 */ /* 0x000ff4000fffe03f */
[----:B------:R-:W-:Y:S01]  /*a4d90*/  STL.64 [R1+0x550], R12 ;  /* 0x0005500c01007387 */ /* 0x000fe20000100a00 */
[----:B------:R0:W-:Y:S03]  /*a4da0*/  STL.64 [R1+0x558], R14 ;  /* 0x0005580e01007387 */ /* 0x0001e60000100a00 */
[----:B0-----:R-:W2:Y:S01]  /*a4db0*/  LDL.LU.64 R14, [R1+0x39b8] ;  /* 0x0039b800010e7983 */ /* 0x001ea20000300a00 */
[----:B------:R-:W4:Y:S02]  /*a4dc0*/  LDL.LU R24, [R1] ;  /* 0x0000000001187983 */ /* 0x000f240000300800 */
[----:B------:R-:W4:Y:S02]  /*a4dd0*/  LDL.LU R25, [R1+0x4] ;  /* 0x0000040001197983 */ /* 0x000f240000300800 */
[----:B------:R-:W2:Y:S01]  /*a4de0*/  LDL.LU R26, [R1+0x8] ;  /* 0x00000800011a7983 */ /* 0x000ea20000300800 */
[----:B------:R-:W2:Y:S04]  /*a4df0*/  LDL.LU R27, [R1+0xc] ;  /* 0x00000c00011b7983 */ /* 0x000ea80000300800 */
[----:B--2---:R0:W-:Y:S01]  /*a4e00*/  STL.64 [R1+0x38d8], R26 ;  /* 0x0038d81a01007387 */ /* 0x0041e20000100a00 */
[----:B----4-:R1:W-:Y:S01]  /*a4e10*/  STL.64 [R1+0x38d0], R24 ;  /* 0x0038d01801007387 */ /* 0x0103e20000100a00 */
[----:B0-----:R-:W-:-:S02]  /*a4e20*/  MOV R26, R4 ;  /* 0x00000004001a7202 */ /* 0x001fc40000000f00 */
[----:B------:R-:W-:-:S05]  /*a4e30*/  MOV R27, R3 ;  /* 0x00000003001b7202 */ /* 0x000fca0000000f00 */
[----:B------:R0:W-:Y:S01]  /*a4e40*/  STL.64 [R1+0x3960], R26 ;  /* 0x0039601a01007387 */ /* 0x0001e20000100a00 */
[----:B-1----:R-:W2:Y:S02]  /*a4e50*/  LDL.LU R24, [R1+0x120] ;  /* 0x0001200001187983 */ /* 0x002ea40000300800 */
[----:B------:R-:W2:Y:S01]  /*a4e60*/  LDL.LU R25, [R1+0x124] ;  /* 0x0001240001197983 */ /* 0x000ea20000300800 */
[----:B0-----:R-:W4:Y:S01]  /*a4e70*/  LDL.LU R26, [R1+0x128] ;  /* 0x00012800011a7983 */ /* 0x001f220000300800 */
[----:B------:R-:W4:Y:S01]  /*a4e80*/  LDL.LU R27, [R1+0x12c] ;  /* 0x00012c00011b7983 */ /* 0x000f220000300800 */
[C---:B------:R-:W-:Y:S02]  /*a4e90*/  HMMA.16816.F32.BF16 R20, R16.reuse, R14, R20 ;  /* 0x0000000e1014723c */ /* 0x040fe40000041814 */
[----:B----4-:R-:W-:Y:S01]  /*a4ea0*/  STL.64 [R1+0x3990], R26 ;  /* 0x0039901a01007387 */ /* 0x010fe20000100a00 */
[----:B--2---:R0:W-:Y:S03]  /*a4eb0*/  STL.64 [R1+0x3988], R24 ;  /* 0x0039881801007387 */ /* 0x0041e60000100a00 */
        /* <DEDUP_REMOVED lines=9> */
[----:B------:R0:W-:Y:S02]  /*a4f50*/  STL.64 [R1+0x3940], R14 ;  /* 0x0039400e01007387 */ /* 0x0001e40000100a00 */
[----:B------:R-:W4:Y:S01]  /*a4f60*/  LDL.LU R12, [R1+0x110] ;  /* 0x00011000010c7983 */ /* 0x000f220000300800 */
[----:B------:R-:W4:Y:S04]  /*a4f70*/  LDL.LU R13, [R1+0x114] ;  /* 0x00011400010d7983 */ /* 0x000f280000300800 */
[----:B0-----:R-:W4:Y:S01]  /*a4f80*/  LDL.LU R14, [R1+0x118] ;  /* 0x00011800010e7983 */ /* 0x001f220000300800 */
[----:B------:R-:W4:Y:S01]  /*a4f90*/  LDL.LU R15, [R1+0x11c] ;  /* 0x00011c00010f7983 */ /* 0x000f220000300800 */
[C---:B---3--:R-:W-:Y:S11]  /*a4fa0*/  HMMA.16816.F32.BF16 R20, R16.reuse, R6, R20 ;  /* 0x000000061014723c */ /* 0x048ff60000041814 */
[----:B------:R-:W-:Y:S11]  /*a4fb0*/  @!UPT UIADD3 URZ, URZ, URZ, URZ ;  /* 0x0000003f3f3ff290 */ /* 0x000ff6000fffe03f */
[----:B------:R-:W-:Y:S01]  /*a4fc0*/  @!UPT UIADD3 URZ, URZ, URZ, URZ ;  /* 0x0000003f3f3ff290 */ /* 0x000fe2000fffe03f */
[----:B------:R-:W-:Y:S01]  /*a4fd0*/  STL.64 [R1+0x4f0], R20 ;  /* 0x0004f01401007387 */ /* 0x000fe20000100a00 */
[----:B------:R0:W-:Y:S03]  /*a4fe0*/  STL.64 [R1+0x4f8], R22 ;  /* 0x0004f81601007387 */ /* 0x0001e60000100a00 */
[----:B0-----:R-:W2:Y:S01]  /*a4ff0*/  LDL.LU.64 R22, [R1+0x39a0] ;  /* 0x0039a00001167983 */ /* 0x001ea20000300a00 */
[----:B------:R-:W-:Y:S01]  /*a5000*/  MOV R8, R6 ;  /* 0x0000000600087202 */ /* 0x000fe20000000f00 */
[----:B------:R-:W-:Y:S02]  /*a5010*/  IMAD.MOV.U32 R5, RZ, RZ, R7 ;  /* 0x000000ffff057224 */ /* 0x000fe400078e0007 */
[----:B------:R-:W3:Y:S01]  /*a5020*/  LDL.LU.64 R6, [R1+0x3998] ;  /* 0x0039980001067983 */ /* 0x000ee20000300a00 */
[C---:B--2---:R-:W-:Y:S03]  /*a5030*/  HMMA.16816.F32.BF16 R20, R16.reuse, R22, R24 ;  /* 0x000000161014723c */ /* 0x044fe60000041818 */
[----:B------:R-:W2:Y:S01]  /*a5040*/  LDL.LU.64 R26, [R1+0x3990] ;  /* 0x00399000011a7983 */ /* 0x000ea20000300a00 */
[----:B------:R-:W2:Y:S11]  /*a5050*/  LDL.LU.64 R24, [R1+0x3988] ;  /* 0x0039880001187983 */ /* 0x000eb60000300a00 */
[----:B------:R-:W-:Y:S08]  /*a5060*/  @!UPT UIADD3 URZ, URZ, URZ, URZ ;  /* 0x0000003f3f3ff290 */ /* 0x000ff0000fffe03f */
        /* <DEDUP_REMOVED lines=10> */
[----:B0-----:R-:W2:Y:S01]  /*a5110*/  LDL.64 R18, [R1+0x108] ;  /* 0x0001080001127983 */ /* 0x001ea20000100a00 */
[----:B------:R-:W-:Y:S01]  /*a5120*/  STL.64 [R1+0x3918], R6 ;  /* 0x0039180601007387 */ /* 0x000fe20000100a00 */
[C---:B--2---:R-:W-:Y:S11]  /*a5130*/  HMMA.16816.F32.BF16 R24, R20.reuse, R18, R24 ;  /* 0x000000121418723c */ /* 0x044ff60000041818 */
[----:B------:R-:W-:Y:S11]  /*a5140*/  @!UPT UIADD3 URZ, URZ, URZ, URZ ;  /* 0x0000003f3f3ff290 */ /* 0x000ff6000fffe03f */
[----:B------:R-:W-:Y:S01]  /*a5150*/  @!UPT UIADD3 URZ, URZ, URZ, URZ ;  /* 0x0000003f3f3ff290 */ /* 0x000fe2000fffe03f */
[----:B------:R-:W-:Y:S01]  /*a5160*/  STL.64 [R1+0x4a0], R24 ;  /* 0x0004a01801007387 */ /* 0x000fe20000100a00 */
[----:B------:R0:W-:Y:S03]  /*a5170*/  STL.64 [R1+0x4a8], R26 ;  /* 0x0004a81a01007387 */ /* 0x0001e60000100a00 */
[----:B0-----:R-:W4:Y:S01]  /*a5180*/  LDL.LU.64 R26, [R1+0x3960] ;  /* 0x00396000011a7983 */ /* 0x001f220000300a00 */
[----:B------:R-:W-:Y:S02]  /*a5190*/  MOV R4, R18 ;  /* 0x0000001200047202 */ /* 0x000fe40000000f00 */
[----:B------:R-:W-:Y:S01]  /*a51a0*/  MOV R3, R19 ;  /* 0x0000001300037202 */ /* 0x000fe20000000f00 */
[----:B------:R-:W-:Y:S02]  /*a51b0*/  MOV R18, R8 ;  /* 0x0000000800127202 */ /* 0x000fe40000000f00 */
[----:B------:R-:W-:Y:S01]  /*a51c0*/  IMAD.MOV.U32 R19, RZ, RZ, R5 ;  /* 0x000000ffff137224 */ /* 0x000fe200078e0005 */
[----:B----4-:R-:W-:Y:S11]  /*a51d0*/  HMMA.16816.F32.BF16 R12, R20, R26, R12 ;  /* 0x0000001a140c723c */ /* 0x010ff6000004180c */
[----:B------:R-:W-:Y:S11]  /*a51e0*/  @!UPT UIADD3 URZ, URZ, URZ, URZ ;  /* 0x0000003f3f3ff290 */ /* 0x000ff6000fffe03f */
[----:B------:R-:W-:Y:S01]  /*a51f0*/  @!UPT UIADD3 URZ, URZ, URZ, URZ ;  /* 0x0000003f3f3ff290 */ /* 0x000fe2000fffe03f */
[----:B------:R-:W-:Y:S01]  /*a5200*/  STL.64 [R1+0x490], R12 ;  /* 0x0004900c01007387 */ /* 0x000fe20000100a00 */
[----:B------:R0:W-:Y:S02]  /*a5210*/  STL.64 [R1+0x498], R14 ;  /* 0x0004980e01007387 */ /* 0x0001e40000100a00 */
[----:B------:R-:W-:Y:S02]  /*a5220*/  STL.64 [R1+0x3938], R18 ;  /* 0x0039381201007387 */ /* 0x000fe40000100a00 */
[----:B------:R-:W-:Y:S01]  /*a5230*/  STL.64 [R1+0x38e8], R26 ;  /* 0x0038e81a01007387 */ /* 0x000fe20000100a00 */
[----:B0-----:R-:W-:Y:S01]  /*a5240*/  MOV R14, R2 ;  /* 0x00000002000e7202 */ /* 0x001fe20000000f00 */
[----:B------:R-:W-:-:S05]  /*a5250*/  IMAD.MOV.U32 R15, RZ, RZ, R0 ;  /* 0x000000ffff0f7224 */ /* 0x000fca00078e0000 */
[----:B------:R0:W-:Y:S01]  /*a5260*/  STL.64 [R1+0x3958], R14 ;  /* 0x0039580e01007387 */ /* 0x0001e20000100a00 */
[----:B------:R-:W2:Y:S02]  /*a5270*/  LDL.LU R12, [R1+0x80] ;  /* 0x00008000010c7983 */ /* 0x000ea40000300800 */
[----:B------:R-:W2:Y:S01]  /*a5280*/  LDL.LU R13, [R1+0x84] ;  /* 0x00008400010d7983 */ /* 0x000ea20000300800 */
[----:B0-----:R-:W2:Y:S01]  /*a5290*/  LDL.LU R14, [R1+0x88] ;  /* 0x00008800010e7983 */ /* 0x001ea20000300800 */
[----:B------:R-:W2:Y:S02]  /*a52a0*/  LDL.LU R15, [R1+0x8c] ;  /* 0x00008c00010f7983 */ /* 0x000ea40000300800 */
[----:B------:R-:W3:Y:S02]  /*a52b0*/  LDL.LU R16, [R1+0x60] ;  /* 0x0000600001107983 */ /* 0x000ee40000300800 */
[----:B------:R-:W3:Y:S01]  /*a52c0*/  LDL.LU R17, [R1+0x64] ;  /* 0x0000640001117983 */ /* 0x000ee20000300800 */
[----:B------:R-:W4:Y:S01]  /*a52d0*/  LDL.LU R18, [R1+0x68] ;  /* 0x0000680001127983 */ /* 0x000f220000300800 */
        /* <DEDUP_REMOVED lines=8> */
[----:B------:R-:W-:-:S02]  /*a5360*/  MOV R26, R4 ;  /* 0x00000004001a7202 */ /* 0x000fc40000000f00 */
[----:B------:R-:W-:Y:S01]  /*a5370*/  MOV R27, R3 ;  /* 0x00000003001b7202 */ /* 0x000fe20000000f00 */
[C---:B--2---:R-:W-:Y:S01]  /*a5380*/  HMMA.16816.F32.BF16 R12, R20.reuse, R10, R12 ;  /* 0x0000000a140c723c */ /* 0x044fe2000004180c */
[----:B----4-:R0:W-:Y:S01]  /*a5390*/  STL.64 [R1+0x3930], R6 ;  /* 0x0039300601007387 */ /* 0x0101e20000100a00 */
[----:B------:R-:W2:Y:S02]  /*a53a0*/  LDL.LU R4, [R1+0x50] ;  /* 0x0000500001047983 */ /* 0x000ea40000300800 */
[----:B------:R-:W2:Y:S01]  /*a53b0*/  LDL.LU R5, [R1+0x54] ;  /* 0x0000540001057983 */ /* 0x000ea20000300800 */
[----:B0-----:R-:W2:Y:S01]  /*a53c0*/  LDL.LU R6, [R1+0x58] ;  /* 0x0000580001067983 */ /* 0x001ea20000300800 */
[----:B------:R-:W2:Y:S02]  /*a53d0*/  LDL.LU R7, [R1+0x5c] ;  /* 0x00005c0001077983 */ /* 0x000ea40000300800 */
[----:B------:R0:W-:Y:S02]  /*a53e0*/  STL.64 [R1+0x3910], R26 ;  /* 0x0039101a01007387 */ /* 0x0001e40000100a00 */
[----:B------:R-:W4:Y:S01]  /*a53f0*/  LDL.LU R24, [R1+0x30] ;  /* 0x0000300001187983 */ /* 0x000f220000300800 */
[----:B------:R-:W4:Y:S04]  /*a5400*/  LDL.LU R25, [R1+0x34] ;  /* 0x0000340001197983 */ /* 0x000f280000300800 */
[----:B0-----:R-:W2:Y:S01]  /*a5410*/  LDL.LU R26, [R1+0x38] ;  /* 0x00003800011a7983 */ /* 0x001ea20000300800 */
[----:B------:R-:W2:Y:S03]  /*a5420*/  LDL.LU R27, [R1+0x3c] ;  /* 0x00003c00011b7983 */ /* 0x000ea60000300800 */
[----:B--2---:R-:W-:Y:S01]  /*a5430*/  STL.64 [R1+0x3928], R26 ;  /* 0x0039281a01007387 */ /* 0x004fe20000100a00 */
[----:B----4-:R0:W-:Y:S03]  /*a5440*/  STL.64 [R1+0x3920], R24 ;  /* 0x0039201801007387 */ /* 0x0101e60000100a00 */
[----:B0-----:R-:W2:Y:S01]  /*a5450*/  LDL.LU R24, [R1+0x40] ;  /* 0x0000400001187983 */ /* 0x001ea20000300800 */
[----:B------:R-:W2:Y:S02]  /*a5460*/  LDL.LU R25, [R1+0x44] ;  /* 0x0000440001197983 */ /* 0x000ea40000300800 */
[----:B------:R-:W2:Y:S02]  /*a5470*/  LDL.LU R26, [R1+0x48] ;  /* 0x00004800011a7983 */ /* 0x000ea40000300800 */
[----:B------:R-:W2:Y:S01]  /*a5480*/  LDL.LU R27, [R1+0x4c] ;  /* 0x00004c00011b7983 */ /* 0x000ea20000300800 */
[----:B------:R-:W-:Y:S01]  /*a5490*/  STL.64 [R1+0x480], R12 ;  /* 0x0004800c01007387 */ /* 0x000fe20000100a00 */
[----:B------:R0:W-:Y:S03]  /*a54a0*/  STL.64 [R1+0x488], R14 ;  /* 0x0004880e01007387 */ /* 0x0001e60000100a00 */
        /* <DEDUP_REMOVED lines=18> */
[C---:B---3--:R-:W-:Y:S11]  /*a55d0*/  HMMA.16816.F32.BF16 R16, R20.reuse, R14, R16 ;  /* 0x0000000e1410723c */ /* 0x048ff60000041810 */
[----:B------:R-:W-:Y:S11]  /*a55e0*/  @!UPT UIADD3 URZ, URZ, URZ, URZ ;  /* 0x0000003f3f3ff290 */ /* 0x000ff6000fffe03f */
[----:B------:R-:W-:Y:S01]  /*a55f0*/  @!UPT UIADD3 URZ, URZ, URZ, URZ ;  /* 0x0000003f3f3ff290 */ /* 0x000fe2000fffe03f */
[----:B------:R-:W-:Y:S01]  /*a5600*/  STL.64 [R1+0x460], R16 ;  /* 0x0004601001007387 */ /* 0x000fe20000100a00 */
[----:B------:R0:W-:Y:S03]  /*a5610*/  STL.64 [R1+0x468], R18 ;  /* 0x0004681201007387 */ /* 0x0001e60000100a00 */
[----:B0-----:R-:W3:Y:S01]  /*a5620*/  LDL.LU.64 R18, [R1+0x3938] ;  /* 0x0039380001127983 */ /* 0x001ee20000300a00 */
[----:B------:R0:W-:Y:S03]  /*a5630*/  STL.64 [R1+0x38b8], R14 ;  /* 0x0038b80e01007387 */ /* 0x0001e60000100a00 */
[----:B0-----:R-:W4:Y:S01]  /*a5640*/  LDL.64 R14, [R1+0xd8] ;  /* 0x0000d800010e7983 */ /* 0x001f220000100a00 */
[C---:B---3--:R-:W-:Y:S03]  /*a5650*/  HMMA.16816.F32.BF16 R16, R20.reuse, R18, R4 ;  /* 0x000000121410723c */ /* 0x048fe60000041804 */
[----:B------:R-:W3:Y:S11]  /*a5660*/  LDL.LU.64 R6, [R1+0x3930] ;  /* 0x0039300001067983 */ /* 0x000ef60000300a00 */
[----:B------:R-:W-:Y:S09]  /*a5670*/  @!UPT UIADD3 URZ, URZ, URZ, URZ ;  /* 0x0000003f3f3ff290 */ /* 0x000ff2000fffe03f */
[----:B------:R0:W-:Y:S01]  /*a5680*/  STL.64 [R1+0x450], R16 ;  /* 0x0004501001007387 */ /* 0x0001e20000100a00 */
[----:B------:R1:W-:Y:S03]  /*a5690*/  STL.64 [R1+0x458], R18 ;  /* 0x0004581201007387 */ /* 0x0003e60000100a00 */
[----:B0-----:R-:W2:Y:S01]  /*a56a0*/  LDL.LU R16, [R1+0x510] ;  /* 0x0005100001107983 */ /* 0x001ea20000300800 */
[----:B------:R-:W2:Y:S02]  /*a56b0*/  LDL.LU R17, [R1+0x514] ;  /* 0x0005140001117983 */ /* 0x000ea40000300800 */
[----:B-1----:R-:W2:Y:S02]  /*a56c0*/  LDL.LU R18, [R1+0x518] ;  /* 0x0005180001127983 */ /* 0x002ea40000300800 */
[----:B------:R-:W2:Y:S01]  /*a56d0*/  LDL.LU R19, [R1+0x51c] ;  /* 0x00051c0001137983 */ /* 0x000ea20000300800 */
[----:B---3--:R-:W-:Y:S01]  /*a56e0*/  HMMA.16816.F32.BF16 R24, R20, R6, R24 ;  /* 0x000000061418723c */ /* 0x008fe20000041818 */
[----:B------:R-:W-:-:S02]  /*a56f0*/  MOV R2, R6 ;  /* 0x0000000600027202 */ /* 0x000fc40000000f00 */
        /* <DEDUP_REMOVED lines=12> */
[----:B---3--:R-:W-:Y:S01]  /*a57c0*/  HMMA.16816.F32.BF16 R20, R20, R6, R24 ;  /* 0x000000061414723c */ /* 0x008fe20000041818 */
[----:B------:R-:W3:Y:S01]  /*a57d0*/  LDL.LU.64 R26, [R1+0x3910] ;  /* 0x00391000011a7983 */ /* 0x000ee20000300a00 */
[----:B------:R-:W-:-:S02]  /*a57e0*/  MOV R29, R7 ;  /* 0x00000007001d7202 */ /* 0x000fc40000000f00 */
[----:B------:R-:W3:Y:S11]  /*a57f0*/  LDL.LU.64 R6, [R1+0x3908] ;  /* 0x0039080001067983 */ /* 0x000ef60000300a00 */
[----:B------:R-:W-:Y:S08]  /*a5800*/  @!UPT UIADD3 URZ, URZ, URZ, URZ ;  /* 0x0000003f3f3ff290 */ /* 0x000ff0000fffe03f */
[----:B------:R-:W-:Y:S01]  /*a5810*/  STL.64 [R1+0x430], R20 ;  /* 0x0004301401007387 */ /* 0x000fe20000100a00 */
[----:B------:R-:W-:Y:S02]  /*a5820*/  STL.64 [R1+0x438], R22 ;  /* 0x0004381601007387 */ /* 0x000fe40000100a00 */
[----:B------:R-:W3:Y:S02]  /*a5830*/  LDL.LU.64 R4, [R1+0x3900] ;  /* 0x0039000001047983 */ /* 0x000ee40000300a00 */
[C---:B---3--:R-:W-:Y:S01]  /*a5840*/  HMMA.16816.F32.BF16 R24, R4.reuse, R26, R8 ;  /* 0x0000001a0418723c */ /* 0x048fe20000041808 */
[----:B------:R-:W3:Y:S01]  /*a5850*/  LDL.LU.64 R10, [R1+0x38f8] ;  /* 0x0038f800010a7983 */ /* 0x000ee20000300a00 */
[----:B------:R-:W3:Y:S11]  /*a5860*/  LDL.LU.64 R8, [R1+0x38f0] ;  /* 0x0038f00001087983 */ /* 0x000ef60000300a00 */
[----:B------:R-:W-:Y:S10]  /*a5870*/  @!UPT UIADD3 URZ, URZ, URZ, URZ ;  /* 0x0000003f3f3ff290 */ /* 0x000ff4000fffe03f */
        /* <DEDUP_REMOVED lines=16> */
[----:B------:R-:W3:Y:S01]  /*a5980*/  LDL.LU.64 R24, [R1+0x38c0] ;  /* 0x0038c00001187983 */ /* 0x000ee20000300a00 */
[----:B------:R-:W-:Y:S02]  /*a5990*/  MOV R23, R0 ;  /* 0x0000000000177202 */ /* 0x000fe40000000f00 */
[----:B------:R-:W0:Y:S01]  /*a59a0*/  S2R R0, SR_TID.X ;  /* 0x0000000000007919 */ /* 0x000e220000002100 */
[----:B------:R-:W-:Y:S01]  /*a59b0*/  MOV R28, R10 ;  /* 0x0000000a001c7202 */ /* 0x000fe20000000f00 */
[----:B------:R-:W-:Y:S01]  /*a59c0*/  IMAD.MOV.U32 R22, RZ, RZ, R2 ;  /* 0x000000ffff167224 */ /* 0x000fe200078e0002 */
[----:B----4-:R-:W-:Y:S01]  /*a59d0*/  MOV R2, R14 ;  /* 0x0000000e00027202 */ /* 0x010fe20000000f00 */
[C---:B0-----:R-:W-:Y:S01]  /*a59e0*/  IMAD.SHL.U32 R10, R0.reuse, 0x100, RZ ;  /* 0x00000100000a7824 */ /* 0x041fe200078e00ff */
[----:B------:R-:W-:Y:S01]  /*a59f0*/  LOP3.LUT R9, R0, 0x7, RZ, 0xc0, !PT ;  /* 0x0000000700097812 */ /* 0x000fe200078ec0ff */
[----:B------:R-:W-:Y:S01]  /*a5a00*/  MOV R0, R15 ;  /* 0x0000000f00007202 */ /* 0x000fe20000000f00 */
[----:B------:R-:W-:-:S02]  /*a5a10*/  MOV R3, R11 ;  /* 0x0000000b00037202 */ /* 0x000fc40000000f00 */
[----:B------:R-:W0:Y:S01]  /*a5a20*/  S2R R11, SR_TID.X ;  /* 0x00000000000b7919 */ /* 0x000e220000002100 */
[----:B---3--:R-:W-:Y:S11]  /*a5a30*/  HMMA.16816.F32.BF16 R24, R4, R14, R24 ;  /* 0x0000000e0418723c */ /* 0x008ff60000041818 */
[----:B------:R-:W-:Y:S11]  /*a5a40*/  @!UPT UIADD3 URZ, URZ, URZ, URZ ;  /* 0x0000003f3f3ff290 */ /* 0x000ff6000fffe03f */
[----:B------:R-:W-:Y:S01]  /*a5a50*/  @!UPT UIADD3 URZ, URZ, URZ, URZ ;  /* 0x0000003f3f3ff290 */ /* 0x000fe2000fffe03f */
[----:B------:R1:W-:Y:S01]  /*a5a60*/  STL.64 [R1+0x3f0], R24 ;  /* 0x0003f01801007387 */ /* 0x0003e20000100a00 */
[----:B------:R3:W-:Y:S02]  /*a5a70*/  STL.64 [R1+0x3f8], R26 ;  /* 0x0003f81a01007387 */ /* 0x0007e40000100a00 */
[----:B------:R-:W2:Y:S01]  /*a5a80*/  LDL.LU.64 R14, [R1+0x38b8] ;  /* 0x0038b800010e7983 */ /* 0x000ea20000300a00 */
[----:B-1----:R-:W-:Y:S01]  /*a5a90*/  SHF.L.U32 R25, R9, 0x4, RZ ;  /* 0x0000000409197819 */ /* 0x002fe200000006ff */
[----:B---3--:R-:W3:Y:S03]  /*a5aa0*/  LDL.64 R26, [R1+0xb8] ;  /* 0x0000b800011a7983 */ /* 0x008ee60000100a00 */
[----:B------:R-:W-:-:S04]  /*a5ab0*/  LOP3.LUT R25, R25, 0xf00, R10, 0xf8, !PT ;  /* 0x00000f0019197812 */ /* 0x000fc800078ef80a */
[----:B0-----:R-:W-:-:S04]  /*a5ac0*/  LOP3.LUT R25, R25, 0x10, R11, 0x78, !PT ;  /* 0x0000001019197812 */ /* 0x001fc800078e780b */
[----:B------:R-:W-:-:S05]  /*a5ad0*/  LOP3.LUT R25, R25, 0x20, RZ, 0x3c, !PT ;  /* 0x0000002019197812 */ /* 0x000fca00078e3cff */
[----:B------:R-:W0:Y:S04]  /*a5ae0*/  LDSM.16.M88.4 R8, [R25+0x63080] ;  /* 0x063080001908783b */ /* 0x000e280000000200 */
[----:B0-----:R-:W-:Y:S01]  /*a5af0*/  STL.64 [R1+0x38a0], R10 ;  /* 0x0038a00a01007387 */ /* 0x001fe20000100a00 */
[----:B------:R0:W-:Y:S03]  /*a5b00*/  STL.64 [R1+0x3898], R8 ;  /* 0x0038980801007387 */ /* 0x0001e60000100a00 */
[----:B0-----:R-:W4:Y:S01]  /*a5b10*/  LDL.LU R8, [R1+0x520] ;  /* 0x0005200001087983 */ /* 0x001f220000300800 */
[----:B------:R-:W4:Y:S02]  /*a5b20*/  LDL.LU R9, [R1+0x524] ;  /* 0x0005240001097983 */ /* 0x000f240000300800 */
[----:B------:R-:W4:Y:S02]  /*a5b30*/  LDL.LU R10, [R1+0x528] ;  /* 0x00052800010a7983 */ /* 0x000f240000300800 */
[----:B------:R-:W4:Y:S01]  /*a5b40*/  LDL.LU R11, [R1+0x52c] ;  /* 0x00052c00010b7983 */ /* 0x000f220000300800 */
[C---:B--2---:R-:W-:Y:S01]  /*a5b50*/  HMMA.16816.F32.BF16 R12, R4.reuse, R14, R16 ;  /* 0x0000000e040c723c */ /* 0x044fe20000041810 */
[----:B------:R-:W3:Y:S01]  /*a5b60*/  LDL.LU.64 R18, [R1+0x38b0] ;  /* 0x0038b00001127983 */ /* 0x000ee20000300a00 */
[----:B------:R-:W3:Y:S11]  /*a5b70*/  LDL.LU.64 R16, [R1+0x38a8] ;  /* 0x0038a80001107983 */ /* 0x000ef60000300a00 */
[----:B------:R-:W-:Y:S10]  /*a5b80*/  @!UPT UIADD3 URZ, URZ, URZ, URZ ;  /* 0x0000003f3f3ff290 */ /* 0x000ff4000fffe03f */
[----:B------:R-:W-:Y:S01]  /*a5b90*/  STL.64 [R1+0x3e0], R12 ;  /* 0x0003e00c01007387 */ /* 0x000fe20000100a00 */
[----:B------:R-:W-:Y:S02]  /*a5ba0*/  STL.64 [R1+0x3e8], R14 ;  /* 0x0003e80e01007387 */ /* 0x000fe40000100a00 */
[----:B------:R-:W0:Y:S02]  /*a5bb0*/  LDSM.16.M88.4 R12, [R25+0x64080] ;  /* 0x06408000190c783b */ /* 0x000e240000000200 */
[----:B0-----:R0:W-:Y:S02]  /*a5bc0*/  STL.64 [R1+0x3808], R14 ;  /* 0x0038080e01007387 */ /* 0x0011e40000100a00 */
[----:B------:R-:W-:Y:S02]  /*a5bd0*/  STL.64 [R1+0x3800], R12 ;  /* 0x0038000c01007387 */ /* 0x000fe40000100a00 */
[----:B0-----:R-:W2:Y:S01]  /*a5be0*/  LDL R14, [R1+0x98] ;  /* 0x00009800010e7983 */ /* 0x001ea20000100800 */
[C---:B----4-:R-:W-:Y:S08]  /*a5bf0*/  HMMA.16816.F32.BF16 R20, R4.reuse, R22, R8 ;  /* 0x000000160414723c */ /* 0x050ff00000041808 */
[----:B---3--:R-:W-:Y:S11]  /*a5c00*/  HMMA.16816.F32.BF16 R16, R4, R26, R16 ;  /* 0x0000001a0410723c */ /* 0x008ff60000041810 */
[----:B------:R-:W-:Y:S11]  /*a5c10*/  @!UPT UIADD3 URZ, URZ, URZ, URZ ;  /* 0x0000003f3f3ff290 */ /* 0x000ff6000fffe03f */
[----:B------:R-:W-:Y:S01]  /*a5c20*/  @!UPT UIADD3 URZ, URZ, URZ, URZ ;  /* 0x0000003f3f3ff290 */ /* 0x000fe2000fffe03f */
        /* <DEDUP_REMOVED lines=9> */
[----:B------:R-:W3:Y:S01]  /*a5cc0*/  LDL.LU.64 R10, [R1+0x38a0] ;  /* 0x0038a000010a7983 */ /* 0x000ee20000300a00 */
[----:B------:R-:W3:Y:S02]  /*a5cd0*/  LDL.LU.64 R8, [R1+0x3898] ;  /* 0x0038980001087983 */ /* 0x000ee40000300a00 */
[----:B------:R-:W-:Y:S02]  /*a5ce0*/  STL.64 [R1+0x3c0], R20 ;  /* 0x0003c01401007387 */ /* 0x000fe40000100a00 */
[----:B------:R-:W-:Y:S02]  /*a5cf0*/  STL.64 [R1+0x3c8], R22 ;  /* 0x0003c81601007387 */ /* 0x000fe40000100a00 */
[----:B------:R-:W0:Y:S04]  /*a5d00*/  LDSM.16.M88.4 R20, [R25+0x66080] ;  /* 0x066080001914783b */ /* 0x000e280000000200 */
[----:B0-----:R-:W-:Y:S01]  /*a5d10*/  STL.64 [R1+0x3700], R22 ;  /* 0x0037001601007387 */ /* 0x001fe20000100a00 */
[----:B------:R0:W-:Y:S03]  /*a5d20*/  STL.64 [R1+0x36f8], R20 ;  /* 0x0036f81401007387 */ /* 0x0001e60000100a00 */
[----:B0-----:R-:W4:Y:S01]  /*a5d30*/  LDL.LU R20, [R1+0x670] ;  /* 0x0006700001147983 */ /* 0x001f220000300800 */
[----:B------:R-:W4:Y:S02]  /*a5d40*/  LDL.LU R21, [R1+0x674] ;  /* 0x0006740001157983 */ /* 0x000f240000300800 */
[----:B------:R-:W3:Y:S02]  /*a5d50*/  LDL.LU R22, [R1+0x678] ;  /* 0x0006780001167983 */ /* 0x000ee40000300800 */
[----:B------:R-:W3:Y:S02]  /*a5d60*/  LDL.LU R23, [R1+0x67c] ;  /* 0x00067c0001177983 */ /* 0x000ee40000300800 */
[----:B------:R-:W-:-:S07]  /*a5d70*/  IMAD.MOV.U32 R15, RZ, RZ, R29 ;  /* 0x000000ffff0f7224 */ /* 0x000fce00078e001d */
[----:B--2---:R-:W-:Y:S01]  /*a5d80*/  HMMA.16816.F32.BF16 R4, R4, R14, R16 ;  /* 0x0000000e0404723c */ /* 0x004fe20000041810 */
[----:B---3--:R0:W-:Y:S01]  /*a5d90*/  STL.64 [R1+0x37b8], R22 ;  /* 0x0037b81601007387 */ /* 0x0081e20000100a00 */
[----:B----4-:R-:W-:Y:S01]  /*a5da0*/  STL.64 [R1+0x37b0], R20 ;  /* 0x0037b01401007387 */ /* 0x010fe20000100a00 */
[----:B0-----:R-:W-:Y:S02]  /*a5db0*/  MOV R22, R28 ;  /* 0x0000001c00167202 */ /* 0x001fe40000000f00 */
[----:B------:R-:W-:-:S05]  /*a5dc0*/  MOV R23, R3 ;  /* 0x0000000300177202 */ /* 0x000fca0000000f00 */
[----:B------:R-:W-:Y:S01]  /*a5dd0*/  STL.64 [R1+0x3870], R22 ;  /* 0x0038701601007387 */ /* 0x000fe20000100a00 */
[----:B------:R-:W2:Y:S11]  /*a5de0*/  LDL.LU R16, [R1+0x690] ;  /* 0x0006900001107983 */ /* 0x000eb60000300800 */
[----:B------:R-:W-:Y:S01]  /*a5df0*/  @!UPT UIADD3 URZ, URZ, URZ, URZ ;  /* 0x0000003f3f3ff290 */ /* 0x000fe2000fffe03f */
[----:B------:R-:W-:Y:S02]  /*a5e00*/  STL.64 [R1+0x340], R4 ;  /* 0x0003400401007387 */ /* 0x000fe40000100a00 */
[----:B------:R-:W-:Y:S01]  /*a5e10*/  STL.64 [R1+0x348], R6 ;  /* 0x0003480601007387 */ /* 0x000fe20000100a00 */
[----:B------:R-:W2:Y:S01]  /*a5e20*/  LDL.LU R17, [R1+0x694] ;  /* 0x0006940001117983 */ /* 0x000ea20000300800 */
[----:B------:R-:W3:Y:S02]  /*a5e30*/  LDL.LU R18, [R1+0x698] ;  /* 0x0006980001127983 */ /* 0x000ee40000300800 */
[----:B------:R-:W3:Y:S01]  /*a5e40*/  LDL.LU R19, [R1+0x69c] ;  /* 0x00069c0001137983 */ /* 0x000ee20000300800 */
[----:B------:R-:W0:Y:S04]  /*a5e50*/  LDSM.16.M88.4 R4, [R25+0x67080] ;  /* 0x067080001904783b */ /* 0x000e280000000200 */
        /* <DEDUP_REMOVED lines=8> */
[----:B------:R-:W2:Y:S02]  /*a5ee0*/  LDL.LU R14, [R1+0x5f8] ;  /* 0x0005f800010e7983 */ /* 0x000ea40000300800 */
[----:B------:R-:W2:Y:S02]  /*a5ef0*/  LDL.LU R15, [R1+0x5fc] ;  /* 0x0005fc00010f7983 */ /* 0x000ea40000300800 */
[----:B--2---:R1:W-:Y:S01]  /*a5f00*/  STL.64 [R1+0x3818], R14 ;  /* 0x0038180e01007387 */ /* 0x0043e20000100a00 */
[----:B----4-:R2:W-:Y:S03]  /*a5f10*/  STL.64 [R1+0x3810], R12 ;  /* 0x0038100c01007387 */ /* 0x0105e60000100a00 */
[----:B-1----:R-:W4:Y:S04]  /*a5f20*/  LDL.64 R14, [R1+0xa8] ;  /* 0x0000a800010e7983 */ /* 0x002f280000100a00 */
[----:B----4-:R1:W-:Y:S01]  /*a5f30*/  STL.64 [R1+0x3828], R14 ;  /* 0x0038280e01007387 */ /* 0x0103e20000100a00 */
[----:B--2---:R-:W2:Y:S02]  /*a5f40*/  LDL.LU R12, [R1+0x5e0] ;  /* 0x0005e000010c7983 */ /* 0x004ea40000300800 */
[----:B------:R-:W2:Y:S01]  /*a5f50*/  LDL.LU R13, [R1+0x5e4] ;  /* 0x0005e400010d7983 */ /* 0x000ea20000300800 */
[----:B-1----:R-:W4:Y:S01]  /*a5f60*/  LDL.LU R14, [R1+0x5e8] ;  /* 0x0005e800010e7983 */ /* 0x002f220000300800 */
[----:B------:R-:W4:Y:S03]  /*a5f70*/  LDL.LU R15, [R1+0x5ec] ;  /* 0x0005ec00010f7983 */ /* 0x000f260000300800 */
[----:B----4-:R1:W-:Y:S01]  /*a5f80*/  STL.64 [R1+0x3838], R14 ;  /* 0x0038380e01007387 */ /* 0x0103e20000100a00 */
[----:B--2---:R-:W-:Y:S03]  /*a5f90*/  STL.64 [R1+0x3830], R12 ;  /* 0x0038300c01007387 */ /* 0x004fe60000100a00 */
[----:B-1----:R-:W2:Y:S04]  /*a5fa0*/  LDL.64 R14, [R1+0xc8] ;  /* 0x0000c800010e7983 */ /* 0x002ea80000100a00 */
[----:B--2---:R1:W-:Y:S01]  /*a5fb0*/  STL.64 [R1+0x3850], R14 ;  /* 0x0038500e01007387 */ /* 0x0043e20000100a00 */
[----:B------:R-:W2:Y:S02]  /*a5fc0*/  LDL.LU R20, [R1+0x580] ;  /* 0x0005800001147983 */ /* 0x000ea40000300800 */
[----:B------:R-:W2:Y:S02]  /*a5fd0*/  LDL.LU R21, [R1+0x584] ;  /* 0x0005840001157983 */ /* 0x000ea40000300800 */
[----:B------:R-:W4:Y:S01]  /*a5fe0*/  LDL.LU R22, [R1+0x588] ;  /* 0x0005880001167983 */ /* 0x000f220000300800 */
[----:B------:R-:W4:Y:S01]  /*a5ff0*/  LDL.LU R23, [R1+0x58c] ;  /* 0x00058c0001177983 */ /* 0x000f220000300800 */
[----:B-1----:R-:W-:Y:S01]  /*a6000*/  MOV R14, R2 ;  /* 0x00000002000e7202 */ /* 0x002fe20000000f00 */
[----:B------:R-:W-:-:S02]  /*a6010*/  IMAD.MOV.U32 R15, RZ, RZ, R0 ;  /* 0x000000ffff0f7224 */ /* 0x000fc400078e0000 */
[----:B----4-:R1:W-:Y:S01]  /*a6020*/  STL.64 [R1+0x3880], R22 ;  /* 0x0038801601007387 */ /* 0x0103e20000100a00 */
[----:B--2---:R-:W-:Y:S03]  /*a6030*/  STL.64 [R1+0x3878], R20 ;  /* 0x0038781401007387 */ /* 0x004fe60000100a00 */
[----:B-1----:R-:W2:Y:S01]  /*a6040*/  LDL.64 R22, [R1+0x108] ;  /* 0x0001080001167983 */ /* 0x002ea20000100a00 */
[----:B------:R1:W-:Y:S02]  /*a6050*/  STL.64 [R1+0x3868], R14 ;  /* 0x0038680e01007387 */ /* 0x0003e40000100a00 */
[----:B------:R-:W4:Y:S02]  /*a6060*/  LDL.LU R12, [R1+0x5a0] ;  /* 0x0005a000010c7983 */ /* 0x000f240000300800 */
[----:B------:R-:W4:Y:S01]  /*a6070*/  LDL.LU R13, [R1+0x5a4] ;  /* 0x0005a400010d7983 */ /* 0x000f220000300800 */
[----:B-1----:R-:W2:Y:S01]  /*a6080*/  LDL.LU R14, [R1+0x5a8] ;  /* 0x0005a800010e7983 */ /* 0x002ea20000300800 */
[----:B------:R-:W2:Y:S03]  /*a6090*/  LDL.LU R15, [R1+0x5ac] ;  /* 0x0005ac00010f7983 */ /* 0x000ea60000300800 */
[----:B--2---:R-:W-:Y:S01]  /*a60a0*/  STL.64 [R1+0x3890], R14 ;  /* 0x0038900e01007387 */ /* 0x004fe20000100a00 */
[----:B----4-:R1:W-:Y:S03]  /*a60b0*/  STL.64 [R1+0x3888], R12 ;  /* 0x0038880c01007387 */ /* 0x0103e60000100a00 */
[----:B-1----:R-:W2:Y:S01]  /*a60c0*/  LDL.LU R12, [R1+0x540] ;  /* 0x00054000010c7983 */ /* 0x002ea20000300800 */
[----:B------:R-:W2:Y:S02]  /*a60d0*/  LDL.LU R13, [R1+0x544] ;  /* 0x00054400010d7983 */ /* 0x000ea40000300800 */
[----:B------:R-:W2:Y:S02]  /*a60e0*/  LDL.LU R14, [R1+0x548] ;  /* 0x00054800010e7983 */ /* 0x000ea40000300800 */
[----:B------:R-:W2:Y:S01]  /*a60f0*/  LDL.LU R15, [R1+0x54c] ;  /* 0x00054c00010f7983 */ /* 0x000ea20000300800 */
[----:B---3--:R1:W-:Y:S01]  /*a6100*/  STL.64 [R1+0x37d8], R18 ;  /* 0x0037d81201007387 */ /* 0x0083e20000100a00 */
[----:B------:R-:W-:Y:S03]  /*a6110*/  STL.64 [R1+0x37d0], R16 ;  /* 0x0037d01001007387 */ /* 0x000fe60000100a00 */
[----:B-1----:R-:W3:Y:S01]  /*a6120*/  LDL.64 R18, [R1+0xf8] ;  /* 0x0000f80001127983 */ /* 0x002ee20000100a00 */
[----:B------:R-:W-:Y:S02]  /*a6130*/  STL.64 [R1+0x3848], R26 ;  /* 0x0038481a01007387 */ /* 0x000fe40000100a00 */
[----:B------:R1:W-:Y:S02]  /*a6140*/  STL [R1+0x3840], R25 ;  /* 0x0038401901007387 */ /* 0x0003e40000100800 */
[----:B------:R-:W4:Y:S01]  /*a6150*/  LDL.LU R24, [R1+0x5d0] ;  /* 0x0005d00001187983 */ /* 0x000f220000300800 */
[----:B-1----:R-:W4:Y:S01]  /*a6160*/  LDL.LU R25, [R1+0x5d4] ;  /* 0x0005d40001197983 */ /* 0x002f220000300800 */
[----:B------:R-:W2:Y:S02]  /*a6170*/  LDL.LU R26, [R1+0x5d8] ;  /* 0x0005d800011a7983 */ /* 0x000ea40000300800 */
[----:B------:R-:W2:Y:S02]  /*a6180*/  LDL.LU R27, [R1+0x5dc] ;  /* 0x0005dc00011b7983 */ /* 0x000ea40000300800 */
[----:B--2---:R-:W-:Y:S01]  /*a6190*/  STL.64 [R1+0x3860], R26 ;  /* 0x0038601a01007387 */ /* 0x004fe20000100a00 */
[----:B----4-:R1:W-:Y:S03]  /*a61a0*/  STL.64 [R1+0x3858], R24 ;  /* 0x0038581801007387 */ /* 0x0103e60000100a00 */
[----:B-1----:R-:W2:Y:S01]  /*a61b0*/  LDL.LU R24, [R1+0x5c0] ;  /* 0x0005c00001187983 */ /* 0x002ea20000300800 */
[----:B------:R-:W2:Y:S02]  /*a61c0*/  LDL.LU R25, [R1+0x5c4] ;  /* 0x0005c40001197983 */ /* 0x000ea40000300800 */
[----:B------:R-:W2:Y:S02]  /*a61d0*/  LDL.LU R26, [R1+0x5c8] ;  /* 0x0005c800011a7983 */ /* 0x000ea40000300800 */
[----:B------:R-:W2:Y:S01]  /*a61e0*/  LDL.LU R27, [R1+0x5cc] ;  /* 0x0005cc00011b7983 */ /* 0x000ea20000300800 */
[----:B0-----:R0:W-:Y:S01]  /*a61f0*/  STL.64 [R1+0x36a0], R6 ;  /* 0x0036a00601007387 */ /* 0x0011e20000100a00 */
[----:B------:R1:W-:Y:S03]  /*a6200*/  STL.64 [R1+0x3698], R4 ;  /* 0x0036980401007387 */ /* 0x0003e60000100a00 */
[----:B0-----:R-:W4:Y:S01]  /*a6210*/  LDL.64 R6, [R1+0x98] ;  /* 0x0000980001067983 */ /* 0x001f220000100a00 */
[----:B------:R-:W-:Y:S01]  /*a6220*/  HMMA.16816.F32.BF16 R12, R8, R22, R12 ;  /* 0x00000016080c723c */ /* 0x000fe2000004180c */
[----:B------:R-:W-:-:S02]  /*a6230*/  MOV R2, R22 ;  /* 0x0000001600027202 */ /* 0x000fc40000000f00 */
[----:B------:R-:W-:Y:S01]  /*a6240*/  MOV R0, R23 ;  /* 0x0000001700007202 */ /* 0x000fe20000000f00 */
[----:B----4-:R0:W-:Y:S01]  /*a6250*/  STL.64 [R1+0x3820], R6 ;  /* 0x0038200601007387 */ /* 0x0101e20000100a00 */
[----:B-1----:R-:W4:Y:S02]  /*a6260*/  LDL.LU R4, [R1+0x610] ;  /* 0x0006100001047983 */ /* 0x002f240000300800 */
[----:B------:R-:W4:Y:S01]  /*a6270*/  LDL.LU R5, [R1+0x614] ;  /* 0x0006140001057983 */ /* 0x000f220000300800 */
[----:B0-----:R-:W4:Y:S01]  /*a6280*/  LDL.LU R6, [R1+0x618] ;  /* 0x0006180001067983 */ /* 0x001f220000300800 */
[----:B------:R-:W4:Y:S11]  /*a6290*/  LDL.LU R7, [R1+0x61c] ;  /* 0x00061c0001077983 */ /* 0x000f360000300800 */
[----:B------:R-:W-:Y:S03]  /*a62a0*/  @!UPT UIADD3 URZ, URZ, URZ, URZ ;  /* 0x0000003f3f3ff290 */ /* 0x000fe6000fffe03f */
[----:B------:R-:W-:Y:S02]  /*a62b0*/  STL.64 [R1+0x330], R12 ;  /* 0x0003300c01007387 */ /* 0x000fe40000100a00 */
[----:B------:R0:W-:Y:S02]  /*a62c0*/  STL.64 [R1+0x338], R14 ;  /* 0x0003380e01007387 */ /* 0x0001e40000100a00 */
        /* <DEDUP_REMOVED lines=11> */
[C---:B--2---:R-:W-:Y:S11]  /*a6380*/  HMMA.16816.F32.BF16 R12, R8.reuse, R22, R12 ;  /* 0x00000016080c723c */ /* 0x044ff6000004180c */
        /* <DEDUP_REMOVED lines=11> */
[----:B---3--:R-:W-:Y:S01]  /*a6440*/  STL.64 [R1+0x37f8], R22 ;  /* 0x0037f81601007387 */ /* 0x008fe20000100a00 */
[----:B------:R0:W-:Y:S03]  /*a6450*/  STL.64 [R1+0x37f0], R20 ;  /* 0x0037f01401007387 */ /* 0x0001e60000100a00 */
        /* <DEDUP_REMOVED lines=8> */
[----:B0-----:R-:W3:Y:S01]  /*a64e0*/  LDL.LU.64 R14, [R1+0x3850] ;  /* 0x00385000010e7983 */ /* 0x001ee20000300a00 */
[----:B------:R-:W-:Y:S01]  /*a64f0*/  MOV R18, R2 ;  /* 0x0000000200127202 */ /* 0x000fe20000000f00 */
[----:B------:R-:W-:Y:S01]  /*a6500*/  IMAD.MOV.U32 R19, RZ, RZ, R0 ;  /* 0x000000ffff137224 */ /* 0x000fe200078e0000 */
[----:B---3--:R-:W-:Y:S01]  /*a6510*/  HMMA.16816.F32.BF16 R24, R8, R14, R24 ;  /* 0x0000000e0818723c */ /* 0x008fe20000041818 */
[----:B------:R-:W-:-:S02]  /*a6520*/  MOV R2, R14 ;  /* 0x0000000e00027202 */ /* 0x000fc40000000f00 */
[----:B------:R-:W-:Y:S11]  /*a6530*/  MOV R0, R15 ;  /* 0x0000000f00007202 */ /* 0x000ff60000000f00 */
[----:B------:R-:W-:Y:S09]  /*a6540*/  @!UPT UIADD3 URZ, URZ, URZ, URZ ;  /* 0x0000003f3f3ff290 */ /* 0x000ff2000fffe03f */
[----:B------:R-:W-:Y:S01]  /*a6550*/  STL.64 [R1+0x2f0], R24 ;  /* 0x0002f01801007387 */ /* 0x000fe20000100a00 */
[----:B------:R0:W-:Y:S03]  /*a6560*/  STL.64 [R1+0x2f8], R26 ;  /* 0x0002f81a01007387 */ /* 0x0001e60000100a00 */
[----:B0-----:R-:W3:Y:S01]  /*a6570*/  LDL.LU.64 R26, [R1+0x3848] ;  /* 0x00384800011a7983 */ /* 0x001ee20000300a00 */
[----:B------:R-:W2:Y:S02]  /*a6580*/  LDL.LU R25, [R1+0x3840] ;  /* 0x0038400001197983 */ /* 0x000ea40000300800 */
[----:B------:R-:W3:Y:S02]  /*a6590*/  LDL.LU.64 R14, [R1+0x3838] ;  /* 0x00383800010e7983 */ /* 0x000ee40000300a00 */
[----:B------:R-:W3:Y:S02]  /*a65a0*/  LDL.LU.64 R12, [R1+0x3830] ;  /* 0x00383000010c7983 */ /* 0x000ee40000300a00 */
[C---:B---3--:R-:W-:Y:S11]  /*a65b0*/  HMMA.16816.F32.BF16 R12, R8.reuse, R26, R12 ;  /* 0x0000001a080c723c */ /* 0x048ff6000004180c */
[----:B------:R-:W-:Y:S11]  /*a65c0*/  @!UPT UIADD3 URZ, URZ, URZ, URZ ;  /* 0x0000003f3f3ff290 */ /* 0x000ff6000fffe03f */
[----:B------:R-:W-:Y:S01]  /*a65d0*/  @!UPT UIADD3 URZ, URZ, URZ, URZ ;  /* 0x0000003f3f3ff290 */ /* 0x000fe2000fffe03f */
[----:B------:R-:W-:Y:S01]  /*a65e0*/  STL.64 [R1+0x2e0], R12 ;  /* 0x0002e00c01007387 */ /* 0x000fe20000100a00 */
[----:B------:R0:W-:Y:S03]  /*a65f0*/  STL.64 [R1+0x2e8], R14 ;  /* 0x0002e80e01007387 */ /* 0x0001e60000100a00 */
[----:B0-----:R-:W4:Y:S02]  /*a6600*/  LDL.LU.64 R14, [R1+0x3828] ;  /* 0x00382800010e7983 */ /* 0x001f240000300a00 */
[C---:B----4-:R-:W-:Y:S01]  /*a6610*/  HMMA.16816.F32.BF16 R4, R8.reuse, R14, R4 ;  /* 0x0000000e0804723c */ /* 0x050fe20000041804 */
[----:B------:R-:W-:Y:S11]  /*a6620*/  IMAD.MOV.U32 R3, RZ, RZ, R15 ;  /* 0x000000ffff037224 */ /* 0x000ff600078e000f */
[----:B------:R-:W-:Y:S11]  /*a6630*/  @!UPT UIADD3 URZ, URZ, URZ, URZ ;  /* 0x0000003f3f3ff290 */ /* 0x000ff6000fffe03f */
[----:B------:R0:W-:Y:S01]  /*a6640*/  STL.64 [R1+0x2d0], R4 ;  /* 0x0002d00401007387 */ /* 0x0001e20000100a00 */
[----:B------:R1:W-:Y:S01]  /*a6650*/  STL.64 [R1+0x2d8], R6 ;  /* 0x0002d80601007387 */ /* 0x0003e20000100a00 */
[----:B0-----:R-:W-:Y:S02]  /*a6660*/  MOV R4, R14 ;  /* 0x0000000e00047202 */ /* 0x001fe40000000f00 */
[----:B-1----:R-:W3:Y:S01]  /*a6670*/  LDL.LU.64 R6, [R1+0x3820] ;  /* 0x0038200001067983 */ /* 0x002ee20000300a00 */
[----:B------:R-:W3:Y:S02]  /*a6680*/  LDL.LU.64 R14, [R1+0x3818] ;  /* 0x00381800010e7983 */ /* 0x000ee40000300a00 */
[----:B------:R-:W3:Y:S02]  /*a6690*/  LDL.LU.64 R12, [R1+0x3810] ;  /* 0x00381000010c7983 */ /* 0x000ee40000300a00 */
[----:B---3--:R-:W-:Y:S01]  /*a66a0*/  HMMA.16816.F32.BF16 R8, R8, R6, R12 ;  /* 0x000000060808723c */ /* 0x008fe2000004180c */
[----:B------:R-:W2:Y:S01]  /*a66b0*/  LDL.LU.64 R14, [R1+0x3808] ;  /* 0x00380800010e7983 */ /* 0x000ea20000300a00 */
[----:B------:R-:W2:Y:S02]  /*a66c0*/  LDL.LU.64 R12, [R1+0x3800] ;  /* 0x00380000010c7983 */ /* 0x000ea40000300a00 */
[----:B------:R-:W-:Y:S11]  /*a66d0*/  STL.64 [R1+0x37a8], R6 ;  /* 0x0037a80601007387 */ /* 0x000ff60000100a00 */
[----:B------:R-:W-:Y:S08]  /*a66e0*/  @!UPT UIADD3 URZ, URZ, URZ, URZ ;  /* 0x0000003f3f3ff290 */ /* 0x000ff0000fffe03f */
[----:B------:R-:W-:Y:S01]  /*a66f0*/  STL.64 [R1+0x250], R8 ;  /* 0x0002500801007387 */ /* 0x000fe20000100a00 */
[----:B------:R0:W-:Y:S03]  /*a6700*/  STL.64 [R1+0x258], R10 ;  /* 0x0002580a01007387 */ /* 0x0001e60000100a00 */
[----:B0-----:R-:W3:Y:S01]  /*a6710*/  LDL.64 R10, [R1+0xd8] ;  /* 0x0000d800010a7983 */ /* 0x001ee20000100a00 */
[C---:B--2---:R-:W-:Y:S03]  /*a6720*/  HMMA.16816.F32.BF16 R16, R12.reuse, R18, R20 ;  /* 0x000000120c10723c */ /* 0x044fe60000041814 */
[----:B------:R-:W2:Y:S01]  /*a6730*/  LDL.LU.64 R22, [R1+0x37f8] ;  /* 0x0037f80001167983 */ /* 0x000ea20000300a00 */
[----:B------:R-:W2:Y:S11]  /*a6740*/  LDL.LU.64 R20, [R1+0x37f0] ;  /* 0x0037f00001147983 */ /* 0x000eb60000300a00 */
[----:B------:R-:W-:Y:S08]  /*a6750*/  @!UPT UIADD3 URZ, URZ, URZ, URZ ;  /* 0x0000003f3f3ff290 */ /* 0x000ff0000fffe03f */
[----:B------:R-:W-:Y:S01]  /*a6760*/  STL.64 [R1+0x240], R16 ;  /* 0x0002401001007387 */ /* 0x000fe20000100a00 */
[----:B------:R0:W-:Y:S03]  /*a6770*/  STL.64 [R1+0x248], R18 ;  /* 0x0002481201007387 */ /* 0x0001e60000100a00 */
[----:B0-----:R-:W2:Y:S01]  /*a6780*/  LDL.LU.64 R18, [R1+0x37e8] ;  /* 0x0037e80001127983 */ /* 0x001ea20000300a00 */
[----:B------:R-:W-:Y:S02]  /*a6790*/  MOV R6, R2 ;  /* 0x0000000200067202 */ /* 0x000fe40000000f00 */
[----:B------:R-:W-:Y:S01]  /*a67a0*/  MOV R7, R0 ;  /* 0x0000000000077202 */ /* 0x000fe20000000f00 */
        /* <DEDUP_REMOVED lines=15> */
[----:B0-----:R-:W4:Y:S01]  /*a68a0*/  LDL.LU.64 R22, [R1+0x37b8] ;  /* 0x0037b80001167983 */ /* 0x001f220000300a00 */
[----:B------:R-:W4:Y:S02]  /*a68b0*/  LDL.LU.64 R20, [R1+0x37b0] ;  /* 0x0037b00001147983 */ /* 0x000f240000300a00 */
[----:B---3--:R-:W-:Y:S01]  /*a68c0*/  STL.64 [R1+0x3750], R10 ;  /* 0x0037500a01007387 */ /* 0x008fe20000100a00 */
[C---:B----4-:R-:W-:Y:S11]  /*a68d0*/  HMMA.16816.F32.BF16 R20, R12.reuse, R10, R20 ;  /* 0x0000000a0c14723c */ /* 0x050ff60000041814 */
        /* <DEDUP_REMOVED lines=8> */
[----:B------:R-:W2:Y:S04]  /*a6960*/  LDL.64 R10, [R1+0xe8] ;  /* 0x0000e800010a7983 */ /* 0x000ea80000100a00 */
[----:B--2---:R0:W-:Y:S01]  /*a6970*/  STL.64 [R1+0x3768], R10 ;  /* 0x0037680a01007387 */ /* 0x0041e20000100a00 */
[----:B------:R-:W2:Y:S02]  /*a6980*/  LDL.LU R8, [R1+0x680] ;  /* 0x0006800001087983 */ /* 0x000ea40000300800 */
[----:B------:R-:W2:Y:S01]  /*a6990*/  LDL.LU R9, [R1+0x684] ;  /* 0x0006840001097983 */ /* 0x000ea20000300800 */
[----:B0-----:R-:W2:Y:S01]  /*a69a0*/  LDL.LU R10, [R1+0x688] ;  /* 0x00068800010a7983 */ /* 0x001ea20000300800 */
[----:B------:R-:W2:Y:S02]  /*a69b0*/  LDL.LU R11, [R1+0x68c] ;  /* 0x00068c00010b7983 */ /* 0x000ea40000300800 */
[----:B----4-:R0:W-:Y:S02]  /*a69c0*/  STL.64 [R1+0x3710], R22 ;  /* 0x0037101601007387 */ /* 0x0101e40000100a00 */
[----:B0-----:R-:W-:Y:S01]  /*a69d0*/  MOV R22, R4 ;  /* 0x0000000400167202 */ /* 0x001fe20000000f00 */
[----:B---3--:R-:W-:Y:S01]  /*a69e0*/  STL.64 [R1+0x3708], R20 ;  /* 0x0037081401007387 */ /* 0x008fe20000100a00 */
[C---:B--2---:R-:W-:Y:S07]  /*a69f0*/  HMMA.16816.F32.BF16 R4, R12.reuse, R6, R8 ;  /* 0x000000060c04723c */ /* 0x044fee0000041808 */
[----:B------:R-:W-:Y:S01]  /*a6a00*/  MOV R10, R2 ;  /* 0x00000002000a7202 */ /* 0x000fe20000000f00 */
[----:B------:R-:W-:Y:S11]  /*a6a10*/  IMAD.MOV.U32 R11, RZ, RZ, R0 ;  /* 0x000000ffff0b7224 */ /* 0x000ff600078e0000 */
[----:B------:R-:W-:Y:S04]  /*a6a20*/  @!UPT UIADD3 URZ, URZ, URZ, URZ ;  /* 0x0000003f3f3ff290 */ /* 0x000fe8000fffe03f */
[----:B------:R0:W-:Y:S01]  /*a6a30*/  STL.64 [R1+0x200], R4 ;  /* 0x0002000401007387 */ /* 0x0001e20000100a00 */
[----:B------:R-:W-:Y:S02]  /*a6a40*/  STL.64 [R1+0x208], R6 ;  /* 0x0002080601007387 */ /* 0x000fe40000100a00 */
[----:B------:R1:W-:Y:S01]  /*a6a50*/  STL.64 [R1+0x3780], R10 ;  /* 0x0037800a01007387 */ /* 0x0003e20000100a00 */
[----:B0-----:R-:W2:Y:S01]  /*a6a60*/  LDL.LU R4, [R1+0x6e0] ;  /* 0x0006e00001047983 */ /* 0x001ea20000300800 */
[----:B-1----:R-:W-:Y:S11]  /*a6a70*/  HMMA.16816.F32.BF16 R8, R12, R26, R16 ;  /* 0x0000001a0c08723c */ /* 0x002ff60000041810 */
[----:B------:R-:W-:Y:S11]  /*a6a80*/  @!UPT UIADD3 URZ, URZ, URZ, URZ ;  /* 0x0000003f3f3ff290 */ /* 0x000ff6000fffe03f */
[----:B------:R-:W-:Y:S01]  /*a6a90*/  @!UPT UIADD3 URZ, URZ, URZ, URZ ;  /* 0x0000003f3f3ff290 */ /* 0x000fe2000fffe03f */
[----:B------:R-:W-:Y:S01]  /*a6aa0*/  STL.64 [R1+0x1f0], R8 ;  /* 0x0001f00801007387 */ /* 0x000fe20000100a00 */
[----:B------:R0:W-:Y:S02]  /*a6ab0*/  STL.64 [R1+0x1f8], R10 ;  /* 0x0001f80a01007387 */ /* 0x0001e40000100a00 */
[----:B------:R-:W2:Y:S02]  /*a6ac0*/  LDL.LU R5, [R1+0x6e4] ;  /* 0x0006e40001057983 */ /* 0x000ea40000300800 */
[----:B------:R-:W2:Y:S01]  /*a6ad0*/  LDL.LU R6, [R1+0x6e8] ;  /* 0x0006e80001067983 */ /* 0x000ea20000300800 */
[----:B------:R-:W2:Y:S04]  /*a6ae0*/  LDL.LU R7, [R1+0x6ec] ;  /* 0x0006ec0001077983 */ /* 0x000ea80000300800 */
[----:B0-----:R-:W3:Y:S01]  /*a6af0*/  LDL.64 R10, [R1+0x108] ;  /* 0x00010800010a7983 */ /* 0x001ee20000100a00 */
[----:B------:R-:W-:Y:S02]  /*a6b00*/  STL.64 [R1+0x3738], R26 ;  /* 0x0037381a01007387 */ /* 0x000fe40000100a00 */
[----:B------:R0:W-:Y:S02]  /*a6b10*/  STL [R1+0x3730], R25 ;  /* 0x0037301901007387 */ /* 0x0001e40000100800 */
[----:B------:R-:W4:Y:S01]  /*a6b20*/  LDL.LU R24, [R1+0x780] ;  /* 0x0007800001187983 */ /* 0x000f220000300800 */
[----:B0-----:R-:W4:Y:S01]  /*a6b30*/  LDL.LU R25, [R1+0x784] ;  /* 0x0007840001197983 */ /* 0x001f220000300800 */
[----:B------:R-:W2:Y:S02]  /*a6b40*/  LDL.LU R26, [R1+0x788] ;  /* 0x00078800011a7983 */ /* 0x000ea40000300800 */
[----:B------:R-:W2:Y:S02]  /*a6b50*/  LDL.LU R27, [R1+0x78c] ;  /* 0x00078c00011b7983 */ /* 0x000ea40000300800 */
[----:B------:R-:W3:Y:S01]  /*a6b60*/  LDL.LU R16, [R1+0x6b0] ;  /* 0x0006b00001107983 */ /* 0x000ee20000300800 */
[----:B------:R-:W3:Y:S01]  /*a6b70*/  LDL.LU R17, [R1+0x6b4] ;  /* 0x0006b40001117983 */ /* 0x000ee20000300800 */
        /* <DEDUP_REMOVED lines=14> */
[----:B------:R-:W-:-:S07]  /*a6c60*/  MOV R23, R3 ;  /* 0x0000000300177202 */ /* 0x000fce0000000f00 */
        /* <DEDUP_REMOVED lines=23> */
[----:B------:R-:W2:Y:S01]  /*a6de0*/  LDL.LU.64 R16, [R1+0x3798] ;  /* 0x0037980001107983 */ /* 0x000ea20000300a00 */
[----:B------:R-:W-:-:S02]  /*a6df0*/  MOV R2, R10 ;  /* 0x0000000a00027202 */ /* 0x000fc40000000f00 */
[----:B------:R-:W-:Y:S11]  /*a6e00*/  MOV R0, R11 ;  /* 0x0000000b00007202 */ /* 0x000ff60000000f00 */
[----:B------:R-:W-:Y:S06]  /*a6e10*/  @!UPT UIADD3 URZ, URZ, URZ, URZ ;  /* 0x0000003f3f3ff290 */ /* 0x000fec000fffe03f */
[----:B------:R-:W-:Y:S01]  /*a6e20*/  STL.64 [R1+0x1c0], R12 ;  /* 0x0001c00c01007387 */ /* 0x000fe20000100a00 */
[----:B------:R0:W-:Y:S03]  /*a6e30*/  STL.64 [R1+0x1c8], R14 ;  /* 0x0001c80e01007387 */ /* 0x0001e60000100a00 */
        /* <DEDUP_REMOVED lines=25> */
[----:B------:R-:W-:Y:S01]  /*a6fd0*/  STL.64 [R1+0x3720], R6 ;  /* 0x0037200601007387 */ /* 0x000fe20000100a00 */
[----:B------:R0:W-:Y:S04]  /*a6fe0*/  STL [R1+0x3718], R4 ;  /* 0x0037180401007387 */ /* 0x0001e80000100800 */
        /* <DEDUP_REMOVED lines=11> */
[----:B------:R-:W-:Y:S01]  /*a70a0*/  STL.64 [R1+0x36e8], R10 ;  /* 0x0036e80a01007387 */ /* 0x000fe20000100a00 */
[C---:B---3--:R-:W-:Y:S11]  /*a70b0*/  HMMA.16816.F32.BF16 R24, R16.reuse, R14, R24 ;  /* 0x0000000e1018723c */ /* 0x048ff60000041818 */
[----:B------:R-:W-:Y:S11]  /*a70c0*/  @!UPT UIADD3 URZ, URZ, URZ, URZ ;  /* 0x0000003f3f3ff290 */ /* 0x000ff6000fffe03f */
[----:B------:R-:W-:Y:S01]  /*a70d0*/  @!UPT UIADD3 URZ, URZ, URZ, URZ ;  /* 0x0000003f3f3ff290 */ /* 0x000fe2000fffe03f */
[----:B------:R-:W-:Y:S01]  /*a70e0*/  STL.64 [R1+0x170], R24 ;  /* 0x0001701801007387 */ /* 0x000fe20000100a00 */
[----:B------:R0:W-:Y:S03]  /*a70f0*/  STL.64 [R1+0x178], R26 ;  /* 0x0001781a01007387 */ /* 0x0001e60000100a00 */
[----:B0-----:R-:W4:Y:S01]  /*a7100*/  LDL.LU.64 R26, [R1+0x3738] ;  /* 0x00373800011a7983 */ /* 0x001f220000300a00 */
[----:B------:R-:W2:Y:S02]  /*a7110*/  LDL.LU R25, [R1+0x3730] ;  /* 0x0037300001197983 */ /* 0x000ea40000300800 */
[----:B------:R0:W-:Y:S02]  /*a7120*/  STL.64 [R1+0x36e0], R14 ;  /* 0x0036e00e01007387 */ /* 0x0001e40000100a00 */
[----:B0-----:R-:W3:Y:S01]  /*a7130*/  LDL.64 R14, [R1+0xf8] ;  /* 0x0000f800010e7983 */ /* 0x001ee20000100a00 */
[C---:B----4-:R-:W-:Y:S03]  /*a7140*/  HMMA.16816.F32.BF16 R20, R16.reuse, R26, R20 ;  /* 0x0000001a1014723c */ /* 0x050fe60000041814 */
[----:B---3--:R0:W-:Y:S01]  /*a7150*/  STL.64 [R1+0x36f0], R14 ;  /* 0x0036f00e01007387 */ /* 0x0081e20000100a00 */
[----:B------:R-:W3:Y:S02]  /*a7160*/  LDL.LU R12, [R1+0x7e0] ;  /* 0x0007e000010c7983 */ /* 0x000ee40000300800 */
[----:B------:R-:W3:Y:S01]  /*a7170*/  LDL.LU R13, [R1+0x7e4] ;  /* 0x0007e400010d7983 */ /* 0x000ee20000300800 */
[----:B0-----:R-:W3:Y:S01]  /*a7180*/  LDL.LU R14, [R1+0x7e8] ;  /* 0x0007e800010e7983 */ /* 0x001ee20000300800 */
[----:B------:R-:W3:Y:S11]  /*a7190*/  LDL.LU R15, [R1+0x7ec] ;  /* 0x0007ec00010f7983 */ /* 0x000ef60000300800 */
[----:B------:R-:W-:Y:S04]  /*a71a0*/  @!UPT UIADD3 URZ, URZ, URZ, URZ ;  /* 0x0000003f3f3ff290 */ /* 0x000fe8000fffe03f */
[----:B------:R-:W-:Y:S02]  /*a71b0*/  STL.64 [R1+0x160], R20 ;  /* 0x0001601401007387 */ /* 0x000fe40000100a00 */
[----:B------:R0:W-:Y:S02]  /*a71c0*/  STL.64 [R1+0x168], R22 ;  /* 0x0001681601007387 */ /* 0x0001e40000100a00 */
[----:B0-----:R-:W4:Y:S01]  /*a71d0*/  LDL.LU.64 R22, [R1+0x3728] ;  /* 0x0037280001167983 */ /* 0x001f220000300a00 */
[----:B------:R-:W-:Y:S02]  /*a71e0*/  STL.64 [R1+0x36d8], R26 ;  /* 0x0036d81a01007387 */ /* 0x000fe40000100a00 */
[----:B--2---:R0:W-:Y:S02]  /*a71f0*/  STL [R1+0x36d0], R25 ;  /* 0x0036d01901007387 */ /* 0x0041e40000100800 */
[----:B------:R-:W2:Y:S01]  /*a7200*/  LDL.LU R24, [R1+0x810] ;  /* 0x0008100001187983 */ /* 0x000ea20000300800 */
[----:B0-----:R-:W2:Y:S01]  /*a7210*/  LDL.LU R25, [R1+0x814] ;  /* 0x0008140001197983 */ /* 0x001ea20000300800 */
[----:B------:R-:W2:Y:S02]  /*a7220*/  LDL.LU R26, [R1+0x818] ;  /* 0x00081800011a7983 */ /* 0x000ea40000300800 */
[----:B------:R-:W2:Y:S01]  /*a7230*/  LDL.LU R27, [R1+0x81c] ;  /* 0x00081c00011b7983 */ /* 0x000ea20000300800 */
[C---:B----4-:R-:W-:Y:S01]  /*a7240*/  HMMA.16816.F32.BF16 R20, R16.reuse, R22, R4 ;  /* 0x000000161014723c */ /* 0x050fe20000041804 */
[----:B------:R-:W4:Y:S01]  /*a7250*/  LDL.LU.64 R6, [R1+0x3720] ;  /* 0x0037200001067983 */ /* 0x000f220000300a00 */
[----:B------:R-:W2:Y:S11]  /*a7260*/  LDL.LU R4, [R1+0x3718] ;  /* 0x0037180001047983 */ /* 0x000eb60000300800 */
[----:B------:R-:W-:Y:S10]  /*a7270*/  @!UPT UIADD3 URZ, URZ, URZ, URZ ;  /* 0x0000003f3f3ff290 */ /* 0x000ff4000fffe03f */
[----:B------:R-:W-:Y:S01]  /*a7280*/  STL.64 [R1+0x150], R20 ;  /* 0x0001501401007387 */ /* 0x000fe20000100a00 */
[----:B------:R0:W-:Y:S03]  /*a7290*/  STL.64 [R1+0x158], R22 ;  /* 0x0001581601007387 */ /* 0x0001e60000100a00 */
[----:B0-----:R-:W4:Y:S01]  /*a72a0*/  LDL.LU.64 R22, [R1+0x3710] ;  /* 0x0037100001167983 */ /* 0x001f220000300a00 */
[----:B------:R-:W4:Y:S01]  /*a72b0*/  LDL.LU.64 R20, [R1+0x3708] ;  /* 0x0037080001147983 */ /* 0x000f220000300a00 */
[----:B------:R-:W-:Y:S02]  /*a72c0*/  MOV R10, R2 ;  /* 0x00000002000a7202 */ /* 0x000fe40000000f00 */
[----:B------:R-:W-:Y:S01]  /*a72d0*/  MOV R11, R0 ;  /* 0x00000000000b7202 */ /* 0x000fe20000000f00 */
        /* <DEDUP_REMOVED lines=10> */
[----:B------:R-:W-:Y:S01]  /*a7380*/  STL.64 [R1+0x36b0], R6 ;  /* 0x0036b00601007387 */ /* 0x000fe20000100a00 */
[C---:B---3--:R-:W-:Y:S03]  /*a7390*/  HMMA.16816.F32.BF16 R8, R20.reuse, R10, R12 ;  /* 0x0000000a1408723c */ /* 0x048fe6000004180c */
[----:B------:R-:W4:Y:S11]  /*a73a0*/  LDL.LU.64 R14, [R1+0x36f0] ;  /* 0x0036f000010e7983 */ /* 0x000f360000300a00 */
[----:B------:R-:W-:Y:S09]  /*a73b0*/  @!UPT UIADD3 URZ, URZ, URZ, URZ ;  /* 0x0000003f3f3ff290 */ /* 0x000ff2000fffe03f */
[----:B------:R-:W-:Y:S01]  /*a73c0*/  STL.64 [R1+0x120], R8 ;  /* 0x0001200801007387 */ /* 0x000fe20000100a00 */
[----:B------:R0:W-:Y:S03]  /*a73d0*/  STL.64 [R1+0x128], R10 ;  /* 0x0001280a01007387 */ /* 0x0001e60000100a00 */
[----:B0-----:R-:W3:Y:S01]  /*a73e0*/  LDL.LU.64 R10, [R1+0x36e8] ;  /* 0x0036e800010a7983 */ /* 0x001ee20000300a00 */
[----:B----4-:R-:W-:Y:S11]  /*a73f0*/  HMMA.16816.F32.BF16 R16, R20, R14, R16 ;  /* 0x0000000e1410723c */ /* 0x010ff60000041810 */
[----:B------:R-:W-:Y:S11]  /*a7400*/  @!UPT UIADD3 URZ, URZ, URZ, URZ ;  /* 0x0000003f3f3ff290 */ /* 0x000ff6000fffe03f */
[----:B------:R-:W-:Y:S01]  /*a7410*/  @!UPT UIADD3 URZ, URZ, URZ, URZ ;  /* 0x0000003f3f3ff290 */ /* 0x000fe2000fffe03f */
        /* <DEDUP_REMOVED lines=11> */
[----:B------:R-:W4:Y:S01]  /*a74d0*/  LDL.LU R19, [R1+0x8ac] ;  /* 0x0008ac0001137983 */ /* 0x000f220000300800 */
[----:B------:R-:W3:Y:S01]  /*a74e0*/  LDL.LU R12, [R1+0x890] ;  /* 0x00089000010c7983 */ /* 0x000ee20000300800 */
[----:B------:R-:W-:Y:S01]  /*a74f0*/  MOV R2, R14 ;  /* 0x0000000e00027202 */ /* 0x000fe20000000f00 */
[----:B------:R-:W3:Y:S02]  /*a7500*/  LDL.LU R13, [R1+0x894] ;  /* 0x00089400010d7983 */ /* 0x000ee40000300800 */
[----:B------:R-:W-:Y:S01]  /*a7510*/  IMAD.MOV.U32 R0, RZ, RZ, R15 ;  /* 0x000000ffff007224 */ /* 0x000fe200078e000f */
[----:B------:R-:W3:Y:S01]  /*a7520*/  LDL.LU R14, [R1+0x898] ;  /* 0x00089800010e7983 */ /* 0x000ee20000300800 */
[----:B------:R-:W3:Y:S03]  /*a7530*/  LDL.LU R15, [R1+0x89c] ;  /* 0x00089c00010f7983 */ /* 0x000ee60000300800 */
[----:B----4-:R0:W-:Y:S01]  /*a7540*/  STL.64 [R1+0x3658], R18 ;  /* 0x0036581201007387 */ /* 0x0101e20000100a00 */
[----:B--2---:R-:W-:Y:S02]  /*a7550*/  STL.64 [R1+0x3650], R16 ;  /* 0x0036501001007387 */ /* 0x004fe40000100a00 */
[----:B------:R-:W2:Y:S01]  /*a7560*/  LDL.64 R6, [R1+0xa8] ;  /* 0x0000a80001067983 */ /* 0x000ea20000100a00 */
[----:B0-----:R-:W-:-:S02]  /*a7570*/  MOV R18, R4 ;  /* 0x0000000400127202 */ /* 0x001fc40000000f00 */
[----:B------:R-:W-:-:S07]  /*a7580*/  MOV R19, R3 ;  /* 0x0000000300137202 */ /* 0x000fce0000000f00 */
[C---:B------:R-:W-:Y:S01]  /*a7590*/  HMMA.16816.F32.BF16 R24, R20.reuse, R18, R24 ;  /* 0x000000121418723c */ /* 0x040fe20000041818 */
[----:B--2---:R0:W-:Y:S11]  /*a75a0*/  STL.64 [R1+0x36c8], R6 ;  /* 0x0036c80601007387 */ /* 0x0041f60000100a00 */
[----:B------:R-:W-:Y:S11]  /*a75b0*/  @!UPT UIADD3 URZ, URZ, URZ, URZ ;  /* 0x0000003f3f3ff290 */ /* 0x000ff6000fffe03f */
[----:B------:R1:W-:Y:S02]  /*a75c0*/  STL.64 [R1+0x80], R24 ;  /* 0x0000801801007387 */ /* 0x0003e40000100a00 */
[----:B------:R-:W-:Y:S02]  /*a75d0*/  STL.64 [R1+0x88], R26 ;  /* 0x0000881a01007387 */ /* 0x000fe40000100a00 */
[----:B------:R2:W-:Y:S01]  /*a75e0*/  STL.64 [R1+0x3668], R18 ;  /* 0x0036681201007387 */ /* 0x0005e20000100a00 */
[----:B------:R-:W4:Y:S01]  /*a75f0*/  LDL.LU R4, [R1+0x900] ;  /* 0x0009000001047983 */ /* 0x000f220000300800 */
[----:B------:R-:W4:Y:S03]  /*a7600*/  LDL.LU R5, [R1+0x904] ;  /* 0x0009040001057983 */ /* 0x000f260000300800 */
[----:B0-----:R-:W4:Y:S01]  /*a7610*/  LDL.LU R6, [R1+0x908] ;  /* 0x0009080001067983 */ /* 0x001f220000300800 */
[----:B------:R-:W4:Y:S02]  /*a7620*/  LDL.LU R7, [R1+0x90c] ;  /* 0x00090c0001077983 */ /* 0x000f240000300800 */
[----:B-1----:R-:W4:Y:S01]  /*a7630*/  LDL.LU R24, [R1+0x8b0] ;  /* 0x0008b00001187983 */ /* 0x002f220000300800 */
[----:B--2---:R-:W-:Y:S01]  /*a7640*/  MOV R18, R2 ;  /* 0x0000000200127202 */ /* 0x004fe20000000f00 */
[----:B------:R-:W-:Y:S01]  /*a7650*/  IMAD.MOV.U32 R19, RZ, RZ, R0 ;  /* 0x000000ffff137224 */ /* 0x000fe200078e0000 */
[----:B------:R-:W4:Y:S01]  /*a7660*/  LDL.LU R25, [R1+0x8b4] ;  /* 0x0008b40001197983 */ /* 0x000f220000300800 */
[----:B------:R-:W4:Y:S02]  /*a7670*/  LDL.LU R26, [R1+0x8b8] ;  /* 0x0008b800011a7983 */ /* 0x000f240000300800 */
[----:B------:R-:W4:Y:S01]  /*a7680*/  LDL.LU R27, [R1+0x8bc] ;  /* 0x0008bc00011b7983 */ /* 0x000f220000300800 */
[----:B------:R0:W-:Y:S04]  /*a7690*/  STL.64 [R1+0x3680], R18 ;  /* 0x0036801201007387 */ /* 0x0001e80000100a00 */
[----:B0-----:R-:W2:Y:S01]  /*a76a0*/  LDL.64 R18, [R1+0x108] ;  /* 0x0001080001127983 */ /* 0x001ea20000100a00 */
[C---:B---3--:R-:W-:Y:S03]  /*a76b0*/  HMMA.16816.F32.BF16 R12, R20.reuse, R10, R12 ;  /* 0x0000000a140c723c */ /* 0x048fe6000004180c */
[----:B--2---:R0:W-:Y:S01]  /*a76c0*/  STL.64 [R1+0x36a8], R18 ;  /* 0x0036a81201007387 */ /* 0x0041e20000100a00 */
[----:B------:R-:W2:Y:S02]  /*a76d0*/  LDL.LU R16, [R1+0x8f0] ;  /* 0x0008f00001107983 */ /* 0x000ea40000300800 */
[----:B------:R-:W2:Y:S01]  /*a76e0*/  LDL.LU R17, [R1+0x8f4] ;  /* 0x0008f40001117983 */ /* 0x000ea20000300800 */
[----:B0-----:R-:W3:Y:S01]  /*a76f0*/  LDL.LU R18, [R1+0x8f8] ;  /* 0x0008f80001127983 */ /* 0x001ee20000300800 */
[----:B------:R-:W3:Y:S03]  /*a7700*/  LDL.LU R19, [R1+0x8fc] ;  /* 0x0008fc0001137983 */ /* 0x000ee60000300800 */
[----:B---3--:R-:W-:Y:S01]  /*a7710*/  STL.64 [R1+0x36c0], R18 ;  /* 0x0036c01201007387 */ /* 0x008fe20000100a00 */
[----:B--2---:R0:W-:Y:S03]  /*a7720*/  STL.64 [R1+0x36b8], R16 ;  /* 0x0036b81001007387 */ /* 0x0041e60000100a00 */
[----:B0-----:R-:W2:Y:S01]  /*a7730*/  LDL.LU R16, [R1+0x930] ;  /* 0x0009300001107983 */ /* 0x001ea20000300800 */
[----:B------:R-:W2:Y:S02]  /*a7740*/  LDL.LU R17, [R1+0x934] ;  /* 0x0009340001117983 */ /* 0x000ea40000300800 */
[----:B------:R-:W2:Y:S02]  /*a7750*/  LDL.LU R18, [R1+0x938] ;  /* 0x0009380001127983 */ /* 0x000ea40000300800 */
[----:B------:R-:W2:Y:S03]  /*a7760*/  LDL.LU R19, [R1+0x93c] ;  /* 0x00093c0001137983 */ /* 0x000ea60000300800 */
[----:B------:R-:W-:Y:S01]  /*a7770*/  STL.64 [R1+0x70], R12 ;  /* 0x0000700c01007387 */ /* 0x000fe20000100a00 */
[----:B------:R0:W-:Y:S03]  /*a7780*/  STL.64 [R1+0x78], R14 ;  /* 0x0000780e01007387 */ /* 0x0001e60000100a00 */
[----:B0-----:R-:W4:Y:S01]  /*a7790*/  LDL.LU.64 R14, [R1+0x36e0] ;  /* 0x0036e000010e7983 */ /* 0x001f220000300a00 */
[----:B------:R0:W-:Y:S02]  /*a77a0*/  STL.64 [R1+0x3660], R10 ;  /* 0x0036600a01007387 */ /* 0x0001e40000100a00 */
[----:B------:R-:W3:Y:S02]  /*a77b0*/  LDL.LU R8, [R1+0x8c0] ;  /* 0x0008c00001087983 */ /* 0x000ee40000300800 */
[----:B------:R-:W3:Y:S01]  /*a77c0*/  LDL.LU R9, [R1+0x8c4] ;  /* 0x0008c40001097983 */ /* 0x000ee20000300800 */
        /* <DEDUP_REMOVED lines=19> */
[----:B------:R-:W4:Y:S01]  /*a7900*/  LDL.LU R25, [R1+0x36d0] ;  /* 0x0036d00001197983 */ /* 0x000f220000300800 */
[C---:B---3--:R-:W-:Y:S11]  /*a7910*/  HMMA.16816.F32.BF16 R4, R20.reuse, R26, R4 ;  /* 0x0000001a1404723c */ /* 0x048ff60000041804 */
[----:B------:R-:W-:Y:S11]  /*a7920*/  @!UPT UIADD3 URZ, URZ, URZ, URZ ;  /* 0x0000003f3f3ff290 */ /* 0x000ff6000fffe03f */
[----:B------:R-:W-:Y:S01]  /*a7930*/  @!UPT UIADD3 URZ, URZ, URZ, URZ ;  /* 0x0000003f3f3ff290 */ /* 0x000fe2000fffe03f */
[----:B------:R-:W-:Y:S01]  /*a7940*/  STL.64 [R1+0x1d0], R4 ;  /* 0x0001d00401007387 */ /* 0x000fe20000100a00 */
[----:B------:R0:W-:Y:S03]  /*a7950*/  STL.64 [R1+0x1d8], R6 ;  /* 0x0001d80601007387 */ /* 0x0001e60000100a00 */
[----:B0-----:R-:W3:Y:S02]  /*a7960*/  LDL.LU.64 R6, [R1+0x36c8] ;  /* 0x0036c80001067983 */ /* 0x001ee40000300a00 */
[C---:B---3--:R-:W-:Y:S01]  /*a7970*/  HMMA.16816.F32.BF16 R16, R20.reuse, R6, R16 ;  /* 0x000000061410723c */ /* 0x048fe20000041810 */
[----:B------:R-:W-:Y:S02]  /*a7980*/  MOV R13, R6 ;  /* 0x00000006000d7202 */ /* 0x000fe40000000f00 */
[----:B------:R-:W-:Y:S11]  /*a7990*/  MOV R12, R7 ;  /* 0x00000007000c7202 */ /* 0x000ff60000000f00 */
[----:B------:R-:W-:Y:S09]  /*a79a0*/  @!UPT UIADD3 URZ, URZ, URZ, URZ ;  /* 0x0000003f3f3ff290 */ /* 0x000ff2000fffe03f */
[----:B------:R-:W-:Y:S01]  /*a79b0*/  STL.64 [R1+0x2c0], R16 ;  /* 0x0002c01001007387 */ /* 0x000fe20000100a00 */
[----:B------:R0:W-:Y:S03]  /*a79c0*/  STL.64 [R1+0x2c8], R18 ;  /* 0x0002c81201007387 */ /* 0x0001e60000100a00 */
[----:B0-----:R-:W3:Y:S01]  /*a79d0*/  LDL.LU.64 R18, [R1+0x36c0] ;  /* 0x0036c00001127983 */ /* 0x001ee20000300a00 */
[----:B------:R-:W3:Y:S02]  /*a79e0*/  LDL.LU.64 R16, [R1+0x36b8] ;  /* 0x0036b80001107983 */ /* 0x000ee40000300a00 */
[----:B------:R-:W3:Y:S02]  /*a79f0*/  LDL.LU.64 R6, [R1+0x36b0] ;  /* 0x0036b00001067983 */ /* 0x000ee40000300a00 */
[----:B---3--:R-:W-:Y:S01]  /*a7a00*/  HMMA.16816.F32.BF16 R20, R20, R6, R16 ;  /* 0x000000061414723c */ /* 0x008fe20000041810 */
[----:B------:R-:W2:Y:S01]  /*a7a10*/  LDL.LU.64 R18, [R1+0x36a8] ;  /* 0x0036a80001127983 */ /* 0x000ea20000300a00 */
[----:B------:R-:W-:-:S02]  /*a7a20*/  MOV R0, R7 ;  /* 0x0000000700007202 */ /* 0x000fc40000000f00 */
[----:B------:R-:W2:Y:S11]  /*a7a30*/  LDL.LU.64 R6, [R1+0x36a0] ;  /* 0x0036a00001067983 */ /* 0x000eb60000300a00 */
[----:B------:R-:W-:Y:S08]  /*a7a40*/  @!UPT UIADD3 URZ, URZ, URZ, URZ ;  /* 0x0000003f3f3ff290 */ /* 0x000ff0000fffe03f */
[----:B------:R0:W-:Y:S01]  /*a7a50*/  STL.64 [R1+0x2b0], R20 ;  /* 0x0002b01401007387 */ /* 0x0001e20000100a00 */
[----:B------:R1:W-:Y:S02]  /*a7a60*/  STL.64 [R1+0x2b8], R22 ;  /* 0x0002b81601007387 */ /* 0x0003e40000100a00 */
[----:B------:R-:W2:Y:S01]  /*a7a70*/  LDL.LU.64 R4, [R1+0x3698] ;  /* 0x0036980001047983 */ /* 0x000ea20000300a00 */
[----:B0-----:R-:W3:Y:S01]  /*a7a80*/  LDL.LU R20, [R1+0x920] ;  /* 0x0009200001147983 */ /* 0x001ee20000300800 */
[----:B------:R-:W3:Y:S02]  /*a7a90*/  LDL.LU R21, [R1+0x924] ;  /* 0x0009240001157983 */ /* 0x000ee40000300800 */
[----:B-1----:R-:W3:Y:S02]  /*a7aa0*/  LDL.LU R22, [R1+0x928] ;  /* 0x0009280001167983 */ /* 0x002ee40000300800 */
        /* <DEDUP_REMOVED lines=18> */
[----:B------:R-:W2:Y:S11]  /*a7bd0*/  LDL.LU.64 R10, [R1+0x3660] ;  /* 0x00366000010a7983 */ /* 0x000eb60000300a00 */
[----:B------:R-:W-:Y:S10]  /*a7be0*/  @!UPT UIADD3 URZ, URZ, URZ, URZ ;  /* 0x0000003f3f3ff290 */ /* 0x000ff4000fffe03f */
[----:B------:R-:W-:Y:S01]  /*a7bf0*/  STL.64 [R1+0x390], R16 ;  /* 0x0003901001007387 */ /* 0x000fe20000100a00 */
[----:B------:R0:W-:Y:S03]  /*a7c00*/  STL.64 [R1+0x398], R18 ;  /* 0x0003981201007387 */ /* 0x0001e60000100a00 */
[----:B0-----:R-:W4:Y:S01]  /*a7c10*/  LDL.LU.64 R18, [R1+0x3658] ;  /* 0x0036580001127983 */ /* 0x001f220000300a00 */
[----:B------:R-:W4:Y:S01]  /*a7c20*/  LDL.LU.64 R16, [R1+0x3650] ;  /* 0x0036500001107983 */ /* 0x000f220000300a00 */
[----:B---3--:R-:W-:Y:S01]  /*a7c30*/  HMMA.16816.F32.BF16 R20, R4, R14, R20 ;  /* 0x0000000e0414723c */ /* 0x008fe20000041814 */
[----:B--2---:R-:W-:Y:S02]  /*a7c40*/  MOV R2, R10 ;  /* 0x0000000a00027202 */ /* 0x004fe40000000f00 */
[----:B------:R-:W-:-:S05]  /*a7c50*/  MOV R28, R11 ;  /* 0x0000000b001c7202 */ /* 0x000fca0000000f00 */
[----:B----4-:R-:W-:Y:S01]  /*a7c60*/  HMMA.16816.F32.BF16 R16, R4, R10, R16 ;  /* 0x0000000a0410723c */ /* 0x010fe20000041810 */
[----:B------:R-:W0:Y:S11]  /*a7c70*/  LDSM.16.M88.4 R8, [R25+0x68080] ;  /* 0x068080001908783b */ /* 0x000e360000000200 */
[----:B------:R-:W-:Y:S11]  /*a7c80*/  @!UPT UIADD3 URZ, URZ, URZ, URZ ;  /* 0x0000003f3f3ff290 */ /* 0x000ff6000fffe03f */
[----:B------:R-:W-:Y:S01]  /*a7c90*/  STL.64 [R1+0x380], R16 ;  /* 0x0003801001007387 */ /* 0x000fe20000100a00 */
[----:B------:R1:W-:Y:S03]  /*a7ca0*/  STL.64 [R1+0x388], R18 ;  /* 0x0003881201007387 */ /* 0x0003e60000100a00 */
[----:B-1----:R-:W2:Y:S01]  /*a7cb0*/  LDL.LU.64 R18, [R1+0x3648] ;  /* 0x0036480001127983 */ /* 0x002ea20000300a00 */
[----:B------:R-:W2:Y:S03]  /*a7cc0*/  LDL.LU.64 R16, [R1+0x3640] ;  /* 0x0036400001107983 */ /* 0x000ea60000300a00 */
[----:B0-----:R0:W-:Y:S01]  /*a7cd0*/  STL.64 [R1+0x3630], R10 ;  /* 0x0036300a01007387 */ /* 0x0011e20000100a00 */
[----:B------:R-:W-:Y:S02]  /*a7ce0*/  STL.64 [R1+0x3628], R8 ;  /* 0x0036280801007387 */ /* 0x000fe40000100a00 */
[----:B------:R1:W-:Y:S02]  /*a7cf0*/  STL.64 [R1+0x370], R20 ;  /* 0x0003701401007387 */ /* 0x0003e40000100a00 */
[----:B0-----:R-:W-:Y:S01]  /*a7d00*/  IMAD.MOV.U32 R10, RZ, RZ, R13 ;  /* 0x000000ffff0a7224 */ /* 0x001fe200078e000d */
[----:B------:R-:W-:-:S02]  /*a7d10*/  MOV R11, R12 ;  /* 0x0000000c000b7202 */ /* 0x000fc40000000f00 */
[----:B-1----:R-:W-:Y:S02]  /*a7d20*/  MOV R21, R14 ;  /* 0x0000000e00157202 */ /* 0x002fe40000000f00 */
[----:B------:R-:W-:Y:S02]  /*a7d30*/  MOV R20, R15 ;  /* 0x0000000f00147202 */ /* 0x000fe40000000f00 */
[----:B------:R-:W0:Y:S04]  /*a7d40*/  LDSM.16.M88.4 R12, [R25+0x69080] ;  /* 0x06908000190c783b */ /* 0x000e280000000200 */
[----:B------:R-:W-:Y:S04]  /*a7d50*/  STL.64 [R1+0x378], R22 ;  /* 0x0003781601007387 */ /* 0x000fe80000100a00 */
[----:B0-----:R-:W-:Y:S01]  /*a7d60*/  STL.64 [R1+0x35c0], R14 ;  /* 0x0035c00e01007387 */ /* 0x001fe20000100a00 */
[----:B------:R0:W-:Y:S03]  /*a7d70*/  STL.64 [R1+0x35b8], R12 ;  /* 0x0035b80c01007387 */ /* 0x0001e60000100a00 */
[----:B0-----:R-:W3:Y:S01]  /*a7d80*/  LDL.LU R12, [R1+0x970] ;  /* 0x00097000010c7983 */ /* 0x001ee20000300800 */
[----:B------:R-:W3:Y:S02]  /*a7d90*/  LDL.LU R13, [R1+0x974] ;  /* 0x00097400010d7983 */ /* 0x000ee40000300800 */
[----:B------:R-:W3:Y:S02]  /*a7da0*/  LDL.LU R14, [R1+0x978] ;  /* 0x00097800010e7983 */ /* 0x000ee40000300800 */
[----:B------:R-:W3:Y:S01]  /*a7db0*/  LDL.LU R15, [R1+0x97c] ;  /* 0x00097c00010f7983 */ /* 0x000ee20000300800 */
[----:B------:R-:W-:Y:S01]  /*a7dc0*/  STL.64 [R1+0x35e8], R26 ;  /* 0x0035e81a01007387 */ /* 0x000fe20000100a00 */
[C---:B--2---:R-:W-:Y:S11]  /*a7dd0*/  HMMA.16816.F32.BF16 R16, R4.reuse, R26, R16 ;  /* 0x0000001a0410723c */ /* 0x044ff60000041810 */
[----:B------:R-:W-:Y:S11]  /*a7de0*/  @!UPT UIADD3 URZ, URZ, URZ, URZ ;  /* 0x0000003f3f3ff290 */ /* 0x000ff6000fffe03f */
[----:B------:R-:W-:Y:S01]  /*a7df0*/  @!UPT UIADD3 URZ, URZ, URZ, URZ ;  /* 0x0000003f3f3ff290 */ /* 0x000fe2000fffe03f */
[----:B------:R-:W-:Y:S01]  /*a7e00*/  STL.64 [R1+0x360], R16 ;  /* 0x0003601001007387 */ /* 0x000fe20000100a00 */
[----:B------:R-:W-:Y:S02]  /*a7e10*/  STL.64 [R1+0x368], R18 ;  /* 0x0003681201007387 */ /* 0x000fe40000100a00 */
[----:B------:R-:W0:Y:S01]  /*a7e20*/  LDSM.16.M88.4 R16, [R25+0x6a080] ;  /* 0x06a080001910783b */ /* 0x000e220000000200 */
[----:B---3--:R-:W-:Y:S01]  /*a7e30*/  HMMA.16816.F32.BF16 R8, R4, R10, R12 ;  /* 0x0000000a0408723c */ /* 0x008fe2000004180c */
[----:B0-----:R-:W-:Y:S02]  /*a7e40*/  STL.64 [R1+0x3538], R18 ;  /* 0x0035381201007387 */ /* 0x001fe40000100a00 */
[----:B------:R0:W-:Y:S02]  /*a7e50*/  STL.64 [R1+0x3530], R16 ;  /* 0x0035301001007387 */ /* 0x0001e40000100a00 */
[----:B0-----:R-:W2:Y:S11]  /*a7e60*/  LDL.LU R16, [R1+0xb50] ;  /* 0x000b500001107983 */ /* 0x001eb60000300800 */
[----:B------:R-:W-:Y:S07]  /*a7e70*/  @!UPT UIADD3 URZ, URZ, URZ, URZ ;  /* 0x0000003f3f3ff290 */ /* 0x000fee000fffe03f */
        /* <DEDUP_REMOVED lines=8> */
[----:B------:R-:W2:Y:S04]  /*a7f00*/  LDL.LU R15, [R1+0x76c] ;  /* 0x00076c00010f7983 */ /* 0x000ea80000300800 */
[----:B--2---:R0:W-:Y:S01]  /*a7f10*/  STL.64 [R1+0x35f8], R14 ;  /* 0x0035f80e01007387 */ /* 0x0041e20000100a00 */
[----:B----4-:R-:W-:Y:S03]  /*a7f20*/  STL.64 [R1+0x35f0], R12 ;  /* 0x0035f00c01007387 */ /* 0x010fe60000100a00 */
[----:B0-----:R-:W2:Y:S04]  /*a7f30*/  LDL.64 R14, [R1+0xe8] ;  /* 0x0000e800010e7983 */ /* 0x001ea80000100a00 */
[----:B--2---:R0:W-:Y:S01]  /*a7f40*/  STL.64 [R1+0x3610], R14 ;  /* 0x0036100e01007387 */ /* 0x0041e20000100a00 */
[----:B------:R-:W2:Y:S02]  /*a7f50*/  LDL.LU R24, [R1+0x980] ;  /* 0x0009800001187983 */ /* 0x000ea40000300800 */
[----:B------:R-:W2:Y:S02]  /*a7f60*/  LDL.LU R25, [R1+0x984] ;  /* 0x0009840001197983 */ /* 0x000ea40000300800 */
[----:B------:R-:W4:Y:S01]  /*a7f70*/  LDL.LU R26, [R1+0x988] ;  /* 0x00098800011a7983 */ /* 0x000f220000300800 */
[----:B------:R-:W4:Y:S01]  /*a7f80*/  LDL.LU R27, [R1+0x98c] ;  /* 0x00098c00011b7983 */ /* 0x000f220000300800 */
[----:B------:R-:W2:Y:S02]  /*a7f90*/  LDL.LU R8, [R1+0x960] ;  /* 0x0009600001087983 */ /* 0x000ea40000300800 */
[----:B------:R-:W2:Y:S02]  /*a7fa0*/  LDL.LU R9, [R1+0x964] ;  /* 0x0009640001097983 */ /* 0x000ea40000300800 */
[----:B------:R-:W2:Y:S01]  /*a7fb0*/  LDL.LU R10, [R1+0x968] ;  /* 0x00096800010a7983 */ /* 0x000ea20000300800 */
[----:B------:R-:W2:Y:S04]  /*a7fc0*/  LDL.LU R11, [R1+0x96c] ;  /* 0x00096c00010b7983 */ /* 0x000ea80000300800 */
[----:B0-----:R-:W2:Y:S04]  /*a7fd0*/  LDL.64 R14, [R1+0xf8] ;  /* 0x0000f800010e7983 */ /* 0x001ea80000100a00 */
[----:B------:R-:W0:Y:S04]  /*a7fe0*/  S2R R23, SR_TID.X ;  /* 0x0000000000177919 */ /* 0x000e280000002100 */
[----:B--2---:R1:W-:Y:S01]  /*a7ff0*/  STL.64 [R1+0x3618], R14 ;  /* 0x0036180e01007387 */ /* 0x0043e20000100a00 */
[----:B------:R-:W2:Y:S02]  /*a8000*/  LDL.LU R12, [R1+0x9b0] ;  /* 0x0009b000010c7983 */ /* 0x000ea40000300800 */
[----:B------:R-:W2:Y:S01]  /*a8010*/  LDL.LU R13, [R1+0x9b4] ;  /* 0x0009b400010d7983 */ /* 0x000ea20000300800 */
[----:B-1----:R-:W2:Y:S01]  /*a8020*/  LDL.LU R14, [R1+0x9b8] ;  /* 0x0009b800010e7983 */ /* 0x002ea20000300800 */
[----:B------:R-:W2:Y:S02]  /*a8030*/  LDL.LU R15, [R1+0x9bc] ;  /* 0x0009bc00010f7983 */ /* 0x000ea40000300800 */
[----:B----4-:R-:W-:Y:S02]  /*a8040*/  STL.64 [R1+0x3608], R26 ;  /* 0x0036081a01007387 */ /* 0x010fe40000100a00 */
[----:B------:R1:W-:Y:S02]  /*a8050*/  STL.64 [R1+0x3600], R24 ;  /* 0x0036001801007387 */ /* 0x0003e40000100a00 */
[----:B-1----:R-:W4:Y:S01]  /*a8060*/  LDL.LU R24, [R1+0x990] ;  /* 0x0009900001187983 */ /* 0x002f220000300800 */
[----:B------:R-:W4:Y:S02]  /*a8070*/  LDL.LU R25, [R1+0x994] ;  /* 0x0009940001197983 */ /* 0x000f240000300800 */
[----:B------:R-:W4:Y:S02]  /*a8080*/  LDL.LU R26, [R1+0x998] ;  /* 0x00099800011a7983 */ /* 0x000f240000300800 */
[----:B------:R-:W4:Y:S01]  /*a8090*/  LDL.LU R27, [R1+0x99c] ;  /* 0x00099c00011b7983 */ /* 0x000f220000300800 */
[----:B---3--:R-:W-:Y:S01]  /*a80a0*/  STL.64 [R1+0x3548], R18 ;  /* 0x0035481201007387 */ /* 0x008fe20000100a00 */
[----:B------:R1:W-:Y:S03]  /*a80b0*/  STL.64 [R1+0x3540], R16 ;  /* 0x0035401001007387 */ /* 0x0003e60000100a00 */
[----:B-1----:R-:W3:Y:S01]  /*a80c0*/  LDL.LU R16, [R1+0xb60] ;  /* 0x000b600001107983 */ /* 0x002ee20000300800 */
[----:B------:R-:W3:Y:S02]  /*a80d0*/  LDL.LU R17, [R1+0xb64] ;  /* 0x000b640001117983 */ /* 0x000ee40000300800 */
[----:B------:R-:W2:Y:S02]  /*a80e0*/  LDL.LU R18, [R1+0xb68] ;  /* 0x000b680001127983 */ /* 0x000ea40000300800 */
[----:B------:R-:W2:Y:S02]  /*a80f0*/  LDL.LU R19, [R1+0xb6c] ;  /* 0x000b6c0001137983 */ /* 0x000ea40000300800 */
[C---:B0-----:R-:W-:Y:S01]  /*a8100*/  IMAD.SHL.U32 R22, R23.reuse, 0x100, RZ ;  /* 0x0000010017167824 */ /* 0x041fe200078e00ff */
[----:B--2---:R0:W-:Y:S01]  /*a8110*/  STL.64 [R1+0x3558], R18 ;  /* 0x0035581201007387 */ /* 0x0041e20000100a00 */
[----:B---3--:R1:W-:Y:S01]  /*a8120*/  STL.64 [R1+0x3550], R16 ;  /* 0x0035501001007387 */ /* 0x0083e20000100a00 */
[----:B0-----:R-:W-:-:S04]  /*a8130*/  LOP3.LUT R19, R23, 0x7, RZ, 0xc0, !PT ;  /* 0x0000000717137812 */ /* 0x001fc800078ec0ff */
[----:B-1----:R-:W-:-:S04]  /*a8140*/  SHF.L.U32 R17, R19, 0x4, RZ ;  /* 0x0000000413117819 */ /* 0x002fc800000006ff */
[----:B------:R-:W-:-:S04]  /*a8150*/  LOP3.LUT R17, R17, 0xf00, R22, 0xf8, !PT ;  /* 0x00000f0011117812 */ /* 0x000fc800078ef816 */
[----:B------:R-:W-:-:S04]  /*a8160*/  LOP3.LUT R17, R17, 0x10, R23, 0x78, !PT ;  /* 0x0000001011117812 */ /* 0x000fc800078e7817 */
[----:B------:R-:W-:Y:S02]  /*a8170*/  LOP3.LUT R17, R17, 0x20, RZ, 0x3c, !PT ;  /* 0x0000002011117812 */ /* 0x000fe400078e3cff */
[----:B------:R-:W-:Y:S01]  /*a8180*/  MOV R18, R21 ;  /* 0x0000001500127202 */ /* 0x000fe20000000f00 */
[----:B------:R-:W-:Y:S02]  /*a8190*/  MOV R19, R20 ;  /* 0x0000001400137202 */ /* 0x000fe40000000f00 */
[----:B------:R-:W0:Y:S04]  /*a81a0*/  LDSM.16.M88.4 R20, [R17+0x6b080] ;  /* 0x06b080001114783b */ /* 0x000e280000000200 */
[----:B0-----:R0:W-:Y:S01]  /*a81b0*/  STL.64 [R1+0x34e8], R22 ;  /* 0x0034e81601007387 */ /* 0x0011e20000100a00 */
[----:B------:R-:W-:Y:S03]  /*a81c0*/  STL.64 [R1+0x34e0], R20 ;  /* 0x0034e01401007387 */ /* 0x000fe60000100a00 */
[----:B0-----:R-:W2:Y:S01]  /*a81d0*/  LDL R22, [R1+0x98] ;  /* 0x0000980001167983 */ /* 0x001ea20000100800 */
[----:B------:R-:W-:-:S02]  /*a81e0*/  IMAD.MOV.U32 R23, RZ, RZ, R0 ;  /* 0x000000ffff177224 */ /* 0x000fc400078e0000 */
[----:B------:R-:W3:Y:S05]  /*a81f0*/  LDL.LU R0, [R1+0x3638] ;  /* 0x0036380001007983 */ /* 0x000eea0000300800 */
[----:B--2---:R-:W-:Y:S01]  /*a8200*/  HMMA.16816.F32.BF16 R4, R4, R22, R8 ;  /* 0x000000160404723c */ /* 0x004fe20000041808 */
[----:B------:R-:W2:Y:S01]  /*a8210*/  LDL.LU.64 R10, [R1+0x3630] ;  /* 0x00363000010a7983 */ /* 0x000ea20000300a00 */
[----:B------:R-:W2:Y:S02]  /*a8220*/  LDL.LU.64 R8, [R1+0x3628] ;  /* 0x0036280001087983 */ /* 0x000ea40000300a00 */
[----:B------:R0:W-:Y:S11]  /*a8230*/  STL.64 [R1+0x35c8], R22 ;  /* 0x0035c81601007387 */ /* 0x0001f60000100a00 */
[----:B------:R-:W-:Y:S08]  /*a8240*/  @!UPT UIADD3 URZ, URZ, URZ, URZ ;  /* 0x0000003f3f3ff290 */ /* 0x000ff0000fffe03f */
[----:B------:R-:W-:Y:S01]  /*a8250*/  STL.64 [R1+0x2a0], R4 ;  /* 0x0002a00401007387 */ /* 0x000fe20000100a00 */
[----:B------:R-:W-:Y:S02]  /*a8260*/  STL.64 [R1+0x2a8], R6 ;  /* 0x0002a80601007387 */ /* 0x000fe40000100a00 */
[----:B------:R-:W1:Y:S01]  /*a8270*/  LDSM.16.M88.4 R4, [R17+0x6c080] ;  /* 0x06c080001104783b */ /* 0x000e620000000200 */
[----:B0-----:R-:W-:Y:S02]  /*a8280*/  MOV R22, R2 ;  /* 0x0000000200167202 */ /* 0x001fe40000000f00 */
[----:B------:R-:W-:Y:S01]  /*a8290*/  MOV R23, R28 ;  /* 0x0000001c00177202 */ /* 0x000fe20000000f00 */
[----:B------:R-:W3:Y:S01]  /*a82a0*/  LDL.LU R2, [R1+0x3624] ;  /* 0x0036240001027983 */ /* 0x000ee20000300800 */
[----:B------:R-:W3:Y:S03]  /*a82b0*/  LDL.LU R28, [R1+0x3620] ;  /* 0x00362000011c7983 */ /* 0x000ee60000300800 */
[----:B-1----:R0:W-:Y:S02]  /*a82c0*/  STL.64 [R1+0x3458], R6 ;  /* 0x0034580601007387 */ /* 0x0021e40000100a00 */
[----:B0-----:R-:W-:Y:S01]  /*a82d0*/  MOV R6, R29 ;  /* 0x0000001d00067202 */ /* 0x001fe20000000f00 */
[----:B------:R-:W-:Y:S01]  /*a82e0*/  IMAD.MOV.U32 R7, RZ, RZ, R3 ;  /* 0x000000ffff077224 */ /* 0x000fe200078e0003 */
[----:B------:R-:W-:Y:S06]  /*a82f0*/  STL.64 [R1+0x3450], R4 ;  /* 0x0034500401007387 */ /* 0x000fec0000100a00 */
[C---:B--2---:R-:W-:Y:S11]  /*a8300*/  HMMA.16816.F32.BF16 R12, R8.reuse, R6, R12 ;  /* 0x00000006080c723c */ /* 0x044ff6000004180c */
[----:B------:R-:W-:Y:S11]  /*a8310*/  @!UPT UIADD3 URZ, URZ, URZ, URZ ;  /* 0x0000003f3f3ff290 */ /* 0x000ff6000fffe03f */
[----:B------:R-:W-:Y:S01]  /*a8320*/  @!UPT UIADD3 URZ, URZ, URZ, URZ ;  /* 0x0000003f3f3ff290 */ /* 0x000fe2000fffe03f */
[----:B------:R-:W-:Y:S01]  /*a8330*/  STL.64 [R1+0x290], R12 ;  /* 0x0002900c01007387 */ /* 0x000fe20000100a00 */
[----:B------:R0:W-:Y:S03]  /*a8340*/  STL.64 [R1+0x298], R14 ;  /* 0x0002980e01007387 */ /* 0x0001e60000100a00 */
[----:B0-----:R-:W2:Y:S01]  /*a8350*/  LDL.LU.64 R14, [R1+0x3618] ;  /* 0x00361800010e7983 */ /* 0x001ea20000300a00 */
[----:B------:R0:W-:Y:S02]  /*a8360*/  STL.64 [R1+0x35d0], R6 ;  /* 0x0035d00601007387 */ /* 0x0001e40000100a00 */
[----:B------:R-:W2:Y:S02]  /*a8370*/  LDL.LU R4, [R1+0x9a0] ;  /* 0x0009a00001047983 */ /* 0x000ea40000300800 */
[----:B------:R-:W2:Y:S01]  /*a8380*/  LDL.LU R5, [R1+0x9a4] ;  /* 0x0009a40001057983 */ /* 0x000ea20000300800 */
[----:B0-----:R-:W2:Y:S01]  /*a8390*/  LDL.LU R6, [R1+0x9a8] ;  /* 0x0009a80001067983 */ /* 0x001ea20000300800 */
[----:B------:R-:W2:Y:S02]  /*a83a0*/  LDL.LU R7, [R1+0x9ac] ;  /* 0x0009ac0001077983 */ /* 0x000ea40000300800 */
[C---:B--2---:R-:W-:Y:S01]  /*a83b0*/  HMMA.16816.F32.BF16 R4, R8.reuse, R14, R4 ;  /* 0x0000000e0804723c */ /* 0x044fe20000041804 */
[----:B------:R-:W-:Y:S11]  /*a83c0*/  MOV R3, R15 ;  /* 0x0000000f00037202 */ /* 0x000ff60000000f00 */
[----:B------:R-:W-:Y:S11]  /*a83d0*/  @!UPT UIADD3 URZ, URZ, URZ, URZ ;  /* 0x0000003f3f3ff290 */ /* 0x000ff6000fffe03f */
[----:B------:R0:W-:Y:S01]  /*a83e0*/  STL.64 [R1+0x280], R4 ;  /* 0x0002800401007387 */ /* 0x0001e20000100a00 */
[----:B------:R-:W-:Y:S01]  /*a83f0*/  STL.64 [R1+0x288], R6 ;  /* 0x0002880601007387 */ /* 0x000fe20000100a00 */
[----:B0-----:R-:W-:Y:S02]  /*a8400*/  MOV R4, R14 ;  /* 0x0000000e00047202 */ /* 0x001fe40000000f00 */
[----:B------:R-:W4:Y:S02]  /*a8410*/  LDL.LU.64 R14, [R1+0x3610] ;  /* 0x00361000010e7983 */ /* 0x000f240000300a00 */
[C---:B----4-:R-:W-:Y:S11]  /*a8420*/  HMMA.16816.F32.BF16 R24, R8.reuse, R14, R24 ;  /* 0x0000000e0818723c */ /* 0x050ff60000041818 */
[----:B------:R-:W-:Y:S11]  /*a8430*/  @!UPT UIADD3 URZ, URZ, URZ, URZ ;  /* 0x0000003f3f3ff290 */ /* 0x000ff6000fffe03f */
[----:B------:R-:W-:Y:S01]  /*a8440*/  @!UPT UIADD3 URZ, URZ, URZ, URZ ;  /* 0x0000003f3f3ff290 */ /* 0x000fe2000fffe03f */
[----:B------:R-:W-:Y:S01]  /*a8450*/  STL.64 [R1+0x270], R24 ;  /* 0x0002701801007387 */ /* 0x000fe20000100a00 */
[----:B------:R0:W-:Y:S03]  /*a8460*/  STL.64 [R1+0x278], R26 ;  /* 0x0002781a01007387 */ /* 0x0001e60000100a00 */
[----:B0-----:R-:W2:Y:S01]  /*a8470*/  LDL.LU.64 R26, [R1+0x3608] ;  /* 0x00360800011a7983 */ /* 0x001ea20000300a00 */
[----:B------:R-:W2:Y:S01]  /*a8480*/  LDL.LU.64 R24, [R1+0x3600] ;  /* 0x0036000001187983 */ /* 0x000ea20000300a00 */
[----:B------:R-:W-:Y:S01]  /*a8490*/  MOV R6, R14 ;  /* 0x0000000e00067202 */ /* 0x000fe20000000f00 */
[----:B------:R-:W-:Y:S02]  /*a84a0*/  IMAD.MOV.U32 R5, RZ, RZ, R15 ;  /* 0x000000ffff057224 */ /* 0x000fe400078e000f */
[----:B------:R-:W4:Y:S01]  /*a84b0*/  LDL.LU.64 R14, [R1+0x35f8] ;  /* 0x0035f800010e7983 */ /* 0x000f220000300a00 */
[----:B------:R-:W4:Y:S01]  /*a84c0*/  LDL.LU.64 R12, [R1+0x35f0] ;  /* 0x0035f000010c7983 */ /* 0x000f220000300a00 */
[C---:B--2---:R-:W-:Y:S02]  /*a84d0*/  HMMA.16816.F32.BF16 R20, R8.reuse, R22, R24 ;  /* 0x000000160814723c */ /* 0x044fe40000041818 */
[----:B------:R-:W2:Y:S01]  /*a84e0*/  LDL.LU.64 R26, [R1+0x35e8] ;  /* 0x0035e800011a7983 */ /* 0x000ea20000300a00 */
[----:B------:R0:W-:Y:S05]  /*a84f0*/  STL.64 [R1+0x3568], R18 ;  /* 0x0035681201007387 */ /* 0x0001ea0000100a00 */
[----:B----4-:R-:W-:Y:S11]  /*a8500*/  HMMA.16816.F32.BF16 R12, R8, R18, R12 ;  /* 0x00000012080c723c */ /* 0x010ff6000004180c */
[----:B------:R-:W-:Y:S04]  /*a8510*/  @!UPT UIADD3 URZ, URZ, URZ, URZ ;  /* 0x0000003f3f3ff290 */ /* 0x000fe8000fffe03f */
[----:B------:R-:W-:Y:S01]  /*a8520*/  STL.64 [R1+0x260], R20 ;  /* 0x0002601401007387 */ /* 0x000fe20000100a00 */
[----:B------:R-:W-:Y:S02]  /*a8530*/  STL.64 [R1+0x268], R22 ;  /* 0x0002681601007387 */ /* 0x000fe40000100a00 */
[----:B0-----:R-:W4:Y:S05]  /*a8540*/  LDL.64 R18, [R1+0xd8] ;  /* 0x0000d80001127983 */ /* 0x001f2a0000100a00 */
[----:B------:R-:W-:Y:S04]  /*a8550*/  STL.64 [R1+0x4d0], R12 ;  /* 0x0004d00c01007387 */ /* 0x000fe80000100a00 */
[----:B------:R-:W-:Y:S04]  /*a8560*/  STL.64 [R1+0x4d8], R14 ;  /* 0x0004d80e01007387 */ /* 0x000fe80000100a00 */
[----:B----4-:R0:W-:Y:S02]  /*a8570*/  STL.64 [R1+0x3580], R18 ;  /* 0x0035801201007387 */ /* 0x0101e40000100a00 */
[----:B0-----:R-:W-:-:S02]  /*a8580*/  MOV R18, R6 ;  /* 0x0000000600127202 */ /* 0x001fc40000000f00 */
[----:B------:R-:W-:-:S05]  /*a8590*/  MOV R19, R5 ;  /* 0x0000000500137202 */ /* 0x000fca0000000f00 */
[----:B------:R0:W-:Y:S02]  /*a85a0*/  STL.64 [R1+0x3598], R18 ;  /* 0x0035981201007387 */ /* 0x0001e40000100a00 */
[----:B0-----:R-:W-:Y:S02]  /*a85b0*/  MOV R18, R4 ;  /* 0x0000000400127202 */ /* 0x001fe40000000f00 */
        /* <DEDUP_REMOVED lines=9> */
[----:B------:R-:W2:Y:S02]  /*a8650*/  LDL.LU R7, [R1+0x71c] ;  /* 0x00071c0001077983 */ /* 0x000ea40000300800 */
[----:B------:R-:W-:Y:S01]  /*a8660*/  IMAD.MOV.U32 R19, RZ, RZ, R3 ;  /* 0x000000ffff137224 */ /* 0x000fe200078e0003 */
[----:B------:R-:W4:Y:S01]  /*a8670*/  LDL.64 R22, [R1+0xa8] ;  /* 0x0000a80001167983 */ /* 0x000f220000100a00 */
[----:B------:R-:W3:Y:S02]  /*a8680*/  LDL.LU R12, [R1+0x9d0] ;  /* 0x0009d000010c7983 */ /* 0x000ee40000300800 */
[----:B------:R-:W3:Y:S02]  /*a8690*/  LDL.LU R13, [R1+0x9d4] ;  /* 0x0009d400010d7983 */ /* 0x000ee40000300800 */
[----:B------:R-:W3:Y:S01]  /*a86a0*/  LDL.LU R14, [R1+0x9d8] ;  /* 0x0009d800010e7983 */ /* 0x000ee20000300800 */
[----:B------:R-:W3:Y:S01]  /*a86b0*/  LDL.LU R15, [R1+0x9dc] ;  /* 0x0009dc00010f7983 */ /* 0x000ee20000300800 */
[----:B------:R0:W-:Y:S02]  /*a86c0*/  STL.64 [R1+0x35b0], R18 ;  /* 0x0035b01201007387 */ /* 0x0001e40000100a00 */
[----:B------:R-:W3:Y:S02]  /*a86d0*/  LDL.LU R16, [R1+0xa00] ;  /* 0x000a000001107983 */ /* 0x000ee40000300800 */
[----:B------:R-:W3:Y:S01]  /*a86e0*/  LDL.LU R17, [R1+0xa04] ;  /* 0x000a040001117983 */ /* 0x000ee20000300800 */
[----:B0-----:R-:W3:Y:S01]  /*a86f0*/  LDL.LU R18, [R1+0xa08] ;  /* 0x000a080001127983 */ /* 0x001ee20000300800 */
        /* <DEDUP_REMOVED lines=19> */
[----:B----4-:R-:W-:Y:S01]  /*a8830*/  HMMA.16816.F32.BF16 R4, R8, R22, R4 ;  /* 0x000000160804723c */ /* 0x010fe20000041804 */
[----:B--2---:R-:W-:Y:S01]  /*a8840*/  STL.64 [R1+0x3590], R26 ;  /* 0x0035901a01007387 */ /* 0x004fe20000100a00 */
[----:B------:R0:W-:Y:S03]  /*a8850*/  STL.64 [R1+0x3588], R24 ;  /* 0x0035881801007387 */ /* 0x0001e60000100a00 */
        /* <DEDUP_REMOVED lines=10> */
[----:B------:R-:W2:Y:S02]  /*a8900*/  LDL.LU R27, [R1+0xa1c] ;  /* 0x000a1c00011b7983 */ /* 0x000ea40000300800 */
[----:B------:R0:W-:Y:S01]  /*a8910*/  STL.64 [R1+0x540], R4 ;  /* 0x0005400401007387 */ /* 0x0001e20000100a00 */
[----:B------:R1:W-:Y:S01]  /*a8920*/  STL.64 [R1+0x548], R6 ;  /* 0x0005480601007387 */ /* 0x0003e20000100a00 */
[----:B0-----:R-:W-:-:S02]  /*a8930*/  MOV R4, R22 ;  /* 0x0000001600047202 */ /* 0x001fc40000000f00 */
[----:B-1----:R-:W4:Y:S01]  /*a8940*/  LDL.LU.64 R6, [R1+0x35d0] ;  /* 0x0035d00001067983 */ /* 0x002f220000300a00 */
[----:B------:R-:W3:Y:S02]  /*a8950*/  LDL.LU.64 R22, [R1+0x35c8] ;  /* 0x0035c80001167983 */ /* 0x000ee40000300a00 */
[----:B---3--:R-:W-:Y:S01]  /*a8960*/  HMMA.16816.F32.BF16 R8, R8, R22, R12 ;  /* 0x000000160808723c */ /* 0x008fe2000004180c */
[----:B------:R-:W4:Y:S01]  /*a8970*/  LDL.LU.64 R14, [R1+0x35c0] ;  /* 0x0035c000010e7983 */ /* 0x000f220000300a00 */
[----:B------:R-:W4:Y:S11]  /*a8980*/  LDL.LU.64 R12, [R1+0x35b8] ;  /* 0x0035b800010c7983 */ /* 0x000f360000300a00 */
[----:B------:R-:W-:Y:S10]  /*a8990*/  @!UPT UIADD3 URZ, URZ, URZ, URZ ;  /* 0x0000003f3f3ff290 */ /* 0x000ff4000fffe03f */
[----:B------:R-:W-:Y:S01]  /*a89a0*/  STL.64 [R1+0x530], R8 ;  /* 0x0005300801007387 */ /* 0x000fe20000100a00 */
[----:B------:R-:W-:Y:S01]  /*a89b0*/  STL.64 [R1+0x538], R10 ;  /* 0x0005380a01007387 */ /* 0x000fe20000100a00 */
[C---:B----4-:R-:W-:Y:S11]  /*a89c0*/  HMMA.16816.F32.BF16 R16, R12.reuse, R6, R16 ;  /* 0x000000060c10723c */ /* 0x050ff60000041810 */
        /* <DEDUP_REMOVED lines=44> */
[----:B------:R0:W-:Y:S01]  /*a8c90*/  STL.64 [R1+0x3508], R26 ;  /* 0x0035081a01007387 */ /* 0x0001e20000100a00 */
[----:B------:R-:W3:Y:S01]  /*a8ca0*/  LDL.LU R24, [R1+0xb10] ;  /* 0x000b100001187983 */ /* 0x000ee20000300800 */
[----:B------:R-:W3:Y:S03]  /*a8cb0*/  LDL.LU R25, [R1+0xb14] ;  /* 0x000b140001197983 */ /* 0x000ee60000300800 */
[----:B0-----:R-:W3:Y:S01]  /*a8cc0*/  LDL.LU R26, [R1+0xb18] ;  /* 0x000b1800011a7983 */ /* 0x001ee20000300800 */
        /* <DEDUP_REMOVED lines=9> */
[----:B------:R-:W2:Y:S01]  /*a8d60*/  LDL.LU R8, [R1+0xb20] ;  /* 0x000b200001087983 */ /* 0x000ea20000300800 */
[----:B------:R-:W2:Y:S04]  /*a8d70*/  LDL.LU R9, [R1+0xb24] ;  /* 0x000b240001097983 */ /* 0x000ea80000300800 */
[----:B0-----:R-:W2:Y:S01]  /*a8d80*/  LDL.LU R10, [R1+0xb28] ;  /* 0x000b2800010a7983 */ /* 0x001ea20000300800 */
[----:B------:R-:W2:Y:S02]  /*a8d90*/  LDL.LU R11, [R1+0xb2c] ;  /* 0x000b2c00010b7983 */ /* 0x000ea40000300800 */
[----:B------:R-:W-:Y:S01]  /*a8da0*/  STL.64 [R1+0x34f8], R22 ;  /* 0x0034f81601007387 */ /* 0x000fe20000100a00 */
[----:B--2---:R-:W-:Y:S01]  /*a8db0*/  HMMA.16816.F32.BF16 R8, R12, R22, R8 ;  /* 0x000000160c08723c */ /* 0x004fe20000041808 */
[----:B------:R-:W2:Y:S07]  /*a8dc0*/  LDL.64 R14, [R1+0xc8] ;  /* 0x0000c800010e7983 */ /* 0x000eae0000100a00 */
[C---:B---3--:R-:W-:Y:S11]  /*a8dd0*/  HMMA.16816.F32.BF16 R4, R16.reuse, R6, R24 ;  /* 0x000000061004723c */ /* 0x048ff60000041818 */
[----:B------:R-:W-:Y:S04]  /*a8de0*/  @!UPT UIADD3 URZ, URZ, URZ, URZ ;  /* 0x0000003f3f3ff290 */ /* 0x000fe8000fffe03f */
[----:B------:R0:W-:Y:S01]  /*a8df0*/  STL.64 [R1+0x700], R8 ;  /* 0x0007000801007387 */ /* 0x0001e20000100a00 */
[----:B------:R1:W-:Y:S03]  /*a8e00*/  STL.64 [R1+0x708], R10 ;  /* 0x0007080a01007387 */ /* 0x0003e60000100a00 */
[----:B--2---:R2:W-:Y:S01]  /*a8e10*/  STL.64 [R1+0x3510], R14 ;  /* 0x0035100e01007387 */ /* 0x0045e20000100a00 */
[----:B0-----:R-:W3:Y:S03]  /*a8e20*/  LDL.LU R8, [R1+0xaf0] ;  /* 0x000af00001087983 */ /* 0x001ee60000300800 */
[----:B------:R-:W-:Y:S02]  /*a8e30*/  STL.64 [R1+0x730], R4 ;  /* 0x0007300401007387 */ /* 0x000fe40000100a00 */
[----:B------:R-:W-:Y:S01]  /*a8e40*/  STL.64 [R1+0x738], R6 ;  /* 0x0007380601007387 */ /* 0x000fe20000100a00 */
[----:B------:R-:W3:Y:S01]  /*a8e50*/  LDL.LU R9, [R1+0xaf4] ;  /* 0x000af40001097983 */ /* 0x000ee20000300800 */
[----:B-1----:R-:W4:Y:S02]  /*a8e60*/  LDL.LU R10, [R1+0xaf8] ;  /* 0x000af800010a7983 */ /* 0x002f240000300800 */
[----:B------:R-:W4:Y:S02]  /*a8e70*/  LDL.LU R11, [R1+0xafc] ;  /* 0x000afc00010b7983 */ /* 0x000f240000300800 */
[----:B----4-:R0:W-:Y:S01]  /*a8e80*/  STL.64 [R1+0x3520], R10 ;  /* 0x0035200a01007387 */ /* 0x0101e20000100a00 */
[----:B---3--:R-:W-:Y:S02]  /*a8e90*/  STL.64 [R1+0x3518], R8 ;  /* 0x0035180801007387 */ /* 0x008fe40000100a00 */
[----:B--2---:R-:W2:Y:S01]  /*a8ea0*/  LDL.64 R14, [R1+0xe8] ;  /* 0x0000e800010e7983 */ /* 0x004ea20000100a00 */
[----:B0-----:R-:W3:Y:S04]  /*a8eb0*/  LDL.64 R10, [R1+0xf8] ;  /* 0x0000f800010a7983 */ /* 0x001ee80000100a00 */
[----:B--2---:R0:W-:Y:S01]  /*a8ec0*/  STL.64 [R1+0x3528], R14 ;  /* 0x0035280e01007387 */ /* 0x0041e20000100a00 */
[----:B------:R-:W3:Y:S02]  /*a8ed0*/  LDL.LU R12, [R1+0xb00] ;  /* 0x000b0000010c7983 */ /* 0x000ee40000300800 */
[----:B------:R-:W3:Y:S01]  /*a8ee0*/  LDL.LU R13, [R1+0xb04] ;  /* 0x000b0400010d7983 */ /* 0x000ee20000300800 */
[----:B0-----:R-:W3:Y:S01]  /*a8ef0*/  LDL.LU R14, [R1+0xb08] ;  /* 0x000b0800010e7983 */ /* 0x001ee20000300800 */
[----:B------:R-:W3:Y:S02]  /*a8f00*/  LDL.LU R15, [R1+0xb0c] ;  /* 0x000b0c00010f7983 */ /* 0x000ee40000300800 */
[----:B------:R-:W2:Y:S02]  /*a8f10*/  LDL.LU R20, [R1+0xae0] ;  /* 0x000ae00001147983 */ /* 0x000ea40000300800 */
[----:B------:R-:W2:Y:S01]  /*a8f20*/  LDL.LU R21, [R1+0xae4] ;  /* 0x000ae40001157983 */ /* 0x000ea20000300800 */
[----:B------:R-:W2:Y:S01]  /*a8f30*/  LDL.LU R22, [R1+0xae8] ;  /* 0x000ae80001167983 */ /* 0x000ea20000300800 */
[----:B------:R-:W2:Y:S02]  /*a8f40*/  LDL.LU R23, [R1+0xaec] ;  /* 0x000aec0001177983 */ /* 0x000ea40000300800 */
        /* <DEDUP_REMOVED lines=10> */
[----:B------:R-:W2:Y:S01]  /*a8ff0*/  LDL.LU R24, [R1+0xad0] ;  /* 0x000ad00001187983 */ /* 0x000ea20000300800 */
[----:B------:R-:W2:Y:S02]  /*a9000*/  LDL.LU R25, [R1+0xad4] ;  /* 0x000ad40001197983 */ /* 0x000ea40000300800 */
[----:B------:R-:W2:Y:S02]  /*a9010*/  LDL.LU R26, [R1+0xad8] ;  /* 0x000ad800011a7983 */ /* 0x000ea40000300800 */
[----:B------:R-:W2:Y:S01]  /*a9020*/  LDL.LU R27, [R1+0xadc] ;  /* 0x000adc00011b7983 */ /* 0x000ea20000300800 */
[----:B---3--:R-:W-:Y:S01]  /*a9030*/  HMMA.16816.F32.BF16 R12, R16, R10, R12 ;  /* 0x0000000a100c723c */ /* 0x008fe2000004180c */
[----:B----4-:R-:W-:Y:S01]  /*a9040*/  STL.64 [R1+0x3478], R6 ;  /* 0x0034780601007387 */ /* 0x010fe20000100a00 */
[----:B--2---:R0:W-:Y:S03]  /*a9050*/  STL.64 [R1+0x3470], R4 ;  /* 0x0034700401007387 */ /* 0x0041e60000100a00 */
[----:B0-----:R-:W2:Y:S01]  /*a9060*/  LDL.LU R4, [R1+0xa40] ;  /* 0x000a400001047983 */ /* 0x001ea20000300800 */
[----:B------:R-:W2:Y:S02]  /*a9070*/  LDL.LU R5, [R1+0xa44] ;  /* 0x000a440001057983 */ /* 0x000ea40000300800 */
[----:B------:R-:W3:Y:S02]  /*a9080*/  LDL.LU R6, [R1+0xa48] ;  /* 0x000a480001067983 */ /* 0x000ee40000300800 */
[----:B------:R-:W3:Y:S02]  /*a9090*/  LDL.LU R7, [R1+0xa4c] ;  /* 0x000a4c0001077983 */ /* 0x000ee40000300800 */
[----:B---3--:R0:W-:Y:S01]  /*a90a0*/  STL.64 [R1+0x3488], R6 ;  /* 0x0034880601007387 */ /* 0x0081e20000100a00 */
[----:B--2---:R1:W-:Y:S10]  /*a90b0*/  STL.64 [R1+0x3480], R4 ;  /* 0x0034800401007387 */ /* 0x0043f40000100a00 */
[----:B------:R-:W-:Y:S02]  /*a90c0*/  STL.64 [R1+0x760], R12 ;  /* 0x0007600c01007387 */ /* 0x000fe40000100a00 */
[----:B------:R2:W-:Y:S02]  /*a90d0*/  STL.64 [R1+0x768], R14 ;  /* 0x0007680e01007387 */ /* 0x0005e40000100a00 */
[----:B0-----:R-:W-:Y:S01]  /*a90e0*/  IMAD.MOV.U32 R7, RZ, RZ, R3 ;  /* 0x000000ffff077224 */ /* 0x001fe200078e0003 */
[----:B-1----:R-:W-:-:S02]  /*a90f0*/  MOV R4, R10 ;  /* 0x0000000a00047202 */ /* 0x002fc40000000f00 */
[----:B------:R-:W-:Y:S01]  /*a9100*/  MOV R3, R11 ;  /* 0x0000000b00037202 */ /* 0x000fe20000000f00 */
[----:B--2---:R-:W2:Y:S01]  /*a9110*/  LDL.LU.64 R14, [R1+0x3528] ;  /* 0x00352800010e7983 */ /* 0x004ea20000300a00 */
[----:B------:R-:W2:Y:S02]  /*a9120*/  LDL.LU.64 R10, [R1+0x3520] ;  /* 0x00352000010a7983 */ /* 0x000ea40000300a00 */
[----:B------:R-:W2:Y:S01]  /*a9130*/  LDL.LU.64 R8, [R1+0x3518] ;  /* 0x0035180001087983 */ /* 0x000ea20000300a00 */
[----:B------:R-:W-:-:S07]  /*a9140*/  MOV R6, R29 ;  /* 0x0000001d00067202 */ /* 0x000fce0000000f00 */
[C---:B------:R-:W-:Y:S08]  /*a9150*/  HMMA.16816.F32.BF16 R20, R16.reuse, R6, R20 ;  /* 0x000000061014723c */ /* 0x040ff00000041814 */
[----:B--2---:R-:W-:Y:S01]  /*a9160*/  HMMA.16816.F32.BF16 R8, R16, R14, R8 ;  /* 0x0000000e1008723c */ /* 0x004fe20000041808 */
[----:B------:R-:W-:Y:S11]  /*a9170*/  IMAD.MOV.U32 R5, RZ, RZ, R15 ;  /* 0x000000ffff057224 */ /* 0x000ff600078e000f */
[----:B------:R-:W-:Y:S11]  /*a9180*/  @!UPT UIADD3 URZ, URZ, URZ, URZ ;  /* 0x0000003f3f3ff290 */ /* 0x000ff6000fffe03f */
[----:B------:R0:W-:Y:S01]  /*a9190*/  STL.64 [R1+0x790], R8 ;  /* 0x0007900801007387 */ /* 0x0001e20000100a00 */
[----:B------:R-:W-:Y:S01]  /*a91a0*/  STL.64 [R1+0x798], R10 ;  /* 0x0007980a01007387 */ /* 0x000fe20000100a00 */
[----:B0-----:R-:W-:Y:S02]  /*a91b0*/  MOV R8, R14 ;  /* 0x0000000e00087202 */ /* 0x001fe40000000f00 */
[----:B------:R-:W2:Y:S01]  /*a91c0*/  LDL.LU.64 R14, [R1+0x3510] ;  /* 0x00351000010e7983 */ /* 0x000ea20000300a00 */
[----:B------:R0:W-:Y:S02]  /*a91d0*/  STL.64 [R1+0x3498], R6 ;  /* 0x0034980601007387 */ /* 0x0001e40000100a00 */
[----:B------:R1:W-:Y:S02]  /*a91e0*/  STL.64 [R1+0x7b0], R20 ;  /* 0x0007b01401007387 */ /* 0x0003e40000100a00 */
[----:B------:R3:W-:Y:S01]  /*a91f0*/  STL.64 [R1+0x7b8], R22 ;  /* 0x0007b81601007387 */ /* 0x0007e20000100a00 */
[----:B0-----:R-:W-:-:S02]  /*a9200*/  MOV R6, R8 ;  /* 0x0000000800067202 */ /* 0x001fc40000000f00 */
[----:B------:R-:W-:-:S05]  /*a9210*/  MOV R7, R5 ;  /* 0x0000000500077202 */ /* 0x000fca0000000f00 */
[----:B------:R0:W-:Y:S01]  /*a9220*/  STL.64 [R1+0x34b0], R6 ;  /* 0x0034b00601007387 */ /* 0x0001e20000100a00 */
[----:B-1----:R-:W4:Y:S02]  /*a9230*/  LDL.LU R20, [R1+0xab0] ;  /* 0x000ab00001147983 */ /* 0x002f240000300800 */
[----:B------:R-:W4:Y:S02]  /*a9240*/  LDL.LU R21, [R1+0xab4] ;  /* 0x000ab40001157983 */ /* 0x000f240000300800 */
[----:B---3--:R-:W4:Y:S01]  /*a9250*/  LDL.LU R22, [R1+0xab8] ;  /* 0x000ab80001167983 */ /* 0x008f220000300800 */
[----:B------:R-:W4:Y:S01]  /*a9260*/  LDL.LU R23, [R1+0xabc] ;  /* 0x000abc0001177983 */ /* 0x000f220000300800 */
[----:B------:R-:W3:Y:S02]  /*a9270*/  LDL.LU R8, [R1+0xac0] ;  /* 0x000ac00001087983 */ /* 0x000ee40000300800 */
[----:B------:R-:W3:Y:S02]  /*a9280*/  LDL.LU R9, [R1+0xac4] ;  /* 0x000ac40001097983 */ /* 0x000ee40000300800 */
[----:B------:R-:W3:Y:S01]  /*a9290*/  LDL.LU R10, [R1+0xac8] ;  /* 0x000ac800010a7983 */ /* 0x000ee20000300800 */
[----:B------:R-:W3:Y:S01]  /*a92a0*/  LDL.LU R11, [R1+0xacc] ;  /* 0x000acc00010b7983 */ /* 0x000ee20000300800 */
[----:B0-----:R-:W-:Y:S01]  /*a92b0*/  MOV R6, R4 ;  /* 0x0000000400067202 */ /* 0x001fe20000000f00 */
[----:B------:R-:W-:-:S05]  /*a92c0*/  IMAD.MOV.U32 R7, RZ, RZ, R3 ;  /* 0x000000ffff077224 */ /* 0x000fca00078e0003 */
[----:B------:R0:W-:Y:S04]  /*a92d0*/  STL.64 [R1+0x34c8], R6 ;  /* 0x0034c80601007387 */ /* 0x0001e80000100a00 */
[----:B0-----:R-:W3:Y:S01]  /*a92e0*/  LDL.64 R6, [R1+0x108] ;  /* 0x0001080001067983 */ /* 0x001ee20000100a00 */
[C---:B--2---:R-:W-:Y:S03]  /*a92f0*/  HMMA.16816.F32.BF16 R24, R16.reuse, R14, R24 ;  /* 0x0000000e1018723c */ /* 0x044fe60000041818 */
[----:B---3--:R0:W-:Y:S01]  /*a9300*/  STL.64 [R1+0x34f0], R6 ;  /* 0x0034f00601007387 */ /* 0x0081e20000100a00 */
        /* <DEDUP_REMOVED lines=9> */
[----:B------:R-:W2:Y:S02]  /*a93a0*/  LDL.LU R12, [R1+0xa50] ;  /* 0x000a5000010c7983 */ /* 0x000ea40000300800 */
[----:B------:R-:W2:Y:S01]  /*a93b0*/  LDL.LU R13, [R1+0xa54] ;  /* 0x000a5400010d7983 */ /* 0x000ea20000300800 */
        /* <DEDUP_REMOVED lines=23> */
[----:B0-----:R-:W4:Y:S02]  /*a9530*/  LDL.LU.64 R10, [R1+0x3500] ;  /* 0x00350000010a7983 */ /* 0x001f240000300a00 */
[C---:B----4-:R-:W-:Y:S11]  /*a9540*/  HMMA.16816.F32.BF16 R20, R16.reuse, R10, R20 ;  /* 0x0000000a1014723c */ /* 0x050ff60000041814 */
[----:B------:R-:W-:Y:S11]  /*a9550*/  @!UPT UIADD3 URZ, URZ, URZ, URZ ;  /* 0x0000003f3f3ff290 */ /* 0x000ff6000fffe03f */
[----:B------:R-:W-:Y:S01]  /*a9560*/  @!UPT UIADD3 URZ, URZ, URZ, URZ ;  /* 0x0000003f3f3ff290 */ /* 0x000fe2000fffe03f */
[----:B------:R-:W-:Y:S01]  /*a9570*/  STL.64 [R1+0x8b0], R20 ;  /* 0x0008b01401007387 */ /* 0x000fe20000100a00 */
[----:B------:R0:W-:Y:S03]  /*a9580*/  STL.64 [R1+0x8b8], R22 ;  /* 0x0008b81601007387 */ /* 0x0001e60000100a00 */
[----:B0-----:R-:W3:Y:S02]  /*a9590*/  LDL.LU.64 R22, [R1+0x34f8] ;  /* 0x0034f80001167983 */ /* 0x001ee40000300a00 */
[----:B---3--:R-:W-:Y:S02]  /*a95a0*/  HMMA.16816.F32.BF16 R16, R16, R22, R4 ;  /* 0x000000161010723c */ /* 0x008fe40000041804 */
[----:B------:R-:W2:Y:S01]  /*a95b0*/  LDL.LU.64 R6, [R1+0x34f0] ;  /* 0x0034f00001067983 */ /* 0x000ea20000300a00 */
[----:B------:R-:W2:Y:S02]  /*a95c0*/  LDL.LU.64 R22, [R1+0x34e8] ;  /* 0x0034e80001167983 */ /* 0x000ea40000300a00 */
[----:B------:R-:W2:Y:S11]  /*a95d0*/  LDL.LU.64 R20, [R1+0x34e0] ;  /* 0x0034e00001147983 */ /* 0x000eb60000300a00 */
[----:B------:R-:W-:Y:S07]  /*a95e0*/  @!UPT UIADD3 URZ, URZ, URZ, URZ ;  /* 0x0000003f3f3ff290 */ /* 0x000fee000fffe03f */
[----:B------:R-:W-:Y:S01]  /*a95f0*/  STL.64 [R1+0x8a0], R16 ;  /* 0x0008a01001007387 */ /* 0x000fe20000100a00 */
[----:B------:R0:W-:Y:S03]  /*a9600*/  STL.64 [R1+0x8a8], R18 ;  /* 0x0008a81201007387 */ /* 0x0001e60000100a00 */
[----:B0-----:R-:W3:Y:S01]  /*a9610*/  LDL.LU.64 R18, [R1+0x98] ;  /* 0x0000980001127983 */ /* 0x001ee20000300a00 */
        /* <DEDUP_REMOVED lines=38> */
[----:B0-----:R-:W4:Y:S04]  /*a9880*/  LDL.64 R14, [R1+0xe8] ;  /* 0x0000e800010e7983 */ /* 0x001f280000100a00 */
[----:B----4-:R0:W-:Y:S04]  /*a9890*/  STL.64 [R1+0x3438], R14 ;  /* 0x0034380e01007387 */ /* 0x0101e80000100a00 */
[----:B0-----:R-:W4:Y:S01]  /*a98a0*/  LDL.LU.64 R14, [R1+0xf8] ;  /* 0x0000f800010e7983 */ /* 0x001f220000300a00 */
[C---:B--2---:R-:W-:Y:S03]  /*a98b0*/  HMMA.16816.F32.BF16 R4, R20.reuse, R26, R4 ;  /* 0x0000001a1404723c */ /* 0x044fe60000041804 */
[----:B----4-:R0:W-:Y:S01]  /*a98c0*/  STL.64 [R1+0x3448], R14 ;  /* 0x0034480e01007387 */ /* 0x0101e20000100a00 */
[----:B------:R-:W2:Y:S02]  /*a98d0*/  LDL.LU R12, [R1+0x9c0] ;  /* 0x0009c000010c7983 */ /* 0x000ea40000300800 */
[----:B------:R-:W2:Y:S01]  /*a98e0*/  LDL.LU R13, [R1+0x9c4] ;  /* 0x0009c400010d7983 */ /* 0x000ea20000300800 */
[----:B0-----:R-:W2:Y:S01]  /*a98f0*/  LDL.LU R14, [R1+0x9c8] ;  /* 0x0009c800010e7983 */ /* 0x001ea20000300800 */
[----:B------:R-:W2:Y:S11]  /*a9900*/  LDL.LU R15, [R1+0x9cc] ;  /* 0x0009cc00010f7983 */ /* 0x000eb60000300800 */
[----:B------:R-:W-:Y:S04]  /*a9910*/  @!UPT UIADD3 URZ, URZ, URZ, URZ ;  /* 0x0000003f3f3ff290 */ /* 0x000fe8000fffe03f */
[----:B------:R-:W-:Y:S02]  /*a9920*/  STL.64 [R1+0x9e0], R4 ;  /* 0x0009e00401007387 */ /* 0x000fe40000100a00 */
[----:B------:R0:W-:Y:S02]  /*a9930*/  STL.64 [R1+0x9e8], R6 ;  /* 0x0009e80601007387 */ /* 0x0001e40000100a00 */
[----:B0-----:R-:W4:Y:S01]  /*a9940*/  LDL.LU.64 R6, [R1+0x3468] ;  /* 0x0034680001067983 */ /* 0x001f220000300a00 */
[----:B------:R-:W4:Y:S02]  /*a9950*/  LDL.LU.64 R4, [R1+0x3460] ;  /* 0x0034600001047983 */ /* 0x000f240000300a00 */
[----:B------:R0:W-:Y:S02]  /*a9960*/  STL.64 [R1+0x3408], R26 ;  /* 0x0034081a01007387 */ /* 0x0001e40000100a00 */
[----:B------:R-:W3:Y:S01]  /*a9970*/  LDL.LU R24, [R1+0x9f0] ;  /* 0x0009f00001187983 */ /* 0x000ee20000300800 */
[----:B------:R-:W3:Y:S04]  /*a9980*/  LDL.LU R25, [R1+0x9f4] ;  /* 0x0009f40001197983 */ /* 0x000ee80000300800 */
[----:B0-----:R-:W3:Y:S01]  /*a9990*/  LDL.LU R26, [R1+0x9f8] ;  /* 0x0009f800011a7983 */ /* 0x001ee20000300800 */
[----:B------:R-:W3:Y:S01]  /*a99a0*/  LDL.LU R27, [R1+0x9fc] ;  /* 0x0009fc00011b7983 */ /* 0x000ee20000300800 */
[C---:B----4-:R-:W-:Y:S02]  /*a99b0*/  HMMA.16816.F32.BF16 R8, R20.reuse, R10, R4 ;  /* 0x0000000a1408723c */ /* 0x050fe40000041804 */
[----:B------:R-:W2:Y:S01]  /*a99c0*/  LDL.LU.64 R6, [R1+0x3458] ;  /* 0x0034580001067983 */ /* 0x000ea20000300a00 */
[----:B------:R-:W2:Y:S11]  /*a99d0*/  LDL.LU.64 R4, [R1+0x3450] ;  /* 0x0034500001047983 */ /* 0x000eb60000300a00 */
[----:B------:R-:W-:Y:S09]  /*a99e0*/  @!UPT UIADD3 URZ, URZ, URZ, URZ ;  /* 0x0000003f3f3ff290 */ /* 0x000ff2000fffe03f */
[----:B------:R-:W-:Y:S01]  /*a99f0*/  STL.64 [R1+0xa50], R8 ;  /* 0x000a500801007387 */ /* 0x000fe20000100a00 */
[----:B------:R0:W-:Y:S03]  /*a9a00*/  STL.64 [R1+0xa58], R10 ;  /* 0x000a580a01007387 */ /* 0x0001e60000100a00 */
[----:B0-----:R-:W4:Y:S01]  /*a9a10*/  LDL R11, [R1+0x1a44] ;  /* 0x001a4400010b7983 */ /* 0x001f220000100800 */
[----:B---3--:R-:W-:Y:S03]  /*a9a20*/  HMMA.16816.F32.BF16 R24, R20, R18, R24 ;  /* 0x000000121418723c */ /* 0x008fe60000041818 */
[----:B----4-:R0:W-:Y:S01]  /*a9a30*/  STL [R1+0x3440], R11 ;  /* 0x0034400b01007387 */ /* 0x0101e20000100800 */
[----:B------:R-:W3:Y:S02]  /*a9a40*/  LDL.LU R8, [R1+0x950] ;  /* 0x0009500001087983 */ /* 0x000ee40000300800 */
[----:B------:R-:W3:Y:S02]  /*a9a50*/  LDL.LU R9, [R1+0x954] ;  /* 0x0009540001097983 */ /* 0x000ee40000300800 */
[----:B------:R-:W3:Y:S01]  /*a9a60*/  LDL.LU R10, [R1+0x958] ;  /* 0x00095800010a7983 */ /* 0x000ee20000300800 */
[----:B0-----:R-:W3:Y:S11]  /*a9a70*/  LDL.LU R11, [R1+0x95c] ;  /* 0x00095c00010b7983 */ /* 0x001ef60000300800 */
[----:B------:R-:W-:Y:S03]  /*a9a80*/  @!UPT UIADD3 URZ, URZ, URZ, URZ ;  /* 0x0000003f3f3ff290 */ /* 0x000fe6000fffe03f */
[----:B------:R-:W-:Y:S02]  /*a9a90*/  STL.64 [R1+0xa40], R24 ;  /* 0x000a401801007387 */ /* 0x000fe40000100a00 */
[----:B------:R-:W-:Y:S02]  /*a9aa0*/  STL.64 [R1+0xa48], R26 ;  /* 0x000a481a01007387 */ /* 0x000fe40000100a00 */
[----:B------:R0:W-:Y:S02]  /*a9ab0*/  STL.64 [R1+0x3410], R18 ;  /* 0x0034101201007387 */ /* 0x0001e40000100a00 */
[----:B0-----:R-:W4:Y:S01]  /*a9ac0*/  LDL.64 R18, [R1+0xd8] ;  /* 0x0000d80001127983 */ /* 0x001f220000100a00 */
[----:B------:R-:W-:-:S03]  /*a9ad0*/  MOV R22, R16 ;  /* 0x0000001000167202 */ /* 0x000fc60000000f00 */
[----:B----4-:R0:W-:Y:S01]  /*a9ae0*/  STL.64 [R1+0x3430], R18 ;  /* 0x0034301201007387 */ /* 0x0101e20000100a00 */
[----:B------:R-:W4:Y:S02]  /*a9af0*/  LDL.LU R16, [R1+0x910] ;  /* 0x0009100001107983 */ /* 0x000f240000300800 */
[----:B------:R-:W4:Y:S01]  /*a9b00*/  LDL.LU R17, [R1+0x914] ;  /* 0x0009140001117983 */ /* 0x000f220000300800 */
[----:B0-----:R-:W4:Y:S01]  /*a9b10*/  LDL.LU R18, [R1+0x918] ;  /* 0x0009180001127983 */ /* 0x001f220000300800 */
[----:B------:R-:W4:Y:S02]  /*a9b20*/  LDL.LU R19, [R1+0x91c] ;  /* 0x00091c0001137983 */ /* 0x000f240000300800 */
[----:B------:R-:W3:Y:S02]  /*a9b30*/  LDL.LU R24, [R1+0x870] ;  /* 0x0008700001187983 */ /* 0x000ee40000300800 */
[----:B------:R-:W3:Y:S01]  /*a9b40*/  LDL.LU R25, [R1+0x874] ;  /* 0x0008740001197983 */ /* 0x000ee20000300800 */
[----:B------:R-:W3:Y:S01]  /*a9b50*/  LDL.LU R26, [R1+0x878] ;  /* 0x00087800011a7983 */ /* 0x000ee20000300800 */
        /* <DEDUP_REMOVED lines=8> */
[----:B------:R-:W3:Y:S01]  /*a9be0*/  LDL.LU.64 R14, [R1+0x3448] ;  /* 0x00344800010e7983 */ /* 0x000ee20000300a00 */
[----:B------:R-:W-:Y:S11]  /*a9bf0*/  MOV R27, R28 ;  /* 0x0000001c001b7202 */ /* 0x000ff60000000f00 */
[----:B------:R-:W-:Y:S02]  /*a9c00*/  @!UPT UIADD3 URZ, URZ, URZ, URZ ;  /* 0x0000003f3f3ff290 */ /* 0x000fe4000fffe03f */
[----:B------:R-:W-:Y:S01]  /*a9c10*/  MOV R28, R23 ;  /* 0x00000017001c7202 */ /* 0x000fe20000000f00 */
[----:B------:R-:W-:Y:S01]  /*a9c20*/  STL.64 [R1+0xae0], R20 ;  /* 0x000ae01401007387 */ /* 0x000fe20000100a00 */
[----:B------:R0:W-:Y:S03]  /*a9c30*/  STL [R1+0xae8], R22 ;  /* 0x000ae81601007387 */ /* 0x0001e60000100800 */
[----:B0-----:R-:W2:Y:S01]  /*a9c40*/  LDL.64 R22, [R1+0xa8] ;  /* 0x0000a80001167983 */ /* 0x001ea20000100a00 */
[----:B------:R-:W-:Y:S01]  /*a9c50*/  STL [R1+0x2c70], R28 ;  /* 0x002c701c01007387 */ /* 0x000fe20000100800 */
[C---:B---3--:R-:W-:Y:S11]  /*a9c60*/  HMMA.16816.F32.BF16 R8, R4.reuse, R14, R8 ;  /* 0x0000000e0408723c */ /* 0x048ff60000041808 */
[----:B------:R-:W-:Y:S11]  /*a9c70*/  @!UPT UIADD3 URZ, URZ, URZ, URZ ;  /* 0x0000003f3f3ff290 */ /* 0x000ff6000fffe03f */
[----:B------:R-:W-:Y:S01]  /*a9c80*/  @!UPT UIADD3 URZ, URZ, URZ, URZ ;  /* 0x0000003f3f3ff290 */ /* 0x000fe2000fffe03f */
[----:B------:R0:W-:Y:S01]  /*a9c90*/  STL.64 [R1+0xad0], R8 ;  /* 0x000ad00801007387 */ /* 0x0001e20000100a00 */
[----:B------:R1:W-:Y:S01]  /*a9ca0*/  STL.64 [R1+0xad8], R10 ;  /* 0x000ad80a01007387 */ /* 0x0003e20000100a00 */
[----:B0-----:R-:W-:Y:S02]  /*a9cb0*/  MOV R9, R14 ;  /* 0x0000000e00097202 */ /* 0x001fe40000000f00 */
[----:B-1----:R-:W3:Y:S01]  /*a9cc0*/  LDL.LU R11, [R1+0x3440] ;  /* 0x00344000010b7983 */ /* 0x002ee20000300800 */
[----:B------:R-:W-:Y:S02]  /*a9cd0*/  IMAD.MOV.U32 R8, RZ, RZ, R15 ;  /* 0x000000ffff087224 */ /* 0x000fe400078e000f */
[----:B------:R-:W4:Y:S03]  /*a9ce0*/  LDL.LU.64 R14, [R1+0x3438] ;  /* 0x00343800010e7983 */ /* 0x000f260000300a00 */
[----:B------:R-:W-:Y:S01]  /*a9cf0*/  STL [R1+0x33e4], R8 ;  /* 0x0033e40801007387 */ /* 0x000fe20000100800 */
[----:B------:R-:W-:Y:S01]  /*a9d00*/  STL [R1+0x33e0], R9 ;  /* 0x0033e00901007387 */ /* 0x000fe20000100800 */
[C---:B----4-:R-:W-:Y:S11]  /*a9d10*/  HMMA.16816.F32.BF16 R16, R4.reuse, R14, R16 ;  /* 0x0000000e0410723c */ /* 0x050ff60000041810 */
[----:B------:R-:W-:Y:S11]  /*a9d20*/  @!UPT UIADD3 URZ, URZ, URZ, URZ ;  /* 0x0000003f3f3ff290 */ /* 0x000ff6000fffe03f */
[----:B------:R-:W-:Y:S01]  /*a9d30*/  @!UPT UIADD3 URZ, URZ, URZ, URZ ;  /* 0x0000003f3f3ff290 */ /* 0x000fe2000fffe03f */
[----:B------:R-:W-:Y:S01]  /*a9d40*/  STL.64 [R1+0xac0], R16 ;  /* 0x000ac01001007387 */ /* 0x000fe20000100a00 */
[----:B------:R0:W-:Y:S03]  /*a9d50*/  STL.64 [R1+0xac8], R18 ;  /* 0x000ac81201007387 */ /* 0x0001e60000100a00 */
[----:B0-----:R-:W2:Y:S01]  /*a9d60*/  LDL.LU.64 R18, [R1+0x3430] ;  /* 0x0034300001127983 */ /* 0x001ea20000300a00 */
[----:B------:R-:W-:Y:S02]  /*a9d70*/  MOV R10, R15 ;  /* 0x0000000f000a7202 */ /* 0x000fe40000000f00 */
[----:B------:R-:W-:Y:S02]  /*a9d80*/  MOV R29, R14 ;  /* 0x0000000e001d7202 */ /* 0x000fe40000000f00 */
[----:B------:R-:W4:Y:S01]  /*a9d90*/  LDL.LU.64 R14, [R1+0x3428] ;  /* 0x00342800010e7983 */ /* 0x000f220000300a00 */
[----:B------:R-:W-:Y:S02]  /*a9da0*/  STL [R1+0x33ec], R10 ;  /* 0x0033ec0a01007387 */ /* 0x000fe40000100800 */
[----:B------:R-:W-:Y:S01]  /*a9db0*/  STL [R1+0x33e8], R29 ;  /* 0x0033e81d01007387 */ /* 0x000fe20000100800 */
[----:B--2---:R-:W-:Y:S11]  /*a9dc0*/  HMMA.16816.F32.BF16 R24, R4, R18, R24 ;  /* 0x000000120418723c */ /* 0x004ff60000041818 */
[----:B------:R-:W-:Y:S11]  /*a9dd0*/  @!UPT UIADD3 URZ, URZ, URZ, URZ ;  /* 0x0000003f3f3ff290 */ /* 0x000ff6000fffe03f */
[----:B------:R-:W-:Y:S01]  /*a9de0*/  @!UPT UIADD3 URZ, URZ, URZ, URZ ;  /* 0x0000003f3f3ff290 */ /* 0x000fe2000fffe03f */
[----:B------:R-:W-:Y:S01]  /*a9df0*/  STL.64 [R1+0xab0], R24 ;  /* 0x000ab01801007387 */ /* 0x000fe20000100a00 */
[----:B------:R0:W-:Y:S03]  /*a9e00*/  STL.64 [R1+0xab8], R26 ;  /* 0x000ab81a01007387 */ /* 0x0001e60000100a00 */
[----:B0-----:R-:W4:Y:S01]  /*a9e10*/  LDL.LU.64 R26, [R1+0x3420] ;  /* 0x00342000011a7983 */ /* 0x001f220000300a00 */
[----:B------:R-:W4:Y:S03]  /*a9e20*/  LDL.LU.64 R24, [R1+0x3418] ;  /* 0x0034180001187983 */ /* 0x000f260000300a00 */
[----:B------:R-:W0:Y:S01]  /*a9e30*/  S2R R13, SR_TID.X ;  /* 0x00000000000d7919 */ /* 0x000e220000002100 */
[----:B------:R-:W-:Y:S01]  /*a9e40*/  MOV R9, R18 ;  /* 0x0000001200097202 */ /* 0x000fe20000000f00 */
[----:B------:R-:W-:-:S02]  /*a9e50*/  IMAD.MOV.U32 R3, RZ, RZ, R19 ;  /* 0x000000ffff037224 */ /* 0x000fc400078e0013 */
[----:B------:R-:W2:Y:S02]  /*a9e60*/  LDL.LU.64 R18, [R1+0x3410] ;  /* 0x0034100001127983 */ /* 0x000ea40000300a00 */
[----:B------:R-:W-:Y:S02]  /*a9e70*/  STL [R1+0x33f0], R9 ;  /* 0x0033f00901007387 */ /* 0x000fe40000100800 */
[----:B------:R-:W-:Y:S01]  /*a9e80*/  STL.64 [R1+0x3400], R22 ;  /* 0x0034001601007387 */ /* 0x000fe20000100a00 */
[C---:B0-----:R-:W-:Y:S02]  /*a9e90*/  LOP3.LUT R20, R13.reuse, 0x7, RZ, 0xc0, !PT ;  /* 0x000000070d147812 */ /* 0x041fe400078ec0ff */
[----:B------:R-:W-:Y:S02]  /*a9ea0*/  SHF.L.U32 R21, R13, 0x8, RZ ;  /* 0x000000080d157819 */ /* 0x000fe400000006ff */
[----:B------:R-:W-:-:S03]  /*a9eb0*/  SHF.L.U32 R17, R20, 0x4, RZ ;  /* 0x0000000414117819 */ /* 0x000fc600000006ff */
[----:B------:R0:W-:Y:S01]  /*a9ec0*/  STL.64 [R1+0x33f8], R20 ;  /* 0x0033f81401007387 */ /* 0x0001e20000100a00 */
[----:B------:R-:W-:-:S03]  /*a9ed0*/  LOP3.LUT R17, R17, 0xf00, R21, 0xf8, !PT ;  /* 0x00000f0011117812 */ /* 0x000fc600078ef815 */
[----:B0-----:R-:W2:Y:S01]  /*a9ee0*/  LDL.LU R20, [R1+0x860] ;  /* 0x0008600001147983 */ /* 0x001ea20000300800 */
[----:B------:R-:W2:Y:S02]  /*a9ef0*/  LDL.LU R21, [R1+0x864] ;  /* 0x0008640001157983 */ /* 0x000ea40000300800 */
[----:B------:R-:W2:Y:S02]  /*a9f00*/  LDL.LU R22, [R1+0x868] ;  /* 0x0008680001167983 */ /* 0x000ea40000300800 */
[----:B------:R-:W2:Y:S01]  /*a9f10*/  LDL.LU R23, [R1+0x86c] ;  /* 0x00086c0001177983 */ /* 0x000ea20000300800 */
[----:B----4-:R-:W-:Y:S11]  /*a9f20*/  HMMA.16816.F32.BF16 R24, R4, R14, R24 ;  /* 0x0000000e0418723c */ /* 0x010ff60000041818 */
[----:B------:R-:W-:Y:S11]  /*a9f30*/  @!UPT UIADD3 URZ, URZ, URZ, URZ ;  /* 0x0000003f3f3ff290 */ /* 0x000ff6000fffe03f */
[----:B------:R-:W-:Y:S01]  /*a9f40*/  @!UPT UIADD3 URZ, URZ, URZ, URZ ;  /* 0x0000003f3f3ff290 */ /* 0x000fe2000fffe03f */
[----:B------:R-:W-:Y:S01]  /*a9f50*/  STL.64 [R1+0xaa0], R24 ;  /* 0x000aa01801007387 */ /* 0x000fe20000100a00 */
[----:B------:R0:W-:Y:S03]  /*a9f60*/  STL.64 [R1+0xaa8], R26 ;  /* 0x000aa81a01007387 */ /* 0x0001e60000100a00 */
[----:B0-----:R-:W2:Y:S04]  /*a9f70*/  LDL.LU.64 R26, [R1+0x3408] ;  /* 0x00340800011a7983 */ /* 0x001ea80000300a00 */
[----:B------:R-:W0:Y:S02]  /*a9f80*/  S2R R16, SR_TID.X ;  /* 0x0000000000107919 */ /* 0x000e240000002100 */
[----:B0-----:R-:W-:-:S04]  /*a9f90*/  LOP3.LUT R17, R17, 0x10, R16, 0x78, !PT ;  /* 0x0000001011117812 */ /* 0x001fc800078e7810 */
[----:B------:R-:W-:Y:S01]  /*a9fa0*/  LOP3.LUT R17, R17, 0x20, RZ, 0x3c, !PT ;  /* 0x0000002011117812 */ /* 0x000fe200078e3cff */
[C---:B--2---:R-:W-:Y:S01]  /*a9fb0*/  HMMA.16816.F32.BF16 R20, R4.reuse, R26, R20 ;  /* 0x0000001a0414723c */ /* 0x044fe20000041814 */
[----:B------:R-:W-:Y:S02]  /*a9fc0*/  MOV R9, R26 ;  /* 0x0000001a00097202 */ /* 0x000fe40000000f00 */
        /* <DEDUP_REMOVED lines=12> */
[----:B------:R-:W2:Y:S01]  /*aa090*/  LDL.LU R27, [R1+0x85c] ;  /* 0x00085c00011b7983 */ /* 0x000ea20000300800 */
[----:B----4-:R-:W-:Y:S01]  /*aa0a0*/  SHF.L.U32 R28, R20, 0x4, RZ ;  /* 0x00000004141c7819 */ /* 0x010fe200000006ff */
[----:B--2---:R-:W-:Y:S03]  /*aa0b0*/  HMMA.16816.F32.BF16 R24, R4, R22, R24 ;  /* 0x000000160418723c */ /* 0x004fe60000041818 */
[----:B------:R-:W-:Y:S11]  /*aa0c0*/  LOP3.LUT R28, R28, 0xf00, R21, 0xf8, !PT ;  /* 0x00000f001c1c7812 */ /* 0x000ff600078ef815 */
[----:B------:R-:W-:Y:S09]  /*aa0d0*/  @!UPT UIADD3 URZ, URZ, URZ, URZ ;  /* 0x0000003f3f3ff290 */ /* 0x000ff2000fffe03f */
[----:B------:R0:W-:Y:S02]  /*aa0e0*/  STL.64 [R1+0xa80], R24 ;  /* 0x000a801801007387 */ /* 0x0001e40000100a00 */
[----:B0-----:R-:W-:Y:S01]  /*aa0f0*/  IMAD.MOV.U32 R25, RZ, RZ, R22 ;  /* 0x000000ffff197224 */ /* 0x001fe200078e0016 */
[----:B------:R-:W-:Y:S02]  /*aa100*/  MOV R24, R23 ;  /* 0x0000001700187202 */ /* 0x000fe40000000f00 */
[----:B------:R-:W0:Y:S04]  /*aa110*/  LDSM.16.M88.4 R20, [R17+0x6f080] ;  /* 0x06f080001114783b */ /* 0x000e280000000200 */
[----:B------:R-:W-:Y:S04]  /*aa120*/  STL.64 [R1+0xa88], R26 ;  /* 0x000a881a01007387 */ /* 0x000fe80000100a00 */
[----:B0-----:R-:W-:Y:S01]  /*aa130*/  STL.64 [R1+0x32d8], R22 ;  /* 0x0032d81601007387 */ /* 0x001fe20000100a00 */
[----:B------:R0:W-:Y:S03]  /*aa140*/  STL.64 [R1+0x32d0], R20 ;  /* 0x0032d01401007387 */ /* 0x0001e60000100a00 */
[----:B0-----:R-:W2:Y:S01]  /*aa150*/  LDL.LU R20, [R1+0x840] ;  /* 0x0008400001147983 */ /* 0x001ea20000300800 */
[----:B------:R-:W2:Y:S01]  /*aa160*/  LDL.LU R21, [R1+0x844] ;  /* 0x0008440001157983 */ /* 0x000ea20000300800 */
[----:B------:R-:W-:-:S02]  /*aa170*/  LOP3.LUT R28, R28, 0x10, R16, 0x78, !PT ;  /* 0x000000101c1c7812 */ /* 0x000fc400078e7810 */
[----:B------:R-:W-:Y:S02]  /*aa180*/  MOV R22, R2 ;  /* 0x0000000200167202 */ /* 0x000fe40000000f00 */
[----:B------:R-:W-:Y:S02]  /*aa190*/  MOV R23, R0 ;  /* 0x0000000000177202 */ /* 0x000fe40000000f00 */
[----:B------:R-:W-:Y:S02]  /*aa1a0*/  LOP3.LUT R28, R28, 0x40, RZ, 0x3c, !PT ;  /* 0x000000401c1c7812 */ /* 0x000fe400078e3cff */
[----:B------:R-:W-:Y:S01]  /*aa1b0*/  MOV R29, R14 ;  /* 0x0000000e001d7202 */ /* 0x000fe20000000f00 */
[----:B------:R-:W-:Y:S02]  /*aa1c0*/  IMAD.MOV.U32 R8, RZ, RZ, R15 ;  /* 0x000000ffff087224 */ /* 0x000fe400078e000f */
[----:B------:R-:W-:Y:S01]  /*aa1d0*/  IMAD.MOV.U32 R2, RZ, RZ, R18 ;  /* 0x000000ffff027224 */ /* 0x000fe200078e0012 */
[----:B------:R-:W-:Y:S01]  /*aa1e0*/  LDSM.16.M88.4 R12, [R17+0x6d080] ;  /* 0x06d08000110c783b */ /* 0x000fe20000000200 */
[----:B------:R-:W-:Y:S01]  /*aa1f0*/  MOV R0, R19 ;  /* 0x0000001300007202 */ /* 0x000fe20000000f00 */
[----:B--2---:R-:W-:Y:S02]  /*aa200*/  HMMA.16816.F32.BF16 R4, R4, R18, R20 ;  /* 0x000000120404723c */ /* 0x004fe40000041814 */
[----:B------:R-:W0:Y:S04]  /*aa210*/  LDSM.16.M88.4 R16, [R28+0x60080] ;  /* 0x060080001c10783b */ /* 0x000e280000000200 */
[----:B---3--:R-:W-:Y:S11]  /*aa220*/  LDSM.16.M88.4 R20, [R11+0x48080] ;  /* 0x048080000b14783b */ /* 0x008ff60000000200 */
[----:B------:R-:W-:Y:S06]  /*aa230*/  @!UPT UIADD3 URZ, URZ, URZ, URZ ;  /* 0x0000003f3f3ff290 */ /* 0x000fec000fffe03f */
[----:B------:R-:W-:Y:S01]  /*aa240*/  STL.64 [R1+0xa30], R4 ;  /* 0x000a300401007387 */ /* 0x000fe20000100a00 */
[----:B------:R-:W-:Y:S02]  /*aa250*/  STL.64 [R1+0xa38], R6 ;  /* 0x000a380601007387 */ /* 0x000fe40000100a00 */
[----:B------:R-:W-:Y:S01]  /*aa260*/  LDSM.16.M88.4 R4, [R11+0x44080] ;  /* 0x044080000b04783b */ /* 0x000fe20000000200 */
[----:B0-----:R0:W-:Y:S03]  /*aa270*/  STL.64 [R1+0x3238], R18 ;  /* 0x0032381201007387 */ /* 0x0011e60000100a00 */
[----:B------:R-:W-:Y:S01]  /*aa280*/  STL.64 [R1+0x3230], R16 ;  /* 0x0032301001007387 */ /* 0x000fe20000100a00 */
[----:B0-----:R-:W-:Y:S02]  /*aa290*/  MOV R18, R2 ;  /* 0x0000000200127202 */ /* 0x001fe40000000f00 */
[----:B------:R-:W-:-:S05]  /*aa2a0*/  MOV R19, R0 ;  /* 0x0000000000137202 */ /* 0x000fca0000000f00 */
[----:B------:R-:W-:Y:S02]  /*aa2b0*/  STL.64 [R1+0x3348], R18 ;  /* 0x0033481201007387 */ /* 0x000fe40000100a00 */
[----:B------:R-:W0:Y:S02]  /*aa2c0*/  LDSM.16.M88.4 R16, [R11+0x40080] ;  /* 0x040080000b10783b */ /* 0x000e240000000200 */
[----:B0-----:R-:W-:Y:S02]  /*aa2d0*/  STL.64 [R1+0x60], R16 ;  /* 0x0000601001007387 */ /* 0x001fe40000100a00 */
[----:B------:R-:W-:Y:S02]  /*aa2e0*/  STL.64 [R1+0x68], R18 ;  /* 0x0000681201007387 */ /* 0x000fe40000100a00 */
[----:B------:R-:W0:Y:S04]  /*aa2f0*/  LDSM.16.M88.4 R16, [R11+0x4c080] ;  /* 0x04c080000b10783b */ /* 0x000e280000000200 */
[----:B------:R-:W-:Y:S01]  /*aa300*/  STL.64 [R1+0x50], R4 ;  /* 0x0000500401007387 */ /* 0x000fe20000100a00 */
[----:B------:R-:W-:Y:S02]  /*aa310*/  STL.64 [R1+0x58], R6 ;  /* 0x0000580601007387 */ /* 0x000fe40000100a00 */
[----:B------:R-:W1:Y:S04]  /*aa320*/  LDSM.16.M88.4 R4, [R11+0x50080] ;  /* 0x050080000b04783b */ /* 0x000e680000000200 */
[----:B------:R-:W-:Y:S02]  /*aa330*/  STL.64 [R1+0x40], R20 ;  /* 0x0000401401007387 */ /* 0x000fe40000100a00 */
[----:B------:R-:W-:Y:S01]  /*aa340*/  STL.64 [R1+0x48], R22 ;  /* 0x0000481601007387 */ /* 0x000fe20000100a00 */
[----:B0-----:R-:W-:Y:S01]  /*aa350*/  STL.64 [R1+0x30], R16 ;  /* 0x0000301001007387 */ /* 0x001fe20000100a00 */
[----:B------:R0:W-:Y:S02]  /*aa360*/  STL.64 [R1+0x38], R18 ;  /* 0x0000381201007387 */ /* 0x0001e40000100a00 */
[----:B-1----:R-:W-:Y:S02]  /*aa370*/  STL.64 [R1+0x20], R4 ;  /* 0x0000200401007387 */ /* 0x002fe40000100a00 */
[----:B------:R-:W-:Y:S01]  /*aa380*/  STL.64 [R1+0x28], R6 ;  /* 0x0000280601007387 */ /* 0x000fe20000100a00 */
[----:B0-----:R-:W-:-:S02]  /*aa390*/  MOV R18, R25 ;  /* 0x0000001900127202 */ /* 0x001fc40000000f00 */
[----:B------:R-:W-:-:S05]  /*aa3a0*/  MOV R19, R24 ;  /* 0x0000001800137202 */ /* 0x000fca0000000f00 */
[----:B------:R0:W-:Y:S01]  /*aa3b0*/  STL.64 [R1+0x3360], R18 ;  /* 0x0033601201007387 */ /* 0x0001e20000100a00 */
[----:B------:R-:W2:Y:S02]  /*aa3c0*/  LDL.LU R24, [R1+0xb90] ;  /* 0x000b900001187983 */ /* 0x000ea40000300800 */
[----:B------:R-:W2:Y:S02]  /*aa3d0*/  LDL.LU R25, [R1+0xb94] ;  /* 0x000b940001197983 */ /* 0x000ea40000300800 */
[----:B------:R-:W3:Y:S01]  /*aa3e0*/  LDL.LU R26, [R1+0xb98] ;  /* 0x000b9800011a7983 */ /* 0x000ee20000300800 */
[----:B------:R-:W3:Y:S01]  /*aa3f0*/  LDL.LU R27, [R1+0xb9c] ;  /* 0x000b9c00011b7983 */ /* 0x000ee20000300800 */
[----:B0-----:R-:W-:Y:S01]  /*aa400*/  IMAD.MOV.U32 R18, RZ, RZ, R9 ;  /* 0x000000ffff127224 */ /* 0x001fe200078e0009 */
[----:B------:R-:W-:Y:S02]  /*aa410*/  MOV R19, R10 ;  /* 0x0000000a00137202 */ /* 0x000fe40000000f00 */
[----:B------:R-:W4:Y:S01]  /*aa420*/  LDL.LU R9, [R1+0x33f0] ;  /* 0x0033f00001097983 */ /* 0x000f220000300800 */
[----:B------:R-:W4:Y:S03]  /*aa430*/  LDL.LU R10, [R1+0x33ec] ;  /* 0x0033ec00010a7983 */ /* 0x000f260000300800 */
[----:B------:R-:W-:Y:S04]  /*aa440*/  STL.64 [R1+0x3378], R18 ;  /* 0x0033781201007387 */ /* 0x000fe80000100a00 */
        /* <DEDUP_REMOVED lines=16> */
[----:B------:R-:W3:Y:S02]  /*aa550*/  LDL.LU R27, [R1+0xbbc] ;  /* 0x000bbc00011b7983 */ /* 0x000ee40000300800 */
[----:B----4-:R-:W-:Y:S01]  /*aa560*/  IMAD.MOV.U32 R18, RZ, RZ, R9 ;  /* 0x000000ffff127224 */ /* 0x010fe200078e0009 */
        /* <DEDUP_REMOVED lines=12> */
[----:B------:R-:W4:Y:S04]  /*aa630*/  LDL.LU R29, [R1+0x33d8] ;  /* 0x0033d800011d7983 */ /* 0x000f280000300800 */
[----:B------:R-:W-:Y:S01]  /*aa640*/  STL.64 [R1+0x33c0], R18 ;  /* 0x0033c01201007387 */ /* 0x000fe20000100a00 */
[----:B------:R-:W-:Y:S01]  /*aa650*/  IMAD.MOV.U32 R2, RZ, RZ, R6 ;  /* 0x000000ffff027224 */ /* 0x000fe200078e0006 */
[----:B------:R-:W-:Y:S02]  /*aa660*/  MOV R0, R7 ;  /* 0x0000000700007202 */ /* 0x000fe40000000f00 */
[----:B------:R-:W0:Y:S04]  /*aa670*/  LDSM.16.M88.4 R4, [R11+0x54080] ;  /* 0x054080000b04783b */ /* 0x000e280000000200 */
[----:B---3--:R-:W-:Y:S01]  /*aa680*/  STL.64 [R1+0x33a0], R26 ;  /* 0x0033a01a01007387 */ /* 0x008fe20000100a00 */
[----:B--2---:R1:W-:Y:S03]  /*aa690*/  STL.64 [R1+0x3398], R24 ;  /* 0x0033981801007387 */ /* 0x0043e60000100a00 */
[----:B-1----:R-:W2:Y:S01]  /*aa6a0*/  LDL.LU R24, [R1+0xbd0] ;  /* 0x000bd00001187983 */ /* 0x002ea20000300800 */
[----:B------:R-:W2:Y:S02]  /*aa6b0*/  LDL.LU R25, [R1+0xbd4] ;  /* 0x000bd40001197983 */ /* 0x000ea40000300800 */
[----:B------:R-:W3:Y:S02]  /*aa6c0*/  LDL.LU R26, [R1+0xbd8] ;  /* 0x000bd800011a7983 */ /* 0x000ee40000300800 */
[----:B------:R-:W3:Y:S01]  /*aa6d0*/  LDL.LU R27, [R1+0xbdc] ;  /* 0x000bdc00011b7983 */ /* 0x000ee20000300800 */
[----:B------:R-:W2:Y:S01]  /*aa6e0*/  LDL.LU R16, [R1+0xbf0] ;  /* 0x000bf00001107983 */ /* 0x000ea20000300800 */
[----:B------:R-:W2:Y:S02]  /*aa6f0*/  LDL.LU R17, [R1+0xbf4] ;  /* 0x000bf40001117983 */ /* 0x000ea40000300800 */
[----:B------:R-:W2:Y:S02]  /*aa700*/  LDL.LU R18, [R1+0xbf8] ;  /* 0x000bf80001127983 */ /* 0x000ea40000300800 */
[----:B------:R-:W2:Y:S02]  /*aa710*/  LDL.LU R19, [R1+0xbfc] ;  /* 0x000bfc0001137983 */ /* 0x000ea40000300800 */
[----:B----4-:R-:W-:Y:S01]  /*aa720*/  IMAD.MOV.U32 R22, RZ, RZ, R29 ;  /* 0x000000ffff167224 */ /* 0x010fe200078e001d */
[----:B------:R-:W-:-:S02]  /*aa730*/  MOV R23, R3 ;  /* 0x0000000300177202 */ /* 0x000fc40000000f00 */
[----:B0-----:R-:W-:Y:S01]  /*aa740*/  MOV R29, R6 ;  /* 0x00000006001d7202 */ /* 0x001fe20000000f00 */
        /* <DEDUP_REMOVED lines=14> */
[----:B------:R-:W4:Y:S02]  /*aa830*/  LDL.LU R21, [R1+0xb44] ;  /* 0x000b440001157983 */ /* 0x000f240000300800 */
[----:B------:R-:W-:Y:S02]  /*aa840*/  STL [R1+0x2aac], R2 ;  /* 0x002aac0201007387 */ /* 0x000fe40000100800 */
[----:B------:R-:W-:Y:S01]  /*aa850*/  STL [R1+0x2aa8], R0 ;  /* 0x002aa80001007387 */ /* 0x000fe20000100800 */
[----:B------:R-:W-:Y:S01]  /*aa860*/  STL.64 [R1+0x10], R4 ;  /* 0x0000100401007387 */ /* 0x000fe20000100a00 */
[----:B------:R-:W-:Y:S02]  /*aa870*/  STL.64 [R1+0x18], R6 ;  /* 0x0000180601007387 */ /* 0x000fe40000100a00 */
[----:B------:R-:W0:Y:S04]  /*aa880*/  LDSM.16.M88.4 R4, [R11+0x58080] ;  /* 0x058080000b04783b */ /* 0x000e280000000200 */
[----:B------:R-:W-:Y:S01]  /*aa890*/  STL [R1+0x2b5c], R29 ;  /* 0x002b5c1d01007387 */ /* 0x000fe20000100800 */
[----:B------:R-:W-:Y:S04]  /*aa8a0*/  STL [R1+0x2b58], R3 ;  /* 0x002b580301007387 */ /* 0x000fe80000100800 */
[----:B0-----:R-:W-:Y:S01]  /*aa8b0*/  STL.64 [R1], R4 ;  /* 0x0000000401007387 */ /* 0x001fe20000100a00 */
[----:B------:R-:W-:Y:S02]  /*aa8c0*/  STL.64 [R1+0x8], R6 ;  /* 0x0000080601007387 */ /* 0x000fe40000100a00 */
[----:B------:R-:W0:Y:S02]  /*aa8d0*/  LDSM.16.M88.4 R4, [R11+0x5c080] ;  /* 0x05c080000b04783b */ /* 0x000e240000000200 */
[----:B0-----:R0:W-:Y:S02]  /*aa8e0*/  STL [R1+0x2a34], R6 ;  /* 0x002a340601007387 */ /* 0x0011e40000100800 */
[----:B------:R1:W-:Y:S02]  /*aa8f0*/  STL [R1+0x2a30], R7 ;  /* 0x002a300701007387 */ /* 0x0003e40000100800 */
[----:B0-----:R-:W-:Y:S01]  /*aa900*/  IMAD.MOV.U32 R6, RZ, RZ, R9 ;  /* 0x000000ffff067224 */ /* 0x001fe200078e0009 */
[----:B-1----:R-:W-:-:S02]  /*aa910*/  MOV R7, R8 ;  /* 0x0000000800077202 */ /* 0x002fc40000000f00 */
[----:B------:R-:W0:Y:S04]  /*aa920*/  LDSM.16.M88.4 R8, [R28+0x61080] ;  /* 0x061080001c08783b */ /* 0x000e280000000200 */
[----:B------:R-:W-:Y:S01]  /*aa930*/  STL.64 [R1+0x3228], R4 ;  /* 0x0032280401007387 */ /* 0x000fe20000100a00 */
[----:B------:R-:W-:Y:S03]  /*aa940*/  STL [R1+0x32c8], R28 ;  /* 0x0032c81c01007387 */ /* 0x000fe60000100800 */
[----:B0-----:R0:W-:Y:S01]  /*aa950*/  STL.64 [R1+0x31d0], R10 ;  /* 0x0031d00a01007387 */ /* 0x0011e20000100a00 */
[----:B------:R-:W-:Y:S03]  /*aa960*/  STL.64 [R1+0x31c8], R8 ;  /* 0x0031c80801007387 */ /* 0x000fe60000100a00 */
        /* <DEDUP_REMOVED lines=13> */
[----:B0-----:R-:W3:Y:S02]  /*aaa40*/  LDL.LU.64 R18, [R1+0x33c0] ;  /* 0x0033c00001127983 */ /* 0x001ee40000300a00 */
[C---:B---3--:R-:W-:Y:S02]  /*aaa50*/  HMMA.16816.F32.BF16 R16, R12.reuse, R18, R24 ;  /* 0x000000120c10723c */ /* 0x048fe40000041818 */
        /* <DEDUP_REMOVED lines=34> */
[----:B--2---:R-:W-:Y:S02]  /*aac80*/  HMMA.16816.F32.BF16 R12, R12, R18, R24 ;  /* 0x000000120c0c723c */ /* 0x004fe40000041818 */
[----:B------:R-:W2:Y:S01]  /*aac90*/  LDL.LU.64 R26, [R1+0x3340] ;  /* 0x00334000011a7983 */ /* 0x000ea20000300a00 */
[----:B------:R-:W2:Y:S11]  /*aaca0*/  LDL.LU.64 R24, [R1+0x3338] ;  /* 0x0033380001187983 */ /* 0x000eb60000300a00 */
[----:B------:R-:W-:Y:S09]  /*aacb0*/  @!UPT UIADD3 URZ, URZ, URZ, URZ ;  /* 0x0000003f3f3ff290 */ /* 0x000ff2000fffe03f */
[----:B------:R0:W-:Y:S01]  /*aacc0*/  STL.64 [R1+0xbd0], R12 ;  /* 0x000bd00c01007387 */ /* 0x0001e20000100a00 */
[----:B------:R1:W-:Y:S03]  /*aacd0*/  STL.64 [R1+0xbd8], R14 ;  /* 0x000bd80e01007387 */ /* 0x0003e60000100a00 */
[----:B0-----:R-:W2:Y:S01]  /*aace0*/  LDL.LU R12, [R1+0xb80] ;  /* 0x000b8000010c7983 */ /* 0x001ea20000300800 */
[----:B------:R-:W2:Y:S02]  /*aacf0*/  LDL.LU R13, [R1+0xb84] ;  /* 0x000b8400010d7983 */ /* 0x000ea40000300800 */
[----:B-1----:R-:W2:Y:S02]  /*aad00*/  LDL.LU R14, [R1+0xb88] ;  /* 0x000b8800010e7983 */ /* 0x002ea40000300800 */
[----:B------:R-:W2:Y:S01]  /*aad10*/  LDL.LU R15, [R1+0xb8c] ;  /* 0x000b8c00010f7983 */ /* 0x000ea20000300800 */
[----:B------:R2:W-:Y:S01]  /*aad20*/  STL.64 [R1+0x32e0], R18 ;  /* 0x0032e01201007387 */ /* 0x0005e20000100a00 */
[----:B------:R-:W-:Y:S01]  /*aad30*/  MOV R28, R10 ;  /* 0x0000000a001c7202 */ /* 0x000fe20000000f00 */
[----:B--2---:R-:W-:Y:S07]  /*aad40*/  HMMA.16816.F32.BF16 R16, R24, R10, R12 ;  /* 0x0000000a1810723c */ /* 0x004fee000004180c */
[----:B------:R-:W-:-:S02]  /*aad50*/  MOV R15, R11 ;  /* 0x0000000b000f7202 */ /* 0x000fc40000000f00 */
[----:B----4-:R-:W-:Y:S11]  /*aad60*/  HMMA.16816.F32.BF16 R8, R24, R6, R20 ;  /* 0x000000061808723c */ /* 0x010ff60000041814 */
[----:B------:R-:W-:Y:S03]  /*aad70*/  @!UPT UIADD3 URZ, URZ, URZ, URZ ;  /* 0x0000003f3f3ff290 */ /* 0x000fe6000fffe03f */
[----:B------:R-:W-:Y:S01]  /*aad80*/  STL.64 [R1+0xbc0], R16 ;  /* 0x000bc01001007387 */ /* 0x000fe20000100a00 */
[----:B------:R-:W-:Y:S02]  /*aad90*/  STL.64 [R1+0xbc8], R18 ;  /* 0x000bc81201007387 */ /* 0x000fe40000100a00 */
[----:B------:R0:W-:Y:S06]  /*aada0*/  STL [R1+0x3328], R15 ;  /* 0x0033280f01007387 */ /* 0x0001ec0000100800 */
[----:B------:R1:W-:Y:S01]  /*aadb0*/  STL [R1+0xbb0], R8 ;  /* 0x000bb00801007387 */ /* 0x0003e20000100800 */
[----:B------:R2:W-:Y:S02]  /*aadc0*/  STL [R1+0xbbc], R11 ;  /* 0x000bbc0b01007387 */ /* 0x0005e40000100800 */
[----:B------:R-:W3:Y:S02]  /*aadd0*/  LDL.LU R20, [R1+0x750] ;  /* 0x0007500001147983 */ /* 0x000ee40000300800 */
[----:B------:R-:W3:Y:S01]  /*aade0*/  LDL.LU R21, [R1+0x754] ;  /* 0x0007540001157983 */ /* 0x000ee20000300800 */
[----:B------:R-:W4:Y:S01]  /*aadf0*/  LDL.LU R22, [R1+0x758] ;  /* 0x0007580001167983 */ /* 0x000f220000300800 */
[----:B------:R-:W4:Y:S02]  /*aae00*/  LDL.LU R23, [R1+0x75c] ;  /* 0x00075c0001177983 */ /* 0x000f240000300800 */
[----:B0-----:R-:W3:Y:S02]  /*aae10*/  LDL.LU.64 R14, [R1+0xe8] ;  /* 0x0000e800010e7983 */ /* 0x001ee40000300a00 */
[----:B------:R-:W-:Y:S01]  /*aae20*/  IMAD.MOV.U32 R29, RZ, RZ, R9 ;  /* 0x000000ffff1d7224 */ /* 0x000fe200078e0009 */
[----:B------:R-:W-:Y:S01]  /*aae30*/  MOV R3, R10 ;  /* 0x0000000a00037202 */ /* 0x000fe20000000f00 */
[----:B-1----:R-:W3:Y:S01]  /*aae40*/  LDL.LU R8, [R1+0x820] ;  /* 0x0008200001087983 */ /* 0x002ee20000300800 */
[----:B------:R-:W3:Y:S02]  /*aae50*/  LDL.LU R9, [R1+0x824] ;  /* 0x0008240001097983 */ /* 0x000ee40000300800 */
[----:B------:R-:W3:Y:S02]  /*aae60*/  LDL.LU R10, [R1+0x828] ;  /* 0x00082800010a7983 */ /* 0x000ee40000300800 */
[----:B--2---:R-:W2:Y:S01]  /*aae70*/  LDL.LU R11, [R1+0x82c] ;  /* 0x00082c00010b7983 */ /* 0x004ea20000300800 */
        /* <DEDUP_REMOVED lines=14> */
[----:B0-----:R-:W3:Y:S04]  /*aaf60*/  LDL.LU.64 R22, [R1+0xc8] ;  /* 0x0000c80001167983 */ /* 0x001ee80000300a00 */
[----:B---3--:R0:W-:Y:S04]  /*aaf70*/  STL.64 [R1+0x3330], R22 ;  /* 0x0033301601007387 */ /* 0x0081e80000100a00 */
[----:B0-----:R-:W2:Y:S01]  /*aaf80*/  LDL.LU.64 R22, [R1+0xd8] ;  /* 0x0000d80001167983 */ /* 0x001ea20000300a00 */
[----:B------:R-:W3:Y:S03]  /*aaf90*/  LDL.LU.64 R18, [R1+0xa8] ;  /* 0x0000a80001127983 */ /* 0x000ee60000300a00 */
[----:B---3--:R0:W-:Y:S04]  /*aafa0*/  STL.64 [R1+0x3308], R18 ;  /* 0x0033081201007387 */ /* 0x0081e80000100a00 */
[----:B0-----:R-:W3:Y:S04]  /*aafb0*/  LDL.LU.64 R18, [R1+0xb8] ;  /* 0x0000b80001127983 */ /* 0x001ee80000300a00 */
[----:B---3--:R0:W-:Y:S01]  /*aafc0*/  STL.64 [R1+0x3320], R18 ;  /* 0x0033201201007387 */ /* 0x0081e20000100a00 */
[----:B------:R-:W3:Y:S02]  /*aafd0*/  LDL.LU R16, [R1+0x800] ;  /* 0x0008000001107983 */ /* 0x000ee40000300800 */
[----:B------:R-:W3:Y:S01]  /*aafe0*/  LDL.LU R17, [R1+0x804] ;  /* 0x0008040001117983 */ /* 0x000ee20000300800 */
[----:B0-----:R-:W3:Y:S01]  /*aaff0*/  LDL.LU R18, [R1+0x808] ;  /* 0x0008080001127983 */ /* 0x001ee20000300800 */
[----:B------:R-:W3:Y:S02]  /*ab000*/  LDL.LU R19, [R1+0x80c] ;  /* 0x00080c0001137983 */ /* 0x000ee40000300800 */
[----:B------:R0:W-:Y:S02]  /*ab010*/  STL.64 [R1+0x32c0], R6 ;  /* 0x0032c00601007387 */ /* 0x0001e40000100a00 */
[----:B------:R-:W4:Y:S01]  /*ab020*/  LDL.LU R4, [R1+0x830] ;  /* 0x0008300001047983 */ /* 0x000f220000300800 */
[----:B------:R-:W4:Y:S04]  /*ab030*/  LDL.LU R5, [R1+0x834] ;  /* 0x0008340001057983 */ /* 0x000f280000300800 */
[----:B0-----:R-:W4:Y:S01]  /*ab040*/  LDL.LU R6, [R1+0x838] ;  /* 0x0008380001067983 */ /* 0x001f220000300800 */
[----:B------:R-:W4:Y:S02]  /*ab050*/  LDL.LU R7, [R1+0x83c] ;  /* 0x00083c0001077983 */ /* 0x000f240000300800 */
[----:B------:R-:W-:Y:S02]  /*ab060*/  STL [R1+0x2b64], R3 ;  /* 0x002b640301007387 */ /* 0x000fe40000100800 */
[----:B------:R-:W-:Y:S01]  /*ab070*/  STL [R1+0x2b60], R29 ;  /* 0x002b601d01007387 */ /* 0x000fe20000100800 */
[----:B------:R-:W-:-:S02]  /*ab080*/  MOV R2, R14 ;  /* 0x0000000e00027202 */ /* 0x000fc40000000f00 */
[----:B------:R-:W-:Y:S01]  /*ab090*/  MOV R0, R15 ;  /* 0x0000000f00007202 */ /* 0x000fe20000000f00 */
[C---:B----4-:R-:W-:Y:S08]  /*ab0a0*/  HMMA.16816.F32.BF16 R4, R24.reuse, R14, R4 ;  /* 0x0000000e1804723c */ /* 0x050ff00000041804 */
[----:B--2---:R-:W-:Y:S07]  /*ab0b0*/  HMMA.16816.F32.BF16 R12, R24, R22, R8 ;  /* 0x00000016180c723c */ /* 0x004fee0000041808 */
[----:B------:R-:W-:Y:S01]  /*ab0c0*/  IMAD.MOV.U32 R9, RZ, RZ, R22 ;  /* 0x000000ffff097224 */ /* 0x000fe200078e0016 */
[----:B------:R-:W-:-:S07]  /*ab0d0*/  MOV R8, R23 ;  /* 0x0000001700087202 */ /* 0x000fce0000000f00 */
[----:B------:R0:W-:Y:S01]  /*ab0e0*/  STL.64 [R1+0xba0], R4 ;  /* 0x000ba00401007387 */ /* 0x0001e20000100a00 */
[----:B------:R1:W-:Y:S03]  /*ab0f0*/  STL.64 [R1+0xba8], R6 ;  /* 0x000ba80601007387 */ /* 0x0003e60000100a00 */
[----:B0-----:R-:W2:Y:S01]  /*ab100*/  LDL.LU R4, [R1+0x740] ;  /* 0x0007400001047983 */ /* 0x001ea20000300800 */
[----:B------:R-:W2:Y:S02]  /*ab110*/  LDL.LU R5, [R1+0x744] ;  /* 0x0007440001057983 */ /* 0x000ea40000300800 */
[----:B-1----:R-:W2:Y:S02]  /*ab120*/  LDL.LU R6, [R1+0x748] ;  /* 0x0007480001067983 */ /* 0x002ea40000300800 */
[----:B------:R-:W2:Y:S01]  /*ab130*/  LDL.LU R7, [R1+0x74c] ;  /* 0x00074c0001077983 */ /* 0x000ea20000300800 */
[----:B------:R-:W3:Y:S01]  /*ab140*/  LDL.LU.64 R22, [R1+0x3330] ;  /* 0x0033300001167983 */ /* 0x000ee20000300a00 */
[----:B------:R0:W-:Y:S01]  /*ab150*/  STL.64 [R1+0xb90], R12 ;  /* 0x000b900c01007387 */ /* 0x0001e20000100a00 */
[----:B------:R-:W-:-:S02]  /*ab160*/  MOV R29, R15 ;  /* 0x0000000f001d7202 */ /* 0x000fc40000000f00 */
[----:B------:R-:W4:Y:S04]  /*ab170*/  LDL.LU R15, [R1+0x3328] ;  /* 0x00332800010f7983 */ /* 0x000f280000300800 */
[----:B0-----:R-:W2:Y:S04]  /*ab180*/  LDL R12, [R1+0x30] ;  /* 0x00003000010c7983 */ /* 0x001ea80000100800 */
[----:B------:R-:W2:Y:S01]  /*ab190*/  LDL R13, [R1+0x34] ;  /* 0x00003400010d7983 */ /* 0x000ea20000100800 */
[----:B------:R-:W-:Y:S01]  /*ab1a0*/  MOV R3, R14 ;  /* 0x0000000e00037202 */ /* 0x000fe20000000f00 */
[C---:B---3--:R-:W-:Y:S01]  /*ab1b0*/  HMMA.16816.F32.BF16 R16, R24.reuse, R22, R16 ;  /* 0x000000161810723c */ /* 0x048fe20000041810 */
[----:B------:R-:W-:Y:S01]  /*ab1c0*/  IMAD.MOV.U32 R11, RZ, RZ, R22 ;  /* 0x000000ffff0b7224 */ /* 0x000fe200078e0016 */
[----:B------:R-:W-:Y:S01]  /*ab1d0*/  MOV R10, R23 ;  /* 0x00000017000a7202 */ /* 0x000fe20000000f00 */
[----:B--2---:R-:W-:Y:S01]  /*ab1e0*/  STL.64 [R1+0x3200], R12 ;  /* 0x0032000c01007387 */ /* 0x004fe20000100a00 */
[----:B------:R-:W-:Y:S02]  /*ab1f0*/  STL [R1+0x2ba4], R29 ;  /* 0x002ba41d01007387 */ /* 0x000fe40000100800 */
[----:B------:R-:W-:Y:S11]  /*ab200*/  STL [R1+0x2ba0], R3 ;  /* 0x002ba00301007387 */ /* 0x000ff60000100800 */
[----:B------:R-:W-:Y:S06]  /*ab210*/  @!UPT UIADD3 URZ, URZ, URZ, URZ ;  /* 0x0000003f3f3ff290 */ /* 0x000fec000fffe03f */
[----:B------:R-:W-:Y:S01]  /*ab220*/  STL.64 [R1+0xb80], R16 ;  /* 0x000b801001007387 */ /* 0x000fe20000100a00 */
[----:B------:R0:W-:Y:S03]  /*ab230*/  STL.64 [R1+0xb88], R18 ;  /* 0x000b881201007387 */ /* 0x0001e60000100a00 */
[----:B0-----:R-:W2:Y:S01]  /*ab240*/  LDL.LU.64 R18, [R1+0x3320] ;  /* 0x0033200001127983 */ /* 0x001ea20000300a00 */
[----:B------:R-:W2:Y:S02]  /*ab250*/  LDL.LU.64 R22, [R1+0x3318] ;  /* 0x0033180001167983 */ /* 0x000ea40000300a00 */
[----:B------:R-:W2:Y:S02]  /*ab260*/  LDL.LU.64 R20, [R1+0x3310] ;  /* 0x0033100001147983 */ /* 0x000ea40000300a00 */
[----:B--2---:R-:W-:Y:S01]  /*ab270*/  HMMA.16816.F32.BF16 R20, R24, R18, R20 ;  /* 0x000000121814723c */ /* 0x004fe20000041814 */
[----:B------:R-:W-:-:S02]  /*ab280*/  MOV R13, R18 ;  /* 0x00000012000d7202 */ /* 0x000fc40000000f00 */
[----:B------:R-:W-:Y:S02]  /*ab290*/  MOV R12, R19 ;  /* 0x00000013000c7202 */ /* 0x000fe40000000f00 */
[----:B------:R-:W2:Y:S11]  /*ab2a0*/  LDL.LU.64 R18, [R1+0x3308] ;  /* 0x0033080001127983 */ /* 0x000eb60000300a00 */
[----:B------:R-:W-:Y:S07]  /*ab2b0*/  @!UPT UIADD3 URZ, URZ, URZ, URZ ;  /* 0x0000003f3f3ff290 */ /* 0x000fee000fffe03f */
[----:B------:R0:W-:Y:S01]  /*ab2c0*/  STL.64 [R1+0xb70], R20 ;  /* 0x000b701401007387 */ /* 0x0001e20000100a00 */
[----:B------:R-:W-:Y:S01]  /*ab2d0*/  IMAD.MOV.U32 R29, RZ, RZ, R22 ;  /* 0x000000ffff1d7224 */ /* 0x000fe200078e0016 */
[----:B------:R-:W-:Y:S02]  /*ab2e0*/  MOV R3, R23 ;  /* 0x0000001700037202 */ /* 0x000fe40000000f00 */
[----:B------:R-:W3:Y:S04]  /*ab2f0*/  LDL.LU.64 R22, [R1+0x3300] ;  /* 0x0033000001167983 */ /* 0x000ee80000300a00 */
[----:B0-----:R-:W3:Y:S01]  /*ab300*/  LDL.LU.64 R20, [R1+0x32f8] ;  /* 0x0032f80001147983 */ /* 0x001ee20000300a00 */
[----:B------:R0:W-:Y:S02]  /*ab310*/  STL [R1+0x2e24], R3 ;  /* 0x002e240301007387 */ /* 0x0001e40000100800 */
[----:B------:R-:W-:Y:S01]  /*ab320*/  STL [R1+0x2e20], R29 ;  /* 0x002e201d01007387 */ /* 0x000fe20000100800 */
[----:B--2---:R-:W-:-:S02]  /*ab330*/  MOV R14, R18 ;  /* 0x00000012000e7202 */ /* 0x004fc40000000f00 */
[----:B0-----:R-:W-:Y:S01]  /*ab340*/  MOV R3, R19 ;  /* 0x0000001300037202 */ /* 0x001fe20000000f00 */
[C---:B---3--:R-:W-:Y:S11]  /*ab350*/  HMMA.16816.F32.BF16 R20, R24.reuse, R18, R20 ;  /* 0x000000121814723c */ /* 0x048ff60000041814 */
        /* <DEDUP_REMOVED lines=8> */
[----:B------:R-:W2:Y:S01]  /*ab3e0*/  LDL.LU.64 R22, [R1+0x32d8] ;  /* 0x0032d80001167983 */ /* 0x000ea20000300a00 */
[----:B------:R-:W2:Y:S02]  /*ab3f0*/  LDL.LU.64 R20, [R1+0x32d0] ;  /* 0x0032d00001147983 */ /* 0x000ea40000300a00 */
[----:B------:R0:W-:Y:S02]  /*ab400*/  STL.64 [R1+0x3248], R18 ;  /* 0x0032481201007387 */ /* 0x0001e40000100a00 */
[----:B------:R-:W3:Y:S11]  /*ab410*/  LDL.LU R16, [R1+0x720] ;  /* 0x0007200001107983 */ /* 0x000ef60000300800 */
[----:B------:R-:W-:Y:S06]  /*ab420*/  @!UPT UIADD3 URZ, URZ, URZ, URZ ;  /* 0x0000003f3f3ff290 */ /* 0x000fec000fffe03f */
[----:B------:R1:W-:Y:S01]  /*ab430*/  STL.64 [R1+0xb50], R24 ;  /* 0x000b501801007387 */ /* 0x0003e20000100a00 */
[----:B------:R4:W-:Y:S02]  /*ab440*/  STL.64 [R1+0xb58], R26 ;  /* 0x000b581a01007387 */ /* 0x0009e40000100a00 */
[----:B------:R-:W3:Y:S02]  /*ab450*/  LDL.LU R17, [R1+0x724] ;  /* 0x0007240001117983 */ /* 0x000ee40000300800 */
[----:B0-----:R-:W3:Y:S01]  /*ab460*/  LDL.LU R18, [R1+0x728] ;  /* 0x0007280001127983 */ /* 0x001ee20000300800 */
[----:B------:R-:W3:Y:S04]  /*ab470*/  LDL.LU R19, [R1+0x72c] ;  /* 0x00072c0001137983 */ /* 0x000ee80000300800 */
[----:B-1----:R-:W2:Y:S04]  /*ab480*/  LDL R24, [R1] ;  /* 0x0000000001187983 */ /* 0x002ea80000100800 */
[----:B------:R-:W2:Y:S01]  /*ab490*/  LDL R25, [R1+0x4] ;  /* 0x0000040001197983 */ /* 0x000ea20000100800 */
[----:B----4-:R-:W-:Y:S01]  /*ab4a0*/  IMAD.MOV.U32 R26, RZ, RZ, R28 ;  /* 0x000000ffff1a7224 */ /* 0x010fe200078e001c */
[----:B------:R-:W-:-:S02]  /*ab4b0*/  MOV R27, R15 ;  /* 0x0000000f001b7202 */ /* 0x000fc40000000f00 */
[----:B--2---:R0:W-:Y:S01]  /*ab4c0*/  STL.64 [R1+0x31e8], R24 ;  /* 0x0031e81801007387 */ /* 0x0041e20000100a00 */
[----:B------:R-:W2:Y:S04]  /*ab4d0*/  LDL.LU R28, [R1+0x32c8] ;  /* 0x0032c800011c7983 */ /* 0x000ea80000300800 */
[C---:B0-----:R-:W-:Y:S01]  /*ab4e0*/  HMMA.16816.F32.BF16 R24, R20.reuse, R26, R4 ;  /* 0x0000001a1418723c */ /* 0x041fe20000041804 */
[----:B------:R-:W3:Y:S11]  /*ab4f0*/  LDL.LU.64 R6, [R1+0x32c0] ;  /* 0x0032c00001067983 */ /* 0x000ef60000300a00 */
[----:B------:R-:W-:Y:S11]  /*ab500*/  @!UPT UIADD3 URZ, URZ, URZ, URZ ;  /* 0x0000003f3f3ff290 */ /* 0x000ff6000fffe03f */
[----:B------:R0:W-:Y:S01]  /*ab510*/  STL.64 [R1+0xb40], R24 ;  /* 0x000b401801007387 */ /* 0x0001e20000100a00 */
[----:B------:R1:W-:Y:S03]  /*ab520*/  STL.64 [R1+0xb48], R26 ;  /* 0x000b481a01007387 */ /* 0x0003e60000100a00 */
[----:B0-----:R-:W4:Y:S01]  /*ab530*/  LDL.LU R24, [R1+0x550] ;  /* 0x0005500001187983 */ /* 0x001f220000300800 */
[----:B---3--:R-:W-:Y:S11]  /*ab540*/  HMMA.16816.F32.BF16 R4, R20, R6, R16 ;  /* 0x000000061404723c */ /* 0x008ff60000041810 */
[----:B------:R-:W-:Y:S11]  /*ab550*/  @!UPT UIADD3 URZ, URZ, URZ, URZ ;  /* 0x0000003f3f3ff290 */ /* 0x000ff6000fffe03f */
[----:B------:R-:W-:Y:S01]  /*ab560*/  @!UPT UIADD3 URZ, URZ, URZ, URZ ;  /* 0x0000003f3f3ff290 */ /* 0x000fe2000fffe03f */
[----:B------:R0:W-:Y:S01]  /*ab570*/  STL.64 [R1+0xb30], R4 ;  /* 0x000b300401007387 */ /* 0x0001e20000100a00 */
[----:B------:R-:W-:Y:S02]  /*ab580*/  STL.64 [R1+0xb38], R6 ;  /* 0x000b380601007387 */ /* 0x000fe40000100a00 */
[----:B------:R-:W4:Y:S02]  /*ab590*/  LDL.LU R25, [R1+0x554] ;  /* 0x0005540001197983 */ /* 0x000f240000300800 */
[----:B-1----:R-:W3:Y:S01]  /*ab5a0*/  LDL.LU R26, [R1+0x558] ;  /* 0x00055800011a7983 */ /* 0x002ee20000300800 */
[----:B------:R-:W3:Y:S04]  /*ab5b0*/  LDL.LU R27, [R1+0x55c] ;  /* 0x00055c00011b7983 */ /* 0x000ee80000300800 */
[----:B0-----:R-:W2:Y:S04]  /*ab5c0*/  LDL.64 R4, [R1+0x60] ;  /* 0x0000600001047983 */ /* 0x001ea80000100a00 */
[----:B--2---:R0:W-:Y:S04]  /*ab5d0*/  STL.64 [R1+0x3240], R4 ;  /* 0x0032400401007387 */ /* 0x0041e80000100a00 */
[----:B0-----:R-:W2:Y:S01]  /*ab5e0*/  LDL.LU R4, [R1+0x5b0] ;  /* 0x0005b00001047983 */ /* 0x001ea20000300800 */
[----:B------:R-:W2:Y:S02]  /*ab5f0*/  LDL.LU R5, [R1+0x5b4] ;  /* 0x0005b40001057983 */ /* 0x000ea40000300800 */
[----:B------:R-:W2:Y:S02]  /*ab600*/  LDL.LU R6, [R1+0x5b8] ;  /* 0x0005b80001067983 */ /* 0x000ea40000300800 */
[----:B------:R-:W2:Y:S01]  /*ab610*/  LDL.LU R7, [R1+0x5bc] ;  /* 0x0005bc0001077983 */ /* 0x000ea20000300800 */
[----:B------:R-:W-:-:S02]  /*ab620*/  MOV R18, R14 ;  /* 0x0000000e00127202 */ /* 0x000fc40000000f00 */
[----:B------:R-:W-:Y:S01]  /*ab630*/  MOV R19, R3 ;  /* 0x0000000300137202 */ /* 0x000fe20000000f00 */
[----:B--2---:R-:W-:Y:S01]  /*ab640*/  STL.64 [R1+0x3258], R6 ;  /* 0x0032580601007387 */ /* 0x004fe20000100a00 */
[----:B------:R0:W-:Y:S03]  /*ab650*/  STL.64 [R1+0x3250], R4 ;  /* 0x0032500401007387 */ /* 0x0001e60000100a00 */
[----:B------:R1:W-:Y:S01]  /*ab660*/  STL.64 [R1+0x3260], R18 ;  /* 0x0032601201007387 */ /* 0x0003e20000100a00 */
[----:B0-----:R-:W2:Y:S01]  /*ab670*/  LDL.LU R4, [R1+0x630] ;  /* 0x0006300001047983 */ /* 0x001ea20000300800 */
[----:B------:R-:W2:Y:S02]  /*ab680*/  LDL.LU R5, [R1+0x634] ;  /* 0x0006340001057983 */ /* 0x000ea40000300800 */
[----:B------:R-:W2:Y:S02]  /*ab690*/  LDL.LU R6, [R1+0x638] ;  /* 0x0006380001067983 */ /* 0x000ea40000300800 */
[----:B------:R-:W2:Y:S02]  /*ab6a0*/  LDL.LU R7, [R1+0x63c] ;  /* 0x00063c0001077983 */ /* 0x000ea40000300800 */
[----:B-1----:R-:W-:Y:S01]  /*ab6b0*/  IMAD.MOV.U32 R18, RZ, RZ, R13 ;  /* 0x000000ffff127224 */ /* 0x002fe200078e000d */
[----:B------:R-:W-:Y:S01]  /*ab6c0*/  MOV R19, R12 ;  /* 0x0000000c00137202 */ /* 0x000fe20000000f00 */
[----:B--2---:R-:W-:Y:S01]  /*ab6d0*/  STL.64 [R1+0x3270], R6 ;  /* 0x0032700601007387 */ /* 0x004fe20000100a00 */
[----:B------:R0:W-:Y:S03]  /*ab6e0*/  STL.64 [R1+0x3268], R4 ;  /* 0x0032680401007387 */ /* 0x0001e60000100a00 */
[----:B------:R1:W-:Y:S01]  /*ab6f0*/  STL.64 [R1+0x3278], R18 ;  /* 0x0032781201007387 */ /* 0x0003e20000100a00 */
[----:B0-----:R-:W2:Y:S01]  /*ab700*/  LDL.LU R4, [R1+0x660] ;  /* 0x0006600001047983 */ /* 0x001ea20000300800 */
[----:B------:R-:W2:Y:S02]  /*ab710*/  LDL.LU R5, [R1+0x664] ;  /* 0x0006640001057983 */ /* 0x000ea40000300800 */
[----:B------:R-:W2:Y:S02]  /*ab720*/  LDL.LU R6, [R1+0x668] ;  /* 0x0006680001067983 */ /* 0x000ea40000300800 */
[----:B------:R-:W2:Y:S01]  /*ab730*/  LDL.LU R7, [R1+0x66c] ;  /* 0x00066c0001077983 */ /* 0x000ea20000300800 */
[----:B-1----:R-:W-:-:S02]  /*ab740*/  MOV R18, R11 ;  /* 0x0000000b00127202 */ /* 0x002fc40000000f00 */
[----:B------:R-:W-:Y:S01]  /*ab750*/  MOV R19, R10 ;  /* 0x0000000a00137202 */ /* 0x000fe20000000f00 */
[----:B--2---:R-:W-:Y:S01]  /*ab760*/  STL.64 [R1+0x3288], R6 ;  /* 0x0032880601007387 */ /* 0x004fe20000100a00 */
[----:B------:R-:W-:Y:S03]  /*ab770*/  STL.64 [R1+0x3280], R4 ;  /* 0x0032800401007387 */ /* 0x000fe60000100a00 */
[----:B------:R0:W-:Y:S02]  /*ab780*/  STL.64 [R1+0x3290], R18 ;  /* 0x0032901201007387 */ /* 0x0001e40000100a00 */
[----:B0-----:R-:W-:Y:S01]  /*ab790*/  IMAD.MOV.U32 R18, RZ, RZ, R9 ;  /* 0x000000ffff127224 */ /* 0x001fe200078e0009 */
        /* <DEDUP_REMOVED lines=25> */
[----:B------:R-:W-:-:S02]  /*ab930*/  MOV R18, R2 ;  /* 0x0000000200127202 */ /* 0x000fc40000000f00 */
[----:B------:R-:W-:Y:S01]  /*ab940*/  MOV R19, R0 ;  /* 0x0000000000137202 */ /* 0x000fe20000000f00 */
[----:B--2---:R0:W-:Y:S04]  /*ab950*/  STL.64 [R1+0x3220], R12 ;  /* 0x0032200c01007387 */ /* 0x0041e80000100a00 */
[----:B0-----:R-:W2:Y:S01]  /*ab960*/  LDL.LU R12, [R1+0x590] ;  /* 0x00059000010c7983 */ /* 0x001ea20000300800 */
[----:B------:R-:W2:Y:S02]  /*ab970*/  LDL.LU R13, [R1+0x594] ;  /* 0x00059400010d7983 */ /* 0x000ea40000300800 */
[----:B------:R-:W2:Y:S02]  /*ab980*/  LDL.LU R14, [R1+0x598] ;  /* 0x00059800010e7983 */ /* 0x000ea40000300800 */
[----:B------:R-:W2:Y:S01]  /*ab990*/  LDL.LU R15, [R1+0x59c] ;  /* 0x00059c00010f7983 */ /* 0x000ea20000300800 */
[----:B---3--:R-:W-:Y:S01]  /*ab9a0*/  STL.64 [R1+0x31f8], R26 ;  /* 0x0031f81a01007387 */ /* 0x008fe20000100a00 */
[----:B----4-:R0:W-:Y:S03]  /*ab9b0*/  STL.64 [R1+0x31f0], R24 ;  /* 0x0031f01801007387 */ /* 0x0101e60000100a00 */
[----:B0-----:R-:W3:Y:S01]  /*ab9c0*/  LDL.64 R24, [R1+0x40] ;  /* 0x0000400001187983 */ /* 0x001ee20000100a00 */
[C---:B------:R-:W-:Y:S03]  /*ab9d0*/  HMMA.16816.F32.BF16 R16, R20.reuse, R18, R4 ;  /* 0x000000121410723c */ /* 0x040fe60000041804 */
[----:B---3--:R0:W-:Y:S04]  /*ab9e0*/  STL.64 [R1+0x3218], R24 ;  /* 0x0032181801007387 */ /* 0x0081e80000100a00 */
        /* <DEDUP_REMOVED lines=8> */
[----:B------:R-:W2:Y:S01]  /*aba70*/  LDL.LU.64 R6, [R1+0x32b8] ;  /* 0x0032b80001067983 */ /* 0x000ea20000300a00 */
[----:B------:R-:W2:Y:S03]  /*aba80*/  LDL.LU.64 R4, [R1+0x32b0] ;  /* 0x0032b00001047983 */ /* 0x000ea60000300a00 */
[----:B------:R-:W-:Y:S02]  /*aba90*/  STL.64 [R1+0xb20], R16 ;  /* 0x000b201001007387 */ /* 0x000fe40000100a00 */
[----:B------:R0:W-:Y:S02]  /*abaa0*/  STL.64 [R1+0xb28], R18 ;  /* 0x000b281201007387 */ /* 0x0001e40000100a00 */
[----:B0-----:R-:W2:Y:S02]  /*abab0*/  LDL.LU.64 R18, [R1+0x32a8] ;  /* 0x0032a80001127983 */ /* 0x001ea40000300a00 */
[C---:B--2---:R-:W-:Y:S02]  /*abac0*/  HMMA.16816.F32.BF16 R16, R20.reuse, R18, R4 ;  /* 0x000000121410723c */ /* 0x044fe40000041804 */
[----:B------:R-:W2:Y:S01]  /*abad0*/  LDL.LU.64 R6, [R1+0x32a0] ;  /* 0x0032a00001067983 */ /* 0x000ea20000300a00 */
[----:B------:R-:W2:Y:S11]  /*abae0*/  LDL.LU.64 R4, [R1+0x3298] ;  /* 0x0032980001047983 */ /* 0x000eb60000300a00 */
[----:B------:R-:W-:Y:S09]  /*abaf0*/  @!UPT UIADD3 URZ, URZ, URZ, URZ ;  /* 0x0000003f3f3ff290 */ /* 0x000ff2000fffe03f */
[----:B------:R-:W-:Y:S01]  /*abb00*/  STL [R1+0xb10], R16 ;  /* 0x000b101001007387 */ /* 0x000fe20000100800 */
[----:B------:R0:W-:Y:S01]  /*abb10*/  STL [R1+0xb1c], R19 ;  /* 0x000b1c1301007387 */ /* 0x0001e20000100800 */
[----:B------:R-:W-:Y:S02]  /*abb20*/  MOV R0, R18 ;  /* 0x0000001200007202 */ /* 0x000fe40000000f00 */
[----:B0-----:R-:W2:Y:S01]  /*abb30*/  LDL.LU.64 R18, [R1+0x3290] ;  /* 0x0032900001127983 */ /* 0x001ea20000300a00 */
[----:B------:R-:W-:Y:S02]  /*abb40*/  IMAD.MOV.U32 R2, RZ, RZ, R17 ;  /* 0x000000ffff027224 */ /* 0x000fe400078e0011 */
[----:B------:R-:W-:Y:S03]  /*abb50*/  STL [R1+0x2ab4], R0 ;  /* 0x002ab40001007387 */ /* 0x000fe60000100800 */
[----:B------:R-:W-:Y:S01]  /*abb60*/  STL [R1+0x2ab0], R2 ;  /* 0x002ab00201007387 */ /* 0x000fe20000100800 */
[C---:B--2---:R-:W-:Y:S03]  /*abb70*/  HMMA.16816.F32.BF16 R16, R20.reuse, R18, R4 ;  /* 0x000000121410723c */ /* 0x044fe60000041804 */
[----:B------:R-:W2:Y:S01]  /*abb80*/  LDL.LU.64 R6, [R1+0x3288] ;  /* 0x0032880001067983 */ /* 0x000ea20000300a00 */
[----:B------:R-:W2:Y:S11]  /*abb90*/  LDL.LU.64 R4, [R1+0x3280] ;  /* 0x0032800001047983 */ /* 0x000eb60000300a00 */
[----:B------:R-:W-:Y:S08]  /*abba0*/  @!UPT UIADD3 URZ, URZ, URZ, URZ ;  /* 0x0000003f3f3ff290 */ /* 0x000ff0000fffe03f */
        /* <DEDUP_REMOVED lines=19> */
[----:B------:R-:W2:Y:S02]  /*abce0*/  LDL.LU.64 R18, [R1+0x3238] ;  /* 0x0032380001127983 */ /* 0x000ea40000300a00 */
[----:B------:R-:W2:Y:S11]  /*abcf0*/  LDL.LU.64 R16, [R1+0x3230] ;  /* 0x0032300001107983 */ /* 0x000eb60000300a00 */
[----:B------:R-:W-:Y:S07]  /*abd00*/  @!UPT UIADD3 URZ, URZ, URZ, URZ ;  /* 0x0000003f3f3ff290 */ /* 0x000fee000fffe03f */
[----:B------:R0:W-:Y:S01]  /*abd10*/  STL.64 [R1+0xa20], R20 ;  /* 0x000a201401007387 */ /* 0x0001e20000100a00 */
[----:B------:R-:W-:Y:S03]  /*abd20*/  STL.64 [R1+0xa28], R22 ;  /* 0x000a281601007387 */ /* 0x000fe60000100a00 */
[----:B0-----:R-:W4:Y:S04]  /*abd30*/  LDL R20, [R1+0x10] ;  /* 0x0000100001147983 */ /* 0x001f280000100800 */
[----:B------:R-:W4:Y:S01]  /*abd40*/  LDL R21, [R1+0x14] ;  /* 0x0000140001157983 */ /* 0x000f220000100800 */
[----:B--2---:R-:W-:Y:S01]  /*abd50*/  HMMA.16816.F32.BF16 R12, R16, R4, R12 ;  /* 0x00000004100c723c */ /* 0x004fe2000004180c */
[----:B------:R-:W-:-:S02]  /*abd60*/  MOV R2, R4 ;  /* 0x0000000400027202 */ /* 0x000fc40000000f00 */
[----:B------:R-:W-:Y:S02]  /*abd70*/  MOV R0, R5 ;  /* 0x0000000500007202 */ /* 0x000fe40000000f00 */
[----:B------:R-:W2:Y:S11]  /*abd80*/  LDL.LU.64 R4, [R1+0x3228] ;  /* 0x0032280001047983 */ /* 0x000eb60000300a00 */
[----:B------:R-:W-:Y:S07]  /*abd90*/  @!UPT UIADD3 URZ, URZ, URZ, URZ ;  /* 0x0000003f3f3ff290 */ /* 0x000fee000fffe03f */
[----:B------:R-:W-:Y:S01]  /*abda0*/  STL.64 [R1+0xa18], R14 ;  /* 0x000a180e01007387 */ /* 0x000fe20000100a00 */
[----:B------:R-:W-:Y:S01]  /*abdb0*/  IMAD.MOV.U32 R6, RZ, RZ, R12 ;  /* 0x000000ffff067224 */ /* 0x000fe200078e000c */
[----:B------:R-:W-:Y:S02]  /*abdc0*/  MOV R7, R13 ;  /* 0x0000000d00077202 */ /* 0x000fe40000000f00 */
[----:B------:R-:W3:Y:S03]  /*abdd0*/  LDL.LU.64 R12, [R1+0x3220] ;  /* 0x00322000010c7983 */ /* 0x000ee60000300a00 */
[----:B------:R-:W-:Y:S01]  /*abde0*/  STL.64 [R1+0x31e0], R6 ;  /* 0x0031e00601007387 */ /* 0x000fe20000100a00 */
[----:B--2---:R0:W-:Y:S04]  /*abdf0*/  STL.64 [R1+0x31d8], R4 ;  /* 0x0031d80401007387 */ /* 0x0041e80000100a00 */
[----:B0-----:R-:W2:Y:S04]  /*abe00*/  LDL R4, [R1+0x20] ;  /* 0x0000200001047983 */ /* 0x001ea80000100800 */
[----:B------:R-:W2:Y:S01]  /*abe10*/  LDL R5, [R1+0x24] ;  /* 0x0000240001057983 */ /* 0x000ea20000100800 */
[----:B---3--:R-:W-:Y:S01]  /*abe20*/  HMMA.16816.F32.BF16 R24, R16, R12, R24 ;  /* 0x0000000c1018723c */ /* 0x008fe20000041818 */
[----:B------:R-:W-:-:S02]  /*abe30*/  MOV R6, R12 ;  /* 0x0000000c00067202 */ /* 0x000fc40000000f00 */
[----:B------:R-:W-:Y:S11]  /*abe40*/  MOV R3, R13 ;  /* 0x0000000d00037202 */ /* 0x000ff60000000f00 */
[----:B------:R-:W-:Y:S09]  /*abe50*/  @!UPT UIADD3 URZ, URZ, URZ, URZ ;  /* 0x0000003f3f3ff290 */ /* 0x000ff2000fffe03f */
[----:B------:R0:W-:Y:S01]  /*abe60*/  STL.64 [R1+0xa00], R24 ;  /* 0x000a001801007387 */ /* 0x0001e20000100a00 */
[----:B------:R-:W-:Y:S03]  /*abe70*/  STL.64 [R1+0xa08], R26 ;  /* 0x000a081a01007387 */ /* 0x000fe60000100a00 */
[----:B0-----:R-:W3:Y:S01]  /*abe80*/  LDL.LU.64 R24, [R1+0x3218] ;  /* 0x0032180001187983 */ /* 0x001ee20000300a00 */
[----:B------:R-:W3:Y:S02]  /*abe90*/  LDL.LU.64 R14, [R1+0x3210] ;  /* 0x00321000010e7983 */ /* 0x000ee40000300a00 */
[----:B------:R-:W3:Y:S02]  /*abea0*/  LDL.LU.64 R12, [R1+0x3208] ;  /* 0x00320800010c7983 */ /* 0x000ee40000300a00 */
[C---:B---3--:R-:W-:Y:S01]  /*abeb0*/  HMMA.16816.F32.BF16 R12, R16.reuse, R24, R12 ;  /* 0x00000018100c723c */ /* 0x048fe2000004180c */
[----:B------:R-:W-:Y:S11]  /*abec0*/  MOV R7, R25 ;  /* 0x0000001900077202 */ /* 0x000ff60000000f00 */
[----:B------:R-:W-:Y:S11]  /*abed0*/  @!UPT UIADD3 URZ, URZ, URZ, URZ ;  /* 0x0000003f3f3ff290 */ /* 0x000ff6000fffe03f */
[----:B------:R0:W-:Y:S01]  /*abee0*/  STL.64 [R1+0x9f0], R12 ;  /* 0x0009f00c01007387 */ /* 0x0001e20000100a00 */
[----:B------:R1:W-:Y:S03]  /*abef0*/  STL.64 [R1+0x9f8], R14 ;  /* 0x0009f80e01007387 */ /* 0x0003e60000100a00 */
[----:B0-----:R-:W3:Y:S01]  /*abf00*/  LDL.LU.64 R12, [R1+0x3200] ;  /* 0x00320000010c7983 */ /* 0x001ee20000300a00 */
[----:B-1----:R-:W-:Y:S02]  /*abf10*/  IMAD.MOV.U32 R14, RZ, RZ, R24 ;  /* 0x000000ffff0e7224 */ /* 0x002fe400078e0018 */
        /* <DEDUP_REMOVED lines=8> */
[----:B------:R0:W-:Y:S02]  /*abfa0*/  STL.64 [R1+0x3180], R12 ;  /* 0x0031800c01007387 */ /* 0x0001e40000100a00 */
[----:B0-----:R-:W-:Y:S02]  /*abfb0*/  MOV R12, R14 ;  /* 0x0000000e000c7202 */ /* 0x001fe40000000f00 */
[----:B------:R-:W-:-:S05]  /*abfc0*/  MOV R13, R7 ;  /* 0x00000007000d7202 */ /* 0x000fca0000000f00 */
[----:B------:R0:W-:Y:S02]  /*abfd0*/  STL.64 [R1+0x3198], R12 ;  /* 0x0031980c01007387 */ /* 0x0001e40000100a00 */
[----:B0-----:R-:W-:Y:S01]  /*abfe0*/  IMAD.MOV.U32 R12, RZ, RZ, R6 ;  /* 0x000000ffff0c7224 */ /* 0x001fe200078e0006 */
[----:B------:R-:W-:-:S05]  /*abff0*/  MOV R13, R3 ;  /* 0x00000003000d7202 */ /* 0x000fca0000000f00 */
[----:B------:R0:W-:Y:S04]  /*ac000*/  STL.64 [R1+0x31b0], R12 ;  /* 0x0031b00c01007387 */ /* 0x0001e80000100a00 */
[----:B0-----:R-:W2:Y:S01]  /*ac010*/  LDL.LU R12, [R1+0x500] ;  /* 0x00050000010c7983 */ /* 0x001ea20000300800 */
[----:B------:R-:W2:Y:S02]  /*ac020*/  LDL.LU R13, [R1+0x504] ;  /* 0x00050400010d7983 */ /* 0x000ea40000300800 */
[----:B------:R-:W2:Y:S02]  /*ac030*/  LDL.LU R14, [R1+0x508] ;  /* 0x00050800010e7983 */ /* 0x000ea40000300800 */
[----:B------:R-:W2:Y:S02]  /*ac040*/  LDL.LU R15, [R1+0x50c] ;  /* 0x00050c00010f7983 */ /* 0x000ea40000300800 */
[C---:B--2---:R-:W-:Y:S08]  /*ac050*/  HMMA.16816.F32.BF16 R12, R16.reuse, R4, R12 ;  /* 0x00000004100c723c */ /* 0x044ff0000004180c */
[C---:B----4-:R-:W-:Y:S11]  /*ac060*/  HMMA.16816.F32.BF16 R4, R16.reuse, R20, R8 ;  /* 0x000000141004723c */ /* 0x050ff60000041808 */
[----:B------:R-:W-:Y:S04]  /*ac070*/  @!UPT UIADD3 URZ, URZ, URZ, URZ ;  /* 0x0000003f3f3ff290 */ /* 0x000fe8000fffe03f */
[----:B------:R-:W-:Y:S01]  /*ac080*/  STL.64 [R1+0x9c0], R12 ;  /* 0x0009c00c01007387 */ /* 0x000fe20000100a00 */
[----:B------:R-:W-:Y:S07]  /*ac090*/  STL.64 [R1+0x9c8], R14 ;  /* 0x0009c80e01007387 */ /* 0x000fee0000100a00 */
[----:B------:R0:W-:Y:S02]  /*ac0a0*/  STL.64 [R1+0x9b0], R4 ;  /* 0x0009b00401007387 */ /* 0x0001e40000100a00 */
[----:B------:R1:W-:Y:S01]  /*ac0b0*/  STL.64 [R1+0x9b8], R6 ;  /* 0x0009b80601007387 */ /* 0x0003e20000100a00 */
[----:B0-----:R-:W3:Y:S01]  /*ac0c0*/  LDL.LU R4, [R1+0x4e0] ;  /* 0x0004e00001047983 */ /* 0x001ee20000300800 */
[----:B------:R-:W3:Y:S02]  /*ac0d0*/  LDL.LU R5, [R1+0x4e4] ;  /* 0x0004e40001057983 */ /* 0x000ee40000300800 */
[----:B-1----:R-:W3:Y:S02]  /*ac0e0*/  LDL.LU R6, [R1+0x4e8] ;  /* 0x0004e80001067983 */ /* 0x002ee40000300800 */
[----:B------:R-:W3:Y:S01]  /*ac0f0*/  LDL.LU R7, [R1+0x4ec] ;  /* 0x0004ec0001077983 */ /* 0x000ee20000300800 */
[----:B------:R0:W-:Y:S04]  /*ac100*/  STL.64 [R1+0x3168], R20 ;  /* 0x0031681401007387 */ /* 0x0001e80000100a00 */
        /* <DEDUP_REMOVED lines=36> */
[----:B------:R-:W4:Y:S02]  /*ac350*/  LDL.LU.64 R4, [R1+0x31d8] ;  /* 0x0031d80001047983 */ /* 0x000f240000300a00 */
[----:B------:R0:W-:Y:S02]  /*ac360*/  STL.64 [R1+0x3160], R24 ;  /* 0x0031601801007387 */ /* 0x0001e40000100a00 */
[----:B0-----:R-:W2:Y:S01]  /*ac370*/  LDL.LU R24, [R1+0x450] ;  /* 0x0004500001187983 */ /* 0x001ea20000300800 */
[----:B------:R-:W2:Y:S02]  /*ac380*/  LDL.LU R25, [R1+0x454] ;  /* 0x0004540001197983 */ /* 0x000ea40000300800 */
[----:B------:R-:W2:Y:S02]  /*ac390*/  LDL.LU R26, [R1+0x458] ;  /* 0x00045800011a7983 */ /* 0x000ea40000300800 */
[----:B------:R-:W2:Y:S01]  /*ac3a0*/  LDL.LU R27, [R1+0x45c] ;  /* 0x00045c00011b7983 */ /* 0x000ea20000300800 */
[----:B----4-:R-:W-:Y:S01]  /*ac3b0*/  HMMA.16816.F32.BF16 R16, R16, R4, R8 ;  /* 0x000000041010723c */ /* 0x010fe20000041808 */
[----:B------:R-:W2:Y:S01]  /*ac3c0*/  LDL.LU.64 R10, [R1+0x31d0] ;  /* 0x0031d000010a7983 */ /* 0x000ea20000300a00 */
[----:B------:R-:W2:Y:S01]  /*ac3d0*/  LDL.LU.64 R8, [R1+0x31c8] ;  /* 0x0031c80001087983 */ /* 0x000ea20000300a00 */
[----:B------:R-:W-:-:S02]  /*ac3e0*/  MOV R12, R2 ;  /* 0x00000002000c7202 */ /* 0x000fc40000000f00 */
[----:B------:R-:W-:Y:S11]  /*ac3f0*/  MOV R13, R0 ;  /* 0x00000000000d7202 */ /* 0x000ff60000000f00 */
[----:B------:R-:W-:Y:S07]  /*ac400*/  @!UPT UIADD3 URZ, URZ, URZ, URZ ;  /* 0x0000003f3f3ff290 */ /* 0x000fee000fffe03f */
[----:B------:R0:W-:Y:S01]  /*ac410*/  STL.64 [R1+0x990], R16 ;  /* 0x0009901001007387 */ /* 0x0001e20000100a00 */
[----:B------:R-:W-:Y:S03]  /*ac420*/  STL.64 [R1+0x998], R18 ;  /* 0x0009981201007387 */ /* 0x000fe60000100a00 */
[----:B0-----:R-:W4:Y:S01]  /*ac430*/  LDL.64 R16, [R1+0x20] ;  /* 0x0000200001107983 */ /* 0x001f220000100a00 */
[C---:B--2---:R-:W-:Y:S03]  /*ac440*/  HMMA.16816.F32.BF16 R12, R8.reuse, R12, R20 ;  /* 0x0000000c080c723c */ /* 0x044fe60000041814 */
[----:B------:R-:W2:Y:S01]  /*ac450*/  LDL.LU.64 R22, [R1+0x31c0] ;  /* 0x0031c00001167983 */ /* 0x000ea20000300a00 */
[----:B------:R-:W2:Y:S11]  /*ac460*/  LDL.LU.64 R20, [R1+0x31b8] ;  /* 0x0031b80001147983 */ /* 0x000eb60000300a00 */
[----:B------:R-:W-:Y:S08]  /*ac470*/  @!UPT UIADD3 URZ, URZ, URZ, URZ ;  /* 0x0000003f3f3ff290 */ /* 0x000ff0000fffe03f */
        /* <DEDUP_REMOVED lines=22> */
[----:B------:R-:W-:Y:S02]  /*ac5e0*/  STL.64 [R1+0x948], R14 ;  /* 0x0009480e01007387 */ /* 0x000fe40000100a00 */
[----:B----4-:R-:W-:Y:S01]  /*ac5f0*/  IMAD.MOV.U32 R2, RZ, RZ, R16 ;  /* 0x000000ffff027224 */ /* 0x010fe200078e0010 */
[----:B------:R-:W-:Y:S01]  /*ac600*/  MOV R0, R17 ;  /* 0x0000001100007202 */ /* 0x000fe20000000f00 */
[----:B------:R-:W-:Y:S01]  /*ac610*/  LDSM.16.M88.4 R12, [R28+0x62080] ;  /* 0x062080001c0c783b */ /* 0x000fe20000000200 */
[C---:B--2---:R-:W-:Y:S03]  /*ac620*/  HMMA.16816.F32.BF16 R20, R8.reuse, R16, R20 ;  /* 0x000000100814723c */ /* 0x044fe60000041814 */
[----:B------:R-:W0:Y:S11]  /*ac630*/  LDSM.16.M88.4 R16, [R28+0x63080] ;  /* 0x063080001c10783b */ /* 0x000e360000000200 */
[----:B------:R-:W-:Y:S09]  /*ac640*/  @!UPT UIADD3 URZ, URZ, URZ, URZ ;  /* 0x0000003f3f3ff290 */ /* 0x000ff2000fffe03f */
[----:B------:R1:W-:Y:S01]  /*ac650*/  STL.64 [R1+0x930], R20 ;  /* 0x0009301401007387 */ /* 0x0003e20000100a00 */
[----:B------:R-:W-:Y:S03]  /*ac660*/  STL.64 [R1+0x938], R22 ;  /* 0x0009381601007387 */ /* 0x000fe60000100a00 */
[----:B-1----:R-:W2:Y:S04]  /*ac670*/  LDL.LU.64 R20, [R1+0x3168] ;  /* 0x0031680001147983 */ /* 0x002ea80000300a00 */
[----:B0-----:R-:W-:Y:S01]  /*ac680*/  STL.64 [R1+0x30e0], R18 ;  /* 0x0030e01201007387 */ /* 0x001fe20000100a00 */
        /* <DEDUP_REMOVED lines=23> */
[----:B------:R-:W2:Y:S01]  /*ac800*/  LDL.LU R22, [R1+0x2d8] ;  /* 0x0002d80001167983 */ /* 0x000ea20000300800 */
[----:B------:R-:W2:Y:S04]  /*ac810*/  LDL.LU R23, [R1+0x2dc] ;  /* 0x0002dc0001177983 */ /* 0x000ea80000300800 */
[----:B------:R-:W0:Y:S04]  /*ac820*/  LDSM.16.M88.4 R24, [R28+0x65080] ;  /* 0x065080001c18783b */ /* 0x000e280000000200 */
[----:B--2---:R-:W-:Y:S01]  /*ac830*/  STL.64 [R1+0x3068], R22 ;  /* 0x0030681601007387 */ /* 0x004fe20000100a00 */
[----:B------:R1:W-:Y:S03]  /*ac840*/  STL.64 [R1+0x3060], R20 ;  /* 0x0030601401007387 */ /* 0x0003e60000100a00 */
[----:B-1----:R-:W2:Y:S04]  /*ac850*/  LDL.64 R20, [R1+0x10] ;  /* 0x0000100001147983 */ /* 0x002ea80000100a00 */
[----:B--2---:R1:W-:Y:S02]  /*ac860*/  STL.64 [R1+0x30f8], R20 ;  /* 0x0030f81401007387 */ /* 0x0043e40000100a00 */
[----:B-1----:R-:W-:-:S02]  /*ac870*/  MOV R20, R2 ;  /* 0x0000000200147202 */ /* 0x002fc40000000f00 */
[----:B------:R-:W-:-:S05]  /*ac880*/  MOV R21, R0 ;  /* 0x0000000000157202 */ /* 0x000fca0000000f00 */
[----:B------:R1:W-:Y:S04]  /*ac890*/  STL.64 [R1+0x3110], R20 ;  /* 0x0031101401007387 */ /* 0x0003e80000100a00 */
[----:B-1----:R-:W2:Y:S01]  /*ac8a0*/  LDL.64 R20, [R1+0x30] ;  /* 0x0000300001147983 */ /* 0x002ea20000100a00 */
[----:B----4-:R-:W-:Y:S03]  /*ac8b0*/  HMMA.16816.F32.BF16 R8, R8, R4, R16 ;  /* 0x000000040808723c */ /* 0x010fe60000041810 */
[----:B--2---:R-:W-:Y:S01]  /*ac8c0*/  STL.64 [R1+0x3128], R20 ;  /* 0x0031281401007387 */ /* 0x004fe20000100a00 */
[----:B0-----:R-:W-:Y:S02]  /*ac8d0*/  STL.64 [R1+0x2fb8], R26 ;  /* 0x002fb81a01007387 */ /* 0x001fe40000100a00 */
[----:B------:R0:W-:Y:S02]  /*ac8e0*/  STL.64 [R1+0x2fb0], R24 ;  /* 0x002fb01801007387 */ /* 0x0001e40000100a00 */
[----:B0-----:R-:W2:Y:S04]  /*ac8f0*/  LDL.64 R24, [R1] ;  /* 0x0000000001187983 */ /* 0x001ea80000100a00 */
[----:B--2---:R0:W-:Y:S01]  /*ac900*/  STL.64 [R1+0x3158], R24 ;  /* 0x0031581801007387 */ /* 0x0041e20000100a00 */
[----:B------:R-:W2:Y:S10]  /*ac910*/  LDL.LU R16, [R1+0x410] ;  /* 0x0004100001107983 */ /* 0x000eb40000300800 */
[----:B------:R-:W-:Y:S02]  /*ac920*/  STL.64 [R1+0x8c0], R8 ;  /* 0x0008c00801007387 */ /* 0x000fe40000100a00 */
[----:B------:R-:W-:Y:S01]  /*ac930*/  STL.64 [R1+0x8c8], R10 ;  /* 0x0008c80a01007387 */ /* 0x000fe20000100a00 */
[----:B------:R-:W2:Y:S01]  /*ac940*/  LDL.LU R17, [R1+0x414] ;  /* 0x0004140001117983 */ /* 0x000ea20000300800 */
[----:B------:R-:W4:Y:S02]  /*ac950*/  LDL.LU R18, [R1+0x418] ;  /* 0x0004180001127983 */ /* 0x000f240000300800 */
[----:B------:R-:W4:Y:S01]  /*ac960*/  LDL.LU R19, [R1+0x41c] ;  /* 0x00041c0001137983 */ /* 0x000f220000300800 */
[----:B------:R-:W1:Y:S04]  /*ac970*/  LDSM.16.M88.4 R8, [R28+0x66080] ;  /* 0x066080001c08783b */ /* 0x000e680000000200 */
[----:B0-----:R-:W3:Y:S01]  /*ac980*/  LDL.LU R24, [R1+0x420] ;  /* 0x0004200001187983 */ /* 0x001ee20000300800 */
[----:B------:R-:W3:Y:S02]  /*ac990*/  LDL.LU R25, [R1+0x424] ;  /* 0x0004240001197983 */ /* 0x000ee40000300800 */
[----:B------:R-:W3:Y:S02]  /*ac9a0*/  LDL.LU R26, [R1+0x428] ;  /* 0x00042800011a7983 */ /* 0x000ee40000300800 */
[----:B------:R-:W3:Y:S01]  /*ac9b0*/  LDL.LU R27, [R1+0x42c] ;  /* 0x00042c00011b7983 */ /* 0x000ee20000300800 */
[----:B----4-:R-:W-:Y:S01]  /*ac9c0*/  STL.64 [R1+0x3150], R18 ;  /* 0x0031501201007387 */ /* 0x010fe20000100a00 */
[----:B--2---:R0:W-:Y:S02]  /*ac9d0*/  STL.64 [R1+0x3148], R16 ;  /* 0x0031481001007387 */ /* 0x0041e40000100a00 */
[----:B------:R-:W2:Y:S01]  /*ac9e0*/  LDL.64 R20, [R1+0x40] ;  /* 0x0000400001147983 */ /* 0x000ea20000100a00 */
[----:B0-----:R-:W4:Y:S04]  /*ac9f0*/  LDL.64 R16, [R1+0x60] ;  /* 0x0000600001107983 */ /* 0x001f280000100a00 */
[----:B--2---:R0:W-:Y:S04]  /*aca00*/  STL.64 [R1+0x3140], R20 ;  /* 0x0031401401007387 */ /* 0x0041e80000100a00 */
[----:B0-----:R-:W2:Y:S01]  /*aca10*/  LDL.64 R20, [R1+0x50] ;  /* 0x0000500001147983 */ /* 0x001ea20000100a00 */
[----:B---3--:R-:W-:Y:S02]  /*aca20*/  STL.64 [R1+0x30f0], R6 ;  /* 0x0030f00601007387 */ /* 0x008fe40000100a00 */
[----:B------:R0:W-:Y:S02]  /*aca30*/  STL.64 [R1+0x30e8], R4 ;  /* 0x0030e80401007387 */ /* 0x0001e40000100a00 */
        /* <DEDUP_REMOVED lines=29> */
[----:B------:R-:W3:Y:S01]  /*acc10*/  LDL.LU R11, [R1+0x3cc] ;  /* 0x0003cc00010b7983 */ /* 0x000ee20000300800 */
[----:B------:R0:W-:Y:S01]  /*acc20*/  STL.64 [R1+0x890], R24 ;  /* 0x0008901801007387 */ /* 0x0001e20000100a00 */
[----:B------:R1:W-:Y:S03]  /*acc30*/  STL.64 [R1+0x898], R26 ;  /* 0x0008981a01007387 */ /* 0x0003e60000100a00 */
[----:B0-----:R-:W3:Y:S01]  /*acc40*/  LDL.LU.64 R24, [R1+0x3158] ;  /* 0x0031580001187983 */ /* 0x001ee20000300a00 */
[----:B-1----:R-:W-:-:S02]  /*acc50*/  IMAD.MOV.U32 R26, RZ, RZ, R16 ;  /* 0x000000ffff1a7224 */ /* 0x002fc400078e0010 */
[----:B------:R-:W4:Y:S02]  /*acc60*/  LDL.LU.64 R18, [R1+0x3150] ;  /* 0x0031500001127983 */ /* 0x000f240000300a00 */
        /* <DEDUP_REMOVED lines=40> */
[----:B------:R-:W4:Y:S02]  /*acef0*/  LDL.LU.64 R4, [R1+0x30e8] ;  /* 0x0030e80001047983 */ /* 0x000f240000300a00 */
[----:B------:R0:W-:Y:S02]  /*acf00*/  STL.64 [R1+0x3070], R20 ;  /* 0x0030701401007387 */ /* 0x0001e40000100a00 */
[----:B0-----:R-:W2:Y:S01]  /*acf10*/  LDL.64 R20, [R1+0x20] ;  /* 0x0000200001147983 */ /* 0x001ea20000100a00 */
[----:B---3--:R-:W-:Y:S03]  /*acf20*/  HMMA.16816.F32.BF16 R8, R12, R24, R8 ;  /* 0x000000180c08723c */ /* 0x008fe60000041808 */
[----:B--2---:R0:W-:Y:S04]  /*acf30*/  STL.64 [R1+0x3080], R20 ;  /* 0x0030801401007387 */ /* 0x0041e80000100a00 */
[----:B0-----:R-:W2:Y:S01]  /*acf40*/  LDL.LU R20, [R1+0x300] ;  /* 0x0003000001147983 */ /* 0x001ea20000300800 */
[----:B------:R-:W2:Y:S02]  /*acf50*/  LDL.LU R21, [R1+0x304] ;  /* 0x0003040001157983 */ /* 0x000ea40000300800 */
[----:B------:R-:W3:Y:S02]  /*acf60*/  LDL.LU R22, [R1+0x308] ;  /* 0x0003080001167983 */ /* 0x000ee40000300800 */
[----:B------:R-:W3:Y:S02]  /*acf70*/  LDL.LU R23, [R1+0x30c] ;  /* 0x00030c0001177983 */ /* 0x000ee40000300800 */
[----:B---3--:R-:W-:Y:S01]  /*acf80*/  STL.64 [R1+0x3090], R22 ;  /* 0x0030901601007387 */ /* 0x008fe20000100a00 */
[----:B--2---:R0:W-:Y:S02]  /*acf90*/  STL.64 [R1+0x3088], R20 ;  /* 0x0030881401007387 */ /* 0x0041e40000100a00 */
[----:B0-----:R-:W-:Y:S01]  /*acfa0*/  IMAD.MOV.U32 R20, RZ, RZ, R19 ;  /* 0x000000ffff147224 */ /* 0x001fe200078e0013 */
[----:B------:R-:W-:-:S05]  /*acfb0*/  MOV R21, R18 ;  /* 0x0000001200157202 */ /* 0x000fca0000000f00 */
[----:B------:R0:W-:Y:S02]  /*acfc0*/  STL.64 [R1+0x30a8], R20 ;  /* 0x0030a81401007387 */ /* 0x0001e40000100a00 */
[----:B0-----:R-:W-:Y:S02]  /*acfd0*/  MOV R20, R17 ;  /* 0x0000001100147202 */ /* 0x001fe40000000f00 */
[----:B------:R-:W-:Y:S02]  /*acfe0*/  MOV R21, R16 ;  /* 0x0000001000157202 */ /* 0x000fe40000000f00 */
[----:B------:R-:W4:Y:S01]  /*acff0*/  LDL.LU R16, [R1+0x340] ;  /* 0x0003400001107983 */ /* 0x000f220000300800 */
[----:B------:R-:W4:Y:S02]  /*ad000*/  LDL.LU R17, [R1+0x344] ;  /* 0x0003440001117983 */ /* 0x000f240000300800 */
[----:B------:R-:W4:Y:S02]  /*ad010*/  LDL.LU R18, [R1+0x348] ;  /* 0x0003480001127983 */ /* 0x000f240000300800 */
[----:B------:R-:W4:Y:S01]  /*ad020*/  LDL.LU R19, [R1+0x34c] ;  /* 0x00034c0001137983 */ /* 0x000f220000300800 */
[----:B------:R-:W-:Y:S01]  /*ad030*/  STL.64 [R1+0x30c0], R20 ;  /* 0x0030c01401007387 */ /* 0x000fe20000100a00 */
[----:B------:R0:W-:Y:S03]  /*ad040*/  STL.64 [R1+0x3078], R24 ;  /* 0x0030781801007387 */ /* 0x0001e60000100a00 */
[----:B0-----:R-:W2:Y:S01]  /*ad050*/  LDL.LU R24, [R1+0x2f0] ;  /* 0x0002f00001187983 */ /* 0x001ea20000300800 */
[----:B------:R-:W-:Y:S02]  /*ad060*/  STL.64 [R1+0x830], R8 ;  /* 0x0008300801007387 */ /* 0x000fe40000100a00 */
[----:B------:R-:W-:Y:S02]  /*ad070*/  STL.64 [R1+0x838], R10 ;  /* 0x0008380a01007387 */ /* 0x000fe40000100a00 */
[----:B------:R-:W-:Y:S01]  /*ad080*/  IMAD.MOV.U32 R20, RZ, RZ, R26 ;  /* 0x000000ffff147224 */ /* 0x000fe200078e001a */
[----:B------:R-:W2:Y:S01]  /*ad090*/  LDL.LU R25, [R1+0x2f4] ;  /* 0x0002f40001197983 */ /* 0x000ea20000300800 */
        /* <DEDUP_REMOVED lines=24> */
[----:B------:R-:W4:Y:S01]  /*ad220*/  LDL.LU R11, [R1+0x17c] ;  /* 0x00017c00010b7983 */ /* 0x000f220000300800 */
[----:B------:R-:W2:Y:S01]  /*ad230*/  LDL.LU.64 R18, [R1+0x30e0] ;  /* 0x0030e00001127983 */ /* 0x000ea20000300a00 */
[----:B------:R-:W2:Y:S01]  /*ad240*/  LDL.LU.64 R16, [R1+0x30d8] ;  /* 0x0030d80001107983 */ /* 0x000ea20000300a00 */
[----:B------:R-:W-:-:S04]  /*ad250*/  MOV R21, R3 ;  /* 0x0000000300157202 */ /* 0x000fc80000000f00 */
[----:B------:R-:W-:Y:S01]  /*ad260*/  STL.64 [R1+0x820], R12 ;  /* 0x0008200c01007387 */ /* 0x000fe20000100a00 */
[----:B------:R-:W-:Y:S02]  /*ad270*/  STL.64 [R1+0x828], R14 ;  /* 0x0008280e01007387 */ /* 0x000fe40000100a00 */
        /* <DEDUP_REMOVED lines=22> */
[----:B------:R-:W-:Y:S02]  /*ad3e0*/  MOV R12, R2 ;  /* 0x00000002000c7202 */ /* 0x000fe40000000f00 */
[----:B------:R-:W-:-:S07]  /*ad3f0*/  MOV R13, R0 ;  /* 0x00000000000d7202 */ /* 0x000fce0000000f00 */
        /* <DEDUP_REMOVED lines=19> */
[C---:B---3--:R-:W-:Y:S01]  /*ad530*/  HMMA.16816.F32.BF16 R12, R16.reuse, R20, R12 ;  /* 0x00000014100c723c */ /* 0x048fe2000004180c */
[----:B------:R-:W-:Y:S11]  /*ad540*/  MOV R3, R21 ;  /* 0x0000001500037202 */ /* 0x000ff60000000f00 */
[----:B------:R-:W-:Y:S11]  /*ad550*/  @!UPT UIADD3 URZ, URZ, URZ, URZ ;  /* 0x0000003f3f3ff290 */ /* 0x000ff6000fffe03f */
[----:B------:R0:W-:Y:S01]  /*ad560*/  STL.64 [R1+0x780], R12 ;  /* 0x0007800c01007387 */ /* 0x0001e20000100a00 */
[----:B------:R2:W-:Y:S02]  /*ad570*/  STL.64 [R1+0x788], R14 ;  /* 0x0007880e01007387 */ /* 0x0005e40000100a00 */
[----:B------:R-:W3:Y:S01]  /*ad580*/  LDL.LU.64 R22, [R1+0x3068] ;  /* 0x0030680001167983 */ /* 0x000ee20000300a00 */
[----:B0-----:R-:W-:Y:S02]  /*ad590*/  MOV R12, R20 ;  /* 0x00000014000c7202 */ /* 0x001fe40000000f00 */
[----:B------:R-:W3:Y:S01]  /*ad5a0*/  LDL.LU.64 R20, [R1+0x3060] ;  /* 0x0030600001147983 */ /* 0x000ee20000300a00 */
[----:B--2---:R-:W-:Y:S01]  /*ad5b0*/  IMAD.MOV.U32 R14, RZ, RZ, R24 ;  /* 0x000000ffff0e7224 */ /* 0x004fe200078e0018 */
[----:B------:R-:W-:Y:S01]  /*ad5c0*/  MOV R13, R25 ;  /* 0x00000019000d7202 */ /* 0x000fe20000000f00 */
[----:B---3--:R-:W-:Y:S11]  /*ad5d0*/  HMMA.16816.F32.BF16 R20, R16, R24, R20 ;  /* 0x000000181014723c */ /* 0x008ff60000041814 */
[----:B------:R-:W-:Y:S11]  /*ad5e0*/  @!UPT UIADD3 URZ, URZ, URZ, URZ ;  /* 0x0000003f3f3ff290 */ /* 0x000ff6000fffe03f */
[----:B------:R-:W-:Y:S01]  /*ad5f0*/  @!UPT UIADD3 URZ, URZ, URZ, URZ ;  /* 0x0000003f3f3ff290 */ /* 0x000fe2000fffe03f */
[----:B------:R-:W-:Y:S01]  /*ad600*/  STL.64 [R1+0x770], R20 ;  /* 0x0007701401007387 */ /* 0x000fe20000100a00 */
[----:B------:R0:W-:Y:S03]  /*ad610*/  STL.64 [R1+0x778], R22 ;  /* 0x0007781601007387 */ /* 0x0001e60000100a00 */
[----:B0-----:R-:W2:Y:S01]  /*ad620*/  LDL.LU.64 R22, [R1+0x3058] ;  /* 0x0030580001167983 */ /* 0x001ea20000300a00 */
[----:B------:R-:W2:Y:S02]  /*ad630*/  LDL.LU.64 R20, [R1+0x3050] ;  /* 0x0030500001147983 */ /* 0x000ea40000300a00 */
[----:B------:R-:W3:Y:S02]  /*ad640*/  LDL.LU R24, [R1+0x1c0] ;  /* 0x0001c00001187983 */ /* 0x000ee40000300800 */
[----:B------:R-:W3:Y:S01]  /*ad650*/  LDL.LU R25, [R1+0x1c4] ;  /* 0x0001c40001197983 */ /* 0x000ee20000300800 */
[----:B------:R-:W2:Y:S01]  /*ad660*/  LDL.LU R26, [R1+0x1c8] ;  /* 0x0001c800011a7983 */ /* 0x000ea20000300800 */
[----:B------:R-:W2:Y:S03]  /*ad670*/  LDL.LU R27, [R1+0x1cc] ;  /* 0x0001cc00011b7983 */ /* 0x000ea60000300800 */
[----:B--2---:R-:W-:Y:S01]  /*ad680*/  STL.64 [R1+0x2fc8], R26 ;  /* 0x002fc81a01007387 */ /* 0x004fe20000100a00 */
[----:B---3--:R0:W-:Y:S02]  /*ad690*/  STL.64 [R1+0x2fc0], R24 ;  /* 0x002fc01801007387 */ /* 0x0081e40000100a00 */
[----:B0-----:R-:W-:-:S02]  /*ad6a0*/  MOV R24, R14 ;  /* 0x0000000e00187202 */ /* 0x001fc40000000f00 */
[----:B------:R-:W-:-:S05]  /*ad6b0*/  MOV R25, R13 ;  /* 0x0000000d00197202 */ /* 0x000fca0000000f00 */
[----:B------:R0:W-:Y:S04]  /*ad6c0*/  STL.64 [R1+0x2fe0], R24 ;  /* 0x002fe01801007387 */ /* 0x0001e80000100a00 */
[----:B0-----:R-:W2:Y:S01]  /*ad6d0*/  LDL.LU R24, [R1+0x250] ;  /* 0x0002500001187983 */ /* 0x001ea20000300800 */
[----:B------:R-:W2:Y:S02]  /*ad6e0*/  LDL.LU R25, [R1+0x254] ;  /* 0x0002540001197983 */ /* 0x000ea40000300800 */
[----:B------:R-:W2:Y:S02]  /*ad6f0*/  LDL.LU R26, [R1+0x258] ;  /* 0x00025800011a7983 */ /* 0x000ea40000300800 */
[----:B------:R-:W2:Y:S02]  /*ad700*/  LDL.LU R27, [R1+0x25c] ;  /* 0x00025c00011b7983 */ /* 0x000ea40000300800 */
[----:B--2---:R-:W-:Y:S07]  /*ad710*/  HMMA.16816.F32.BF16 R16, R16, R4, R24 ;  /* 0x000000041010723c */ /* 0x004fee0000041818 */
[----:B------:R-:W-:Y:S11]  /*ad720*/  IMAD.MOV.U32 R24, RZ, RZ, R12 ;  /* 0x000000ffff187224 */ /* 0x000ff600078e000c */
[----:B------:R-:W-:Y:S05]  /*ad730*/  @!UPT UIADD3 URZ, URZ, URZ, URZ ;  /* 0x0000003f3f3ff290 */ /* 0x000fea000fffe03f */
[----:B------:R-:W-:Y:S01]  /*ad740*/  STL.64 [R1+0x750], R16 ;  /* 0x0007501001007387 */ /* 0x000fe20000100a00 */
[----:B------:R-:W-:Y:S02]  /*ad750*/  STL.64 [R1+0x758], R18 ;  /* 0x0007581201007387 */ /* 0x000fe40000100a00 */
[----:B------:R-:W2:Y:S02]  /*ad760*/  LDL.LU R12, [R1+0x220] ;  /* 0x00022000010c7983 */ /* 0x000ea40000300800 */
[----:B------:R-:W2:Y:S01]  /*ad770*/  LDL.LU R13, [R1+0x224] ;  /* 0x00022400010d7983 */ /* 0x000ea20000300800 */
[----:B------:R-:W3:Y:S01]  /*ad780*/  LDL.LU R14, [R1+0x228] ;  /* 0x00022800010e7983 */ /* 0x000ee20000300800 */
[----:B------:R-:W3:Y:S01]  /*ad790*/  LDL.LU R15, [R1+0x22c] ;  /* 0x00022c00010f7983 */ /* 0x000ee20000300800 */
[----:B------:R-:W-:Y:S02]  /*ad7a0*/  MOV R25, R3 ;  /* 0x0000000300197202 */ /* 0x000fe40000000f00 */
[----:B---3--:R-:W-:Y:S01]  /*ad7b0*/  STL.64 [R1+0x3020], R14 ;  /* 0x0030200e01007387 */ /* 0x008fe20000100a00 */
[----:B--2---:R0:W-:Y:S03]  /*ad7c0*/  STL.64 [R1+0x3018], R12 ;  /* 0x0030180c01007387 */ /* 0x0041e60000100a00 */
[----:B0-----:R-:W2:Y:S04]  /*ad7d0*/  LDL.64 R12, [R1+0x50] ;  /* 0x00005000010c7983 */ /* 0x001ea80000100a00 */
[----:B--2---:R0:W-:Y:S04]  /*ad7e0*/  STL.64 [R1+0x3038], R12 ;  /* 0x0030380c01007387 */ /* 0x0041e80000100a00 */
[----:B0-----:R-:W2:Y:S01]  /*ad7f0*/  LDL.64 R12, [R1+0x60] ;  /* 0x00006000010c7983 */ /* 0x001ea20000100a00 */
[----:B------:R-:W-:Y:S02]  /*ad800*/  STL.64 [R1+0x2ff8], R24 ;  /* 0x002ff81801007387 */ /* 0x000fe40000100a00 */
[----:B------:R-:W-:Y:S02]  /*ad810*/  STL.64 [R1+0x2fd8], R6 ;  /* 0x002fd80601007387 */ /* 0x000fe40000100a00 */
[----:B------:R0:W-:Y:S02]  /*ad820*/  STL.64 [R1+0x2fd0], R4 ;  /* 0x002fd00401007387 */ /* 0x0001e40000100a00 */
[----:B0-----:R-:W3:Y:S01]  /*ad830*/  LDL.LU R4, [R1+0x1e0] ;  /* 0x0001e00001047983 */ /* 0x001ee20000300800 */
[----:B------:R-:W3:Y:S02]  /*ad840*/  LDL.LU R5, [R1+0x1e4] ;  /* 0x0001e40001057983 */ /* 0x000ee40000300800 */
        /* <DEDUP_REMOVED lines=25> */
[----:B---3--:R0:W-:Y:S01]  /*ad9e0*/  STL.64 [R1+0x2fe8], R4 ;  /* 0x002fe80401007387 */ /* 0x0081e20000100a00 */
[----:B------:R-:W-:-:S02]  /*ad9f0*/  MOV R16, R2 ;  /* 0x0000000200107202 */ /* 0x000fc40000000f00 */
[----:B------:R-:W-:Y:S01]  /*ada00*/  MOV R17, R0 ;  /* 0x0000000000117202 */ /* 0x000fe20000000f00 */
[----:B0-----:R-:W3:Y:S01]  /*ada10*/  LDL.LU R4, [R1+0x1f0] ;  /* 0x0001f00001047983 */ /* 0x001ee20000300800 */
[----:B------:R-:W3:Y:S02]  /*ada20*/  LDL.LU R5, [R1+0x1f4] ;  /* 0x0001f40001057983 */ /* 0x000ee40000300800 */
[----:B------:R-:W3:Y:S02]  /*ada30*/  LDL.LU R6, [R1+0x1f8] ;  /* 0x0001f80001067983 */ /* 0x000ee40000300800 */
[----:B------:R-:W3:Y:S01]  /*ada40*/  LDL.LU R7, [R1+0x1fc] ;  /* 0x0001fc0001077983 */ /* 0x000ee20000300800 */
[----:B----4-:R-:W-:Y:S01]  /*ada50*/  STL.64 [R1+0x2f80], R10 ;  /* 0x002f800a01007387 */ /* 0x010fe20000100a00 */
[----:B------:R0:W-:Y:S02]  /*ada60*/  STL.64 [R1+0x2f78], R8 ;  /* 0x002f780801007387 */ /* 0x0001e40000100a00 */
[----:B------:R-:W-:Y:S01]  /*ada70*/  IMAD.MOV.U32 R2, RZ, RZ, R12 ;  /* 0x000000ffff027224 */ /* 0x000fe200078e000c */
[----:B------:R-:W-:Y:S01]  /*ada80*/  MOV R0, R13 ;  /* 0x0000000d00007202 */ /* 0x000fe20000000f00 */
[----:B0-----:R-:W4:Y:S01]  /*ada90*/  LDL.64 R8, [R1+0x40] ;  /* 0x0000400001087983 */ /* 0x001f220000100a00 */
        /* <DEDUP_REMOVED lines=16> */
[----:B------:R-:W4:Y:S02]  /*adba0*/  LDL.LU.64 R14, [R1+0x3020] ;  /* 0x00302000010e7983 */ /* 0x000f240000300a00 */
[----:B------:R-:W4:Y:S02]  /*adbb0*/  LDL.LU.64 R12, [R1+0x3018] ;  /* 0x00301800010c7983 */ /* 0x000f240000300a00 */
[----:B----4-:R-:W-:Y:S11]  /*adbc0*/  HMMA.16816.F32.BF16 R12, R20, R8, R12 ;  /* 0x00000008140c723c */ /* 0x010ff6000004180c */
[----:B------:R-:W-:Y:S11]  /*adbd0*/  @!UPT UIADD3 URZ, URZ, URZ, URZ ;  /* 0x0000003f3f3ff290 */ /* 0x000ff6000fffe03f */
[----:B------:R-:W-:Y:S01]  /*adbe0*/  @!UPT UIADD3 URZ, URZ, URZ, URZ ;  /* 0x0000003f3f3ff290 */ /* 0x000fe2000fffe03f */
[----:B------:R0:W-:Y:S01]  /*adbf0*/  STL.64 [R1+0x6f0], R12 ;  /* 0x0006f00c01007387 */ /* 0x0001e20000100a00 */
[----:B------:R-:W-:Y:S03]  /*adc00*/  STL.64 [R1+0x6f8], R14 ;  /* 0x0006f80e01007387 */ /* 0x000fe60000100a00 */
[----:B0-----:R-:W2:Y:S01]  /*adc10*/  LDL.LU.64 R12, [R1+0x3010] ;  /* 0x00301000010c7983 */ /* 0x001ea20000300a00 */
[----:B------:R0:W-:Y:S02]  /*adc20*/  STL.64 [R1+0x2f88], R8 ;  /* 0x002f880801007387 */ /* 0x0001e40000100a00 */
[----:B0-----:R-:W-:Y:S01]  /*adc30*/  IMAD.MOV.U32 R8, RZ, RZ, R10 ;  /* 0x000000ffff087224 */ /* 0x001fe200078e000a */
[----:B------:R-:W-:-:S05]  /*adc40*/  MOV R9, R3 ;  /* 0x0000000300097202 */ /* 0x000fca0000000f00 */
        /* <DEDUP_REMOVED lines=9> */
[----:B0-----:R-:W4:Y:S01]  /*adce0*/  LDL.LU R12, [R1+0x1a0] ;  /* 0x0001a000010c7983 */ /* 0x001f220000300800 */
        /* <DEDUP_REMOVED lines=11> */
[----:B------:R0:W-:Y:S01]  /*adda0*/  STL.64 [R1+0x6d0], R24 ;  /* 0x0006d01801007387 */ /* 0x0001e20000100a00 */
[----:B------:R1:W-:Y:S03]  /*addb0*/  STL.64 [R1+0x6d8], R26 ;  /* 0x0006d81a01007387 */ /* 0x0003e60000100a00 */
[----:B0-----:R-:W1:Y:S02]  /*addc0*/  LDL.LU.64 R24, [R1+0x2ff8] ;  /* 0x002ff80001187983 */ /* 0x001e640000300a00 */
[C---:B-1----:R-:W-:Y:S02]  /*addd0*/  HMMA.16816.F32.BF16 R24, R20.reuse, R24, R4 ;  /* 0x000000181418723c */ /* 0x042fe40000041804 */
        /* <DEDUP_REMOVED lines=13> */
[----:B------:R-:W4:Y:S01]  /*adeb0*/  LDL.LU.64 R24, [R1+0x2fc0] ;  /* 0x002fc00001187983 */ /* 0x000f220000300a00 */
[----:B------:R-:W-:Y:S02]  /*adec0*/  MOV R8, R2 ;  /* 0x0000000200087202 */ /* 0x000fe40000000f00 */
[----:B------:R-:W-:Y:S01]  /*aded0*/  MOV R9, R0 ;  /* 0x0000000000097202 */ /* 0x000fe20000000f00 */
        /* <DEDUP_REMOVED lines=10> */
[----:B---3--:R-:W-:Y:S01]  /*adf80*/  STL.64 [R1+0x2f50], R6 ;  /* 0x002f500601007387 */ /* 0x008fe20000100a00 */
        /* <DEDUP_REMOVED lines=12> */
[C---:B--2---:R-:W-:Y:S02]  /*ae050*/  HMMA.16816.F32.BF16 R8, R24.reuse, R8, R12 ;  /* 0x000000081808723c */ /* 0x044fe4000004180c */
[----:B------:R-:W4:Y:S11]  /*ae060*/  LDL.LU.64 R12, [R1+0x2f90] ;  /* 0x002f9000010c7983 */ /* 0x000f360000300a00 */
[----:B------:R-:W-:Y:S10]  /*ae070*/  @!UPT UIADD3 URZ, URZ, URZ, URZ ;  /* 0x0000003f3f3ff290 */ /* 0x000ff4000fffe03f */
[----:B------:R0:W-:Y:S01]  /*ae080*/  STL.64 [R1+0x650], R8 ;  /* 0x0006500801007387 */ /* 0x0001e20000100a00 */
[----:B------:R1:W-:Y:S03]  /*ae090*/  STL.64 [R1+0x658], R10 ;  /* 0x0006580a01007387 */ /* 0x0003e60000100a00 */
[----:B0-----:R-:W3:Y:S02]  /*ae0a0*/  LDL.LU.64 R8, [R1+0x2f88] ;  /* 0x002f880001087983 */ /* 0x001ee40000300a00 */
[C---:B---3--:R-:W-:Y:S01]  /*ae0b0*/  HMMA.16816.F32.BF16 R4, R24.reuse, R8, R4 ;  /* 0x000000081804723c */ /* 0x048fe20000041804 */
[----:B------:R-:W-:Y:S01]  /*ae0c0*/  IMAD.MOV.U32 R2, RZ, RZ, R8 ;  /* 0x000000ffff027224 */ /* 0x000fe200078e0008 */
[----:B------:R-:W-:Y:S11]  /*ae0d0*/  MOV R0, R9 ;  /* 0x0000000900007202 */ /* 0x000ff60000000f00 */
[----:B------:R-:W-:Y:S10]  /*ae0e0*/  @!UPT UIADD3 URZ, URZ, URZ, URZ ;  /* 0x0000003f3f3ff290 */ /* 0x000ff4000fffe03f */
[----:B------:R-:W-:Y:S01]  /*ae0f0*/  STL.64 [R1+0x630], R4 ;  /* 0x0006300401007387 */ /* 0x000fe20000100a00 */
[----:B------:R0:W-:Y:S02]  /*ae100*/  STL.64 [R1+0x638], R6 ;  /* 0x0006380601007387 */ /* 0x0001e40000100a00 */
[----:B-1----:R-:W0:Y:S02]  /*ae110*/  LDL.LU.64 R10, [R1+0x2f80] ;  /* 0x002f8000010a7983 */ /* 0x002e240000300a00 */
[----:B------:R-:W0:Y:S01]  /*ae120*/  LDL.LU.64 R8, [R1+0x2f78] ;  /* 0x002f780001087983 */ /* 0x000e220000300a00 */
[C---:B----4-:R-:W-:Y:S01]  /*ae130*/  HMMA.16816.F32.BF16 R20, R24.reuse, R12, R20 ;  /* 0x0000000c1814723c */ /* 0x050fe20000041814 */
[----:B------:R-:W-:Y:S11]  /*ae140*/  STL.64 [R1+0x2ef0], R12 ;  /* 0x002ef00c01007387 */ /* 0x000ff60000100a00 */
[----:B------:R-:W-:Y:S11]  /*ae150*/  @!UPT UIADD3 URZ, URZ, URZ, URZ ;  /* 0x0000003f3f3ff290 */ /* 0x000ff6000fffe03f */
[----:B------:R-:W-:Y:S01]  /*ae160*/  STL.64 [R1+0x610], R20 ;  /* 0x0006101401007387 */ /* 0x000fe20000100a00 */
[----:B------:R-:W-:Y:S01]  /*ae170*/  STL.64 [R1+0x618], R22 ;  /* 0x0006181601007387 */ /* 0x000fe20000100a00 */
[----:B0-----:R-:W-:Y:S11]  /*ae180*/  HMMA.16816.F32.BF16 R4, R24, R16, R8 ;  /* 0x000000101804723c */ /* 0x001ff60000041808 */
[----:B------:R-:W-:Y:S11]  /*ae190*/  @!UPT UIADD3 URZ, URZ, URZ, URZ ;  /* 0x0000003f3f3ff290 */ /* 0x000ff6000fffe03f */
[----:B------:R-:W-:Y:S01]  /*ae1a0*/  @!UPT UIADD3 URZ, URZ, URZ, URZ ;  /* 0x0000003f3f3ff290 */ /* 0x000fe2000fffe03f */
[----:B------:R-:W-:Y:S01]  /*ae1b0*/  STL.64 [R1+0x5f0], R4 ;  /* 0x0005f00401007387 */ /* 0x000fe20000100a00 */
        /* <DEDUP_REMOVED lines=11> */
[----:B------:R-:W4:Y:S01]  /*ae270*/  LDL.LU R20, [R1+0x160] ;  /* 0x0001600001147983 */ /* 0x000f220000300800 */
[----:B------:R-:W4:Y:S01]  /*ae280*/  LDL.LU R21, [R1+0x164] ;  /* 0x0001640001157983 */ /* 0x000f220000300800 */
[----:B------:R-:W-:-:S02]  /*ae290*/  MOV R12, R2 ;  /* 0x00000002000c7202 */ /* 0x000fc40000000f00 */
[----:B------:R-:W-:Y:S01]  /*ae2a0*/  MOV R13, R0 ;  /* 0x00000000000d7202 */ /* 0x000fe20000000f00 */
[----:B------:R-:W4:Y:S01]  /*ae2b0*/  LDL.LU R22, [R1+0x168] ;  /* 0x0001680001167983 */ /* 0x000f220000300800 */
[----:B------:R-:W4:Y:S03]  /*ae2c0*/  LDL.LU R23, [R1+0x16c] ;  /* 0x00016c0001177983 */ /* 0x000f260000300800 */
[----:B---3--:R-:W-:Y:S01]  /*ae2d0*/  STL.64 [R1+0x2f70], R10 ;  /* 0x002f700a01007387 */ /* 0x008fe20000100a00 */
[----:B--2---:R0:W-:Y:S02]  /*ae2e0*/  STL.64 [R1+0x2f68], R8 ;  /* 0x002f680801007387 */ /* 0x0041e40000100a00 */
[----:B------:R-:W2:Y:S01]  /*ae2f0*/  LDL.64 R4, [R1] ;  /* 0x0000000001047983 */ /* 0x000ea20000100a00 */
[----:B0-----:R-:W4:Y:S01]  /*ae300*/  LDL.64 R8, [R1+0x10] ;  /* 0x0000100001087983 */ /* 0x001f220000100a00 */
[----:B------:R0:W-:Y:S03]  /*ae310*/  STL.64 [R1+0x2f08], R12 ;  /* 0x002f080c01007387 */ /* 0x0001e60000100a00 */
[----:B0-----:R-:W3:Y:S04]  /*ae320*/  LDL.64 R12, [R1+0x50] ;  /* 0x00005000010c7983 */ /* 0x001ee80000100a00 */
[----:B---3--:R-:W-:Y:S01]  /*ae330*/  STL.64 [R1+0x2f20], R12 ;  /* 0x002f200c01007387 */ /* 0x008fe20000100a00 */
[----:B------:R0:W-:Y:S03]  /*ae340*/  STL.64 [R1+0x2ee8], R16 ;  /* 0x002ee81001007387 */ /* 0x0001e60000100a00 */
[----:B0-----:R-:W3:Y:S01]  /*ae350*/  LDL.LU R16, [R1+0x70] ;  /* 0x0000700001107983 */ /* 0x001ee20000300800 */
[----:B------:R-:W3:Y:S02]  /*ae360*/  LDL.LU R17, [R1+0x74] ;  /* 0x0000740001117983 */ /* 0x000ee40000300800 */
[----:B------:R-:W2:Y:S02]  /*ae370*/  LDL.LU R18, [R1+0x78] ;  /* 0x0000780001127983 */ /* 0x000ea40000300800 */
[----:B------:R-:W2:Y:S01]  /*ae380*/  LDL.LU R19, [R1+0x7c] ;  /* 0x00007c0001137983 */ /* 0x000ea20000300800 */
[----:B------:R-:W3:Y:S04]  /*ae390*/  LDL.64 R12, [R1+0x60] ;  /* 0x00006000010c7983 */ /* 0x000ee80000100a00 */
        /* <DEDUP_REMOVED lines=19> */
[----:B------:R0:W-:Y:S01]  /*ae4d0*/  STL.64 [R1+0x5e0], R20 ;  /* 0x0005e01401007387 */ /* 0x0001e20000100a00 */
[----:B------:R1:W-:Y:S02]  /*ae4e0*/  STL.64 [R1+0x5e8], R22 ;  /* 0x0005e81601007387 */ /* 0x0003e40000100a00 */
[----:B------:R-:W3:Y:S01]  /*ae4f0*/  LDL.LU.64 R10, [R1+0x2f70] ;  /* 0x002f7000010a7983 */ /* 0x000ee20000300a00 */
[----:B0-----:R-:W-:Y:S01]  /*ae500*/  MOV R21, R9 ;  /* 0x0000000900157202 */ /* 0x001fe20000000f00 */
[----:B-1----:R-:W-:-:S02]  /*ae510*/  IMAD.MOV.U32 R22, RZ, RZ, R8 ;  /* 0x000000ffff167224 */ /* 0x002fc400078e0008 */
[----:B------:R-:W3:Y:S01]  /*ae520*/  LDL.LU.64 R8, [R1+0x2f68] ;  /* 0x002f680001087983 */ /* 0x000ee20000300a00 */
[----:B------:R-:W-:Y:S02]  /*ae530*/  MOV R2, R4 ;  /* 0x0000000400027202 */ /* 0x000fe40000000f00 */
        /* <DEDUP_REMOVED lines=8> */
[----:B------:R-:W4:Y:S02]  /*ae5c0*/  LDL.LU.64 R6, [R1+0x2f50] ;  /* 0x002f500001067983 */ /* 0x000f240000300a00 */
[----:B------:R-:W3:Y:S02]  /*ae5d0*/  LDL.LU.64 R4, [R1+0x2f48] ;  /* 0x002f480001047983 */ /* 0x000ee40000300a00 */
[----:B---3--:R-:W-:Y:S01]  /*ae5e0*/  HMMA.16816.F32.BF16 R24, R24, R4, R8 ;  /* 0x000000041818723c */ /* 0x008fe20000041808 */
[----:B------:R-:W2:Y:S01]  /*ae5f0*/  LDL.LU.64 R10, [R1+0x2f40] ;  /* 0x002f4000010a7983 */ /* 0x000ea20000300a00 */
[----:B------:R-:W2:Y:S02]  /*ae600*/  LDL.LU.64 R8, [R1+0x2f38] ;  /* 0x002f380001087983 */ /* 0x000ea40000300a00 */
[----:B----4-:R-:W-:Y:S02]  /*ae610*/  STL.64 [R1+0x2ed0], R6 ;  /* 0x002ed00601007387 */ /* 0x010fe40000100a00 */
[----:B------:R0:W-:Y:S11]  /*ae620*/  STL.64 [R1+0x2ec8], R4 ;  /* 0x002ec80401007387 */ /* 0x0001f60000100a00 */
[----:B------:R-:W-:Y:S06]  /*ae630*/  @!UPT UIADD3 URZ, URZ, URZ, URZ ;  /* 0x0000003f3f3ff290 */ /* 0x000fec000fffe03f */
[----:B------:R1:W-:Y:S01]  /*ae640*/  STL.64 [R1+0x5c0], R24 ;  /* 0x0005c01801007387 */ /* 0x0003e20000100a00 */
[----:B------:R-:W-:Y:S02]  /*ae650*/  STL.64 [R1+0x5c8], R26 ;  /* 0x0005c81a01007387 */ /* 0x000fe40000100a00 */
[----:B0-----:R-:W3:Y:S02]  /*ae660*/  LDL.LU R4, [R1+0x1d0] ;  /* 0x0001d00001047983 */ /* 0x001ee40000300800 */
[----:B------:R-:W3:Y:S01]  /*ae670*/  LDL.LU R5, [R1+0x1d4] ;  /* 0x0001d40001057983 */ /* 0x000ee20000300800 */
[----:B------:R-:W4:Y:S01]  /*ae680*/  LDL.LU R6, [R1+0x1d8] ;  /* 0x0001d80001067983 */ /* 0x000f220000300800 */
[----:B------:R-:W4:Y:S02]  /*ae690*/  LDL.LU R7, [R1+0x1dc] ;  /* 0x0001dc0001077983 */ /* 0x000f240000300800 */
[----:B-1----:R-:W-:Y:S01]  /*ae6a0*/  IMAD.MOV.U32 R24, RZ, RZ, R2 ;  /* 0x000000ffff187224 */ /* 0x002fe200078e0002 */
[----:B------:R-:W-:-:S02]  /*ae6b0*/  MOV R25, R0 ;  /* 0x0000000000197202 */ /* 0x000fc40000000f00 */
[----:B------:R-:W-:Y:S01]  /*ae6c0*/  MOV R2, R12 ;  /* 0x0000000c00027202 */ /* 0x000fe20000000f00 */
[----:B------:R-:W-:Y:S01]  /*ae6d0*/  MOV R0, R13 ;  /* 0x0000000d00007202 */ /* 0x000fe20000000f00 */
        /* <DEDUP_REMOVED lines=22> */
[C---:B---3--:R-:W-:Y:S01]  /*ae840*/  HMMA.16816.F32.BF16 R12, R8.reuse, R12, R16 ;  /* 0x0000000c080c723c */ /* 0x048fe20000041810 */
[----:B------:R-:W3:Y:S01]  /*ae850*/  LDL.LU.64 R18, [R1+0x2f00] ;  /* 0x002f000001127983 */ /* 0x000ee20000300a00 */
[----:B------:R-:W3:Y:S11]  /*ae860*/  LDL.LU.64 R16, [R1+0x2ef8] ;  /* 0x002ef80001107983 */ /* 0x000ef60000300a00 */
[----:B------:R-:W-:Y:S10]  /*ae870*/  @!UPT UIADD3 URZ, URZ, URZ, URZ ;  /* 0x0000003f3f3ff290 */ /* 0x000ff4000fffe03f */
[----:B------:R0:W-:Y:S01]  /*ae880*/  STL.64 [R1+0x590], R12 ;  /* 0x0005900c01007387 */ /* 0x0001e20000100a00 */
[----:B------:R3:W-:Y:S03]  /*ae890*/  STL.64 [R1+0x598], R14 ;  /* 0x0005980e01007387 */ /* 0x0007e60000100a00 */
[----:B0-----:R-:W3:Y:S02]  /*ae8a0*/  LDL.LU.64 R12, [R1+0x2ef0] ;  /* 0x002ef000010c7983 */ /* 0x001ee40000300a00 */
[C---:B---3--:R-:W-:Y:S02]  /*ae8b0*/  HMMA.16816.F32.BF16 R12, R8.reuse, R12, R16 ;  /* 0x0000000c080c723c */ /* 0x048fe40000041810 */
[----:B------:R-:W2:Y:S11]  /*ae8c0*/  LDL.LU.64 R16, [R1+0x2ee8] ;  /* 0x002ee80001107983 */ /* 0x000eb60000300a00 */
[----:B------:R-:W-:Y:S10]  /*ae8d0*/  @!UPT UIADD3 URZ, URZ, URZ, URZ ;  /* 0x0000003f3f3ff290 */ /* 0x000ff4000fffe03f */
[----:B------:R-:W-:Y:S01]  /*ae8e0*/  STL.64 [R1+0x570], R12 ;  /* 0x0005700c01007387 */ /* 0x000fe20000100a00 */
[----:B------:R-:W-:Y:S02]  /*ae8f0*/  STL.64 [R1+0x578], R14 ;  /* 0x0005780e01007387 */ /* 0x000fe40000100a00 */
[----:B------:R-:W-:Y:S01]  /*ae900*/  LDSM.16.M88.4 R12, [R28+0x67080] ;  /* 0x067080001c0c783b */ /* 0x000fe20000000200 */
[----:B--2---:R-:W-:Y:S01]  /*ae910*/  HMMA.16816.F32.BF16 R16, R8, R16, R4 ;  /* 0x000000100810723c */ /* 0x004fe20000041804 */
[----:B------:R-:W2:Y:S02]  /*ae920*/  LDL.LU.64 R6, [R1+0x2ee0] ;  /* 0x002ee00001067983 */ /* 0x000ea40000300a00 */
[----:B------:R-:W2:Y:S11]  /*ae930*/  LDL.LU.64 R4, [R1+0x2ed8] ;  /* 0x002ed80001047983 */ /* 0x000eb60000300a00 */
[----:B------:R-:W-:Y:S09]  /*ae940*/  @!UPT UIADD3 URZ, URZ, URZ, URZ ;  /* 0x0000003f3f3ff290 */ /* 0x000ff2000fffe03f */
[----:B------:R-:W-:Y:S01]  /*ae950*/  STL.64 [R1+0x560], R16 ;  /* 0x0005601001007387 */ /* 0x000fe20000100a00 */
[----:B------:R-:W-:Y:S02]  /*ae960*/  STL.64 [R1+0x568], R18 ;  /* 0x0005681201007387 */ /* 0x000fe40000100a00 */
[----:B------:R-:W0:Y:S02]  /*ae970*/  LDSM.16.M88.4 R16, [R28+0x68080] ;  /* 0x068080001c10783b */ /* 0x000e240000000200 */
[----:B0-----:R-:W-:Y:S02]  /*ae980*/  STL.64 [R1+0x2e58], R18 ;  /* 0x002e581201007387 */ /* 0x001fe40000100a00 */
[----:B------:R0:W-:Y:S02]  /*ae990*/  STL.64 [R1+0x2e50], R16 ;  /* 0x002e501001007387 */ /* 0x0001e40000100a00 */
[----:B0-----:R-:W-:Y:S02]  /*ae9a0*/  MOV R16, R22 ;  /* 0x0000001600107202 */ /* 0x001fe40000000f00 */
[----:B------:R-:W-:-:S07]  /*ae9b0*/  MOV R17, R21 ;  /* 0x0000001500117202 */ /* 0x000fce0000000f00 */
[C---:B--2---:R-:W-:Y:S01]  /*ae9c0*/  HMMA.16816.F32.BF16 R16, R8.reuse, R16, R4 ;  /* 0x000000100810723c */ /* 0x044fe20000041804 */
[----:B------:R-:W2:Y:S01]  /*ae9d0*/  LDL.LU.64 R6, [R1+0x2ed0] ;  /* 0x002ed00001067983 */ /* 0x000ea20000300a00 */
[----:B------:R-:W3:Y:S11]  /*ae9e0*/  LDL.LU.64 R4, [R1+0x2ec8] ;  /* 0x002ec80001047983 */ /* 0x000ef60000300a00 */
[----:B------:R-:W-:Y:S10]  /*ae9f0*/  @!UPT UIADD3 URZ, URZ, URZ, URZ ;  /* 0x0000003f3f3ff290 */ /* 0x000ff4000fffe03f */
[----:B------:R0:W-:Y:S01]  /*aea00*/  STL.64 [R1+0x550], R16 ;  /* 0x0005501001007387 */ /* 0x0001e20000100a00 */
[----:B------:R-:W-:Y:S02]  /*aea10*/  STL.64 [R1+0x558], R18 ;  /* 0x0005581201007387 */ /* 0x000fe40000100a00 */
[----:B0-----:R-:W-:Y:S01]  /*aea20*/  IMAD.MOV.U32 R16, RZ, RZ, R20 ;  /* 0x000000ffff107224 */ /* 0x001fe200078e0014 */
[----:B------:R-:W-:Y:S01]  /*aea30*/  MOV R17, R3 ;  /* 0x0000000300117202 */ /* 0x000fe20000000f00 */
[----:B------:R-:W0:Y:S04]  /*aea40*/  LDSM.16.M88.4 R20, [R28+0x69080] ;  /* 0x069080001c14783b */ /* 0x000e280000000200 */
[----:B------:R1:W-:Y:S04]  /*aea50*/  STL.64 [R1+0x2eb8], R16 ;  /* 0x002eb81001007387 */ /* 0x0003e80000100a00 */
[----:B-1----:R-:W4:Y:S01]  /*aea60*/  LDL.LU R16, [R1+0x2c0] ;  /* 0x0002c00001107983 */ /* 0x002f220000300800 */
[----:B------:R-:W4:Y:S02]  /*aea70*/  LDL.LU R17, [R1+0x2c4] ;  /* 0x0002c40001117983 */ /* 0x000f240000300800 */
[----:B------:R-:W4:Y:S02]  /*aea80*/  LDL.LU R18, [R1+0x2c8] ;  /* 0x0002c80001127983 */ /* 0x000f240000300800 */
[----:B------:R-:W4:Y:S01]  /*aea90*/  LDL.LU R19, [R1+0x2cc] ;  /* 0x0002cc0001137983 */ /* 0x000f220000300800 */
[----:B0-----:R-:W-:Y:S01]  /*aeaa0*/  STL.64 [R1+0x2de8], R22 ;  /* 0x002de81601007387 */ /* 0x001fe20000100a00 */
[----:B------:R0:W-:Y:S03]  /*aeab0*/  STL.64 [R1+0x2de0], R20 ;  /* 0x002de01401007387 */ /* 0x0001e60000100a00 */
[----:B0-----:R-:W3:Y:S01]  /*aeac0*/  LDL.LU R20, [R1+0x2b0] ;  /* 0x0002b00001147983 */ /* 0x001ee20000300800 */
[----:B------:R-:W3:Y:S02]  /*aead0*/  LDL.LU R21, [R1+0x2b4] ;  /* 0x0002b40001157983 */ /* 0x000ee40000300800 */
[----:B------:R-:W3:Y:S02]  /*aeae0*/  LDL.LU R22, [R1+0x2b8] ;  /* 0x0002b80001167983 */ /* 0x000ee40000300800 */
[----:B------:R-:W3:Y:S01]  /*aeaf0*/  LDL.LU R23, [R1+0x2bc] ;  /* 0x0002bc0001177983 */ /* 0x000ee20000300800 */
[C---:B----4-:R-:W-:Y:S11]  /*aeb00*/  HMMA.16816.F32.BF16 R24, R8.reuse, R24, R16 ;  /* 0x000000180818723c */ /* 0x050ff60000041810 */
[----:B------:R-:W-:Y:S11]  /*aeb10*/  @!UPT UIADD3 URZ, URZ, URZ, URZ ;  /* 0x0000003f3f3ff290 */ /* 0x000ff6000fffe03f */
[----:B------:R-:W-:Y:S01]  /*aeb20*/  @!UPT UIADD3 URZ, URZ, URZ, URZ ;  /* 0x0000003f3f3ff290 */ /* 0x000fe2000fffe03f */
[----:B------:R-:W-:Y:S01]  /*aeb30*/  STL.64 [R1+0x520], R24 ;  /* 0x0005201801007387 */ /* 0x000fe20000100a00 */
[----:B------:R-:W-:Y:S02]  /*aeb40*/  STL.64 [R1+0x528], R26 ;  /* 0x0005281a01007387 */ /* 0x000fe40000100a00 */
[----:B------:R-:W0:Y:S02]  /*aeb50*/  LDSM.16.M88.4 R24, [R28+0x6a080] ;  /* 0x06a080001c18783b */ /* 0x000e240000000200 */
[----:B0-----:R-:W-:Y:S02]  /*aeb60*/  STL.64 [R1+0x2d50], R26 ;  /* 0x002d501a01007387 */ /* 0x001fe40000100a00 */
[----:B------:R0:W-:Y:S02]  /*aeb70*/  STL.64 [R1+0x2d48], R24 ;  /* 0x002d481801007387 */ /* 0x0001e40000100a00 */
[----:B0-----:R-:W4:Y:S01]  /*aeb80*/  LDL.64 R24, [R1+0x40] ;  /* 0x0000400001187983 */ /* 0x001f220000100a00 */
[----:B---3--:R-:W-:Y:S03]  /*aeb90*/  HMMA.16816.F32.BF16 R8, R8, R4, R20 ;  /* 0x000000040808723c */ /* 0x008fe60000041814 */
[----:B----4-:R0:W-:Y:S04]  /*aeba0*/  STL.64 [R1+0x2ec0], R24 ;  /* 0x002ec01801007387 */ /* 0x0101e80000100a00 */
[----:B0-----:R-:W3:Y:S01]  /*aebb0*/  LDL.LU R24, [R1+0x3b0] ;  /* 0x0003b00001187983 */ /* 0x001ee20000300800 */
[----:B------:R-:W3:Y:S02]  /*aebc0*/  LDL.LU R25, [R1+0x3b4] ;  /* 0x0003b40001197983 */ /* 0x000ee40000300800 */
[----:B------:R-:W3:Y:S02]  /*aebd0*/  LDL.LU R26, [R1+0x3b8] ;  /* 0x0003b800011a7983 */ /* 0x000ee40000300800 */
[----:B------:R-:W3:Y:S01]  /*aebe0*/  LDL.LU R27, [R1+0x3bc] ;  /* 0x0003bc00011b7983 */ /* 0x000ee20000300800 */
[----:B------:R-:W4:Y:S10]  /*aebf0*/  LDL.LU R20, [R1+0x370] ;  /* 0x0003700001147983 */ /* 0x000f340000300800 */
[----:B------:R-:W-:Y:S02]  /*aec00*/  STL.64 [R1+0x500], R8 ;  /* 0x0005000801007387 */ /* 0x000fe40000100a00 */
[----:B------:R-:W-:Y:S02]  /*aec10*/  STL.64 [R1+0x508], R10 ;  /* 0x0005080a01007387 */ /* 0x000fe40000100a00 */
[----:B------:R-:W4:Y:S01]  /*aec20*/  LDL.LU R21, [R1+0x374] ;  /* 0x0003740001157983 */ /* 0x000f220000300800 */
[----:B------:R-:W2:Y:S01]  /*aec30*/  LDL.LU R22, [R1+0x378] ;  /* 0x0003780001167983 */ /* 0x000ea20000300800 */
[----:B------:R-:W2:Y:S03]  /*aec40*/  LDL.LU R23, [R1+0x37c] ;  /* 0x00037c0001177983 */ /* 0x000ea60000300800 */
[----:B------:R-:W0:Y:S01]  /*aec50*/  LDSM.16.M88.4 R8, [R28+0x6b080] ;  /* 0x06b080001c08783b */ /* 0x000e220000000200 */
[----:B------:R-:W-:-:S02]  /*aec60*/  MOV R16, R2 ;  /* 0x0000000200107202 */ /* 0x000fc40000000f00 */
[----:B------:R-:W-:Y:S01]  /*aec70*/  MOV R17, R0 ;  /* 0x0000000000117202 */ /* 0x000fe20000000f00 */
[----:B--2---:R-:W-:Y:S01]  /*aec80*/  STL.64 [R1+0x2ea0], R22 ;  /* 0x002ea01601007387 */ /* 0x004fe20000100a00 */
[----:B----4-:R1:W-:Y:S03]  /*aec90*/  STL.64 [R1+0x2e98], R20 ;  /* 0x002e981401007387 */ /* 0x0103e60000100a00 */
[----:B-1----:R-:W2:Y:S01]  /*aeca0*/  LDL.LU R20, [R1+0x380] ;  /* 0x0003800001147983 */ /* 0x002ea20000300800 */
[----:B------:R-:W2:Y:S02]  /*aecb0*/  LDL.LU R21, [R1+0x384] ;  /* 0x0003840001157983 */ /* 0x000ea40000300800 */
[----:B------:R-:W4:Y:S02]  /*aecc0*/  LDL.LU R22, [R1+0x388] ;  /* 0x0003880001167983 */ /* 0x000f240000300800 */
[----:B------:R-:W4:Y:S01]  /*aecd0*/  LDL.LU R23, [R1+0x38c] ;  /* 0x00038c0001177983 */ /* 0x000f220000300800 */
[C---:B---3--:R-:W-:Y:S01]  /*aece0*/  HMMA.16816.F32.BF16 R16, R12.reuse, R16, R24 ;  /* 0x000000100c10723c */ /* 0x048fe20000041818 */
[----:B----4-:R-:W-:Y:S01]  /*aecf0*/  STL.64 [R1+0x2eb0], R22 ;  /* 0x002eb01601007387 */ /* 0x010fe20000100a00 */
[----:B--2---:R1:W-:Y:S03]  /*aed00*/  STL.64 [R1+0x2ea8], R20 ;  /* 0x002ea81401007387 */ /* 0x0043e60000100a00 */
[----:B-1----:R-:W2:Y:S01]  /*aed10*/  LDL.LU R20, [R1+0x390] ;  /* 0x0003900001147983 */ /* 0x002ea20000300800 */
[----:B------:R-:W2:Y:S02]  /*aed20*/  LDL.LU R21, [R1+0x394] ;  /* 0x0003940001157983 */ /* 0x000ea40000300800 */
[----:B------:R-:W2:Y:S02]  /*aed30*/  LDL.LU R22, [R1+0x398] ;  /* 0x0003980001167983 */ /* 0x000ea40000300800 */
[----:B------:R-:W2:Y:S01]  /*aed40*/  LDL.LU R23, [R1+0x39c] ;  /* 0x00039c0001177983 */ /* 0x000ea20000300800 */
[----:B------:R-:W-:Y:S01]  /*aed50*/  STL.64 [R1+0x2e68], R6 ;  /* 0x002e680601007387 */ /* 0x000fe20000100a00 */
[----:B------:R1:W-:Y:S03]  /*aed60*/  STL.64 [R1+0x2e60], R4 ;  /* 0x002e600401007387 */ /* 0x0003e60000100a00 */
[----:B-1----:R-:W3:Y:S01]  /*aed70*/  LDL.LU R4, [R1+0x3a0] ;  /* 0x0003a00001047983 */ /* 0x002ee20000300800 */
[----:B------:R-:W3:Y:S02]  /*aed80*/  LDL.LU R5, [R1+0x3a4] ;  /* 0x0003a40001057983 */ /* 0x000ee40000300800 */
[----:B------:R-:W3:Y:S02]  /*aed90*/  LDL.LU R6, [R1+0x3a8] ;  /* 0x0003a80001067983 */ /* 0x000ee40000300800 */
[----:B------:R-:W3:Y:S01]  /*aeda0*/  LDL.LU R7, [R1+0x3ac] ;  /* 0x0003ac0001077983 */ /* 0x000ee20000300800 */
[----:B0-----:R-:W-:Y:S01]  /*aedb0*/  STL.64 [R1+0x2cd8], R10 ;  /* 0x002cd80a01007387 */ /* 0x001fe20000100a00 */
[----:B------:R0:W-:Y:S03]  /*aedc0*/  STL.64 [R1+0x2cd0], R8 ;  /* 0x002cd00801007387 */ /* 0x0001e60000100a00 */
[----:B0-----:R-:W4:Y:S01]  /*aedd0*/  LDL.64 R8, [R1+0x20] ;  /* 0x0000200001087983 */ /* 0x001f220000100a00 */
[----:B------:R-:W2:Y:S02]  /*aede0*/  LDL.LU.64 R24, [R1+0x2ec0] ;  /* 0x002ec00001187983 */ /* 0x000ea40000300a00 */
[----:B------:R0:W-:Y:S02]  /*aedf0*/  STL.64 [R1+0x4f0], R16 ;  /* 0x0004f01001007387 */ /* 0x0001e40000100a00 */
[----:B------:R3:W-:Y:S01]  /*aee00*/  STL.64 [R1+0x4f8], R18 ;  /* 0x0004f81201007387 */ /* 0x0007e20000100a00 */
[----:B0-----:R-:W3:Y:S02]  /*aee10*/  LDL.LU.64 R16, [R1+0x2eb8] ;  /* 0x002eb80001107983 */ /* 0x001ee40000300a00 */
[C---:B---3--:R-:W-:Y:S02]  /*aee20*/  HMMA.16816.F32.BF16 R16, R12.reuse, R16, R4 ;  /* 0x000000100c10723c */ /* 0x048fe40000041804 */
[----:B------:R-:W3:Y:S04]  /*aee30*/  LDL.64 R4, [R1] ;  /* 0x0000000001047983 */ /* 0x000ee80000100a00 */
[----:B---3--:R-:W-:Y:S11]  /*aee40*/  STL.64 [R1+0x2e80], R4 ;  /* 0x002e800401007387 */ /* 0x008ff60000100a00 */
[----:B------:R-:W-:Y:S06]  /*aee50*/  @!UPT UIADD3 URZ, URZ, URZ, URZ ;  /* 0x0000003f3f3ff290 */ /* 0x000fec000fffe03f */
[----:B------:R0:W-:Y:S02]  /*aee60*/  STL.64 [R1+0x4e0], R16 ;  /* 0x0004e01001007387 */ /* 0x0001e40000100a00 */
[----:B------:R1:W-:Y:S01]  /*aee70*/  STL.64 [R1+0x4e8], R18 ;  /* 0x0004e81201007387 */ /* 0x0003e20000100a00 */
[----:B0-----:R-:W3:Y:S01]  /*aee80*/  LDL.LU R16, [R1+0x2a0] ;  /* 0x0002a00001107983 */ /* 0x001ee20000300800 */
[----:B------:R-:W3:Y:S02]  /*aee90*/  LDL.LU R17, [R1+0x2a4] ;  /* 0x0002a40001117983 */ /* 0x000ee40000300800 */
[----:B-1----:R-:W3:Y:S02]  /*aeea0*/  LDL.LU R18, [R1+0x2a8] ;  /* 0x0002a80001127983 */ /* 0x002ee40000300800 */
[----:B------:R-:W3:Y:S01]  /*aeeb0*/  LDL.LU R19, [R1+0x2ac] ;  /* 0x0002ac0001137983 */ /* 0x000ee20000300800 */
[----:B------:R-:W4:Y:S01]  /*aeec0*/  LDL.64 R4, [R1+0x10] ;  /* 0x0000100001047983 */ /* 0x000f220000100a00 */
[C---:B--2---:R-:W-:Y:S03]  /*aeed0*/  HMMA.16816.F32.BF16 R20, R12.reuse, R24, R20 ;  /* 0x000000180c14723c */ /* 0x044fe60000041814 */
[----:B---3--:R-:W-:Y:S01]  /*aeee0*/  STL.64 [R1+0x2e78], R18 ;  /* 0x002e781201007387 */ /* 0x008fe20000100a00 */
        /* <DEDUP_REMOVED lines=15> */
[----:B------:R0:W-:Y:S02]  /*aefe0*/  STL.64 [R1+0x2e30], R24 ;  /* 0x002e301801007387 */ /* 0x0001e40000100a00 */
[----:B0-----:R-:W3:Y:S02]  /*aeff0*/  LDL.64 R24, [R1+0x30] ;  /* 0x0000300001187983 */ /* 0x001ee40000100a00 */
[C---:B---3--:R-:W-:Y:S11]  /*af000*/  HMMA.16816.F32.BF16 R20, R12.reuse, R24, R20 ;  /* 0x000000180c14723c */ /* 0x048ff60000041814 */
[----:B------:R-:W-:Y:S11]  /*af010*/  @!UPT UIADD3 URZ, URZ, URZ, URZ ;  /* 0x0000003f3f3ff290 */ /* 0x000ff6000fffe03f */
[----:B------:R-:W-:Y:S01]  /*af020*/  @!UPT UIADD3 URZ, URZ, URZ, URZ ;  /* 0x0000003f3f3ff290 */ /* 0x000fe2000fffe03f */
[----:B------:R-:W-:Y:S01]  /*af030*/  STL.64 [R1+0x4b0], R20 ;  /* 0x0004b01401007387 */ /* 0x000fe20000100a00 */
[----:B------:R0:W-:Y:S03]  /*af040*/  STL.64 [R1+0x4b8], R22 ;  /* 0x0004b81601007387 */ /* 0x0001e60000100a00 */
[----:B0-----:R-:W4:Y:S01]  /*af050*/  LDL.LU.64 R22, [R1+0x2ea0] ;  /* 0x002ea00001167983 */ /* 0x001f220000300a00 */
[----:B------:R-:W4:Y:S02]  /*af060*/  LDL.LU.64 R20, [R1+0x2e98] ;  /* 0x002e980001147983 */ /* 0x000f240000300a00 */
[----:B------:R-:W-:Y:S01]  /*af070*/  IMAD.MOV.U32 R2, RZ, RZ, R24 ;  /* 0x000000ffff027224 */ /* 0x000fe200078e0018 */
[----:B------:R-:W-:Y:S02]  /*af080*/  MOV R0, R25 ;  /* 0x0000001900007202 */ /* 0x000fe40000000f00 */
[C---:B----4-:R-:W-:Y:S11]  /*af090*/  HMMA.16816.F32.BF16 R24, R12.reuse, R8, R20 ;  /* 0x000000080c18723c */ /* 0x050ff60000041814 */
[----:B------:R-:W-:Y:S11]  /*af0a0*/  @!UPT UIADD3 URZ, URZ, URZ, URZ ;  /* 0x0000003f3f3ff290 */ /* 0x000ff6000fffe03f */
[----:B------:R-:W-:Y:S01]  /*af0b0*/  @!UPT UIADD3 URZ, URZ, URZ, URZ ;  /* 0x0000003f3f3ff290 */ /* 0x000fe2000fffe03f */
[----:B------:R0:W-:Y:S01]  /*af0c0*/  STL.64 [R1+0x4a0], R24 ;  /* 0x0004a01801007387 */ /* 0x0001e20000100a00 */
[----:B------:R-:W-:Y:S03]  /*af0d0*/  STL.64 [R1+0x4a8], R26 ;  /* 0x0004a81a01007387 */ /* 0x000fe60000100a00 */
[----:B0-----:R-:W3:Y:S01]  /*af0e0*/  LDL.64 R24, [R1+0x50] ;  /* 0x0000500001187983 */ /* 0x001ee20000100a00 */
[----:B------:R-:W-:Y:S02]  /*af0f0*/  MOV R22, R8 ;  /* 0x0000000800167202 */ /* 0x000fe40000000f00 */
[----:B------:R-:W-:Y:S01]  /*af100*/  MOV R3, R9 ;  /* 0x0000000900037202 */ /* 0x000fe20000000f00 */
[C---:B--2---:R-:W-:Y:S01]  /*af110*/  HMMA.16816.F32.BF16 R16, R12.reuse, R4, R16 ;  /* 0x000000040c10723c */ /* 0x044fe20000041810 */
[----:B---3--:R0:W-:Y:S04]  /*af120*/  STL.64 [R1+0x2e48], R24 ;  /* 0x002e481801007387 */ /* 0x0081e80000100a00 */
        /* <DEDUP_REMOVED lines=18> */
[----:B0-----:R-:W4:Y:S01]  /*af250*/  LDL.LU.64 R18, [R1+0x2e90] ;  /* 0x002e900001127983 */ /* 0x001f220000300a00 */
[----:B------:R-:W4:Y:S02]  /*af260*/  LDL.LU.64 R16, [R1+0x2e88] ;  /* 0x002e880001107983 */ /* 0x000f240000300a00 */
[----:B------:R-:W4:Y:S02]  /*af270*/  LDL.LU.64 R4, [R1+0x2e80] ;  /* 0x002e800001047983 */ /* 0x000f240000300a00 */
        /* <DEDUP_REMOVED lines=8> */
[----:B------:R-:W2:Y:S02]  /*af300*/  LDL.LU.64 R6, [R1+0x2e68] ;  /* 0x002e680001067983 */ /* 0x000ea40000300a00 */
[----:B------:R-:W4:Y:S02]  /*af310*/  LDL.LU.64 R4, [R1+0x2e60] ;  /* 0x002e600001047983 */ /* 0x000f240000300a00 */
[----:B----4-:R-:W-:Y:S01]  /*af320*/  HMMA.16816.F32.BF16 R12, R12, R4, R16 ;  /* 0x000000040c0c723c */ /* 0x010fe20000041810 */
[----:B------:R-:W4:Y:S01]  /*af330*/  LDL.LU.64 R18, [R1+0x2e58] ;  /* 0x002e580001127983 */ /* 0x000f220000300a00 */
[----:B------:R-:W4:Y:S02]  /*af340*/  LDL.LU.64 R16, [R1+0x2e50] ;  /* 0x002e500001107983 */ /* 0x000f240000300a00 */
[----:B--2---:R-:W-:Y:S02]  /*af350*/  STL.64 [R1+0x2df8], R6 ;  /* 0x002df80601007387 */ /* 0x004fe40000100a00 */
[----:B------:R0:W-:Y:S11]  /*af360*/  STL.64 [R1+0x2df0], R4 ;  /* 0x002df00401007387 */ /* 0x0001f60000100a00 */
[----:B------:R-:W-:Y:S06]  /*af370*/  @!UPT UIADD3 URZ, URZ, URZ, URZ ;  /* 0x0000003f3f3ff290 */ /* 0x000fec000fffe03f */
[----:B------:R1:W-:Y:S01]  /*af380*/  STL.64 [R1+0x470], R12 ;  /* 0x0004700c01007387 */ /* 0x0003e20000100a00 */
[----:B------:R-:W-:Y:S02]  /*af390*/  STL.64 [R1+0x478], R14 ;  /* 0x0004780e01007387 */ /* 0x000fe40000100a00 */
[----:B0-----:R-:W4:Y:S02]  /*af3a0*/  LDL.64 R4, [R1+0x60] ;  /* 0x0000600001047983 */ /* 0x001f240000100a00 */
[----:B-1----:R-:W-:Y:S01]  /*af3b0*/  IMAD.MOV.U32 R12, RZ, RZ, R2 ;  /* 0x000000ffff0c7224 */ /* 0x002fe200078e0002 */
[----:B------:R-:W-:Y:S01]  /*af3c0*/  MOV R13, R0 ;  /* 0x00000000000d7202 */ /* 0x000fe20000000f00 */
[C---:B----4-:R-:W-:Y:S01]  /*af3d0*/  HMMA.16816.F32.BF16 R24, R16.reuse, R4, R24 ;  /* 0x000000041018723c */ /* 0x050fe20000041818 */
[----:B------:R-:W-:Y:S02]  /*af3e0*/  MOV R2, R4 ;  /* 0x0000000400027202 */ /* 0x000fe40000000f00 */
[----:B------:R-:W-:Y:S11]  /*af3f0*/  MOV R0, R5 ;  /* 0x0000000500007202 */ /* 0x000ff60000000f00 */
[----:B------:R-:W-:Y:S09]  /*af400*/  @!UPT UIADD3 URZ, URZ, URZ, URZ ;  /* 0x0000003f3f3ff290 */ /* 0x000ff2000fffe03f */
[----:B------:R0:W-:Y:S01]  /*af410*/  STL.64 [R1+0x460], R24 ;  /* 0x0004601801007387 */ /* 0x0001e20000100a00 */
[----:B------:R-:W-:Y:S03]  /*af420*/  STL.64 [R1+0x468], R26 ;  /* 0x0004681a01007387 */ /* 0x000fe60000100a00 */
[----:B0-----:R-:W3:Y:S01]  /*af430*/  LDL.LU.64 R24, [R1+0x2e48] ;  /* 0x002e480001187983 */ /* 0x001ee20000300a00 */
[----:B------:R-:W-:Y:S02]  /*af440*/  STL [R1+0x2e28], R2 ;  /* 0x002e280201007387 */ /* 0x000fe40000100800 */
[----:B------:R-:W2:Y:S02]  /*af450*/  LDL.LU R4, [R1+0x510] ;  /* 0x0005100001047983 */ /* 0x000ea40000300800 */
[----:B------:R-:W2:Y:S01]  /*af460*/  LDL.LU R5, [R1+0x514] ;  /* 0x0005140001057983 */ /* 0x000ea20000300800 */
[----:B------:R-:W4:Y:S01]  /*af470*/  LDL.LU R6, [R1+0x518] ;  /* 0x0005180001067983 */ /* 0x000f220000300800 */
[----:B------:R-:W4:Y:S01]  /*af480*/  LDL.LU R7, [R1+0x51c] ;  /* 0x00051c0001077983 */ /* 0x000f220000300800 */
[----:B---3--:R-:W-:Y:S02]  /*af490*/  HMMA.16816.F32.BF16 R8, R16, R24, R8 ;  /* 0x000000181008723c */ /* 0x008fe40000041808 */
[----:B----4-:R-:W-:Y:S01]  /*af4a0*/  STL.64 [R1+0x2e08], R6 ;  /* 0x002e080601007387 */ /* 0x010fe20000100a00 */
[----:B--2---:R0:W-:Y:S02]  /*af4b0*/  STL.64 [R1+0x2e00], R4 ;  /* 0x002e000401007387 */ /* 0x0041e40000100a00 */
[----:B0-----:R-:W-:Y:S01]  /*af4c0*/  IMAD.MOV.U32 R4, RZ, RZ, R22 ;  /* 0x000000ffff047224 */ /* 0x001fe200078e0016 */
[----:B------:R-:W-:-:S05]  /*af4d0*/  MOV R5, R3 ;  /* 0x0000000300057202 */ /* 0x000fca0000000f00 */
[----:B------:R0:W-:Y:S01]  /*af4e0*/  STL.64 [R1+0x2e18], R4 ;  /* 0x002e180401007387 */ /* 0x0001e20000100a00 */
[----:B------:R-:W-:Y:S02]  /*af4f0*/  MOV R15, R24 ;  /* 0x00000018000f7202 */ /* 0x000fe40000000f00 */
[----:B------:R-:W-:Y:S01]  /*af500*/  MOV R14, R25 ;  /* 0x00000019000e7202 */ /* 0x000fe20000000f00 */
[----:B0-----:R-:W2:Y:S01]  /*af510*/  LDL.LU R4, [R1+0x260] ;  /* 0x0002600001047983 */ /* 0x001ea20000300800 */
[----:B------:R-:W2:Y:S02]  /*af520*/  LDL.LU R5, [R1+0x264] ;  /* 0x0002640001057983 */ /* 0x000ea40000300800 */
[----:B------:R-:W2:Y:S02]  /*af530*/  LDL.LU R6, [R1+0x268] ;  /* 0x0002680001067983 */ /* 0x000ea40000300800 */
[----:B------:R-:W2:Y:S03]  /*af540*/  LDL.LU R7, [R1+0x26c] ;  /* 0x00026c0001077983 */ /* 0x000ea60000300800 */
        /* <DEDUP_REMOVED lines=9> */
[----:B------:R0:W-:Y:S01]  /*af5e0*/  STL.64 [R1+0x3d0], R8 ;  /* 0x0003d00801007387 */ /* 0x0001e20000100a00 */
[----:B------:R1:W-:Y:S03]  /*af5f0*/  STL.64 [R1+0x3d8], R10 ;  /* 0x0003d80a01007387 */ /* 0x0003e60000100a00 */
[----:B0-----:R-:W3:Y:S01]  /*af600*/  LDL.LU R8, [R1+0x7b0] ;  /* 0x0007b00001087983 */ /* 0x001ee20000300800 */
[----:B------:R-:W3:Y:S02]  /*af610*/  LDL.LU R9, [R1+0x7b4] ;  /* 0x0007b40001097983 */ /* 0x000ee40000300800 */
[----:B-1----:R-:W4:Y:S02]  /*af620*/  LDL.LU R10, [R1+0x7b8] ;  /* 0x0007b800010a7983 */ /* 0x002f240000300800 */
[----:B------:R-:W4:Y:S01]  /*af630*/  LDL.LU R11, [R1+0x7bc] ;  /* 0x0007bc00010b7983 */ /* 0x000f220000300800 */
[----:B------:R-:W3:Y:S01]  /*af640*/  LDL.LU R24, [R1+0x700] ;  /* 0x0007000001187983 */ /* 0x000ee20000300800 */
[----:B------:R-:W3:Y:S02]  /*af650*/  LDL.LU R25, [R1+0x704] ;  /* 0x0007040001197983 */ /* 0x000ee40000300800 */
[----:B------:R-:W3:Y:S02]  /*af660*/  LDL.LU R26, [R1+0x708] ;  /* 0x00070800011a7983 */ /* 0x000ee40000300800 */
[----:B------:R-:W3:Y:S01]  /*af670*/  LDL.LU R27, [R1+0x70c] ;  /* 0x00070c00011b7983 */ /* 0x000ee20000300800 */
[----:B--2---:R-:W-:Y:S01]  /*af680*/  HMMA.16816.F32.BF16 R4, R16, R12, R4 ;  /* 0x0000000c1004723c */ /* 0x004fe20000041804 */
[----:B---3--:R-:W-:Y:S01]  /*af690*/  STL.64 [R1+0x2d60], R26 ;  /* 0x002d601a01007387 */ /* 0x008fe20000100a00 */
        /* <DEDUP_REMOVED lines=12> */
[----:B----4-:R-:W-:Y:S01]  /*af760*/  STL.64 [R1+0x2d20], R10 ;  /* 0x002d200a01007387 */ /* 0x010fe20000100a00 */
[----:B------:R0:W-:Y:S02]  /*af770*/  STL.64 [R1+0x2d18], R8 ;  /* 0x002d180801007387 */ /* 0x0001e40000100a00 */
[----:B0-----:R-:W-:Y:S01]  /*af780*/  IMAD.MOV.U32 R8, RZ, RZ, R2 ;  /* 0x000000ffff087224 */ /* 0x001fe200078e0002 */
[----:B------:R-:W-:Y:S01]  /*af790*/  MOV R9, R3 ;  /* 0x0000000300097202 */ /* 0x000fe20000000f00 */
[----:B------:R-:W4:Y:S01]  /*af7a0*/  LDL.LU R2, [R1+0x2e28] ;  /* 0x002e280001027983 */ /* 0x000f220000300800 */
[----:B------:R-:W2:Y:S03]  /*af7b0*/  LDL.LU R3, [R1+0x2e24] ;  /* 0x002e240001037983 */ /* 0x000ea60000300800 */
[----:B------:R0:W-:Y:S02]  /*af7c0*/  STL.64 [R1+0x2db0], R8 ;  /* 0x002db00801007387 */ /* 0x0001e40000100a00 */
[----:B0-----:R-:W-:-:S02]  /*af7d0*/  MOV R8, R29 ;  /* 0x0000001d00087202 */ /* 0x001fc40000000f00 */
[----:B------:R-:W2:Y:S01]  /*af7e0*/  LDL.LU R29, [R1+0x2e20] ;  /* 0x002e2000011d7983 */ /* 0x000ea20000300800 */
[----:B------:R0:W-:Y:S02]  /*af7f0*/  STL.64 [R1+0x320], R4 ;  /* 0x0003200401007387 */ /* 0x0001e40000100a00 */
[----:B------:R2:W-:Y:S01]  /*af800*/  STL.64 [R1+0x328], R6 ;  /* 0x0003280601007387 */ /* 0x0005e20000100a00 */
[----:B0-----:R-:W2:Y:S01]  /*af810*/  LDL.LU.64 R4, [R1+0x2e18] ;  /* 0x002e180001047983 */ /* 0x001ea20000300a00 */
[----:B------:R-:W-:Y:S01]  /*af820*/  STL.64 [R1+0x2da8], R12 ;  /* 0x002da80c01007387 */ /* 0x000fe20000100a00 */
[----:B--2---:R-:W-:Y:S02]  /*af830*/  HMMA.16816.F32.BF16 R4, R16, R4, R24 ;  /* 0x000000041004723c */ /* 0x004fe40000041818 */
[----:B------:R-:W3:Y:S11]  /*af840*/  LDL.LU.64 R24, [R1+0x2e10] ;  /* 0x002e100001187983 */ /* 0x000ef60000300a00 */
[----:B------:R-:W-:Y:S10]  /*af850*/  @!UPT UIADD3 URZ, URZ, URZ, URZ ;  /* 0x0000003f3f3ff290 */ /* 0x000ff4000fffe03f */
[----:B------:R-:W-:Y:S01]  /*af860*/  STL.64 [R1+0x310], R4 ;  /* 0x0003100401007387 */ /* 0x000fe20000100a00 */
[----:B------:R0:W-:Y:S03]  /*af870*/  STL.64 [R1+0x318], R6 ;  /* 0x0003180601007387 */ /* 0x0001e60000100a00 */
[----:B0-----:R-:W2:Y:S01]  /*af880*/  LDL.LU.64 R6, [R1+0x2e08] ;  /* 0x002e080001067983 */ /* 0x001ea20000300a00 */
[----:B------:R-:W2:Y:S01]  /*af890*/  LDL.LU.64 R4, [R1+0x2e00] ;  /* 0x002e000001047983 */ /* 0x000ea20000300a00 */
[----:B------:R-:W-:-:S07]  /*af8a0*/  MOV R9, R28 ;  /* 0x0000001c00097202 */ /* 0x000fce0000000f00 */
[----:B--2---:R-:W-:Y:S01]  /*af8b0*/  HMMA.16816.F32.BF16 R8, R16, R8, R4 ;  /* 0x000000081008723c */ /* 0x004fe20000041804 */
[----:B------:R-:W2:Y:S01]  /*af8c0*/  LDL.LU.64 R6, [R1+0x2df8] ;  /* 0x002df80001067983 */ /* 0x000ea20000300a00 */
[----:B------:R-:W2:Y:S11]  /*af8d0*/  LDL.LU.64 R4, [R1+0x2df0] ;  /* 0x002df00001047983 */ /* 0x000eb60000300a00 */
[----:B------:R-:W-:Y:S10]  /*af8e0*/  @!UPT UIADD3 URZ, URZ, URZ, URZ ;  /* 0x0000003f3f3ff290 */ /* 0x000ff4000fffe03f */
[----:B------:R0:W-:Y:S01]  /*af8f0*/  STL.64 [R1+0x300], R8 ;  /* 0x0003000801007387 */ /* 0x0001e20000100a00 */
[----:B------:R-:W-:Y:S02]  /*af900*/  STL.64 [R1+0x308], R10 ;  /* 0x0003080a01007387 */ /* 0x000fe40000100a00 */
[----:B0-----:R-:W-:Y:S01]  /*af910*/  IMAD.MOV.U32 R8, RZ, RZ, R15 ;  /* 0x000000ffff087224 */ /* 0x001fe200078e000f */
[----:B------:R-:W-:-:S05]  /*af920*/  MOV R9, R14 ;  /* 0x0000000e00097202 */ /* 0x000fca0000000f00 */
[----:B------:R-:W-:Y:S01]  /*af930*/  STL.64 [R1+0x2dc8], R8 ;  /* 0x002dc80801007387 */ /* 0x000fe20000100a00 */
[----:B------:R-:W2:Y:S02]  /*af940*/  LDL.LU R12, [R1+0x640] ;  /* 0x00064000010c7983 */ /* 0x000ea40000300800 */
[----:B------:R-:W2:Y:S02]  /*af950*/  LDL.LU R13, [R1+0x644] ;  /* 0x00064400010d7983 */ /* 0x000ea40000300800 */
[----:B------:R-:W2:Y:S01]  /*af960*/  LDL.LU R14, [R1+0x648] ;  /* 0x00064800010e7983 */ /* 0x000ea20000300800 */
[----:B------:R-:W2:Y:S01]  /*af970*/  LDL.LU R15, [R1+0x64c] ;  /* 0x00064c00010f7983 */ /* 0x000ea20000300800 */
[C---:B---3--:R-:W-:Y:S03]  /*af980*/  HMMA.16816.F32.BF16 R20, R16.reuse, R24, R20 ;  /* 0x000000181014723c */ /* 0x048fe60000041814 */
        /* <DEDUP_REMOVED lines=14> */
[----:B0-----:R-:W2:Y:S01]  /*afa70*/  LDL.LU.64 R22, [R1+0x2de8] ;  /* 0x002de80001167983 */ /* 0x001ea20000300a00 */
[----:B------:R-:W2:Y:S02]  /*afa80*/  LDL.LU.64 R20, [R1+0x2de0] ;  /* 0x002de00001147983 */ /* 0x000ea40000300a00 */
[----:B------:R0:W-:Y:S02]  /*afa90*/  STL.64 [R1+0x2d78], R24 ;  /* 0x002d781801007387 */ /* 0x0001e40000100a00 */
[----:B0-----:R-:W3:Y:S04]  /*afaa0*/  LDL.64 R24, [R1+0x10] ;  /* 0x0000100001187983 */ /* 0x001ee80000100a00 */
[----:B---3--:R0:W-:Y:S04]  /*afab0*/  STL.64 [R1+0x2d90], R24 ;  /* 0x002d901801007387 */ /* 0x0081e80000100a00 */
        /* <DEDUP_REMOVED lines=10> */
[----:B------:R-:W2:Y:S01]  /*afb60*/  LDL.LU R26, [R1+0x698] ;  /* 0x00069800011a7983 */ /* 0x000ea20000300800 */
[----:B------:R-:W2:Y:S01]  /*afb70*/  LDL.LU R27, [R1+0x69c] ;  /* 0x00069c00011b7983 */ /* 0x000ea20000300800 */
[----:B----4-:R-:W-:Y:S02]  /*afb80*/  MOV R8, R2 ;  /* 0x0000000200087202 */ /* 0x010fe40000000f00 */
[----:B------:R-:W-:Y:S01]  /*afb90*/  MOV R9, R0 ;  /* 0x0000000000097202 */ /* 0x000fe20000000f00 */
        /* <DEDUP_REMOVED lines=11> */
[----:B------:R-:W4:Y:S01]  /*afc50*/  LDL.LU R7, [R1+0x71c] ;  /* 0x00071c0001077983 */ /* 0x000f220000300800 */
[C---:B------:R-:W-:Y:S01]  /*afc60*/  HMMA.16816.F32.BF16 R8, R20.reuse, R8, R12 ;  /* 0x000000081408723c */ /* 0x040fe2000004180c */
[----:B----4-:R-:W-:Y:S01]  /*afc70*/  STL.64 [R1+0x2d88], R6 ;  /* 0x002d880601007387 */ /* 0x010fe20000100a00 */
[----:B---3--:R0:W-:Y:S03]  /*afc80*/  STL.64 [R1+0x2d80], R4 ;  /* 0x002d800401007387 */ /* 0x0081e60000100a00 */
[----:B0-----:R-:W3:Y:S01]  /*afc90*/  LDL.LU R4, [R1+0x6b0] ;  /* 0x0006b00001047983 */ /* 0x001ee20000300800 */
[----:B------:R-:W3:Y:S02]  /*afca0*/  LDL.LU R5, [R1+0x6b4] ;  /* 0x0006b40001057983 */ /* 0x000ee40000300800 */
[----:B------:R-:W3:Y:S02]  /*afcb0*/  LDL.LU R6, [R1+0x6b8] ;  /* 0x0006b80001067983 */ /* 0x000ee40000300800 */
[----:B------:R-:W3:Y:S01]  /*afcc0*/  LDL.LU R7, [R1+0x6bc] ;  /* 0x0006bc0001077983 */ /* 0x000ee20000300800 */
[----:B------:R-:W4:Y:S01]  /*afcd0*/  LDL.64 R16, [R1+0x20] ;  /* 0x0000200001107983 */ /* 0x000f220000100a00 */
[----:B------:R-:W2:Y:S02]  /*afce0*/  LDL.LU.64 R14, [R1+0x2dd8] ;  /* 0x002dd800010e7983 */ /* 0x000ea40000300a00 */
[----:B------:R-:W2:Y:S09]  /*afcf0*/  LDL.LU.64 R12, [R1+0x2dd0] ;  /* 0x002dd000010c7983 */ /* 0x000eb20000300a00 */
[----:B------:R0:W-:Y:S01]  /*afd00*/  STL.64 [R1+0x240], R8 ;  /* 0x0002400801007387 */ /* 0x0001e20000100a00 */
[----:B------:R2:W-:Y:S04]  /*afd10*/  STL.64 [R1+0x248], R10 ;  /* 0x0002480a01007387 */ /* 0x0005e80000100a00 */
[----:B0-----:R-:W2:Y:S02]  /*afd20*/  LDL.LU.64 R8, [R1+0x2dc8] ;  /* 0x002dc80001087983 */ /* 0x001ea40000300a00 */
[C---:B--2---:R-:W-:Y:S02]  /*afd30*/  HMMA.16816.F32.BF16 R8, R20.reuse, R8, R12 ;  /* 0x000000081408723c */ /* 0x044fe4000004180c */
[----:B------:R-:W2:Y:S01]  /*afd40*/  LDL.LU.64 R14, [R1+0x2dc0] ;  /* 0x002dc000010e7983 */ /* 0x000ea20000300a00 */
[----:B------:R-:W2:Y:S11]  /*afd50*/  LDL.LU.64 R12, [R1+0x2db8] ;  /* 0x002db800010c7983 */ /* 0x000eb60000300a00 */
[----:B------:R-:W-:Y:S09]  /*afd60*/  @!UPT UIADD3 URZ, URZ, URZ, URZ ;  /* 0x0000003f3f3ff290 */ /* 0x000ff2000fffe03f */
        /* <DEDUP_REMOVED lines=15> */
[----:B---3--:R-:W-:Y:S01]  /*afe60*/  STL.64 [R1+0x2d40], R10 ;  /* 0x002d400a01007387 */ /* 0x008fe20000100a00 */
[----:B------:R0:W-:Y:S03]  /*afe70*/  STL.64 [R1+0x2d38], R8 ;  /* 0x002d380801007387 */ /* 0x0001e60000100a00 */
[----:B0-----:R-:W2:Y:S11]  /*afe80*/  LDL.64 R8, [R1+0x60] ;  /* 0x0000600001087983 */ /* 0x001eb60000100a00 */
[----:B------:R-:W-:Y:S07]  /*afe90*/  @!UPT UIADD3 URZ, URZ, URZ, URZ ;  /* 0x0000003f3f3ff290 */ /* 0x000fee000fffe03f */
[----:B------:R-:W-:Y:S02]  /*afea0*/  STL.64 [R1+0x210], R24 ;  /* 0x0002101801007387 */ /* 0x000fe40000100a00 */
[----:B------:R0:W-:Y:S02]  /*afeb0*/  STL.64 [R1+0x218], R26 ;  /* 0x0002181a01007387 */ /* 0x0001e40000100a00 */
[----:B0-----:R-:W4:Y:S01]  /*afec0*/  LDL.LU.64 R26, [R1+0x2da0] ;  /* 0x002da000011a7983 */ /* 0x001f220000300a00 */
[----:B------:R-:W4:Y:S02]  /*afed0*/  LDL.LU.64 R24, [R1+0x2d98] ;  /* 0x002d980001187983 */ /* 0x000f240000300a00 */
[----:B------:R0:W-:Y:S02]  /*afee0*/  STL.64 [R1+0x2d28], R12 ;  /* 0x002d280c01007387 */ /* 0x0001e40000100a00 */
[----:B0-----:R-:W3:Y:S01]  /*afef0*/  LDL.LU R12, [R1+0x790] ;  /* 0x00079000010c7983 */ /* 0x001ee20000300800 */
[----:B------:R-:W3:Y:S02]  /*aff00*/  LDL.LU R13, [R1+0x794] ;  /* 0x00079400010d7983 */ /* 0x000ee40000300800 */
[----:B------:R-:W3:Y:S02]  /*aff10*/  LDL.LU R14, [R1+0x798] ;  /* 0x00079800010e7983 */ /* 0x000ee40000300800 */
[----:B------:R-:W3:Y:S01]  /*aff20*/  LDL.LU R15, [R1+0x79c] ;  /* 0x00079c00010f7983 */ /* 0x000ee20000300800 */
[C---:B----4-:R-:W-:Y:S11]  /*aff30*/  HMMA.16816.F32.BF16 R24, R20.reuse, R16, R24 ;  /* 0x000000101418723c */ /* 0x050ff60000041818 */
[----:B------:R-:W-:Y:S11]  /*aff40*/  @!UPT UIADD3 URZ, URZ, URZ, URZ ;  /* 0x0000003f3f3ff290 */ /* 0x000ff6000fffe03f */
[----:B------:R-:W-:Y:S01]  /*aff50*/  @!UPT UIADD3 URZ, URZ, URZ, URZ ;  /* 0x0000003f3f3ff290 */ /* 0x000fe2000fffe03f */
        /* <DEDUP_REMOVED lines=28> */
[----:B0-----:R-:W2:Y:S02]  /*b0120*/  LDL.LU R4, [R1+0x730] ;  /* 0x0007300001047983 */ /* 0x001ea40000300800 */
[----:B------:R-:W2:Y:S01]  /*b0130*/  LDL.LU R5, [R1+0x734] ;  /* 0x0007340001057983 */ /* 0x000ea20000300800 */
[----:B------:R-:W2:Y:S01]  /*b0140*/  LDL.LU R6, [R1+0x738] ;  /* 0x0007380001067983 */ /* 0x000ea20000300800 */
[----:B------:R-:W2:Y:S01]  /*b0150*/  LDL.LU R7, [R1+0x73c] ;  /* 0x00073c0001077983 */ /* 0x000ea20000300800 */
[----:B-1----:R-:W-:Y:S02]  /*b0160*/  MOV R20, R2 ;  /* 0x0000000200147202 */ /* 0x002fe40000000f00 */
[----:B------:R-:W-:-:S05]  /*b0170*/  MOV R21, R0 ;  /* 0x0000000000157202 */ /* 0x000fca0000000f00 */
[----:B------:R0:W-:Y:S04]  /*b0180*/  STL.64 [R1+0x2d10], R20 ;  /* 0x002d101401007387 */ /* 0x0001e80000100a00 */
[----:B0-----:R-:W4:Y:S01]  /*b0190*/  LDL.64 R20, [R1+0x50] ;  /* 0x0000500001147983 */ /* 0x001f220000100a00 */
[C---:B--2---:R-:W-:Y:S11]  /*b01a0*/  HMMA.16816.F32.BF16 R4, R24.reuse, R8, R4 ;  /* 0x000000081804723c */ /* 0x044ff60000041804 */
[----:B------:R-:W-:Y:S11]  /*b01b0*/  @!UPT UIADD3 URZ, URZ, URZ, URZ ;  /* 0x0000003f3f3ff290 */ /* 0x000ff6000fffe03f */
[----:B------:R-:W-:Y:S01]  /*b01c0*/  @!UPT UIADD3 URZ, URZ, URZ, URZ ;  /* 0x0000003f3f3ff290 */ /* 0x000fe2000fffe03f */
[----:B------:R-:W-:Y:S01]  /*b01d0*/  STL.64 [R1+0x130], R4 ;  /* 0x0001300401007387 */ /* 0x000fe20000100a00 */
[----:B------:R0:W-:Y:S02]  /*b01e0*/  STL.64 [R1+0x138], R6 ;  /* 0x0001380601007387 */ /* 0x0001e40000100a00 */
[----:B------:R-:W4:Y:S02]  /*b01f0*/  LDL.LU.64 R10, [R1+0x2d40] ;  /* 0x002d4000010a7983 */ /* 0x000f240000300a00 */
[----:B0-----:R-:W-:Y:S01]  /*b0200*/  IMAD.MOV.U32 R7, RZ, RZ, R8 ;  /* 0x000000ffff077224 */ /* 0x001fe200078e0008 */
[----:B------:R-:W-:Y:S02]  /*b0210*/  MOV R6, R9 ;  /* 0x0000000900067202 */ /* 0x000fe40000000f00 */
[----:B------:R-:W4:Y:S02]  /*b0220*/  LDL.LU.64 R8, [R1+0x2d38] ;  /* 0x002d380001087983 */ /* 0x000f240000300a00 */
[C---:B----4-:R-:W-:Y:S11]  /*b0230*/  HMMA.16816.F32.BF16 R8, R24.reuse, R20, R8 ;  /* 0x000000141808723c */ /* 0x050ff60000041808 */
[----:B------:R-:W-:Y:S11]  /*b0240*/  @!UPT UIADD3 URZ, URZ, URZ, URZ ;  /* 0x0000003f3f3ff290 */ /* 0x000ff6000fffe03f */
[----:B------:R-:W-:Y:S01]  /*b0250*/  @!UPT UIADD3 URZ, URZ, URZ, URZ ;  /* 0x0000003f3f3ff290 */ /* 0x000fe2000fffe03f */
[----:B------:R0:W-:Y:S01]  /*b0260*/  STL.64 [R1+0x120], R8 ;  /* 0x0001200801007387 */ /* 0x0001e20000100a00 */
[----:B------:R3:W-:Y:S03]  /*b0270*/  STL.64 [R1+0x128], R10 ;  /* 0x0001280a01007387 */ /* 0x0007e60000100a00 */
[----:B0-----:R-:W3:Y:S01]  /*b0280*/  LDL.LU.64 R8, [R1+0x2d30] ;  /* 0x002d300001087983 */ /* 0x001ee20000300a00 */
[----:B------:R-:W-:Y:S02]  /*b0290*/  MOV R2, R20 ;  /* 0x0000001400027202 */ /* 0x000fe40000000f00 */
[----:B------:R-:W-:Y:S01]  /*b02a0*/  MOV R0, R21 ;  /* 0x0000001500007202 */ /* 0x000fe20000000f00 */
[----:B------:R-:W2:Y:S01]  /*b02b0*/  LDL.LU R20, [R1+0x7f0] ;  /* 0x0007f00001147983 */ /* 0x000ea20000300800 */
[----:B------:R-:W2:Y:S01]  /*b02c0*/  LDL.LU R21, [R1+0x7f4] ;  /* 0x0007f40001157983 */ /* 0x000ea20000300800 */
[----:B------:R-:W2:Y:S02]  /*b02d0*/  LDL.LU R22, [R1+0x7f8] ;  /* 0x0007f80001167983 */ /* 0x000ea40000300800 */
[----:B------:R-:W2:Y:S01]  /*b02e0*/  LDL.LU R23, [R1+0x7fc] ;  /* 0x0007fc0001177983 */ /* 0x000ea20000300800 */
[C---:B---3--:R-:W-:Y:S01]  /*b02f0*/  HMMA.16816.F32.BF16 R8, R24.reuse, R8, R12 ;  /* 0x000000081808723c */ /* 0x048fe2000004180c */
[----:B------:R-:W3:Y:S11]  /*b0300*/  LDL.LU.64 R12, [R1+0x2d28] ;  /* 0x002d2800010c7983 */ /* 0x000ef60000300a00 */
[----:B------:R-:W-:Y:S11]  /*b0310*/  @!UPT UIADD3 URZ, URZ, URZ, URZ ;  /* 0x0000003f3f3ff290 */ /* 0x000ff6000fffe03f */
        /* <DEDUP_REMOVED lines=25> */
[----:B------:R-:W4:Y:S01]  /*b04b0*/  LDL.64 R4, [R1] ;  /* 0x0000000001047983 */ /* 0x000f220000100a00 */
[----:B------:R0:W-:Y:S03]  /*b04c0*/  STL.64 [R1+0x2c90], R12 ;  /* 0x002c900c01007387 */ /* 0x0001e60000100a00 */
[----:B0-----:R-:W3:Y:S01]  /*b04d0*/  LDL.64 R12, [R1+0x40] ;  /* 0x00004000010c7983 */ /* 0x001ee20000100a00 */
[C---:B--2---:R-:W-:Y:S03]  /*b04e0*/  HMMA.16816.F32.BF16 R20, R24.reuse, R16, R20 ;  /* 0x000000101814723c */ /* 0x044fe60000041814 */
[----:B---3--:R0:W-:Y:S04]  /*b04f0*/  STL.64 [R1+0x2ca8], R12 ;  /* 0x002ca80c01007387 */ /* 0x0081e80000100a00 */
[----:B0-----:R-:W2:Y:S01]  /*b0500*/  LDL.LU R12, [R1+0x8e0] ;  /* 0x0008e000010c7983 */ /* 0x001ea20000300800 */
[----:B------:R-:W2:Y:S02]  /*b0510*/  LDL.LU R13, [R1+0x8e4] ;  /* 0x0008e400010d7983 */ /* 0x000ea40000300800 */
[----:B------:R-:W3:Y:S02]  /*b0520*/  LDL.LU R14, [R1+0x8e8] ;  /* 0x0008e800010e7983 */ /* 0x000ee40000300800 */
[----:B------:R-:W3:Y:S02]  /*b0530*/  LDL.LU R15, [R1+0x8ec] ;  /* 0x0008ec00010f7983 */ /* 0x000ee40000300800 */
[----:B---3--:R-:W-:Y:S01]  /*b0540*/  STL.64 [R1+0x2cb8], R14 ;  /* 0x002cb80e01007387 */ /* 0x008fe20000100a00 */
[----:B--2---:R-:W-:Y:S08]  /*b0550*/  STL.64 [R1+0x2cb0], R12 ;  /* 0x002cb00c01007387 */ /* 0x004ff00000100a00 */
[----:B------:R0:W-:Y:S02]  /*b0560*/  STL.64 [R1+0x1d0], R20 ;  /* 0x0001d01401007387 */ /* 0x0001e40000100a00 */
[----:B------:R-:W-:Y:S01]  /*b0570*/  STL.64 [R1+0x1d8], R22 ;  /* 0x0001d81601007387 */ /* 0x000fe20000100a00 */
[----:B0-----:R-:W2:Y:S01]  /*b0580*/  LDL.LU.64 R20, [R1+0x2d10] ;  /* 0x002d100001147983 */ /* 0x001ea20000300a00 */
        /* <DEDUP_REMOVED lines=23> */
[----:B------:R-:W-:Y:S01]  /*b0700*/  IMAD.MOV.U32 R12, RZ, RZ, R7 ;  /* 0x000000ffff0c7224 */ /* 0x000fe200078e0007 */
[----:B------:R-:W-:Y:S02]  /*b0710*/  MOV R13, R6 ;  /* 0x00000006000d7202 */ /* 0x000fe40000000f00 */
[----:B----4-:R-:W-:-:S02]  /*b0720*/  MOV R23, R4 ;  /* 0x0000000400177202 */ /* 0x010fc40000000f00 */
        /* <DEDUP_REMOVED lines=12> */
[----:B------:R-:W2:Y:S11]  /*b07f0*/  LDL.LU.64 R8, [R1+0x2cd0] ;  /* 0x002cd00001087983 */ /* 0x000eb60000300a00 */
[----:B------:R-:W-:Y:S10]  /*b0800*/  @!UPT UIADD3 URZ, URZ, URZ, URZ ;  /* 0x0000003f3f3ff290 */ /* 0x000ff4000fffe03f */
[----:B------:R-:W-:Y:S01]  /*b0810*/  STL.64 [R1+0x3b0], R24 ;  /* 0x0003b01801007387 */ /* 0x000fe20000100a00 */
[----:B------:R-:W-:Y:S02]  /*b0820*/  STL.64 [R1+0x3b8], R26 ;  /* 0x0003b81a01007387 */ /* 0x000fe40000100a00 */
[----:B----4-:R-:W-:Y:S02]  /*b0830*/  STL.64 [R1+0x2c80], R6 ;  /* 0x002c800601007387 */ /* 0x010fe40000100a00 */
        /* <DEDUP_REMOVED lines=13> */
[----:B------:R-:W-:Y:S01]  /*b0910*/  IMAD.MOV.U32 R24, RZ, RZ, R2 ;  /* 0x000000ffff187224 */ /* 0x000fe200078e0002 */
[----:B------:R-:W-:Y:S01]  /*b0920*/  MOV R25, R0 ;  /* 0x0000000000197202 */ /* 0x000fe20000000f00 */
[----:B------:R-:W0:Y:S06]  /*b0930*/  S2R R28, SR_TID.X ;  /* 0x00000000001c7919 */ /* 0x000e2c0000002100 */
[----:B----4-:R-:W-:Y:S01]  /*b0940*/  HMMA.16816.F32.BF16 R24, R8, R24, R12 ;  /* 0x000000180818723c */ /* 0x010fe2000004180c */
[----:B------:R-:W2:Y:S01]  /*b0950*/  LDL.LU.64 R12, [R1+0x2ca8] ;  /* 0x002ca800010c7983 */ /* 0x000ea20000300a00 */
[----:B0-----:R-:W-:-:S02]  /*b0960*/  LOP3.LUT R2, R28, 0x7, RZ, 0xc0, !PT ;  /* 0x000000071c027812 */ /* 0x001fc400078ec0ff */
[----:B------:R-:W-:Y:S11]  /*b0970*/  SHF.L.U32 R0, R28, 0x8, RZ ;  /* 0x000000081c007819 */ /* 0x000ff600000006ff */
[----:B------:R-:W-:Y:S08]  /*b0980*/  @!UPT UIADD3 URZ, URZ, URZ, URZ ;  /* 0x0000003f3f3ff290 */ /* 0x000ff0000fffe03f */
[----:B------:R-:W-:Y:S01]  /*b0990*/  STL.64 [R1+0x430], R24 ;  /* 0x0004301801007387 */ /* 0x000fe20000100a00 */
[----:B------:R0:W-:Y:S02]  /*b09a0*/  STL.64 [R1+0x438], R26 ;  /* 0x0004381a01007387 */ /* 0x0001e40000100a00 */
[----:B0-----:R-:W-:-:S04]  /*b09b0*/  SHF.L.U32 R27, R2, 0x4, RZ ;  /* 0x00000004021b7819 */ /* 0x001fc800000006ff */
[----:B------:R-:W-:-:S04]  /*b09c0*/  LOP3.LUT R27, R27, 0xf00, R0, 0xf8, !PT ;  /* 0x00000f001b1b7812 */ /* 0x000fc800078ef800 */
[----:B------:R-:W-:Y:S01]  /*b09d0*/  LOP3.LUT R27, R27, 0x10, R28, 0x78, !PT ;  /* 0x000000101b1b7812 */ /* 0x000fe200078e781c */
        /* <DEDUP_REMOVED lines=9> */
[----:B------:R-:W-:Y:S01]  /*b0a70*/  LOP3.LUT R27, R27, 0x40, RZ, 0x3c, !PT ;  /* 0x000000401b1b7812 */ /* 0x000fe200078e3cff */
        /* <DEDUP_REMOVED lines=12> */
[----:B--2---:R-:W-:Y:S01]  /*b0b40*/  MOV R2, R17 ;  /* 0x0000001100027202 */ /* 0x004fe20000000f00 */
[----:B----4-:R-:W-:Y:S11]  /*b0b50*/  HMMA.16816.F32.BF16 R12, R8, R16, R12 ;  /* 0x00000010080c723c */ /* 0x010ff6000004180c */
[----:B------:R-:W-:Y:S11]  /*b0b60*/  @!UPT UIADD3 URZ, URZ, URZ, URZ ;  /* 0x0000003f3f3ff290 */ /* 0x000ff6000fffe03f */
[----:B------:R-:W-:Y:S01]  /*b0b70*/  @!UPT UIADD3 URZ, URZ, URZ, URZ ;  /* 0x0000003f3f3ff290 */ /* 0x000fe2000fffe03f */
[----:B------:R0:W-:Y:S02]  /*b0b80*/  STL.64 [R1+0x400], R12 ;  /* 0x0004000c01007387 */ /* 0x0001e40000100a00 */
[----:B0-----:R-:W-:Y:S02]  /*b0b90*/  MOV R12, R16 ;  /* 0x00000010000c7202 */ /* 0x001fe40000000f00 */
[----:B------:R-:W0:Y:S04]  /*b0ba0*/  LDSM.16.M88.4 R16, [R27+0x6d080] ;  /* 0x06d080001b10783b */ /* 0x000e280000000200 */
[----:B------:R-:W-:Y:S04]  /*b0bb0*/  STL.64 [R1+0x408], R14 ;  /* 0x0004080e01007387 */ /* 0x000fe80000100a00 */
[----:B0-----:R-:W-:Y:S01]  /*b0bc0*/  STL.64 [R1+0x2bd8], R18 ;  /* 0x002bd81201007387 */ /* 0x001fe20000100a00 */
[----:B------:R0:W-:Y:S02]  /*b0bd0*/  STL.64 [R1+0x2bd0], R16 ;  /* 0x002bd01001007387 */ /* 0x0001e40000100a00 */
[----:B0-----:R-:W-:Y:S01]  /*b0be0*/  IMAD.MOV.U32 R16, RZ, RZ, R23 ;  /* 0x000000ffff107224 */ /* 0x001fe200078e0017 */
[----:B------:R-:W-:-:S02]  /*b0bf0*/  MOV R17, R22 ;  /* 0x0000001600117202 */ /* 0x000fc40000000f00 */
[C---:B---3--:R-:W-:Y:S01]  /*b0c00*/  HMMA.16816.F32.BF16 R20, R8.reuse, R20, R4 ;  /* 0x000000140814723c */ /* 0x048fe20000041804 */
[----:B------:R-:W2:Y:S01]  /*b0c10*/  LDL.LU.64 R6, [R1+0x2c80] ;  /* 0x002c800001067983 */ /* 0x000ea20000300a00 */
[----:B------:R-:W3:Y:S11]  /*b0c20*/  LDL.LU.64 R4, [R1+0x2c78] ;  /* 0x002c780001047983 */ /* 0x000ef60000300a00 */
[----:B------:R-:W-:Y:S10]  /*b0c30*/  @!UPT UIADD3 URZ, URZ, URZ, URZ ;  /* 0x0000003f3f3ff290 */ /* 0x000ff4000fffe03f */
[----:B------:R-:W-:Y:S01]  /*b0c40*/  STL.64 [R1+0x3f0], R20 ;  /* 0x0003f01401007387 */ /* 0x000fe20000100a00 */
[----:B------:R-:W-:Y:S02]  /*b0c50*/  STL.64 [R1+0x3f8], R22 ;  /* 0x0003f81601007387 */ /* 0x000fe40000100a00 */
[----:B------:R-:W0:Y:S02]  /*b0c60*/  LDSM.16.M88.4 R20, [R27+0x6e080] ;  /* 0x06e080001b14783b */ /* 0x000e240000000200 */
[----:B------:R-:W1:Y:S04]  /*b0c70*/  LDSM.16.M88.4 R24, [R27+0x6f080] ;  /* 0x06f080001b18783b */ /* 0x000e680000000200 */
[----:B0-----:R-:W-:Y:S01]  /*b0c80*/  STL.64 [R1+0x2b50], R22 ;  /* 0x002b501601007387 */ /* 0x001fe20000100a00 */
[----:B------:R0:W-:Y:S03]  /*b0c90*/  STL.64 [R1+0x2b48], R20 ;  /* 0x002b481401007387 */ /* 0x0001e60000100a00 */
[----:B0-----:R-:W4:Y:S04]  /*b0ca0*/  LDL.LU.64 R20, [R1+0x10] ;  /* 0x0000100001147983 */ /* 0x001f280000300a00 */
[----:B----4-:R0:W-:Y:S04]  /*b0cb0*/  STL.64 [R1+0x2c00], R20 ;  /* 0x002c001401007387 */ /* 0x0101e80000100a00 */
[----:B0-----:R-:W4:Y:S01]  /*b0cc0*/  LDL.LU R20, [R1+0xa50] ;  /* 0x000a500001147983 */ /* 0x001f220000300800 */
[----:B------:R-:W4:Y:S02]  /*b0cd0*/  LDL.LU R21, [R1+0xa54] ;  /* 0x000a540001157983 */ /* 0x000f240000300800 */
[----:B------:R-:W4:Y:S02]  /*b0ce0*/  LDL.LU R22, [R1+0xa58] ;  /* 0x000a580001167983 */ /* 0x000f240000300800 */
[----:B------:R-:W4:Y:S02]  /*b0cf0*/  LDL.LU R23, [R1+0xa5c] ;  /* 0x000a5c0001177983 */ /* 0x000f240000300800 */
[----:B----4-:R-:W-:Y:S07]  /*b0d00*/  HMMA.16816.F32.BF16 R16, R8, R16, R20 ;  /* 0x000000100810723c */ /* 0x010fee0000041814 */
[----:B------:R-:W-:-:S02]  /*b0d10*/  MOV R20, R12 ;  /* 0x0000000c00147202 */ /* 0x000fc40000000f00 */
[----:B------:R-:W-:Y:S11]  /*b0d20*/  MOV R21, R2 ;  /* 0x0000000200157202 */ /* 0x000ff60000000f00 */
[----:B------:R-:W-:Y:S03]  /*b0d30*/  @!UPT UIADD3 URZ, URZ, URZ, URZ ;  /* 0x0000003f3f3ff290 */ /* 0x000fe6000fffe03f */
[----:B------:R0:W-:Y:S01]  /*b0d40*/  STL.64 [R1+0x3e0], R16 ;  /* 0x0003e01001007387 */ /* 0x0001e20000100a00 */
[----:B------:R4:W-:Y:S02]  /*b0d50*/  STL.64 [R1+0x3e8], R18 ;  /* 0x0003e81201007387 */ /* 0x0009e40000100a00 */
[----:B------:R1:W-:Y:S01]  /*b0d60*/  STL.64 [R1+0x2c18], R20 ;  /* 0x002c181401007387 */ /* 0x0003e20000100a00 */
[----:B0-----:R-:W2:Y:S01]  /*b0d70*/  LDL.LU R16, [R1+0xa80] ;  /* 0x000a800001107983 */ /* 0x001ea20000300800 */
[----:B------:R-:W2:Y:S02]  /*b0d80*/  LDL.LU R17, [R1+0xa84] ;  /* 0x000a840001117983 */ /* 0x000ea40000300800 */
[----:B----4-:R-:W4:Y:S02]  /*b0d90*/  LDL.LU R18, [R1+0xa88] ;  /* 0x000a880001127983 */ /* 0x010f240000300800 */
[----:B------:R-:W4:Y:S01]  /*b0da0*/  LDL.LU R19, [R1+0xa8c] ;  /* 0x000a8c0001137983 */ /* 0x000f220000300800 */
[----:B-1----:R-:W2:Y:S04]  /*b0db0*/  LDL.64 R20, [R1+0x30] ;  /* 0x0000300001147983 */ /* 0x002ea80000100a00 */
[----:B--2---:R0:W-:Y:S04]  /*b0dc0*/  STL.64 [R1+0x2c30], R20 ;  /* 0x002c301401007387 */ /* 0x0041e80000100a00 */
        /* <DEDUP_REMOVED lines=13> */
[----:B----4-:R-:W-:Y:S02]  /*b0ea0*/  STL.64 [R1+0x2bf8], R18 ;  /* 0x002bf81201007387 */ /* 0x010fe40000100a00 */
        /* <DEDUP_REMOVED lines=11> */
[----:B------:R-:W0:Y:S04]  /*b0f60*/  S2R R2, SR_TID.X ;  /* 0x0000000000027919 */ /* 0x000e280000002100 */
[----:B----4-:R-:W-:Y:S01]  /*b0f70*/  STL.64 [R1+0x2c28], R18 ;  /* 0x002c281201007387 */ /* 0x010fe20000100a00 */
[----:B--2---:R1:W-:Y:S03]  /*b0f80*/  STL.64 [R1+0x2c20], R16 ;  /* 0x002c201001007387 */ /* 0x0043e60000100a00 */
[----:B-1----:R-:W2:Y:S01]  /*b0f90*/  LDL.LU R16, [R1+0xab0] ;  /* 0x000ab00001107983 */ /* 0x002ea20000300800 */
[----:B------:R-:W2:Y:S02]  /*b0fa0*/  LDL.LU R17, [R1+0xab4] ;  /* 0x000ab40001117983 */ /* 0x000ea40000300800 */
[----:B------:R-:W4:Y:S02]  /*b0fb0*/  LDL.LU R18, [R1+0xab8] ;  /* 0x000ab80001127983 */ /* 0x000f240000300800 */
[----:B------:R-:W4:Y:S01]  /*b0fc0*/  LDL.LU R19, [R1+0xabc] ;  /* 0x000abc0001137983 */ /* 0x000f220000300800 */
[----:B---3--:R-:W-:Y:S01]  /*b0fd0*/  HMMA.16816.F32.BF16 R8, R8, R4, R12 ;  /* 0x000000040808723c */ /* 0x008fe2000004180c */
[C---:B0-----:R-:W-:Y:S01]  /*b0fe0*/  SHF.L.U32 R23, R2.reuse, 0x8, RZ ;  /* 0x0000000802177819 */ /* 0x041fe200000006ff */
[----:B----4-:R-:W-:Y:S01]  /*b0ff0*/  STL.64 [R1+0x2c50], R18 ;  /* 0x002c501201007387 */ /* 0x010fe20000100a00 */
[----:B--2---:R0:W-:Y:S03]  /*b1000*/  STL.64 [R1+0x2c48], R16 ;  /* 0x002c481001007387 */ /* 0x0041e60000100a00 */
[----:B0-----:R-:W2:Y:S01]  /*b1010*/  LDL.LU R16, [R1+0xad0] ;  /* 0x000ad00001107983 */ /* 0x001ea20000300800 */
[----:B------:R-:W2:Y:S02]  /*b1020*/  LDL.LU R17, [R1+0xad4] ;  /* 0x000ad40001117983 */ /* 0x000ea40000300800 */
[----:B------:R-:W2:Y:S02]  /*b1030*/  LDL.LU R18, [R1+0xad8] ;  /* 0x000ad80001127983 */ /* 0x000ea40000300800 */
[----:B------:R-:W2:Y:S01]  /*b1040*/  LDL.LU R19, [R1+0xadc] ;  /* 0x000adc0001137983 */ /* 0x000ea20000300800 */
[----:B------:R-:W-:Y:S01]  /*b1050*/  STL.64 [R1+0x2ac0], R26 ;  /* 0x002ac01a01007387 */ /* 0x000fe20000100a00 */
[----:B------:R0:W-:Y:S02]  /*b1060*/  STL.64 [R1+0x2ab8], R24 ;  /* 0x002ab81801007387 */ /* 0x0001e40000100a00 */
[----:B0-----:R-:W-:Y:S01]  /*b1070*/  MOV R25, R0 ;  /* 0x0000000000197202 */ /* 0x001fe20000000f00 */
[----:B------:R-:W-:-:S04]  /*b1080*/  LOP3.LUT R0, R2, 0x7, RZ, 0xc0, !PT ;  /* 0x0000000702007812 */ /* 0x000fc800078ec0ff */
[----:B------:R-:W-:-:S04]  /*b1090*/  SHF.L.U32 R0, R0, 0x4, RZ ;  /* 0x0000000400007819 */ /* 0x000fc800000006ff */
[----:B------:R-:W-:Y:S01]  /*b10a0*/  LOP3.LUT R0, R0, 0xf00, R23, 0xf8, !PT ;  /* 0x00000f0000007812 */ /* 0x000fe200078ef817 */
[----:B------:R-:W-:Y:S02]  /*b10b0*/  IMAD.MOV.U32 R24, RZ, RZ, R28 ;  /* 0x000000ffff187224 */ /* 0x000fe400078e001c */
[----:B------:R-:W3:Y:S01]  /*b10c0*/  LDL.LU R28, [R1+0x2c70] ;  /* 0x002c7000011c7983 */ /* 0x000ee20000300800 */
[----:B------:R-:W-:Y:S01]  /*b10d0*/  LOP3.LUT R0, R0, 0x10, R2, 0x78, !PT ;  /* 0x0000001000007812 */ /* 0x000fe200078e7802 */
[----:B------:R-:W4:Y:S02]  /*b10e0*/  LDL.LU.64 R14, [R1+0x2c68] ;  /* 0x002c6800010e7983 */ /* 0x000f240000300a00 */
[----:B------:R-:W4:Y:S01]  /*b10f0*/  LDL.LU.64 R12, [R1+0x2c60] ;  /* 0x002c6000010c7983 */ /* 0x000f220000300a00 */
[----:B------:R-:W-:Y:S01]  /*b1100*/  LOP3.LUT R0, R0, 0x60, RZ, 0x3c, !PT ;  /* 0x0000006000007812 */ /* 0x000fe200078e3cff */
[----:B------:R-:W-:Y:S01]  /*b1110*/  STL.64 [R1+0x3a0], R8 ;  /* 0x0003a00801007387 */ /* 0x000fe20000100a00 */
[----:B------:R-:W-:Y:S03]  /*b1120*/  STL.64 [R1+0x3a8], R10 ;  /* 0x0003a80a01007387 */ /* 0x000fe60000100a00 */
[----:B------:R-:W0:Y:S01]  /*b1130*/  LDSM.16.M88.4 R8, [R0+0x60080] ;  /* 0x060080000008783b */ /* 0x000e220000000200 */
[----:B------:R-:W-:Y:S02]  /*b1140*/  STL.64 [R1+0x2be8], R6 ;  /* 0x002be80601007387 */ /* 0x000fe40000100a00 */
[----:B------:R1:W-:Y:S02]  /*b1150*/  STL.64 [R1+0x2be0], R4 ;  /* 0x002be00401007387 */ /* 0x0003e40000100a00 */
[----:B-1----:R-:W2:Y:S04]  /*b1160*/  LDL.LU.64 R4, [R1] ;  /* 0x0000000001047983 */ /* 0x002ea80000300a00 */
[----:B0-----:R-:W-:Y:S01]  /*b1170*/  STL.64 [R1+0x2a28], R10 ;  /* 0x002a280a01007387 */ /* 0x001fe20000100a00 */
[----:B------:R0:W-:Y:S03]  /*b1180*/  STL.64 [R1+0x2a20], R8 ;  /* 0x002a200801007387 */ /* 0x0001e60000100a00 */
[----:B0-----:R-:W4:Y:S01]  /*b1190*/  LDL.LU R8, [R1+0xae0] ;  /* 0x000ae00001087983 */ /* 0x001f220000300800 */
[----:B------:R-:W4:Y:S02]  /*b11a0*/  LDL.LU R9, [R1+0xae4] ;  /* 0x000ae40001097983 */ /* 0x000f240000300800 */
[----:B------:R-:W4:Y:S02]  /*b11b0*/  LDL.LU R10, [R1+0xae8] ;  /* 0x000ae800010a7983 */ /* 0x000f240000300800 */
[----:B---3--:R-:W-:-:S07]  /*b11c0*/  IMAD.MOV.U32 R11, RZ, RZ, R28 ;  /* 0x000000ffff0b7224 */ /* 0x008fce00078e001c */
[C---:B----4-:R-:W-:Y:S11]  /*b11d0*/  HMMA.16816.F32.BF16 R8, R12.reuse, R20, R8 ;  /* 0x000000140c08723c */ /* 0x050ff60000041808 */
[----:B------:R-:W-:Y:S11]  /*b11e0*/  @!UPT UIADD3 URZ, URZ, URZ, URZ ;  /* 0x0000003f3f3ff290 */ /* 0x000ff6000fffe03f */
[----:B------:R-:W-:Y:S01]  /*b11f0*/  @!UPT UIADD3 URZ, URZ, URZ, URZ ;  /* 0x0000003f3f3ff290 */ /* 0x000fe2000fffe03f */
[----:B------:R-:W-:Y:S01]  /*b1200*/  STL.64 [R1+0x390], R8 ;  /* 0x0003900801007387 */ /* 0x000fe20000100a00 */
[----:B------:R0:W-:Y:S02]  /*b1210*/  STL.64 [R1+0x398], R10 ;  /* 0x0003980a01007387 */ /* 0x0001e40000100a00 */
[----:B0-----:R-:W-:Y:S02]  /*b1220*/  MOV R11, R20 ;  /* 0x00000014000b7202 */ /* 0x001fe40000000f00 */
[----:B------:R-:W-:Y:S02]  /*b1230*/  MOV R10, R21 ;  /* 0x00000015000a7202 */ /* 0x000fe40000000f00 */
[----:B------:R-:W2:Y:S02]  /*b1240*/  LDL.LU.64 R20, [R1+0x2c58] ;  /* 0x002c580001147983 */ /* 0x000ea40000300a00 */
        /* <DEDUP_REMOVED lines=26> */
[----:B--2---:R-:W-:Y:S01]  /*b13f0*/  HMMA.16816.F32.BF16 R20, R12, R20, R16 ;  /* 0x000000140c14723c */ /* 0x004fe20000041810 */
[----:B------:R-:W2:Y:S01]  /*b1400*/  LDL.LU.64 R18, [R1+0x2c10] ;  /* 0x002c100001127983 */ /* 0x000ea20000300a00 */
[----:B------:R-:W2:Y:S11]  /*b1410*/  LDL.LU.64 R16, [R1+0x2c08] ;  /* 0x002c080001107983 */ /* 0x000eb60000300a00 */
[----:B------:R-:W-:Y:S10]  /*b1420*/  @!UPT UIADD3 URZ, URZ, URZ, URZ ;  /* 0x0000003f3f3ff290 */ /* 0x000ff4000fffe03f */
[----:B------:R0:W-:Y:S01]  /*b1430*/  STL.64 [R1+0x350], R20 ;  /* 0x0003501401007387 */ /* 0x0001e20000100a00 */
[----:B------:R-:W-:Y:S03]  /*b1440*/  STL [R1+0x358], R22 ;  /* 0x0003581601007387 */ /* 0x000fe60000100800 */
[----:B0-----:R-:W2:Y:S01]  /*b1450*/  LDL.LU.64 R20, [R1+0x2c00] ;  /* 0x002c000001147983 */ /* 0x001ea20000300a00 */
[----:B------:R-:W-:-:S05]  /*b1460*/  MOV R28, R23 ;  /* 0x00000017001c7202 */ /* 0x000fca0000000f00 */
        /* <DEDUP_REMOVED lines=9> */
[----:B------:R-:W-:Y:S01]  /*b1500*/  IMAD.MOV.U32 R2, RZ, RZ, R4 ;  /* 0x000000ffff027224 */ /* 0x000fe200078e0004 */
[----:B------:R-:W-:Y:S01]  /*b1510*/  MOV R0, R5 ;  /* 0x0000000500007202 */ /* 0x000fe20000000f00 */
[----:B0-----:R-:W3:Y:S01]  /*b1520*/  LDL.LU R20, [R1+0xa30] ;  /* 0x000a300001147983 */ /* 0x001ee20000300800 */
[----:B------:R-:W3:Y:S02]  /*b1530*/  LDL.LU R21, [R1+0xa34] ;  /* 0x000a340001157983 */ /* 0x000ee40000300800 */
[----:B------:R-:W3:Y:S02]  /*b1540*/  LDL.LU R22, [R1+0xa38] ;  /* 0x000a380001167983 */ /* 0x000ee40000300800 */
[----:B------:R-:W3:Y:S01]  /*b1550*/  LDL.LU R23, [R1+0xa3c] ;  /* 0x000a3c0001177983 */ /* 0x000ee20000300800 */
[----:B------:R-:W4:Y:S01]  /*b1560*/  LDL.LU.64 R6, [R1+0x2be8] ;  /* 0x002be80001067983 */ /* 0x000f220000300a00 */
[C---:B--2---:R-:W-:Y:S03]  /*b1570*/  HMMA.16816.F32.BF16 R16, R12.reuse, R4, R16 ;  /* 0x000000040c10723c */ /* 0x044fe60000041810 */
[----:B------:R-:W3:Y:S01]  /*b1580*/  LDL.LU.64 R4, [R1+0x2be0] ;  /* 0x002be00001047983 */ /* 0x000ee20000300a00 */
[----:B------:R-:W-:Y:S01]  /*b1590*/  MOV R24, R27 ;  /* 0x0000001b00187202 */ /* 0x000fe20000000f00 */
[----:B------:R-:W-:Y:S11]  /*b15a0*/  IMAD.MOV.U32 R25, RZ, RZ, R26 ;  /* 0x000000ffff197224 */ /* 0x000ff600078e001a */
[----:B------:R-:W-:Y:S07]  /*b15b0*/  @!UPT UIADD3 URZ, URZ, URZ, URZ ;  /* 0x0000003f3f3ff290 */ /* 0x000fee000fffe03f */
[----:B------:R-:W-:Y:S01]  /*b15c0*/  STL.64 [R1+0x330], R16 ;  /* 0x0003301001007387 */ /* 0x000fe20000100a00 */
[----:B------:R-:W-:Y:S01]  /*b15d0*/  MOV R28, R19 ;  /* 0x00000013001c7202 */ /* 0x000fe20000000f00 */
[----:B------:R0:W-:Y:S02]  /*b15e0*/  STL [R1+0x338], R18 ;  /* 0x0003381201007387 */ /* 0x0001e40000100800 */
[----:B0-----:R-:W2:Y:S01]  /*b15f0*/  LDL.LU.64 R18, [R1+0x2bd8] ;  /* 0x002bd80001127983 */ /* 0x001ea20000300a00 */
[----:B------:R-:W2:Y:S02]  /*b1600*/  LDL.LU.64 R16, [R1+0x2bd0] ;  /* 0x002bd00001107983 */ /* 0x000ea40000300a00 */
[----:B------:R-:W-:Y:S02]  /*b1610*/  STL.64 [R1+0x2bb8], R24 ;  /* 0x002bb81801007387 */ /* 0x000fe40000100a00 */
[----:B------:R-:W-:Y:S01]  /*b1620*/  STL [R1+0x2528], R28 ;  /* 0x0025281c01007387 */ /* 0x000fe20000100800 */
[----:B---3--:R-:W-:Y:S11]  /*b1630*/  HMMA.16816.F32.BF16 R12, R12, R4, R20 ;  /* 0x000000040c0c723c */ /* 0x008ff60000041814 */
[----:B------:R-:W-:Y:S11]  /*b1640*/  @!UPT UIADD3 URZ, URZ, URZ, URZ ;  /* 0x0000003f3f3ff290 */ /* 0x000ff6000fffe03f */
[----:B------:R-:W-:Y:S01]  /*b1650*/  @!UPT UIADD3 URZ, URZ, URZ, URZ ;  /* 0x0000003f3f3ff290 */ /* 0x000fe2000fffe03f */
[----:B------:R-:W-:Y:S01]  /*b1660*/  STL.64 [R1+0x2d0], R12 ;  /* 0x0002d00c01007387 */ /* 0x000fe20000100a00 */
[----:B------:R-:W-:Y:S02]  /*b1670*/  STL.64 [R1+0x2d8], R14 ;  /* 0x0002d80e01007387 */ /* 0x000fe40000100a00 */
[----:B------:R-:W3:Y:S02]  /*b1680*/  LDL.LU R20, [R1+0xc00] ;  /* 0x000c000001147983 */ /* 0x000ee40000300800 */
[----:B------:R-:W3:Y:S01]  /*b1690*/  LDL.LU R21, [R1+0xc04] ;  /* 0x000c040001157983 */ /* 0x000ee20000300800 */
[----:B------:R-:W2:Y:S01]  /*b16a0*/  LDL.LU R22, [R1+0xc08] ;  /* 0x000c080001167983 */ /* 0x000ea20000300800 */
[----:B------:R-:W2:Y:S03]  /*b16b0*/  LDL.LU R23, [R1+0xc0c] ;  /* 0x000c0c0001177983 */ /* 0x000ea60000300800 */
[----:B--2---:R-:W-:Y:S01]  /*b16c0*/  STL.64 [R1+0x2b88], R22 ;  /* 0x002b881601007387 */ /* 0x004fe20000100a00 */
[----:B---3--:R0:W-:Y:S02]  /*b16d0*/  STL.64 [R1+0x2b80], R20 ;  /* 0x002b801401007387 */ /* 0x0081e40000100a00 */
[----:B0-----:R-:W-:Y:S01]  /*b16e0*/  MOV R20, R9 ;  /* 0x0000000900147202 */ /* 0x001fe20000000f00 */
[----:B------:R-:W-:-:S05]  /*b16f0*/  IMAD.MOV.U32 R21, RZ, RZ, R8 ;  /* 0x000000ffff157224 */ /* 0x000fca00078e0008 */
[----:B------:R0:W-:Y:S04]  /*b1700*/  STL.64 [R1+0x2bb0], R20 ;  /* 0x002bb01401007387 */ /* 0x0001e80000100a00 */
        /* <DEDUP_REMOVED lines=22> */
[----:B------:R-:W2:Y:S01]  /*b1870*/  LDL.LU R11, [R1+0xc1c] ;  /* 0x000c1c00010b7983 */ /* 0x000ea20000300800 */
[----:B----4-:R-:W-:Y:S01]  /*b1880*/  STL.64 [R1+0x2b70], R6 ;  /* 0x002b700601007387 */ /* 0x010fe20000100a00 */
[----:B------:R0:W-:Y:S03]  /*b1890*/  STL.64 [R1+0x2b68], R4 ;  /* 0x002b680401007387 */ /* 0x0001e60000100a00 */
[----:B0-----:R-:W3:Y:S01]  /*b18a0*/  LDL.LU R4, [R1+0xc20] ;  /* 0x000c200001047983 */ /* 0x001ee20000300800 */
[----:B------:R-:W3:Y:S02]  /*b18b0*/  LDL.LU R5, [R1+0xc24] ;  /* 0x000c240001057983 */ /* 0x000ee40000300800 */
[----:B------:R-:W3:Y:S02]  /*b18c0*/  LDL.LU R6, [R1+0xc28] ;  /* 0x000c280001067983 */ /* 0x000ee40000300800 */
[----:B------:R-:W3:Y:S01]  /*b18d0*/  LDL.LU R7, [R1+0xc2c] ;  /* 0x000c2c0001077983 */ /* 0x000ee20000300800 */
[----:B------:R-:W4:Y:S04]  /*b18e0*/  LDL R14, [R1+0x8] ;  /* 0x00000800010e7983 */ /* 0x000f280000100800 */
[----:B------:R-:W4:Y:S01]  /*b18f0*/  LDL R15, [R1+0xc] ;  /* 0x00000c00010f7983 */ /* 0x000f220000100800 */
[----:B------:R-:W2:Y:S02]  /*b1900*/  LDL.LU.64 R22, [R1+0x2bc8] ;  /* 0x002bc80001167983 */ /* 0x000ea40000300a00 */
[----:B------:R-:W2:Y:S02]  /*b1910*/  LDL.LU.64 R20, [R1+0x2bc0] ;  /* 0x002bc00001147983 */ /* 0x000ea40000300a00 */
[----:B------:R0:W-:Y:S01]  /*b1920*/  STL.64 [R1+0x2c0], R24 ;  /* 0x0002c01801007387 */ /* 0x0001e20000100a00 */
[----:B------:R2:W-:Y:S04]  /*b1930*/  STL.64 [R1+0x2c8], R26 ;  /* 0x0002c81a01007387 */ /* 0x0005e80000100a00 */
[----:B0-----:R-:W2:Y:S02]  /*b1940*/  LDL.LU.64 R24, [R1+0x2bb8] ;  /* 0x002bb80001187983 */ /* 0x001ea40000300a00 */
[C---:B--2---:R-:W-:Y:S02]  /*b1950*/  HMMA.16816.F32.BF16 R24, R16.reuse, R24, R20 ;  /* 0x000000181018723c */ /* 0x044fe40000041814 */
[----:B------:R-:W2:Y:S11]  /*b1960*/  LDL.LU.64 R20, [R1+0x2bb0] ;  /* 0x002bb00001147983 */ /* 0x000eb60000300a00 */
[----:B------:R-:W-:Y:S10]  /*b1970*/  @!UPT UIADD3 URZ, URZ, URZ, URZ ;  /* 0x0000003f3f3ff290 */ /* 0x000ff4000fffe03f */
[----:B------:R0:W-:Y:S01]  /*b1980*/  STL.64 [R1+0x2b0], R24 ;  /* 0x0002b01801007387 */ /* 0x0001e20000100a00 */
[----:B------:R1:W-:Y:S03]  /*b1990*/  STL.64 [R1+0x2b8], R26 ;  /* 0x0002b81a01007387 */ /* 0x0003e60000100a00 */
[----:B0-----:R-:W3:Y:S02]  /*b19a0*/  LDL.LU.64 R24, [R1+0x2ba8] ;  /* 0x002ba80001187983 */ /* 0x001ee40000300a00 */
[C---:B---3--:R-:W-:Y:S02]  /*b19b0*/  HMMA.16816.F32.BF16 R4, R16.reuse, R24, R4 ;  /* 0x000000181004723c */ /* 0x048fe40000041804 */
[----:B------:R-:W3:Y:S11]  /*b19c0*/  LDL.LU R24, [R1+0xb60] ;  /* 0x000b600001187983 */ /* 0x000ef60000300800 */
[----:B------:R-:W-:Y:S10]  /*b19d0*/  @!UPT UIADD3 URZ, URZ, URZ, URZ ;  /* 0x0000003f3f3ff290 */ /* 0x000ff4000fffe03f */
[----:B------:R0:W-:Y:S01]  /*b19e0*/  STL.64 [R1+0x2a0], R4 ;  /* 0x0002a00401007387 */ /* 0x0001e20000100a00 */
[----:B------:R2:W-:Y:S02]  /*b19f0*/  STL.64 [R1+0x2a8], R6 ;  /* 0x0002a80601007387 */ /* 0x0005e40000100a00 */
[----:B------:R-:W3:Y:S02]  /*b1a00*/  LDL.LU R25, [R1+0xb64] ;  /* 0x000b640001197983 */ /* 0x000ee40000300800 */
[----:B-1----:R-:W3:Y:S01]  /*b1a10*/  LDL.LU R26, [R1+0xb68] ;  /* 0x000b6800011a7983 */ /* 0x002ee20000300800 */
[----:B------:R-:W3:Y:S04]  /*b1a20*/  LDL.LU R27, [R1+0xb6c] ;  /* 0x000b6c00011b7983 */ /* 0x000ee80000300800 */
[----:B0-----:R-:W4:Y:S01]  /*b1a30*/  LDL.LU R4, [R1+0xbe0] ;  /* 0x000be00001047983 */ /* 0x001f220000300800 */
[----:B------:R-:W4:Y:S02]  /*b1a40*/  LDL.LU R5, [R1+0xbe4] ;  /* 0x000be40001057983 */ /* 0x000f240000300800 */
[----:B--2---:R-:W4:Y:S02]  /*b1a50*/  LDL.LU R6, [R1+0xbe8] ;  /* 0x000be80001067983 */ /* 0x004f240000300800 */
[----:B------:R-:W4:Y:S01]  /*b1a60*/  LDL.LU R7, [R1+0xbec] ;  /* 0x000bec0001077983 */ /* 0x000f220000300800 */
[C---:B------:R-:W-:Y:S01]  /*b1a70*/  HMMA.16816.F32.BF16 R20, R16.reuse, R20, R8 ;  /* 0x000000141014723c */ /* 0x040fe20000041808 */
[----:B---3--:R-:W-:Y:S01]  /*b1a80*/  STL.64 [R1+0x2ad0], R26 ;  /* 0x002ad01a01007387 */ /* 0x008fe20000100a00 */
[----:B------:R0:W-:Y:S03]  /*b1a90*/  STL.64 [R1+0x2ac8], R24 ;  /* 0x002ac81801007387 */ /* 0x0001e60000100a00 */
[----:B0-----:R-:W2:Y:S01]  /*b1aa0*/  LDL.LU R24, [R1+0xb70] ;  /* 0x000b700001187983 */ /* 0x001ea20000300800 */
[----:B------:R-:W2:Y:S01]  /*b1ab0*/  LDL.LU R25, [R1+0xb74] ;  /* 0x000b740001197983 */ /* 0x000ea20000300800 */
[----:B------:R-:W-:Y:S01]  /*b1ac0*/  MOV R26, R29 ;  /* 0x0000001d001a7202 */ /* 0x000fe20000000f00 */
[----:B------:R-:W-:Y:S01]  /*b1ad0*/  IMAD.MOV.U32 R27, RZ, RZ, R3 ;  /* 0x000000ffff1b7224 */ /* 0x000fe200078e0003 */
[----:B------:R-:W3:Y:S01]  /*b1ae0*/  LDL.LU R29, [R1+0x2ba4] ;  /* 0x002ba400011d7983 */ /* 0x000ee20000300800 */
[----:B------:R-:W3:Y:S03]  /*b1af0*/  LDL.LU R3, [R1+0x2ba0] ;  /* 0x002ba00001037983 */ /* 0x000ee60000300800 */
[----:B------:R-:W-:Y:S04]  /*b1b00*/  STL.64 [R1+0x2ae0], R26 ;  /* 0x002ae01a01007387 */ /* 0x000fe80000100a00 */
[----:B--2---:R0:W-:Y:S04]  /*b1b10*/  STL.64 [R1+0x2ad8], R24 ;  /* 0x002ad81801007387 */ /* 0x0041e80000100a00 */
[----:B0-----:R-:W2:Y:S01]  /*b1b20*/  LDL.LU.64 R24, [R1+0x20] ;  /* 0x0000200001187983 */ /* 0x001ea20000300a00 */
        /* <DEDUP_REMOVED lines=13> */
[----:B0-----:R-:W2:Y:S04]  /*b1c00*/  LDL.64 R24, [R1+0x30] ;  /* 0x0000300001187983 */ /* 0x001ea80000100a00 */
[----:B--2---:R0:W-:Y:S04]  /*b1c10*/  STL.64 [R1+0x2b10], R24 ;  /* 0x002b101801007387 */ /* 0x0041e80000100a00 */
[----:B0-----:R-:W2:Y:S01]  /*b1c20*/  LDL.LU.64 R24, [R1+0x40] ;  /* 0x0000400001187983 */ /* 0x001ea20000300a00 */
[----:B------:R-:W-:Y:S01]  /*b1c30*/  HMMA.16816.F32.BF16 R8, R16, R20, R8 ;  /* 0x000000141008723c */ /* 0x000fe20000041808 */
[----:B------:R-:W-:-:S02]  /*b1c40*/  MOV R12, R2 ;  /* 0x00000002000c7202 */ /* 0x000fc40000000f00 */
[----:B------:R-:W-:-:S07]  /*b1c50*/  MOV R13, R0 ;  /* 0x00000000000d7202 */ /* 0x000fce0000000f00 */
[C---:B----4-:R-:W-:Y:S01]  /*b1c60*/  HMMA.16816.F32.BF16 R4, R16.reuse, R12, R4 ;  /* 0x0000000c1004723c */ /* 0x050fe20000041804 */
[----:B--2---:R0:W-:Y:S04]  /*b1c70*/  STL.64 [R1+0x2b28], R24 ;  /* 0x002b281801007387 */ /* 0x0041e80000100a00 */
[----:B0-----:R-:W2:Y:S01]  /*b1c80*/  LDL.LU.64 R24, [R1+0x50] ;  /* 0x0000500001187983 */ /* 0x001ea20000300a00 */
[----:B------:R-:W-:Y:S02]  /*b1c90*/  MOV R2, R20 ;  /* 0x0000001400027202 */ /* 0x000fe40000000f00 */
[----:B------:R-:W-:Y:S01]  /*b1ca0*/  MOV R0, R21 ;  /* 0x0000001500007202 */ /* 0x000fe20000000f00 */
[----:B--2---:R-:W-:Y:S04]  /*b1cb0*/  STL.64 [R1+0x2b40], R24 ;  /* 0x002b401801007387 */ /* 0x004fe80000100a00 */
[----:B------:R0:W-:Y:S02]  /*b1cc0*/  STL.64 [R1+0x270], R8 ;  /* 0x0002700801007387 */ /* 0x0001e40000100a00 */
[----:B------:R1:W-:Y:S02]  /*b1cd0*/  STL.64 [R1+0x278], R10 ;  /* 0x0002780a01007387 */ /* 0x0003e40000100a00 */
[----:B------:R-:W2:Y:S01]  /*b1ce0*/  LDL.LU R20, [R1+0xbd0] ;  /* 0x000bd00001147983 */ /* 0x000ea20000300800 */
[----:B------:R-:W2:Y:S01]  /*b1cf0*/  LDL.LU R21, [R1+0xbd4] ;  /* 0x000bd40001157983 */ /* 0x000ea20000300800 */
[----:B------:R-:W2:Y:S02]  /*b1d00*/  LDL.LU R22, [R1+0xbd8] ;  /* 0x000bd80001167983 */ /* 0x000ea40000300800 */
[----:B------:R-:W2:Y:S01]  /*b1d10*/  LDL.LU R23, [R1+0xbdc] ;  /* 0x000bdc0001177983 */ /* 0x000ea20000300800 */
[----:B0-----:R-:W4:Y:S01]  /*b1d20*/  LDL.LU R8, [R1+0xbc0] ;  /* 0x000bc00001087983 */ /* 0x001f220000300800 */
[----:B------:R-:W4:Y:S02]  /*b1d30*/  LDL.LU R9, [R1+0xbc4] ;  /* 0x000bc40001097983 */ /* 0x000f240000300800 */
[----:B-1----:R-:W4:Y:S02]  /*b1d40*/  LDL.LU R10, [R1+0xbc8] ;  /* 0x000bc800010a7983 */ /* 0x002f240000300800 */
[----:B------:R-:W4:Y:S01]  /*b1d50*/  LDL.LU R11, [R1+0xbcc] ;  /* 0x000bcc00010b7983 */ /* 0x000f220000300800 */
[----:B------:R-:W4:Y:S01]  /*b1d60*/  LDL.LU.64 R24, [R1+0x60] ;  /* 0x0000600001187983 */ /* 0x000f220000300a00 */
[----:B------:R-:W-:Y:S02]  /*b1d70*/  STL.64 [R1+0x260], R4 ;  /* 0x0002600401007387 */ /* 0x000fe40000100a00 */
[----:B------:R0:W-:Y:S02]  /*b1d80*/  STL.64 [R1+0x268], R6 ;  /* 0x0002680601007387 */ /* 0x0001e40000100a00 */
[----:B0-----:R-:W2:Y:S01]  /*b1d90*/  LDL.LU.64 R6, [R1+0x2b70] ;  /* 0x002b700001067983 */ /* 0x001ea20000300a00 */
[----:B------:R-:W2:Y:S02]  /*b1da0*/  LDL.LU.64 R4, [R1+0x2b68] ;  /* 0x002b680001047983 */ /* 0x000ea40000300a00 */
        /* <DEDUP_REMOVED lines=9> */
[----:B------:R-:W2:Y:S01]  /*b1e40*/  LDL.LU R13, [R1+0xb94] ;  /* 0x000b9400010d7983 */ /* 0x000ea20000300800 */
[----:B---3--:R-:W-:Y:S01]  /*b1e50*/  MOV R14, R3 ;  /* 0x00000003000e7202 */ /* 0x008fe20000000f00 */
[----:B------:R-:W-:Y:S01]  /*b1e60*/  IMAD.MOV.U32 R15, RZ, RZ, R29 ;  /* 0x000000ffff0f7224 */ /* 0x000fe200078e001d */
[----:B------:R-:W3:Y:S01]  /*b1e70*/  LDL.LU R3, [R1+0x2b64] ;  /* 0x002b640001037983 */ /* 0x000ee20000300800 */
[----:B------:R-:W3:Y:S03]  /*b1e80*/  LDL.LU R29, [R1+0x2b60] ;  /* 0x002b6000011d7983 */ /* 0x000ee60000300800 */
[----:B------:R-:W-:Y:S04]  /*b1e90*/  STL.64 [R1+0x2b20], R14 ;  /* 0x002b200e01007387 */ /* 0x000fe80000100a00 */
[----:B--2---:R0:W-:Y:S04]  /*b1ea0*/  STL.64 [R1+0x2b18], R12 ;  /* 0x002b180c01007387 */ /* 0x0041e80000100a00 */
[----:B0-----:R-:W2:Y:S01]  /*b1eb0*/  LDL.LU R12, [R1+0xba0] ;  /* 0x000ba000010c7983 */ /* 0x001ea20000300800 */
[----:B------:R-:W2:Y:S02]  /*b1ec0*/  LDL.LU R13, [R1+0xba4] ;  /* 0x000ba400010d7983 */ /* 0x000ea40000300800 */
[----:B------:R-:W2:Y:S02]  /*b1ed0*/  LDL.LU R14, [R1+0xba8] ;  /* 0x000ba800010e7983 */ /* 0x000ea40000300800 */
[----:B------:R-:W2:Y:S01]  /*b1ee0*/  LDL.LU R15, [R1+0xbac] ;  /* 0x000bac00010f7983 */ /* 0x000ea20000300800 */
[----:B------:R-:W-:Y:S01]  /*b1ef0*/  HMMA.16816.F32.BF16 R16, R16, R4, R20 ;  /* 0x000000041010723c */ /* 0x000fe20000041814 */
[----:B--2---:R3:W-:Y:S01]  /*b1f00*/  STL.64 [R1+0x2b38], R14 ;  /* 0x002b380e01007387 */ /* 0x0047e20000100a00 */
[----:B------:R0:W-:Y:S01]  /*b1f10*/  STL.64 [R1+0x2b30], R12 ;  /* 0x002b300c01007387 */ /* 0x0001e20000100a00 */
[----:B---3--:R-:W-:-:S02]  /*b1f20*/  MOV R14, R3 ;  /* 0x00000003000e7202 */ /* 0x008fc40000000f00 */
[----:B0-----:R-:W2:Y:S01]  /*b1f30*/  LDL.LU R12, [R1+0xbb0] ;  /* 0x000bb000010c7983 */ /* 0x001ea20000300800 */
[----:B------:R-:W-:Y:S02]  /*b1f40*/  MOV R13, R29 ;  /* 0x0000001d000d7202 */ /* 0x000fe40000000f00 */
[----:B------:R-:W3:Y:S02]  /*b1f50*/  LDL.LU R29, [R1+0x2b5c] ;  /* 0x002b5c00011d7983 */ /* 0x000ee40000300800 */
[----:B------:R-:W2:Y:S01]  /*b1f60*/  LDL.LU R3, [R1+0x2b58] ;  /* 0x002b580001037983 */ /* 0x000ea20000300800 */
[----:B------:R-:W2:Y:S01]  /*b1f70*/  LDL.LU R15, [R1+0xbbc] ;  /* 0x000bbc00010f7983 */ /* 0x000ea20000300800 */
[----:B------:R-:W4:Y:S02]  /*b1f80*/  LDL.LU.64 R22, [R1+0x2b50] ;  /* 0x002b500001167983 */ /* 0x000f240000300a00 */
[----:B------:R-:W4:Y:S09]  /*b1f90*/  LDL.LU.64 R20, [R1+0x2b48] ;  /* 0x002b480001147983 */ /* 0x000f320000300a00 */
[----:B------:R-:W-:Y:S01]  /*b1fa0*/  STL.64 [R1+0x1c0], R16 ;  /* 0x0001c01001007387 */ /* 0x000fe20000100a00 */
[----:B------:R-:W-:Y:S01]  /*b1fb0*/  STL.64 [R1+0x1c8], R18 ;  /* 0x0001c81201007387 */ /* 0x000fe20000100a00 */
[C---:B----4-:R-:W-:Y:S11]  /*b1fc0*/  HMMA.16816.F32.BF16 R8, R20.reuse, R24, R8 ;  /* 0x000000181408723c */ /* 0x050ff60000041808 */
[----:B------:R-:W-:Y:S11]  /*b1fd0*/  @!UPT UIADD3 URZ, URZ, URZ, URZ ;  /* 0x0000003f3f3ff290 */ /* 0x000ff6000fffe03f */
[----:B------:R-:W-:Y:S01]  /*b1fe0*/  @!UPT UIADD3 URZ, URZ, URZ, URZ ;  /* 0x0000003f3f3ff290 */ /* 0x000fe2000fffe03f */
[----:B------:R0:W-:Y:S01]  /*b1ff0*/  STL.64 [R1+0x1b0], R8 ;  /* 0x0001b00801007387 */ /* 0x0001e20000100a00 */
[----:B------:R1:W-:Y:S01]  /*b2000*/  STL.64 [R1+0x1b8], R10 ;  /* 0x0001b80a01007387 */ /* 0x0003e20000100a00 */
[----:B0-----:R-:W-:Y:S01]  /*b2010*/  MOV R9, R24 ;  /* 0x0000001800097202 */ /* 0x001fe20000000f00 */
[----:B------:R-:W-:Y:S02]  /*b2020*/  IMAD.MOV.U32 R8, RZ, RZ, R25 ;  /* 0x000000ffff087224 */ /* 0x000fe400078e0019 */
[----:B------:R-:W2:Y:S02]  /*b2030*/  LDL.LU.64 R24, [R1+0x2b40] ;  /* 0x002b400001187983 */ /* 0x000ea40000300a00 */
[C---:B--2---:R-:W-:Y:S01]  /*b2040*/  HMMA.16816.F32.BF16 R12, R20.reuse, R24, R12 ;  /* 0x00000018140c723c */ /* 0x044fe2000004180c */
[----:B-1----:R-:W-:Y:S02]  /*b2050*/  MOV R11, R24 ;  /* 0x00000018000b7202 */ /* 0x002fe40000000f00 */
[----:B------:R-:W-:Y:S11]  /*b2060*/  MOV R10, R25 ;  /* 0x00000019000a7202 */ /* 0x000ff60000000f00 */
[----:B------:R-:W-:Y:S09]  /*b2070*/  @!UPT UIADD3 URZ, URZ, URZ, URZ ;  /* 0x0000003f3f3ff290 */ /* 0x000ff2000fffe03f */
[----:B------:R-:W-:Y:S01]  /*b2080*/  STL.64 [R1+0x1a0], R12 ;  /* 0x0001a00c01007387 */ /* 0x000fe20000100a00 */
[----:B------:R0:W-:Y:S03]  /*b2090*/  STL.64 [R1+0x1a8], R14 ;  /* 0x0001a80e01007387 */ /* 0x0001e60000100a00 */
[----:B0-----:R-:W2:Y:S01]  /*b20a0*/  LDL.LU.64 R14, [R1+0x2b38] ;  /* 0x002b3800010e7983 */ /* 0x001ea20000300a00 */
[----:B------:R-:W2:Y:S02]  /*b20b0*/  LDL.LU.64 R12, [R1+0x2b30] ;  /* 0x002b3000010c7983 */ /* 0x000ea40000300a00 */
[----:B------:R-:W2:Y:S01]  /*b20c0*/  LDL.LU.64 R24, [R1+0x2b28] ;  /* 0x002b280001187983 */ /* 0x000ea20000300a00 */
[----:B------:R-:W-:Y:S01]  /*b20d0*/  MOV R16, R2 ;  /* 0x0000000200107202 */ /* 0x000fe20000000f00 */
[----:B------:R-:W-:Y:S01]  /*b20e0*/  IMAD.MOV.U32 R17, RZ, RZ, R0 ;  /* 0x000000ffff117224 */ /* 0x000fe200078e0000 */
        /* <DEDUP_REMOVED lines=8> */
[----:B------:R-:W2:Y:S01]  /*b2170*/  LDL.LU.64 R24, [R1+0x2b10] ;  /* 0x002b100001187983 */ /* 0x000ea20000300a00 */
[----:B---3--:R-:W-:Y:S01]  /*b2180*/  MOV R18, R29 ;  /* 0x0000001d00127202 */ /* 0x008fe20000000f00 */
[C---:B--2---:R-:W-:Y:S01]  /*b2190*/  HMMA.16816.F32.BF16 R12, R20.reuse, R24, R12 ;  /* 0x00000018140c723c */ /* 0x044fe2000004180c */
[----:B------:R-:W-:Y:S11]  /*b21a0*/  MOV R29, R25 ;  /* 0x00000019001d7202 */ /* 0x000ff60000000f00 */
[----:B------:R-:W-:Y:S11]  /*b21b0*/  @!UPT UIADD3 URZ, URZ, URZ, URZ ;  /* 0x0000003f3f3ff290 */ /* 0x000ff6000fffe03f */
[----:B------:R-:W-:Y:S01]  /*b21c0*/  STL.64 [R1+0x180], R12 ;  /* 0x0001800c01007387 */ /* 0x000fe20000100a00 */
[----:B------:R0:W-:Y:S03]  /*b21d0*/  STL.64 [R1+0x188], R14 ;  /* 0x0001880e01007387 */ /* 0x0001e60000100a00 */
[----:B0-----:R-:W2:Y:S01]  /*b21e0*/  LDL.LU.64 R14, [R1+0x2b08] ;  /* 0x002b0800010e7983 */ /* 0x001ea20000300a00 */
[----:B------:R-:W2:Y:S02]  /*b21f0*/  LDL.LU.64 R12, [R1+0x2b00] ;  /* 0x002b0000010c7983 */ /* 0x000ea40000300a00 */
[----:B------:R-:W2:Y:S01]  /*b2200*/  LDL.LU.64 R24, [R1+0x2af8] ;  /* 0x002af80001187983 */ /* 0x000ea20000300a00 */
[----:B------:R-:W-:Y:S01]  /*b2210*/  MOV R19, R3 ;  /* 0x0000000300137202 */ /* 0x000fe20000000f00 */
[----:B--2---:R-:W-:Y:S01]  /*b2220*/  HMMA.16816.F32.BF16 R12, R20, R24, R12 ;  /* 0x00000018140c723c */ /* 0x004fe2000004180c */
[----:B------:R-:W-:-:S02]  /*b2230*/  MOV R28, R24 ;  /* 0x00000018001c7202 */ /* 0x000fc40000000f00 */
[----:B------:R-:W-:Y:S11]  /*b2240*/  MOV R3, R25 ;  /* 0x0000001900037202 */ /* 0x000ff60000000f00 */
[----:B------:R-:W-:Y:S09]  /*b2250*/  @!UPT UIADD3 URZ, URZ, URZ, URZ ;  /* 0x0000003f3f3ff290 */ /* 0x000ff2000fffe03f */
[----:B------:R-:W-:Y:S01]  /*b2260*/  STL.64 [R1+0x170], R12 ;  /* 0x0001700c01007387 */ /* 0x000fe20000100a00 */
[----:B------:R0:W-:Y:S03]  /*b2270*/  STL.64 [R1+0x178], R14 ;  /* 0x0001780e01007387 */ /* 0x0001e60000100a00 */
[----:B0-----:R-:W2:Y:S01]  /*b2280*/  LDL.LU.64 R14, [R1+0x2af0] ;  /* 0x002af000010e7983 */ /* 0x001ea20000300a00 */
[----:B------:R-:W3:Y:S02]  /*b2290*/  LDL.LU.64 R12, [R1+0x2ae8] ;  /* 0x002ae800010c7983 */ /* 0x000ee40000300a00 */
[----:B------:R-:W4:Y:S02]  /*b22a0*/  LDL.LU.64 R26, [R1+0x2ae0] ;  /* 0x002ae000011a7983 */ /* 0x000f240000300a00 */
[----:B------:R-:W4:Y:S02]  /*b22b0*/  LDL.LU.64 R24, [R1+0x2ad8] ;  /* 0x002ad80001187983 */ /* 0x000f240000300a00 */
[C---:B----4-:R-:W-:Y:S11]  /*b22c0*/  HMMA.16816.F32.BF16 R24, R20.reuse, R16, R24 ;  /* 0x000000101418723c */ /* 0x050ff60000041818 */
[----:B------:R-:W-:Y:S11]  /*b22d0*/  @!UPT UIADD3 URZ, URZ, URZ, URZ ;  /* 0x0000003f3f3ff290 */ /* 0x000ff6000fffe03f */
[----:B------:R-:W-:Y:S01]  /*b22e0*/  @!UPT UIADD3 URZ, URZ, URZ, URZ ;  /* 0x0000003f3f3ff290 */ /* 0x000fe2000fffe03f */
[----:B------:R-:W-:Y:S01]  /*b22f0*/  STL.64 [R1+0x160], R24 ;  /* 0x0001601801007387 */ /* 0x000fe20000100a00 */
[----:B------:R0:W-:Y:S03]  /*b2300*/  STL.64 [R1+0x168], R26 ;  /* 0x0001681a01007387 */ /* 0x0001e60000100a00 */
[----:B0-----:R-:W3:Y:S01]  /*b2310*/  LDL.LU.64 R26, [R1+0x2ad0] ;  /* 0x002ad000011a7983 */ /* 0x001ee20000300a00 */
[----:B------:R-:W3:Y:S02]  /*b2320*/  LDL.LU.64 R24, [R1+0x2ac8] ;  /* 0x002ac80001187983 */ /* 0x000ee40000300a00 */
[----:B------:R-:W-:Y:S02]  /*b2330*/  STL.64 [R1+0x2a60], R18 ;  /* 0x002a601201007387 */ /* 0x000fe40000100a00 */
[----:B------:R0:W-:Y:S02]  /*b2340*/  STL.64 [R1+0x2a58], R16 ;  /* 0x002a581001007387 */ /* 0x0001e40000100a00 */
[----:B0-----:R-:W4:Y:S01]  /*b2350*/  LDL.LU R16, [R1+0xb50] ;  /* 0x000b500001107983 */ /* 0x001f220000300800 */
[----:B------:R-:W4:Y:S02]  /*b2360*/  LDL.LU R17, [R1+0xb54] ;  /* 0x000b540001117983 */ /* 0x000f240000300800 */
[----:B------:R-:W4:Y:S02]  /*b2370*/  LDL.LU R18, [R1+0xb58] ;  /* 0x000b580001127983 */ /* 0x000f240000300800 */
[----:B------:R-:W4:Y:S01]  /*b2380*/  LDL.LU R19, [R1+0xb5c] ;  /* 0x000b5c0001137983 */ /* 0x000f220000300800 */
[C---:B---3--:R-:W-:Y:S08]  /*b2390*/  HMMA.16816.F32.BF16 R24, R20.reuse, R12, R24 ;  /* 0x0000000c1418723c */ /* 0x048ff00000041818 */
[----:B----4-:R-:W-:Y:S11]  /*b23a0*/  HMMA.16816.F32.BF16 R16, R20, R4, R16 ;  /* 0x000000041410723c */ /* 0x010ff60000041810 */
[----:B------:R-:W-:Y:S04]  /*b23b0*/  @!UPT UIADD3 URZ, URZ, URZ, URZ ;  /* 0x0000003f3f3ff290 */ /* 0x000fe8000fffe03f */
[----:B------:R-:W-:Y:S01]  /*b23c0*/  STL.64 [R1+0x150], R24 ;  /* 0x0001501801007387 */ /* 0x000fe20000100a00 */
[----:B------:R0:W-:Y:S03]  /*b23d0*/  STL.64 [R1+0x158], R26 ;  /* 0x0001581a01007387 */ /* 0x0001e60000100a00 */
[----:B0-----:R-:W3:Y:S01]  /*b23e0*/  LDL.LU.64 R26, [R1+0x2ac0] ;  /* 0x002ac000011a7983 */ /* 0x001ee20000300a00 */
[----:B------:R-:W3:Y:S02]  /*b23f0*/  LDL.LU.64 R24, [R1+0x2ab8] ;  /* 0x002ab80001187983 */ /* 0x000ee40000300a00 */
[----:B--2---:R-:W-:Y:S02]  /*b2400*/  STL.64 [R1+0x2a50], R14 ;  /* 0x002a500e01007387 */ /* 0x004fe40000100a00 */
[----:B------:R0:W-:Y:S02]  /*b2410*/  STL.64 [R1+0x2a48], R12 ;  /* 0x002a480c01007387 */ /* 0x0001e40000100a00 */
[----:B0-----:R-:W-:Y:S01]  /*b2420*/  IMAD.MOV.U32 R12, RZ, RZ, R0 ;  /* 0x000000ffff0c7224 */ /* 0x001fe200078e0000 */
[----:B------:R-:W-:Y:S01]  /*b2430*/  MOV R13, R2 ;  /* 0x00000002000d7202 */ /* 0x000fe20000000f00 */
[----:B------:R-:W2:Y:S01]  /*b2440*/  LDL.LU R0, [R1+0x2ab4] ;  /* 0x002ab40001007983 */ /* 0x000ea20000300800 */
[----:B------:R-:W4:Y:S03]  /*b2450*/  LDL.LU R2, [R1+0x2ab0] ;  /* 0x002ab00001027983 */ /* 0x000f260000300800 */
[----:B------:R0:W-:Y:S01]  /*b2460*/  STL.64 [R1+0x2a78], R12 ;  /* 0x002a780c01007387 */ /* 0x0001e20000100a00 */
[----:B------:R-:W-:Y:S02]  /*b2470*/  STL.64 [R1+0xf0], R16 ;  /* 0x0000f01001007387 */ /* 0x000fe40000100a00 */
[----:B------:R-:W-:Y:S01]  /*b2480*/  STL.64 [R1+0xf8], R18 ;  /* 0x0000f81201007387 */ /* 0x000fe20000100a00 */
[----:B0-----:R-:W-:-:S02]  /*b2490*/  MOV R12, R11 ;  /* 0x0000000b000c7202 */ /* 0x001fc40000000f00 */
[----:B------:R-:W-:-:S05]  /*b24a0*/  MOV R13, R10 ;  /* 0x0000000a000d7202 */ /* 0x000fca0000000f00 */
        /* <DEDUP_REMOVED lines=19> */
[----:B----4-:R-:W-:-:S02]  /*b25e0*/  MOV R17, R2 ;  /* 0x0000000200117202 */ /* 0x010fc40000000f00 */
[----:B------:R-:W-:Y:S01]  /*b25f0*/  MOV R18, R0 ;  /* 0x0000000000127202 */ /* 0x000fe20000000f00 */
[----:B--2---:R-:W-:Y:S01]  /*b2600*/  STL.64 [R1+0x2aa0], R10 ;  /* 0x002aa00a01007387 */ /* 0x004fe20000100a00 */
[----:B------:R0:W-:Y:S03]  /*b2610*/  STL.64 [R1+0x2a98], R8 ;  /* 0x002a980801007387 */ /* 0x0001e60000100a00 */
[----:B0-----:R-:W3:Y:S01]  /*b2620*/  LDL.LU R8, [R1+0xb40] ;  /* 0x000b400001087983 */ /* 0x001ee20000300800 */
[----:B------:R-:W3:Y:S02]  /*b2630*/  LDL.LU R9, [R1+0xb44] ;  /* 0x000b440001097983 */ /* 0x000ee40000300800 */
[----:B------:R-:W3:Y:S02]  /*b2640*/  LDL.LU R10, [R1+0xb48] ;  /* 0x000b4800010a7983 */ /* 0x000ee40000300800 */
[----:B------:R-:W3:Y:S01]  /*b2650*/  LDL.LU R11, [R1+0xb4c] ;  /* 0x000b4c00010b7983 */ /* 0x000ee20000300800 */
[----:B------:R-:W2:Y:S01]  /*b2660*/  LDL.LU R16, [R1+0xb10] ;  /* 0x000b100001107983 */ /* 0x000ea20000300800 */
[----:B------:R-:W4:Y:S02]  /*b2670*/  LDL.LU R2, [R1+0x2aac] ;  /* 0x002aac0001027983 */ /* 0x000f240000300800 */
[----:B------:R-:W2:Y:S02]  /*b2680*/  LDL.LU R0, [R1+0x2aa8] ;  /* 0x002aa80001007983 */ /* 0x000ea40000300800 */
[----:B------:R-:W2:Y:S01]  /*b2690*/  LDL.LU R19, [R1+0xb1c] ;  /* 0x000b1c0001137983 */ /* 0x000ea20000300800 */
[----:B------:R-:W-:Y:S01]  /*b26a0*/  STL.64 [R1+0x2a40], R6 ;  /* 0x002a400601007387 */ /* 0x000fe20000100a00 */
[----:B------:R0:W-:Y:S03]  /*b26b0*/  STL.64 [R1+0x2a38], R4 ;  /* 0x002a380401007387 */ /* 0x0001e60000100a00 */
[----:B0-----:R-:W2:Y:S01]  /*b26c0*/  LDL.LU R4, [R1+0x30] ;  /* 0x0000300001047983 */ /* 0x001ea20000300800 */
[----:B---3--:R-:W-:Y:S03]  /*b26d0*/  HMMA.16816.F32.BF16 R12, R24, R12, R8 ;  /* 0x0000000c180c723c */ /* 0x008fe60000041808 */
[----:B------:R-:W3:Y:S01]  /*b26e0*/  LDL.LU.64 R10, [R1+0x2aa0] ;  /* 0x002aa000010a7983 */ /* 0x000ee20000300a00 */
[----:B----4-:R-:W-:Y:S01]  /*b26f0*/  MOV R22, R2 ;  /* 0x0000000200167202 */ /* 0x010fe20000000f00 */
[----:B--2---:R-:W-:-:S02]  /*b2700*/  IMAD.MOV.U32 R23, RZ, RZ, R0 ;  /* 0x000000ffff177224 */ /* 0x004fc400078e0000 */
[----:B------:R-:W3:Y:S11]  /*b2710*/  LDL.LU.64 R8, [R1+0x2a98] ;  /* 0x002a980001087983 */ /* 0x000ef60000300a00 */
[----:B------:R-:W-:Y:S06]  /*b2720*/  @!UPT UIADD3 URZ, URZ, URZ, URZ ;  /* 0x0000003f3f3ff290 */ /* 0x000fec000fffe03f */
[----:B------:R-:W-:Y:S02]  /*b2730*/  MOV R2, R12 ;  /* 0x0000000c00027202 */ /* 0x000fe40000000f00 */
[----:B------:R-:W-:Y:S02]  /*b2740*/  MOV R0, R13 ;  /* 0x0000000d00007202 */ /* 0x000fe40000000f00 */
[----:B------:R-:W3:Y:S01]  /*b2750*/  LDL.LU.64 R12, [R1+0x2a90] ;  /* 0x002a9000010c7983 */ /* 0x000ee20000300a00 */
[----:B------:R-:W-:Y:S01]  /*b2760*/  IMAD.MOV.U32 R5, RZ, RZ, R29 ;  /* 0x000000ffff057224 */ /* 0x000fe200078e001d */
[----:B------:R-:W-:Y:S01]  /*b2770*/  MOV R21, R3 ;  /* 0x0000000300157202 */ /* 0x000fe20000000f00 */
[----:B------:R-:W-:Y:S02]  /*b2780*/  MOV R3, R14 ;  /* 0x0000000e00037202 */ /* 0x000fe40000000f00 */
[----:B------:R-:W-:-:S05]  /*b2790*/  IMAD.MOV.U32 R29, RZ, RZ, R15 ;  /* 0x000000ffff1d7224 */ /* 0x000fca00078e000f */
[----:B------:R-:W-:Y:S01]  /*b27a0*/  STL [R1+0x234c], R29 ;  /* 0x00234c1d01007387 */ /* 0x000fe20000100800 */
[----:B------:R-:W-:Y:S02]  /*b27b0*/  STL [R1+0x2348], R3 ;  /* 0x0023480301007387 */ /* 0x000fe40000100800 */
[----:B------:R-:W-:Y:S02]  /*b27c0*/  STL [R1+0x2344], R0 ;  /* 0x0023440001007387 */ /* 0x000fe40000100800 */
[----:B------:R-:W-:Y:S01]  /*b27d0*/  STL [R1+0x2340], R2 ;  /* 0x0023400201007387 */ /* 0x000fe20000100800 */
[C---:B---3--:R-:W-:Y:S01]  /*b27e0*/  HMMA.16816.F32.BF16 R12, R24.reuse, R12, R8 ;  /* 0x0000000c180c723c */ /* 0x048fe20000041808 */
[----:B------:R-:W2:Y:S01]  /*b27f0*/  LDL.LU.64 R10, [R1+0x2a88] ;  /* 0x002a8800010a7983 */ /* 0x000ea20000300a00 */
[----:B------:R-:W2:Y:S11]  /*b2800*/  LDL.LU.64 R8, [R1+0x2a80] ;  /* 0x002a800001087983 */ /* 0x000eb60000300a00 */
[----:B------:R-:W-:Y:S10]  /*b2810*/  @!UPT UIADD3 URZ, URZ, URZ, URZ ;  /* 0x0000003f3f3ff290 */ /* 0x000ff4000fffe03f */
[----:B------:R0:W-:Y:S01]  /*b2820*/  STL.64 [R1+0xd0], R12 ;  /* 0x0000d00c01007387 */ /* 0x0001e20000100a00 */
[----:B------:R2:W-:Y:S03]  /*b2830*/  STL.64 [R1+0xd8], R14 ;  /* 0x0000d80e01007387 */ /* 0x0005e60000100a00 */
[----:B0-----:R-:W2:Y:S01]  /*b2840*/  LDL.LU.64 R12, [R1+0x2a78] ;  /* 0x002a7800010c7983 */ /* 0x001ea20000300a00 */
[----:B------:R-:W-:Y:S01]  /*b2850*/  HMMA.16816.F32.BF16 R4, R24, R4, R16 ;  /* 0x000000041804723c */ /* 0x000fe20000041810 */
[----:B------:R-:W-:-:S07]  /*b2860*/  MOV R20, R28 ;  /* 0x0000001c00147202 */ /* 0x000fce0000000f00 */
[C---:B--2---:R-:W-:Y:S01]  /*b2870*/  HMMA.16816.F32.BF16 R12, R24.reuse, R12, R8 ;  /* 0x0000000c180c723c */ /* 0x044fe20000041808 */
[----:B------:R-:W2:Y:S01]  /*b2880*/  LDL.LU.64 R10, [R1+0x2a70] ;  /* 0x002a7000010a7983 */ /* 0x000ea20000300a00 */
[----:B------:R-:W2:Y:S11]  /*b2890*/  LDL.LU.64 R8, [R1+0x2a68] ;  /* 0x002a680001087983 */ /* 0x000eb60000300a00 */
[----:B------:R-:W-:Y:S11]  /*b28a0*/  @!UPT UIADD3 URZ, URZ, URZ, URZ ;  /* 0x0000003f3f3ff290 */ /* 0x000ff6000fffe03f */
[----:B------:R-:W-:Y:S01]  /*b28b0*/  MOV R29, R12 ;  /* 0x0000000c001d7202 */ /* 0x000fe20000000f00 */
[----:B------:R-:W-:Y:S01]  /*b28c0*/  IMAD.MOV.U32 R2, RZ, RZ, R15 ;  /* 0x000000ffff027224 */ /* 0x000fe200078e000f */
[----:B------:R-:W-:Y:S02]  /*b28d0*/  MOV R3, R13 ;  /* 0x0000000d00037202 */ /* 0x000fe40000000f00 */
[----:B------:R-:W-:Y:S01]  /*b28e0*/  MOV R0, R14 ;  /* 0x0000000e00007202 */ /* 0x000fe20000000f00 */
[----:B------:R-:W3:Y:S01]  /*b28f0*/  LDL.LU R12, [R1+0xaf0] ;  /* 0x000af000010c7983 */ /* 0x000ee20000300800 */
[----:B------:R-:W3:Y:S02]  /*b2900*/  LDL.LU R13, [R1+0xaf4] ;  /* 0x000af400010d7983 */ /* 0x000ee40000300800 */
[----:B------:R-:W3:Y:S02]  /*b2910*/  LDL.LU R14, [R1+0xaf8] ;  /* 0x000af800010e7983 */ /* 0x000ee40000300800 */
[----:B------:R-:W3:Y:S01]  /*b2920*/  LDL.LU R15, [R1+0xafc] ;  /* 0x000afc00010f7983 */ /* 0x000ee20000300800 */
[----:B------:R-:W-:Y:S01]  /*b2930*/  STL [R1+0x235c], R2 ;  /* 0x00235c0201007387 */ /* 0x000fe20000100800 */
[----:B------:R-:W-:Y:S02]  /*b2940*/  STL [R1+0x2358], R0 ;  /* 0x0023580001007387 */ /* 0x000fe40000100800 */
[----:B------:R-:W-:Y:S02]  /*b2950*/  STL [R1+0x2354], R3 ;  /* 0x0023540301007387 */ /* 0x000fe40000100800 */
[----:B------:R-:W-:Y:S01]  /*b2960*/  STL [R1+0x2350], R29 ;  /* 0x0023501d01007387 */ /* 0x000fe20000100800 */
[----:B------:R-:W4:Y:S01]  /*b2970*/  LDL.LU.64 R18, [R1+0x2a60] ;  /* 0x002a600001127983 */ /* 0x000f220000300a00 */
[----:B------:R-:W3:Y:S02]  /*b2980*/  LDL.LU.64 R16, [R1+0x2a58] ;  /* 0x002a580001107983 */ /* 0x000ee40000300a00 */
[----:B------:R-:W-:Y:S02]  /*b2990*/  STL.64 [R1+0xb0], R4 ;  /* 0x0000b00401007387 */ /* 0x000fe40000100a00 */
[----:B------:R2:W-:Y:S01]  /*b29a0*/  STL.64 [R1+0xb8], R6 ;  /* 0x0000b80601007387 */ /* 0x0005e20000100a00 */
[----:B------:R0:W-:Y:S01]  /*b29b0*/  STL.64 [R1+0x29d0], R22 ;  /* 0x0029d01601007387 */ /* 0x0001e20000100a00 */
[C---:B--2---:R-:W-:Y:S03]  /*b29c0*/  HMMA.16816.F32.BF16 R4, R24.reuse, R20, R8 ;  /* 0x000000141804723c */ /* 0x044fe60000041808 */
[----:B------:R-:W2:Y:S01]  /*b29d0*/  LDL.LU R20, [R1+0x9d0] ;  /* 0x0009d00001147983 */ /* 0x000ea20000300800 */
[----:B------:R-:W2:Y:S02]  /*b29e0*/  LDL.LU R21, [R1+0x9d4] ;  /* 0x0009d40001157983 */ /* 0x000ea40000300800 */
[----:B0-----:R-:W2:Y:S02]  /*b29f0*/  LDL.LU R22, [R1+0x9d8] ;  /* 0x0009d80001167983 */ /* 0x001ea40000300800 */
[----:B------:R-:W2:Y:S11]  /*b2a00*/  LDL.LU R23, [R1+0x9dc] ;  /* 0x0009dc0001177983 */ /* 0x000eb60000300800 */
[----:B------:R-:W-:Y:S05]  /*b2a10*/  @!UPT UIADD3 URZ, URZ, URZ, URZ ;  /* 0x0000003f3f3ff290 */ /* 0x000fea000fffe03f */
[----:B------:R-:W-:Y:S02]  /*b2a20*/  MOV R2, R4 ;  /* 0x0000000400027202 */ /* 0x000fe40000000f00 */
[----:B------:R-:W-:Y:S01]  /*b2a30*/  MOV R0, R5 ;  /* 0x0000000500007202 */ /* 0x000fe20000000f00 */
[----:B------:R-:W4:Y:S01]  /*b2a40*/  LDL.LU R4, [R1+0xa60] ;  /* 0x000a600001047983 */ /* 0x000f220000300800 */
[----:B------:R-:W-:Y:S01]  /*b2a50*/  MOV R3, R6 ;  /* 0x0000000600037202 */ /* 0x000fe20000000f00 */
[----:B------:R-:W4:Y:S02]  /*b2a60*/  LDL.LU R5, [R1+0xa64] ;  /* 0x000a640001057983 */ /* 0x000f240000300800 */
[----:B------:R-:W-:Y:S01]  /*b2a70*/  IMAD.MOV.U32 R29, RZ, RZ, R7 ;  /* 0x000000ffff1d7224 */ /* 0x000fe200078e0007 */
[----:B------:R-:W4:Y:S01]  /*b2a80*/  LDL.LU R6, [R1+0xa68] ;  /* 0x000a680001067983 */ /* 0x000f220000300800 */
[----:B------:R-:W4:Y:S03]  /*b2a90*/  LDL.LU R7, [R1+0xa6c] ;  /* 0x000a6c0001077983 */ /* 0x000f260000300800 */
[----:B--2---:R0:W-:Y:S01]  /*b2aa0*/  STL.64 [R1+0x29e0], R22 ;  /* 0x0029e01601007387 */ /* 0x0041e20000100a00 */
[----:B------:R-:W-:Y:S03]  /*b2ab0*/  STL.64 [R1+0x29d8], R20 ;  /* 0x0029d81401007387 */ /* 0x000fe60000100a00 */
[----:B0-----:R-:W2:Y:S04]  /*b2ac0*/  LDL R22, [R1+0x48] ;  /* 0x0000480001167983 */ /* 0x001ea80000100800 */
[----:B------:R-:W2:Y:S01]  /*b2ad0*/  LDL R23, [R1+0x4c] ;  /* 0x00004c0001177983 */ /* 0x000ea20000100800 */
[C---:B---3--:R-:W-:Y:S01]  /*b2ae0*/  HMMA.16816.F32.BF16 R12, R24.reuse, R16, R12 ;  /* 0x00000010180c723c */ /* 0x048fe2000004180c */
[----:B------:R-:W3:Y:S02]  /*b2af0*/  LDL.LU R8, [R1+0xa20] ;  /* 0x000a200001087983 */ /* 0x000ee40000300800 */
[----:B------:R-:W3:Y:S01]  /*b2b00*/  LDL.LU R9, [R1+0xa24] ;  /* 0x000a240001097983 */ /* 0x000ee20000300800 */
[----:B------:R-:W3:Y:S01]  /*b2b10*/  LDL.LU R10, [R1+0xa28] ;  /* 0x000a2800010a7983 */ /* 0x000ee20000300800 */
[----:B------:R-:W3:Y:S03]  /*b2b20*/  LDL.LU R11, [R1+0xa2c] ;  /* 0x000a2c00010b7983 */ /* 0x000ee60000300800 */
[----:B--2---:R0:W-:Y:S04]  /*b2b30*/  STL.64 [R1+0x29f0], R22 ;  /* 0x0029f01601007387 */ /* 0x0041e80000100a00 */
[----:B0-----:R-:W2:Y:S04]  /*b2b40*/  LDL R22, [R1+0x58] ;  /* 0x0000580001167983 */ /* 0x001ea80000100800 */
[----:B------:R-:W2:Y:S01]  /*b2b50*/  LDL R23, [R1+0x5c] ;  /* 0x00005c0001177983 */ /* 0x000ea20000100800 */
        /* <DEDUP_REMOVED lines=8> */
[----:B----4-:R0:W-:Y:S02]  /*b2be0*/  STL.64 [R1+0x29e8], R18 ;  /* 0x0029e81201007387 */ /* 0x0101e40000100a00 */
        /* <DEDUP_REMOVED lines=8> */
[----:B------:R-:W4:Y:S02]  /*b2c70*/  LDL.LU R18, [R1+0xa08] ;  /* 0x000a080001127983 */ /* 0x000f240000300800 */
[----:B------:R-:W4:Y:S01]  /*b2c80*/  LDL.LU R19, [R1+0xa0c] ;  /* 0x000a0c0001137983 */ /* 0x000f220000300800 */
[----:B------:R-:W-:Y:S11]  /*b2c90*/  HMMA.16816.F32.BF16 R4, R24, R12, R4 ;  /* 0x0000000c1804723c */ /* 0x000ff60000041804 */
[----:B------:R-:W-:Y:S11]  /*b2ca0*/  @!UPT UIADD3 URZ, URZ, URZ, URZ ;  /* 0x0000003f3f3ff290 */ /* 0x000ff6000fffe03f */
[----:B------:R-:W-:Y:S02]  /*b2cb0*/  @!UPT UIADD3 URZ, URZ, URZ, URZ ;  /* 0x0000003f3f3ff290 */ /* 0x000fe4000fffe03f */
[----:B------:R-:W-:Y:S01]  /*b2cc0*/  MOV R29, R7 ;  /* 0x00000007001d7202 */ /* 0x000fe20000000f00 */
[----:B----4-:R0:W-:Y:S01]  /*b2cd0*/  STL.64 [R1+0x2a10], R18 ;  /* 0x002a101201007387 */ /* 0x0101e20000100a00 */
[----:B--2---:R-:W-:Y:S03]  /*b2ce0*/  STL.64 [R1+0x2a08], R16 ;  /* 0x002a081001007387 */ /* 0x004fe60000100a00 */
[----:B0-----:R-:W2:Y:S04]  /*b2cf0*/  LDL R18, [R1+0x68] ;  /* 0x0000680001127983 */ /* 0x001ea80000100800 */
[----:B------:R-:W2:Y:S01]  /*b2d00*/  LDL R19, [R1+0x6c] ;  /* 0x00006c0001137983 */ /* 0x000ea20000100800 */
[----:B------:R-:W-:Y:S02]  /*b2d10*/  STL.64 [R1+0x80], R4 ;  /* 0x0000800401007387 */ /* 0x000fe40000100a00 */
[----:B------:R0:W-:Y:S02]  /*b2d20*/  STL [R1+0x88], R6 ;  /* 0x0000880601007387 */ /* 0x0001e40000100800 */
[----:B0-----:R-:W4:Y:S01]  /*b2d30*/  LDL.LU.64 R6, [R1+0x2a40] ;  /* 0x002a400001067983 */ /* 0x001f220000300a00 */
[----:B------:R-:W3:Y:S02]  /*b2d40*/  LDL.LU.64 R4, [R1+0x2a38] ;  /* 0x002a380001047983 */ /* 0x000ee40000300a00 */
[----:B------:R0:W-:Y:S01]  /*b2d50*/  STL.64 [R1+0x2a18], R14 ;  /* 0x002a180e01007387 */ /* 0x0001e20000100a00 */
[----:B----4-:R-:W-:-:S02]  /*b2d60*/  MOV R12, R6 ;  /* 0x00000006000c7202 */ /* 0x010fc40000000f00 */
[----:B------:R-:W-:Y:S01]  /*b2d70*/  MOV R13, R7 ;  /* 0x00000007000d7202 */ /* 0x000fe20000000f00 */
[----:B------:R-:W4:Y:S01]  /*b2d80*/  LDL.LU R6, [R1+0x2a34] ;  /* 0x002a340001067983 */ /* 0x000f220000300800 */
[----:B------:R-:W4:Y:S02]  /*b2d90*/  LDL.LU R7, [R1+0x2a30] ;  /* 0x002a300001077983 */ /* 0x000f240000300800 */
[----:B0-----:R-:W2:Y:S02]  /*b2da0*/  LDL.LU R14, [R1+0xa18] ;  /* 0x000a1800010e7983 */ /* 0x001ea40000300800 */
[----:B------:R-:W2:Y:S01]  /*b2db0*/  LDL.LU R15, [R1+0xa1c] ;  /* 0x000a1c00010f7983 */ /* 0x000ea20000300800 */
[----:B------:R-:W-:Y:S01]  /*b2dc0*/  STL [R1+0x252c], R29 ;  /* 0x00252c1d01007387 */ /* 0x000fe20000100800 */
[----:B---3--:R-:W-:Y:S01]  /*b2dd0*/  HMMA.16816.F32.BF16 R24, R24, R4, R8 ;  /* 0x000000041818723c */ /* 0x008fe20000041808 */
[----:B------:R-:W2:Y:S02]  /*b2de0*/  LDL.LU.64 R10, [R1+0x2a28] ;  /* 0x002a2800010a7983 */ /* 0x000ea40000300a00 */
[----:B------:R-:W2:Y:S11]  /*b2df0*/  LDL.LU.64 R8, [R1+0x2a20] ;  /* 0x002a200001087983 */ /* 0x000eb60000300a00 */
[----:B------:R-:W-:Y:S09]  /*b2e00*/  @!UPT UIADD3 URZ, URZ, URZ, URZ ;  /* 0x0000003f3f3ff290 */ /* 0x000ff2000fffe03f */
[----:B------:R-:W-:Y:S01]  /*b2e10*/  STL.64 [R1+0x70], R24 ;  /* 0x0000701801007387 */ /* 0x000fe20000100a00 */
[----:B------:R0:W-:Y:S03]  /*b2e20*/  STL.64 [R1+0x78], R26 ;  /* 0x0000781a01007387 */ /* 0x0001e60000100a00 */
[----:B0-----:R-:W3:Y:S01]  /*b2e30*/  LDL.64 R26, [R1+0x38] ;  /* 0x00003800011a7983 */ /* 0x001ee20000100a00 */
[----:B--2---:R-:W-:Y:S03]  /*b2e40*/  HMMA.16816.F32.BF16 R16, R8, R18, R12 ;  /* 0x000000120810723c */ /* 0x004fe6000004180c */
[----:B----4-:R0:W-:Y:S01]  /*b2e50*/  STL.64 [R1+0x29c8], R6 ;  /* 0x0029c80601007387 */ /* 0x0101e20000100a00 */
[----:B------:R-:W2:Y:S02]  /*b2e60*/  LDL.LU R4, [R1+0x9b0] ;  /* 0x0009b00001047983 */ /* 0x000ea40000300800 */
[----:B------:R-:W2:Y:S01]  /*b2e70*/  LDL.LU R5, [R1+0x9b4] ;  /* 0x0009b40001057983 */ /* 0x000ea20000300800 */
[----:B0-----:R-:W2:Y:S01]  /*b2e80*/  LDL.LU R6, [R1+0x9b8] ;  /* 0x0009b80001067983 */ /* 0x001ea20000300800 */
[----:B------:R-:W2:Y:S02]  /*b2e90*/  LDL.LU R7, [R1+0x9bc] ;  /* 0x0009bc0001077983 */ /* 0x000ea40000300800 */
[----:B------:R-:W4:Y:S11]  /*b2ea0*/  LDL.LU.64 R14, [R1+0x2a18] ;  /* 0x002a1800010e7983 */ /* 0x000f360000300a00 */
[----:B------:R-:W-:Y:S02]  /*b2eb0*/  @!UPT UIADD3 URZ, URZ, URZ, URZ ;  /* 0x0000003f3f3ff290 */ /* 0x000fe4000fffe03f */
[----:B------:R-:W-:Y:S01]  /*b2ec0*/  STL.64 [R1+0x670], R16 ;  /* 0x0006701001007387 */ /* 0x000fe20000100a00 */
[----:B------:R0:W-:Y:S03]  /*b2ed0*/  STL.64 [R1+0x678], R18 ;  /* 0x0006781201007387 */ /* 0x0001e60000100a00 */
[----:B0-----:R-:W2:Y:S01]  /*b2ee0*/  LDL.LU.64 R18, [R1+0x2a10] ;  /* 0x002a100001127983 */ /* 0x001ea20000300a00 */
[----:B------:R-:W2:Y:S03]  /*b2ef0*/  LDL.LU.64 R16, [R1+0x2a08] ;  /* 0x002a080001107983 */ /* 0x000ea60000300a00 */
[----:B------:R-:W0:Y:S02]  /*b2f00*/  S2R R28, SR_TID.X ;  /* 0x00000000001c7919 */ /* 0x000e240000002100 */
[C---:B0-----:R-:W-:Y:S01]  /*b2f10*/  LOP3.LUT R20, R28.reuse, 0x7, RZ, 0xc0, !PT ;  /* 0x000000071c147812 */ /* 0x041fe200078ec0ff */
[----:B------:R-:W-:-:S03]  /*b2f20*/  IMAD.SHL.U32 R21, R28, 0x100, RZ ;  /* 0x000001001c157824 */ /* 0x000fc600078e00ff */
[----:B------:R-:W-:-:S04]  /*b2f30*/  SHF.L.U32 R3, R20, 0x4, RZ ;  /* 0x0000000414037819 */ /* 0x000fc800000006ff */
[----:B------:R-:W-:Y:S02]  /*b2f40*/  LOP3.LUT R3, R3, 0xf00, R21, 0xf8, !PT ;  /* 0x00000f0003037812 */ /* 0x000fe400078ef815 */
[C---:B--2---:R-:W-:Y:S01]  /*b2f50*/  HMMA.16816.F32.BF16 R20, R8.reuse, R22, R16 ;  /* 0x000000160814723c */ /* 0x044fe20000041810 */
[----:B------:R-:W2:Y:S01]  /*b2f60*/  LDL.LU.64 R18, [R1+0x2a00] ;  /* 0x002a000001127983 */ /* 0x000ea20000300a00 */
[----:B------:R-:W2:Y:S11]  /*b2f70*/  LDL.LU.64 R16, [R1+0x29f8] ;  /* 0x0029f80001107983 */ /* 0x000eb60000300a00 */
[----:B------:R-:W-:Y:S10]  /*b2f80*/  @!UPT UIADD3 URZ, URZ, URZ, URZ ;  /* 0x0000003f3f3ff290 */ /* 0x000ff4000fffe03f */
[----:B------:R-:W-:Y:S01]  /*b2f90*/  STL.64 [R1+0x640], R20 ;  /* 0x0006401401007387 */ /* 0x000fe20000100a00 */
        /* <DEDUP_REMOVED lines=9> */
[----:B------:R-:W-:-:S04]  /*b3030*/  LOP3.LUT R3, R3, 0x10, R28, 0x78, !PT ;  /* 0x0000001003037812 */ /* 0x000fc800078e781c */
[----:B------:R-:W-:Y:S02]  /*b3040*/  LOP3.LUT R3, R3, 0x60, RZ, 0x3c, !PT ;  /* 0x0000006003037812 */ /* 0x000fe400078e3cff */
[----:B---3--:R-:W-:Y:S02]  /*b3050*/  MOV R2, R26 ;  /* 0x0000001a00027202 */ /* 0x008fe40000000f00 */
[----:B------:R-:W-:Y:S01]  /*b3060*/  MOV R0, R27 ;  /* 0x0000001b00007202 */ /* 0x000fe20000000f00 */
[C---:B--2---:R-:W-:Y:S01]  /*b3070*/  HMMA.16816.F32.BF16 R20, R8.reuse, R26, R20 ;  /* 0x0000001a0814723c */ /* 0x044fe20000041814 */
[----:B------:R-:W0:Y:S11]  /*b3080*/  LDSM.16.M88.4 R24, [R3+0x61080] ;  /* 0x061080000318783b */ /* 0x000e360000000200 */
[----:B------:R-:W-:Y:S11]  /*b3090*/  @!UPT UIADD3 URZ, URZ, URZ, URZ ;  /* 0x0000003f3f3ff290 */ /* 0x000ff6000fffe03f */
[----:B------:R-:W-:Y:S01]  /*b30a0*/  STL.64 [R1+0x580], R20 ;  /* 0x0005801401007387 */ /* 0x000fe20000100a00 */
[----:B------:R1:W-:Y:S03]  /*b30b0*/  STL.64 [R1+0x588], R22 ;  /* 0x0005881601007387 */ /* 0x0003e60000100a00 */
[----:B-1----:R-:W2:Y:S04]  /*b30c0*/  LDL.LU.64 R22, [R1+0x29d0] ;  /* 0x0029d00001167983 */ /* 0x002ea80000300a00 */
[----:B0-----:R-:W-:Y:S01]  /*b30d0*/  STL.64 [R1+0x29c0], R26 ;  /* 0x0029c01a01007387 */ /* 0x001fe20000100a00 */
[----:B------:R0:W-:Y:S03]  /*b30e0*/  STL.64 [R1+0x29b8], R24 ;  /* 0x0029b81801007387 */ /* 0x0001e60000100a00 */
[----:B0-----:R-:W2:Y:S01]  /*b30f0*/  LDL.LU R24, [R1+0x9c0] ;  /* 0x0009c00001187983 */ /* 0x001ea20000300800 */
[----:B------:R-:W2:Y:S02]  /*b3100*/  LDL.LU R25, [R1+0x9c4] ;  /* 0x0009c40001197983 */ /* 0x000ea40000300800 */
[----:B------:R-:W2:Y:S02]  /*b3110*/  LDL.LU R26, [R1+0x9c8] ;  /* 0x0009c800011a7983 */ /* 0x000ea40000300800 */
[----:B------:R-:W2:Y:S01]  /*b3120*/  LDL.LU R27, [R1+0x9cc] ;  /* 0x0009cc00011b7983 */ /* 0x000ea20000300800 */
[C---:B------:R-:W-:Y:S01]  /*b3130*/  HMMA.16816.F32.BF16 R4, R8.reuse, R18, R4 ;  /* 0x000000120804723c */ /* 0x040fe20000041804 */
[----:B------:R-:W-:Y:S07]  /*b3140*/  LDSM.16.M88.4 R16, [R3+0x63080] ;  /* 0x063080000310783b */ /* 0x000fee0000000200 */
[C---:B--2---:R-:W-:Y:S01]  /*b3150*/  HMMA.16816.F32.BF16 R24, R8.reuse, R22, R24 ;  /* 0x000000160818723c */ /* 0x044fe20000041818 */
[----:B------:R-:W0:Y:S04]  /*b3160*/  LDSM.16.M88.4 R20, [R3+0x62080] ;  /* 0x062080000314783b */ /* 0x000e280000000200 */
[----:B0-----:R-:W-:Y:S11]  /*b3170*/  STL [R1+0x293c], R22 ;  /* 0x00293c1601007387 */ /* 0x001ff60000100800 */
[----:B------:R-:W-:Y:S07]  /*b3180*/  @!UPT UIADD3 URZ, URZ, URZ, URZ ;  /* 0x0000003f3f3ff290 */ /* 0x000fee000fffe03f */
[----:B------:R-:W-:Y:S02]  /*b3190*/  STL.64 [R1+0x540], R24 ;  /* 0x0005401801007387 */ /* 0x000fe40000100a00 */
[----:B------:R-:W-:Y:S02]  /*b31a0*/  STL.64 [R1+0x548], R26 ;  /* 0x0005481a01007387 */ /* 0x000fe40000100a00 */
[----:B------:R-:W-:Y:S01]  /*b31b0*/  STL [R1+0x2938], R23 ;  /* 0x0029381701007387 */ /* 0x000fe20000100800 */
[----:B------:R-:W-:Y:S01]  /*b31c0*/  STL.64 [R1+0x2990], R20 ;  /* 0x0029901401007387 */ /* 0x000fe20000100a00 */
[----:B------:R-:W-:Y:S02]  /*b31d0*/  STL.64 [R1+0x28d8], R18 ;  /* 0x0028d81201007387 */ /* 0x000fe40000100a00 */
[----:B------:R-:W-:Y:S02]  /*b31e0*/  STL.64 [R1+0x530], R4 ;  /* 0x0005300401007387 */ /* 0x000fe40000100a00 */
[----:B------:R-:W-:Y:S01]  /*b31f0*/  STL.64 [R1+0x538], R6 ;  /* 0x0005380601007387 */ /* 0x000fe20000100a00 */
[----:B------:R0:W-:Y:S04]  /*b3200*/  STL.64 [R1+0x28d0], R16 ;  /* 0x0028d01001007387 */ /* 0x0001e80000100a00 */
        /* <DEDUP_REMOVED lines=14> */
[----:B---3--:R0:W-:Y:S01]  /*b32f0*/  STL.64 [R1+0x2958], R18 ;  /* 0x0029581201007387 */ /* 0x0081e20000100a00 */
[----:B--2---:R1:W-:Y:S03]  /*b3300*/  STL.64 [R1+0x2950], R16 ;  /* 0x0029501001007387 */ /* 0x0043e60000100a00 */
[----:B0-----:R-:W2:Y:S04]  /*b3310*/  LDL.64 R18, [R1+0x18] ;  /* 0x0000180001127983 */ /* 0x001ea80000100a00 */
[----:B--2---:R0:W-:Y:S01]  /*b3320*/  STL.64 [R1+0x2968], R18 ;  /* 0x0029681201007387 */ /* 0x0041e20000100a00 */
[----:B-1----:R-:W2:Y:S02]  /*b3330*/  LDL.LU R16, [R1+0x930] ;  /* 0x0009300001107983 */ /* 0x002ea40000300800 */
[----:B------:R-:W2:Y:S01]  /*b3340*/  LDL.LU R17, [R1+0x934] ;  /* 0x0009340001117983 */ /* 0x000ea20000300800 */
[----:B0-----:R-:W3:Y:S01]  /*b3350*/  LDL.LU R18, [R1+0x938] ;  /* 0x0009380001127983 */ /* 0x001ee20000300800 */
[----:B------:R-:W3:Y:S02]  /*b3360*/  LDL.LU R19, [R1+0x93c] ;  /* 0x00093c0001137983 */ /* 0x000ee40000300800 */
        /* <DEDUP_REMOVED lines=8> */
[----:B--2---:R0:W-:Y:S01]  /*b33f0*/  STL.64 [R1+0x29a0], R22 ;  /* 0x0029a01601007387 */ /* 0x0041e20000100a00 */
[----:B------:R-:W-:Y:S03]  /*b3400*/  STL.64 [R1+0x2998], R20 ;  /* 0x0029981401007387 */ /* 0x000fe60000100a00 */
[----:B0-----:R-:W2:Y:S01]  /*b3410*/  LDL.64 R22, [R1+0x58] ;  /* 0x0000580001167983 */ /* 0x001ea20000100a00 */
[----:B----4-:R-:W-:Y:S03]  /*b3420*/  HMMA.16816.F32.BF16 R12, R8, R14, R4 ;  /* 0x0000000e080c723c */ /* 0x010fe60000041804 */
[----:B--2---:R0:W-:Y:S04]  /*b3430*/  STL.64 [R1+0x29b0], R22 ;  /* 0x0029b01601007387 */ /* 0x0041e80000100a00 */
[----:B0-----:R-:W2:Y:S01]  /*b3440*/  LDL.64 R22, [R1+0x68] ;  /* 0x0000680001167983 */ /* 0x001ea20000100a00 */
[----:B---3--:R0:W-:Y:S02]  /*b3450*/  STL.64 [R1+0x2978], R18 ;  /* 0x0029781201007387 */ /* 0x0081e40000100a00 */
[----:B------:R-:W-:Y:S02]  /*b3460*/  STL.64 [R1+0x2970], R16 ;  /* 0x0029701001007387 */ /* 0x000fe40000100a00 */
[----:B0-----:R-:W-:Y:S01]  /*b3470*/  IMAD.MOV.U32 R18, RZ, RZ, R2 ;  /* 0x000000ffff127224 */ /* 0x001fe200078e0002 */
[----:B------:R-:W-:-:S05]  /*b3480*/  MOV R19, R0 ;  /* 0x0000000000137202 */ /* 0x000fca0000000f00 */
[----:B------:R0:W-:Y:S04]  /*b3490*/  STL.64 [R1+0x2988], R18 ;  /* 0x0029881201007387 */ /* 0x0001e80000100a00 */
[----:B0-----:R-:W3:Y:S04]  /*b34a0*/  LDL.64 R18, [R1+0x48] ;  /* 0x0000480001127983 */ /* 0x001ee80000100a00 */
[----:B---3--:R0:W-:Y:S01]  /*b34b0*/  STL.64 [R1+0x29a8], R18 ;  /* 0x0029a81201007387 */ /* 0x0081e20000100a00 */
[----:B------:R-:W3:Y:S02]  /*b34c0*/  LDL.LU R16, [R1+0x970] ;  /* 0x0009700001107983 */ /* 0x000ee40000300800 */
[----:B------:R-:W3:Y:S01]  /*b34d0*/  LDL.LU R17, [R1+0x974] ;  /* 0x0009740001117983 */ /* 0x000ee20000300800 */
[----:B0-----:R-:W3:Y:S01]  /*b34e0*/  LDL.LU R18, [R1+0x978] ;  /* 0x0009780001127983 */ /* 0x001ee20000300800 */
[----:B------:R-:W3:Y:S02]  /*b34f0*/  LDL.LU R19, [R1+0x97c] ;  /* 0x00097c0001137983 */ /* 0x000ee40000300800 */
[----:B------:R-:W4:Y:S02]  /*b3500*/  LDL.LU.64 R6, [R1+0x29c8] ;  /* 0x0029c80001067983 */ /* 0x000f240000300a00 */
[----:B------:R-:W-:Y:S01]  /*b3510*/  STL.64 [R1+0x510], R12 ;  /* 0x0005100c01007387 */ /* 0x000fe20000100a00 */
[----:B------:R-:W-:Y:S02]  /*b3520*/  STL.64 [R1+0x518], R14 ;  /* 0x0005180e01007387 */ /* 0x000fe40000100a00 */
[----:B------:R-:W0:Y:S02]  /*b3530*/  LDSM.16.M88.4 R12, [R3+0x64080] ;  /* 0x06408000030c783b */ /* 0x000e240000000200 */
[----:B0-----:R0:W-:Y:S02]  /*b3540*/  STL.64 [R1+0x2868], R14 ;  /* 0x0028680e01007387 */ /* 0x0011e40000100a00 */
[----:B------:R1:W-:Y:S02]  /*b3550*/  STL.64 [R1+0x2860], R12 ;  /* 0x0028600c01007387 */ /* 0x0003e40000100a00 */
[----:B0-----:R-:W2:Y:S01]  /*b3560*/  LDL.64 R14, [R1+0x28] ;  /* 0x00002800010e7983 */ /* 0x001ea20000100a00 */
[----:B----4-:R-:W-:Y:S03]  /*b3570*/  HMMA.16816.F32.BF16 R8, R8, R6, R24 ;  /* 0x000000060808723c */ /* 0x010fe60000041818 */
[----:B--2---:R0:W-:Y:S01]  /*b3580*/  STL.64 [R1+0x2980], R14 ;  /* 0x0029800e01007387 */ /* 0x0041e20000100a00 */
[----:B-1----:R-:W2:Y:S02]  /*b3590*/  LDL.LU R12, [R1+0x940] ;  /* 0x00094000010c7983 */ /* 0x002ea40000300800 */
[----:B------:R-:W2:Y:S01]  /*b35a0*/  LDL.LU R13, [R1+0x944] ;  /* 0x00094400010d7983 */ /* 0x000ea20000300800 */
[----:B0-----:R-:W2:Y:S01]  /*b35b0*/  LDL.LU R14, [R1+0x948] ;  /* 0x00094800010e7983 */ /* 0x001ea20000300800 */
[----:B------:R-:W2:Y:S02]  /*b35c0*/  LDL.LU R15, [R1+0x94c] ;  /* 0x00094c00010f7983 */ /* 0x000ea40000300800 */
[----:B------:R-:W4:Y:S02]  /*b35d0*/  LDL.LU.64 R26, [R1+0x29c0] ;  /* 0x0029c000011a7983 */ /* 0x000f240000300a00 */
[----:B------:R-:W4:Y:S01]  /*b35e0*/  LDL.LU.64 R24, [R1+0x29b8] ;  /* 0x0029b80001187983 */ /* 0x000f220000300a00 */
[----:B------:R0:W-:Y:S01]  /*b35f0*/  STL.64 [R1+0x2960], R6 ;  /* 0x0029600601007387 */ /* 0x0001e20000100a00 */
[----:B------:R-:W2:Y:S09]  /*b3600*/  LDL.LU R4, [R1+0x910] ;  /* 0x0009100001047983 */ /* 0x000eb20000300800 */
[----:B------:R-:W-:Y:S02]  /*b3610*/  STL.64 [R1+0x4d0], R8 ;  /* 0x0004d00801007387 */ /* 0x000fe40000100a00 */
[----:B------:R-:W-:Y:S02]  /*b3620*/  STL.64 [R1+0x4d8], R10 ;  /* 0x0004d80a01007387 */ /* 0x000fe40000100a00 */
[----:B------:R-:W1:Y:S04]  /*b3630*/  LDSM.16.M88.4 R8, [R3+0x65080] ;  /* 0x065080000308783b */ /* 0x000e680000000200 */
[----:B------:R-:W2:Y:S04]  /*b3640*/  LDL.LU R5, [R1+0x914] ;  /* 0x0009140001057983 */ /* 0x000ea80000300800 */
[----:B0-----:R-:W2:Y:S01]  /*b3650*/  LDL.LU R6, [R1+0x918] ;  /* 0x0009180001067983 */ /* 0x001ea20000300800 */
[----:B------:R-:W2:Y:S03]  /*b3660*/  LDL.LU R7, [R1+0x91c] ;  /* 0x00091c0001077983 */ /* 0x000ea60000300800 */
[----:B-1----:R-:W-:Y:S01]  /*b3670*/  STL.64 [R1+0x27e8], R10 ;  /* 0x0027e80a01007387 */ /* 0x002fe20000100a00 */
[----:B------:R0:W-:Y:S03]  /*b3680*/  STL.64 [R1+0x27e0], R8 ;  /* 0x0027e00801007387 */ /* 0x0001e60000100a00 */
[----:B0-----:R-:W4:Y:S01]  /*b3690*/  LDL.LU R8, [R1+0x980] ;  /* 0x0009800001087983 */ /* 0x001f220000300800 */
[----:B------:R-:W4:Y:S02]  /*b36a0*/  LDL.LU R9, [R1+0x984] ;  /* 0x0009840001097983 */ /* 0x000f240000300800 */
[----:B------:R-:W4:Y:S02]  /*b36b0*/  LDL.LU R10, [R1+0x988] ;  /* 0x00098800010a7983 */ /* 0x000f240000300800 */
[----:B------:R-:W4:Y:S02]  /*b36c0*/  LDL.LU R11, [R1+0x98c] ;  /* 0x00098c00010b7983 */ /* 0x000f240000300800 */
[C---:B----4-:R-:W-:Y:S11]  /*b36d0*/  HMMA.16816.F32.BF16 R8, R24.reuse, R22, R8 ;  /* 0x000000161808723c */ /* 0x050ff60000041808 */
[----:B------:R-:W-:Y:S11]  /*b36e0*/  @!UPT UIADD3 URZ, URZ, URZ, URZ ;  /* 0x0000003f3f3ff290 */ /* 0x000ff6000fffe03f */
[----:B------:R-:W-:Y:S01]  /*b36f0*/  @!UPT UIADD3 URZ, URZ, URZ, URZ ;  /* 0x0000003f3f3ff290 */ /* 0x000fe2000fffe03f */
[----:B------:R0:W-:Y:S01]  /*b3700*/  STL.64 [R1+0x7b0], R8 ;  /* 0x0007b00801007387 */ /* 0x0001e20000100a00 */
[----:B------:R-:W-:Y:S01]  /*b3710*/  STL.64 [R1+0x7b8], R10 ;  /* 0x0007b80a01007387 */ /* 0x000fe20000100a00 */
[----:B0-----:R-:W-:Y:S02]  /*b3720*/  MOV R9, R22 ;  /* 0x0000001600097202 */ /* 0x001fe40000000f00 */
[----:B------:R-:W-:Y:S02]  /*b3730*/  MOV R8, R23 ;  /* 0x0000001700087202 */ /* 0x000fe40000000f00 */
        /* <DEDUP_REMOVED lines=18> */
[----:B------:R-:W2:Y:S02]  /*b3860*/  LDL.LU.64 R18, [R1+0x2988] ;  /* 0x0029880001127983 */ /* 0x000ea40000300a00 */
        /* <DEDUP_REMOVED lines=13> */
[----:B------:R0:W-:Y:S03]  /*b3940*/  STL.64 [R1+0x28f8], R14 ;  /* 0x0028f80e01007387 */ /* 0x0001e60000100a00 */
[----:B0-----:R-:W4:Y:S01]  /*b3950*/  LDL.64 R14, [R1+0x8] ;  /* 0x00000800010e7983 */ /* 0x001f220000100a00 */
[C---:B--2---:R-:W-:Y:S01]  /*b3960*/  HMMA.16816.F32.BF16 R4, R24.reuse, R18, R4 ;  /* 0x000000121804723c */ /* 0x044fe20000041804 */
[----:B------:R-:W-:Y:S01]  /*b3970*/  IMAD.MOV.U32 R2, RZ, RZ, R18 ;  /* 0x000000ffff027224 */ /* 0x000fe200078e0012 */
[----:B------:R-:W-:Y:S11]  /*b3980*/  MOV R0, R19 ;  /* 0x0000001300007202 */ /* 0x000ff60000000f00 */
[----:B------:R-:W-:Y:S10]  /*b3990*/  @!UPT UIADD3 URZ, URZ, URZ, URZ ;  /* 0x0000003f3f3ff290 */ /* 0x000ff4000fffe03f */
[----:B------:R-:W-:Y:S01]  /*b39a0*/  STL.64 [R1+0x700], R4 ;  /* 0x0007000401007387 */ /* 0x000fe20000100a00 */
[----:B------:R0:W-:Y:S03]  /*b39b0*/  STL.64 [R1+0x708], R6 ;  /* 0x0007080601007387 */ /* 0x0001e60000100a00 */
[----:B0-----:R-:W2:Y:S01]  /*b39c0*/  LDL.LU.64 R6, [R1+0x2960] ;  /* 0x0029600001067983 */ /* 0x001ea20000300a00 */
        /* <DEDUP_REMOVED lines=9> */
[----:B------:R-:W-:Y:S02]  /*b3a60*/  MOV R5, R14 ;  /* 0x0000000e00057202 */ /* 0x000fe40000000f00 */
[----:B------:R-:W-:Y:S02]  /*b3a70*/  MOV R4, R15 ;  /* 0x0000000f00047202 */ /* 0x000fe40000000f00 */
        /* <DEDUP_REMOVED lines=8> */
[----:B----4-:R0:W-:Y:S01]  /*b3b00*/  STL.64 [R1+0x2928], R18 ;  /* 0x0029281201007387 */ /* 0x0101e20000100a00 */
[----:B--2---:R-:W-:Y:S02]  /*b3b10*/  STL.64 [R1+0x2920], R16 ;  /* 0x0029201001007387 */ /* 0x004fe40000100a00 */
[----:B------:R-:W-:Y:S01]  /*b3b20*/  STL.64 [R1+0x28e0], R6 ;  /* 0x0028e00601007387 */ /* 0x000fe20000100a00 */
[----:B0-----:R-:W-:Y:S01]  /*b3b30*/  MOV R19, R8 ;  /* 0x0000000800137202 */ /* 0x001fe20000000f00 */
[----:B------:R-:W-:Y:S01]  /*b3b40*/  IMAD.MOV.U32 R18, RZ, RZ, R9 ;  /* 0x000000ffff127224 */ /* 0x000fe200078e0009 */
[----:B------:R-:W2:Y:S01]  /*b3b50*/  LDL.LU R8, [R1+0x6e0] ;  /* 0x0006e00001087983 */ /* 0x000ea20000300800 */
[----:B------:R-:W2:Y:S02]  /*b3b60*/  LDL.LU R9, [R1+0x6e4] ;  /* 0x0006e40001097983 */ /* 0x000ea40000300800 */
[----:B------:R-:W4:Y:S02]  /*b3b70*/  LDL.LU R10, [R1+0x6e8] ;  /* 0x0006e800010a7983 */ /* 0x000f240000300800 */
[----:B------:R-:W4:Y:S01]  /*b3b80*/  LDL.LU R11, [R1+0x6ec] ;  /* 0x0006ec00010b7983 */ /* 0x000f220000300800 */
[----:B------:R-:W2:Y:S01]  /*b3b90*/  LDL.LU R12, [R1+0x860] ;  /* 0x00086000010c7983 */ /* 0x000ea20000300800 */
[----:B------:R-:W2:Y:S02]  /*b3ba0*/  LDL.LU R13, [R1+0x864] ;  /* 0x00086400010d7983 */ /* 0x000ea40000300800 */
[----:B------:R-:W2:Y:S02]  /*b3bb0*/  LDL.LU R14, [R1+0x868] ;  /* 0x00086800010e7983 */ /* 0x000ea40000300800 */
[----:B------:R-:W2:Y:S02]  /*b3bc0*/  LDL.LU R15, [R1+0x86c] ;  /* 0x00086c00010f7983 */ /* 0x000ea40000300800 */
[----:B--2---:R0:W-:Y:S01]  /*b3bd0*/  STL.64 [R1+0x2908], R14 ;  /* 0x0029080e01007387 */ /* 0x0041e20000100a00 */
[----:B------:R1:W-:Y:S01]  /*b3be0*/  STL.64 [R1+0x2900], R12 ;  /* 0x0029000c01007387 */ /* 0x0003e20000100a00 */
[----:B0-----:R-:W-:-:S02]  /*b3bf0*/  MOV R14, R22 ;  /* 0x00000016000e7202 */ /* 0x001fc40000000f00 */
[----:B------:R-:W-:Y:S01]  /*b3c00*/  MOV R15, R23 ;  /* 0x00000017000f7202 */ /* 0x000fe20000000f00 */
[----:B------:R-:W3:Y:S01]  /*b3c10*/  LDL.LU R22, [R1+0x293c] ;  /* 0x00293c0001167983 */ /* 0x000ee20000300800 */
[----:B------:R-:W3:Y:S03]  /*b3c20*/  LDL.LU R23, [R1+0x2938] ;  /* 0x0029380001177983 */ /* 0x000ee60000300800 */
[----:B------:R0:W-:Y:S01]  /*b3c30*/  STL.64 [R1+0x2930], R14 ;  /* 0x0029300e01007387 */ /* 0x0001e20000100a00 */
[----:B-1----:R-:W3:Y:S02]  /*b3c40*/  LDL.LU R12, [R1+0x890] ;  /* 0x00089000010c7983 */ /* 0x002ee40000300800 */
[----:B------:R-:W3:Y:S01]  /*b3c50*/  LDL.LU R13, [R1+0x894] ;  /* 0x00089400010d7983 */ /* 0x000ee20000300800 */
[----:B0-----:R-:W3:Y:S01]  /*b3c60*/  LDL.LU R14, [R1+0x898] ;  /* 0x00089800010e7983 */ /* 0x001ee20000300800 */
[----:B------:R-:W3:Y:S02]  /*b3c70*/  LDL.LU R15, [R1+0x89c] ;  /* 0x00089c00010f7983 */ /* 0x000ee40000300800 */
[----:B----4-:R-:W-:Y:S02]  /*b3c80*/  STL.64 [R1+0x2828], R10 ;  /* 0x0028280a01007387 */ /* 0x010fe40000100a00 */
[----:B------:R0:W-:Y:S02]  /*b3c90*/  STL.64 [R1+0x2820], R8 ;  /* 0x0028200801007387 */ /* 0x0001e40000100a00 */
        /* <DEDUP_REMOVED lines=9> */
[----:B------:R-:W-:Y:S02]  /*b3d30*/  STL.64 [R1+0x2918], R6 ;  /* 0x0029180601007387 */ /* 0x000fe40000100a00 */
[----:B------:R0:W-:Y:S02]  /*b3d40*/  STL.64 [R1+0x2910], R4 ;  /* 0x0029100401007387 */ /* 0x0001e40000100a00 */
[----:B0-----:R-:W2:Y:S01]  /*b3d50*/  LDL.LU R4, [R1+0x870] ;  /* 0x0008700001047983 */ /* 0x001ea20000300800 */
[----:B------:R-:W2:Y:S02]  /*b3d60*/  LDL.LU R5, [R1+0x874] ;  /* 0x0008740001057983 */ /* 0x000ea40000300800 */
[----:B------:R-:W2:Y:S02]  /*b3d70*/  LDL.LU R6, [R1+0x878] ;  /* 0x0008780001067983 */ /* 0x000ea40000300800 */
[----:B------:R-:W2:Y:S01]  /*b3d80*/  LDL.LU R7, [R1+0x87c] ;  /* 0x00087c0001077983 */ /* 0x000ea20000300800 */
[----:B------:R-:W3:Y:S01]  /*b3d90*/  LDL.64 R26, [R1+0x38] ;  /* 0x00003800011a7983 */ /* 0x000ee20000100a00 */
[----:B------:R-:W2:Y:S08]  /*b3da0*/  LDL.LU.64 R14, [R1+0x2930] ;  /* 0x00293000010e7983 */ /* 0x000eb00000300a00 */
[----:B------:R-:W-:Y:S02]  /*b3db0*/  STL.64 [R1+0xbc0], R16 ;  /* 0x000bc01001007387 */ /* 0x000fe40000100a00 */
[----:B------:R0:W-:Y:S02]  /*b3dc0*/  STL.64 [R1+0xbc8], R18 ;  /* 0x000bc81201007387 */ /* 0x0001e40000100a00 */
[----:B0-----:R-:W4:Y:S01]  /*b3dd0*/  LDL.LU.64 R18, [R1+0x2928] ;  /* 0x0029280001127983 */ /* 0x001f220000300a00 */
[----:B------:R-:W4:Y:S02]  /*b3de0*/  LDL.LU.64 R16, [R1+0x2920] ;  /* 0x0029200001107983 */ /* 0x000f240000300a00 */
[----:B------:R-:W-:Y:S01]  /*b3df0*/  IMAD.MOV.U32 R10, RZ, RZ, R29 ;  /* 0x000000ffff0a7224 */ /* 0x000fe200078e001d */
[----:B------:R-:W-:-:S07]  /*b3e00*/  MOV R11, R28 ;  /* 0x0000001c000b7202 */ /* 0x000fce0000000f00 */
[C---:B----4-:R-:W-:Y:S11]  /*b3e10*/  HMMA.16816.F32.BF16 R16, R20.reuse, R10, R16 ;  /* 0x0000000a1410723c */ /* 0x050ff60000041810 */
[----:B------:R-:W-:Y:S11]  /*b3e20*/  @!UPT UIADD3 URZ, URZ, URZ, URZ ;  /* 0x0000003f3f3ff290 */ /* 0x000ff6000fffe03f */
[----:B------:R-:W-:Y:S01]  /*b3e30*/  @!UPT UIADD3 URZ, URZ, URZ, URZ ;  /* 0x0000003f3f3ff290 */ /* 0x000fe2000fffe03f */
        /* <DEDUP_REMOVED lines=12> */
[----:B------:R-:W2:Y:S01]  /*b3f00*/  LDL.LU R19, [R1+0x84c] ;  /* 0x00084c0001137983 */ /* 0x000ea20000300800 */
[----:B------:R0:W-:Y:S01]  /*b3f10*/  STL.64 [R1+0x28c8], R10 ;  /* 0x0028c80a01007387 */ /* 0x0001e20000100a00 */
[----:B------:R-:W3:Y:S02]  /*b3f20*/  LDL.LU R8, [R1+0x850] ;  /* 0x0008500001087983 */ /* 0x000ee40000300800 */
[----:B------:R-:W3:Y:S01]  /*b3f30*/  LDL.LU R9, [R1+0x854] ;  /* 0x0008540001097983 */ /* 0x000ee20000300800 */
[----:B0-----:R-:W3:Y:S01]  /*b3f40*/  LDL.LU R10, [R1+0x858] ;  /* 0x00085800010a7983 */ /* 0x001ee20000300800 */
[----:B------:R-:W3:Y:S02]  /*b3f50*/  LDL.LU R11, [R1+0x85c] ;  /* 0x00085c00010b7983 */ /* 0x000ee40000300800 */
[----:B------:R-:W2:Y:S02]  /*b3f60*/  LDL.LU.64 R6, [R1+0x2918] ;  /* 0x0029180001067983 */ /* 0x000ea40000300a00 */
[----:B------:R-:W4:Y:S03]  /*b3f70*/  LDL.LU.64 R4, [R1+0x2910] ;  /* 0x0029100001047983 */ /* 0x000f260000300a00 */
        /* <DEDUP_REMOVED lines=15> */
[----:B---3--:R-:W-:Y:S01]  /*b4070*/  HMMA.16816.F32.BF16 R8, R20, R14, R8 ;  /* 0x0000000e1408723c */ /* 0x008fe20000041808 */
[----:B------:R-:W-:Y:S01]  /*b4080*/  IMAD.MOV.U32 R2, RZ, RZ, R14 ;  /* 0x000000ffff027224 */ /* 0x000fe200078e000e */
[----:B------:R-:W-:Y:S11]  /*b4090*/  MOV R0, R15 ;  /* 0x0000000f00007202 */ /* 0x000ff60000000f00 */
[----:B------:R-:W-:Y:S10]  /*b40a0*/  @!UPT UIADD3 URZ, URZ, URZ, URZ ;  /* 0x0000003f3f3ff290 */ /* 0x000ff4000fffe03f */
[----:B------:R0:W-:Y:S01]  /*b40b0*/  STL.64 [R1+0xb80], R8 ;  /* 0x000b800801007387 */ /* 0x0001e20000100a00 */
[----:B------:R1:W-:Y:S03]  /*b40c0*/  STL.64 [R1+0xb88], R10 ;  /* 0x000b880a01007387 */ /* 0x0003e60000100a00 */
        /* <DEDUP_REMOVED lines=8> */
[----:B--2---:R4:W-:Y:S02]  /*b4150*/  STL.64 [R1+0x2878], R14 ;  /* 0x0028780e01007387 */ /* 0x0049e40000100a00 */
[----:B----4-:R-:W-:-:S02]  /*b4160*/  MOV R14, R5 ;  /* 0x00000005000e7202 */ /* 0x010fc40000000f00 */
[----:B------:R-:W-:Y:S02]  /*b4170*/  MOV R15, R4 ;  /* 0x00000004000f7202 */ /* 0x000fe40000000f00 */
[C---:B------:R-:W-:Y:S08]  /*b4180*/  HMMA.16816.F32.BF16 R4, R20.reuse, R6, R16 ;  /* 0x000000061404723c */ /* 0x040ff00000041810 */
[C---:B------:R-:W-:Y:S01]  /*b4190*/  HMMA.16816.F32.BF16 R24, R20.reuse, R14, R24 ;  /* 0x0000000e1418723c */ /* 0x040fe20000041818 */
[----:B------:R-:W-:Y:S01]  /*b41a0*/  STL.64 [R1+0x2870], R12 ;  /* 0x0028700c01007387 */ /* 0x000fe20000100a00 */
[----:B------:R-:W2:Y:S02]  /*b41b0*/  LDL.LU.64 R18, [R1+0x28f0] ;  /* 0x0028f00001127983 */ /* 0x000ea40000300a00 */
[----:B------:R-:W2:Y:S11]  /*b41c0*/  LDL.LU.64 R16, [R1+0x28e8] ;  /* 0x0028e80001107983 */ /* 0x000eb60000300a00 */
[----:B------:R-:W-:Y:S01]  /*b41d0*/  STL.64 [R1+0xb70], R4 ;  /* 0x000b700401007387 */ /* 0x000fe20000100a00 */
[----:B------:R0:W-:Y:S03]  /*b41e0*/  STL.64 [R1+0xb78], R6 ;  /* 0x000b780601007387 */ /* 0x0001e60000100a00 */
[----:B0-----:R-:W2:Y:S04]  /*b41f0*/  LDL.LU.64 R6, [R1+0x28e0] ;  /* 0x0028e00001067983 */ /* 0x001ea80000300a00 */
[----:B------:R-:W-:Y:S02]  /*b4200*/  STL.64 [R1+0x810], R24 ;  /* 0x0008101801007387 */ /* 0x000fe40000100a00 */
[----:B------:R0:W-:Y:S02]  /*b4210*/  STL.64 [R1+0x818], R26 ;  /* 0x0008181a01007387 */ /* 0x0001e40000100a00 */
[----:B0-----:R-:W4:Y:S04]  /*b4220*/  LDL.64 R26, [R1+0x48] ;  /* 0x00004800011a7983 */ /* 0x001f280000100a00 */
[----:B----4-:R0:W-:Y:S01]  /*b4230*/  STL.64 [R1+0x28c0], R26 ;  /* 0x0028c01a01007387 */ /* 0x0101e20000100a00 */
[----:B------:R-:W4:Y:S02]  /*b4240*/  LDL.LU R24, [R1+0x7e0] ;  /* 0x0007e00001187983 */ /* 0x000f240000300800 */
[----:B------:R-:W4:Y:S01]  /*b4250*/  LDL.LU R25, [R1+0x7e4] ;  /* 0x0007e40001197983 */ /* 0x000f220000300800 */
[----:B0-----:R-:W4:Y:S01]  /*b4260*/  LDL.LU R26, [R1+0x7e8] ;  /* 0x0007e800011a7983 */ /* 0x001f220000300800 */
[----:B------:R-:W4:Y:S02]  /*b4270*/  LDL.LU R27, [R1+0x7ec] ;  /* 0x0007ec00011b7983 */ /* 0x000f240000300800 */
[----:B------:R0:W-:Y:S02]  /*b4280*/  STL.64 [R1+0x2888], R14 ;  /* 0x0028880e01007387 */ /* 0x0001e40000100a00 */
[----:B0-----:R-:W3:Y:S01]  /*b4290*/  LDL.64 R14, [R1+0x18] ;  /* 0x00001800010e7983 */ /* 0x001ee20000100a00 */
[----:B--2---:R-:W-:Y:S03]  /*b42a0*/  HMMA.16816.F32.BF16 R20, R20, R6, R16 ;  /* 0x000000061414723c */ /* 0x004fe60000041810 */
[----:B---3--:R0:W-:Y:S04]  /*b42b0*/  STL.64 [R1+0x28a0], R14 ;  /* 0x0028a00e01007387 */ /* 0x0081e80000100a00 */
[----:B0-----:R-:W2:Y:S01]  /*b42c0*/  LDL.64 R14, [R1+0x68] ;  /* 0x00006800010e7983 */ /* 0x001ea20000100a00 */
[----:B------:R-:W2:Y:S02]  /*b42d0*/  LDL.LU.64 R18, [R1+0x28d8] ;  /* 0x0028d80001127983 */ /* 0x000ea40000300a00 */
[----:B------:R-:W2:Y:S02]  /*b42e0*/  LDL.LU.64 R16, [R1+0x28d0] ;  /* 0x0028d00001107983 */ /* 0x000ea40000300a00 */
[----:B------:R0:W-:Y:S01]  /*b42f0*/  STL.64 [R1+0x28b8], R6 ;  /* 0x0028b80601007387 */ /* 0x0001e20000100a00 */
[----:B------:R-:W3:Y:S10]  /*b4300*/  LDL.LU R4, [R1+0x7d0] ;  /* 0x0007d00001047983 */ /* 0x000ef40000300800 */
[----:B------:R-:W-:Y:S02]  /*b4310*/  STL.64 [R1+0x7f0], R20 ;  /* 0x0007f01401007387 */ /* 0x000fe40000100a00 */
[----:B------:R1:W-:Y:S02]  /*b4320*/  STL.64 [R1+0x7f8], R22 ;  /* 0x0007f81601007387 */ /* 0x0003e40000100a00 */
[----:B------:R-:W3:Y:S01]  /*b4330*/  LDL.LU R5, [R1+0x7d4] ;  /* 0x0007d40001057983 */ /* 0x000ee20000300800 */
[----:B0-----:R-:W3:Y:S01]  /*b4340*/  LDL.LU R6, [R1+0x7d8] ;  /* 0x0007d80001067983 */ /* 0x001ee20000300800 */
[----:B------:R-:W3:Y:S02]  /*b4350*/  LDL.LU R7, [R1+0x7dc] ;  /* 0x0007dc0001077983 */ /* 0x000ee40000300800 */
[----:B-1----:R-:W-:Y:S01]  /*b4360*/  IMAD.MOV.U32 R22, RZ, RZ, R2 ;  /* 0x000000ffff167224 */ /* 0x002fe200078e0002 */
[----:B------:R-:W-:-:S05]  /*b4370*/  MOV R23, R0 ;  /* 0x0000000000177202 */ /* 0x000fca0000000f00 */
[----:B------:R0:W-:Y:S01]  /*b4380*/  STL.64 [R1+0x28a8], R22 ;  /* 0x0028a81601007387 */ /* 0x0001e20000100a00 */
        /* <DEDUP_REMOVED lines=10> */
[----:B------:R-:W2:Y:S01]  /*b4430*/  LDL.LU R12, [R1+0x7a0] ;  /* 0x0007a000010c7983 */ /* 0x000ea20000300800 */
[----:B------:R-:W-:Y:S01]  /*b4440*/  MOV R2, R14 ;  /* 0x0000000e00027202 */ /* 0x000fe20000000f00 */
[----:B------:R-:W2:Y:S01]  /*b4450*/  LDL.LU R13, [R1+0x7a4] ;  /* 0x0007a400010d7983 */ /* 0x000ea20000300800 */
[----:B------:R-:W-:Y:S01]  /*b4460*/  MOV R0, R15 ;  /* 0x0000000f00007202 */ /* 0x000fe20000000f00 */
[----:B------:R-:W2:Y:S01]  /*b4470*/  LDL.LU R14, [R1+0x7a8] ;  /* 0x0007a800010e7983 */ /* 0x000ea20000300800 */
[----:B------:R-:W2:Y:S01]  /*b4480*/  LDL.LU R15, [R1+0x7ac] ;  /* 0x0007ac00010f7983 */ /* 0x000ea20000300800 */
[----:B----4-:R-:W-:Y:S11]  /*b4490*/  HMMA.16816.F32.BF16 R24, R16, R10, R24 ;  /* 0x0000000a1018723c */ /* 0x010ff60000041818 */
[----:B------:R-:W-:Y:S11]  /*b44a0*/  @!UPT UIADD3 URZ, URZ, URZ, URZ ;  /* 0x0000003f3f3ff290 */ /* 0x000ff6000fffe03f */
[----:B------:R-:W-:Y:S01]  /*b44b0*/  @!UPT UIADD3 URZ, URZ, URZ, URZ ;  /* 0x0000003f3f3ff290 */ /* 0x000fe2000fffe03f */
[----:B------:R-:W-:Y:S01]  /*b44c0*/  STL.64 [R1+0x7e0], R24 ;  /* 0x0007e01801007387 */ /* 0x000fe20000100a00 */
[----:B------:R0:W-:Y:S03]  /*b44d0*/  STL.64 [R1+0x7e8], R26 ;  /* 0x0007e81a01007387 */ /* 0x0001e60000100a00 */
[----:B0-----:R-:W3:Y:S01]  /*b44e0*/  LDL.LU.64 R26, [R1+0x28c0] ;  /* 0x0028c000011a7983 */ /* 0x001ee20000300a00 */
[----:B------:R0:W-:Y:S02]  /*b44f0*/  STL.64 [R1+0x2848], R10 ;  /* 0x0028480a01007387 */ /* 0x0001e40000100a00 */
[----:B0-----:R-:W-:Y:S01]  /*b4500*/  IMAD.MOV.U32 R10, RZ, RZ, R2 ;  /* 0x000000ffff0a7224 */ /* 0x001fe200078e0002 */
[----:B------:R-:W-:-:S05]  /*b4510*/  MOV R11, R0 ;  /* 0x00000000000b7202 */ /* 0x000fca0000000f00 */
[----:B------:R0:W-:Y:S01]  /*b4520*/  STL.64 [R1+0x2880], R10 ;  /* 0x0028800a01007387 */ /* 0x0001e20000100a00 */
        /* <DEDUP_REMOVED lines=12> */
[----:B------:R0:W-:Y:S01]  /*b45f0*/  STL.64 [R1+0x7d0], R4 ;  /* 0x0007d00401007387 */ /* 0x0001e20000100a00 */
[----:B------:R1:W-:Y:S01]  /*b4600*/  STL.64 [R1+0x7d8], R6 ;  /* 0x0007d80601007387 */ /* 0x0003e20000100a00 */
[----:B0-----:R-:W-:Y:S02]  /*b4610*/  MOV R5, R26 ;  /* 0x0000001a00057202 */ /* 0x001fe40000000f00 */
[----:B-1----:R-:W3:Y:S01]  /*b4620*/  LDL.LU.64 R6, [R1+0x28b8] ;  /* 0x0028b80001067983 */ /* 0x002ee20000300a00 */
[----:B------:R-:W-:Y:S02]  /*b4630*/  MOV R4, R27 ;  /* 0x0000001b00047202 */ /* 0x000fe40000000f00 */
[----:B------:R-:W4:Y:S02]  /*b4640*/  LDL.LU.64 R26, [R1+0x28b0] ;  /* 0x0028b000011a7983 */ /* 0x000f240000300a00 */
[C---:B----4-:R-:W-:Y:S11]  /*b4650*/  HMMA.16816.F32.BF16 R20, R16.reuse, R26, R20 ;  /* 0x0000001a1014723c */ /* 0x050ff60000041814 */
[----:B------:R-:W-:Y:S11]  /*b4660*/  @!UPT UIADD3 URZ, URZ, URZ, URZ ;  /* 0x0000003f3f3ff290 */ /* 0x000ff6000fffe03f */
[----:B------:R-:W-:Y:S01]  /*b4670*/  @!UPT UIADD3 URZ, URZ, URZ, URZ ;  /* 0x0000003f3f3ff290 */ /* 0x000fe2000fffe03f */
[----:B------:R-:W-:Y:S01]  /*b4680*/  STL.64 [R1+0x7c0], R20 ;  /* 0x0007c01401007387 */ /* 0x000fe20000100a00 */
[----:B------:R0:W-:Y:S03]  /*b4690*/  STL.64 [R1+0x7c8], R22 ;  /* 0x0007c81601007387 */ /* 0x0001e60000100a00 */
[----:B0-----:R-:W4:Y:S01]  /*b46a0*/  LDL.LU.64 R22, [R1+0x28a8] ;  /* 0x0028a80001167983 */ /* 0x001f220000300a00 */
[----:B------:R0:W-:Y:S02]  /*b46b0*/  STL.64 [R1+0x2840], R26 ;  /* 0x0028401a01007387 */ /* 0x0001e40000100a00 */
[----:B------:R-:W2:Y:S02]  /*b46c0*/  LDL.LU R24, [R1+0x720] ;  /* 0x0007200001187983 */ /* 0x000ea40000300800 */
[----:B------:R-:W2:Y:S01]  /*b46d0*/  LDL.LU R25, [R1+0x724] ;  /* 0x0007240001197983 */ /* 0x000ea20000300800 */
[----:B0-----:R-:W2:Y:S01]  /*b46e0*/  LDL.LU R26, [R1+0x728] ;  /* 0x00072800011a7983 */ /* 0x001ea20000300800 */
[----:B------:R-:W2:Y:S01]  /*b46f0*/  LDL.LU R27, [R1+0x72c] ;  /* 0x00072c00011b7983 */ /* 0x000ea20000300800 */
[C---:B----4-:R-:W-:Y:S02]  /*b4700*/  HMMA.16816.F32.BF16 R12, R16.reuse, R22, R12 ;  /* 0x00000016100c723c */ /* 0x050fe4000004180c */
        /* <DEDUP_REMOVED lines=20> */
[----:B------:R-:W2:Y:S11]  /*b4850*/  LDL.LU.64 R10, [R1+0x2880] ;  /* 0x00288000010a7983 */ /* 0x000eb60000300a00 */
[----:B------:R-:W-:Y:S11]  /*b4860*/  @!UPT UIADD3 URZ, URZ, URZ, URZ ;  /* 0x0000003f3f3ff290 */ /* 0x000ff6000fffe03f */
[----:B------:R-:W-:Y:S01]  /*b4870*/  STL.64 [R1+0x770], R12 ;  /* 0x0007700c01007387 */ /* 0x000fe20000100a00 */
[----:B------:R0:W-:Y:S03]  /*b4880*/  STL.64 [R1+0x778], R14 ;  /* 0x0007780e01007387 */ /* 0x0001e60000100a00 */
[----:B0-----:R-:W3:Y:S01]  /*b4890*/  LDL.LU.64 R14, [R1+0x2878] ;  /* 0x00287800010e7983 */ /* 0x001ee20000300a00 */
[----:B------:R-:W3:Y:S02]  /*b48a0*/  LDL.LU.64 R12, [R1+0x2870] ;  /* 0x00287000010c7983 */ /* 0x000ee40000300a00 */
[----:B---3--:R-:W-:Y:S01]  /*b48b0*/  HMMA.16816.F32.BF16 R16, R16, R6, R12 ;  /* 0x000000061010723c */ /* 0x008fe2000004180c */
[----:B------:R-:W2:Y:S01]  /*b48c0*/  LDL.LU.64 R14, [R1+0x2868] ;  /* 0x00286800010e7983 */ /* 0x000ea20000300a00 */
[----:B------:R-:W2:Y:S02]  /*b48d0*/  LDL.LU.64 R12, [R1+0x2860] ;  /* 0x00286000010c7983 */ /* 0x000ea40000300a00 */
[----:B------:R-:W-:Y:S11]  /*b48e0*/  STL.64 [R1+0x27f0], R6 ;  /* 0x0027f00601007387 */ /* 0x000ff60000100a00 */
[----:B------:R-:W-:Y:S08]  /*b48f0*/  @!UPT UIADD3 URZ, URZ, URZ, URZ ;  /* 0x0000003f3f3ff290 */ /* 0x000ff0000fffe03f */
[----:B------:R-:W-:Y:S01]  /*b4900*/  STL.64 [R1+0x750], R16 ;  /* 0x0007501001007387 */ /* 0x000fe20000100a00 */
[----:B------:R0:W-:Y:S02]  /*b4910*/  STL.64 [R1+0x758], R18 ;  /* 0x0007581201007387 */ /* 0x0001e40000100a00 */
[----:B0-----:R-:W-:Y:S01]  /*b4920*/  IMAD.MOV.U32 R18, RZ, RZ, R2 ;  /* 0x000000ffff127224 */ /* 0x001fe200078e0002 */
[----:B------:R-:W-:-:S05]  /*b4930*/  MOV R19, R0 ;  /* 0x0000000000137202 */ /* 0x000fca0000000f00 */
[----:B------:R0:W-:Y:S01]  /*b4940*/  STL.64 [R1+0x2818], R18 ;  /* 0x0028181201007387 */ /* 0x0001e20000100a00 */
        /* <DEDUP_REMOVED lines=16> */
[----:B0-----:R-:W4:Y:S01]  /*b4a50*/  LDL.LU.64 R10, [R1+0x2838] ;  /* 0x00283800010a7983 */ /* 0x001f220000300a00 */
[----:B------:R-:W4:Y:S01]  /*b4a60*/  LDL.LU.64 R8, [R1+0x2830] ;  /* 0x0028300001087983 */ /* 0x000f220000300a00 */
[----:B------:R-:W-:Y:S02]  /*b4a70*/  MOV R6, R5 ;  /* 0x0000000500067202 */ /* 0x000fe40000000f00 */
[----:B------:R-:W-:-:S07]  /*b4a80*/  MOV R7, R4 ;  /* 0x0000000400077202 */ /* 0x000fce0000000f00 */
[C---:B----4-:R-:W-:Y:S01]  /*b4a90*/  HMMA.16816.F32.BF16 R4, R12.reuse, R6, R8 ;  /* 0x000000060c04723c */ /* 0x050fe20000041808 */
[----:B------:R-:W2:Y:S01]  /*b4aa0*/  LDL.LU.64 R10, [R1+0x2828] ;  /* 0x00282800010a7983 */ /* 0x000ea20000300a00 */
[----:B------:R-:W2:Y:S11]  /*b4ab0*/  LDL.LU.64 R8, [R1+0x2820] ;  /* 0x0028200001087983 */ /* 0x000eb60000300a00 */
[----:B------:R-:W-:Y:S10]  /*b4ac0*/  @!UPT UIADD3 URZ, URZ, URZ, URZ ;  /* 0x0000003f3f3ff290 */ /* 0x000ff4000fffe03f */
[----:B------:R-:W-:Y:S01]  /*b4ad0*/  STL.64 [R1+0x6f0], R4 ;  /* 0x0006f00401007387 */ /* 0x000fe20000100a00 */
[----:B------:R2:W-:Y:S02]  /*b4ae0*/  STL.64 [R1+0x6f8], R6 ;  /* 0x0006f80601007387 */ /* 0x0005e40000100a00 */
[C---:B--2---:R-:W-:Y:S01]  /*b4af0*/  HMMA.16816.F32.BF16 R4, R12.reuse, R26, R8 ;  /* 0x0000001a0c04723c */ /* 0x044fe20000041808 */
        /* <DEDUP_REMOVED lines=19> */
[----:B------:R-:W4:Y:S01]  /*b4c30*/  LDL.64 R6, [R1+0x8] ;  /* 0x0000080001067983 */ /* 0x000f220000100a00 */
[----:B------:R0:W-:Y:S03]  /*b4c40*/  STL.64 [R1+0x27a8], R26 ;  /* 0x0027a81a01007387 */ /* 0x0001e60000100a00 */
[----:B0-----:R-:W2:Y:S01]  /*b4c50*/  LDL.64 R26, [R1+0x48] ;  /* 0x00004800011a7983 */ /* 0x001ea20000100a00 */
[C---:B---3--:R-:W-:Y:S03]  /*b4c60*/  HMMA.16816.F32.BF16 R16, R12.reuse, R22, R16 ;  /* 0x000000160c10723c */ /* 0x048fe60000041810 */
[----:B--2---:R0:W-:Y:S04]  /*b4c70*/  STL.64 [R1+0x27b0], R26 ;  /* 0x0027b01a01007387 */ /* 0x0041e80000100a00 */
[----:B0-----:R-:W2:Y:S04]  /*b4c80*/  LDL.64 R26, [R1+0x58] ;  /* 0x00005800011a7983 */ /* 0x001ea80000100a00 */
[----:B--2---:R0:W-:Y:S04]  /*b4c90*/  STL.64 [R1+0x27c8], R26 ;  /* 0x0027c81a01007387 */ /* 0x0041e80000100a00 */
[----:B0-----:R-:W2:Y:S08]  /*b4ca0*/  LDL.64 R26, [R1+0x68] ;  /* 0x00006800011a7983 */ /* 0x001eb00000100a00 */
        /* <DEDUP_REMOVED lines=8> */
[----:B0-----:R-:W4:Y:S01]  /*b4d30*/  LDL.LU.64 R10, [R1+0x2810] ;  /* 0x00281000010a7983 */ /* 0x001f220000300a00 */
[----:B------:R-:W4:Y:S02]  /*b4d40*/  LDL.LU.64 R8, [R1+0x2808] ;  /* 0x0028080001087983 */ /* 0x000f240000300a00 */
        /* <DEDUP_REMOVED lines=34> */
[----:B------:R-:W-:Y:S01]  /*b4f70*/  IMAD.MOV.U32 R5, RZ, RZ, R26 ;  /* 0x000000ffff057224 */ /* 0x000fe200078e001a */
[----:B------:R-:W-:Y:S11]  /*b4f80*/  MOV R4, R27 ;  /* 0x0000001b00047202 */ /* 0x000ff60000000f00 */
[----:B------:R-:W-:Y:S07]  /*b4f90*/  @!UPT UIADD3 URZ, URZ, URZ, URZ ;  /* 0x0000003f3f3ff290 */ /* 0x000fee000fffe03f */
        /* <DEDUP_REMOVED lines=14> */
[----:B------:R-:W-:Y:S01]  /*b5080*/  STL.64 [R1+0x2788], R6 ;  /* 0x0027880601007387 */ /* 0x000fe20000100a00 */
[----:B------:R0:W-:Y:S04]  /*b5090*/  STL.64 [R1+0x2780], R4 ;  /* 0x0027800401007387 */ /* 0x0001e80000100a00 */
[----:B0-----:R-:W4:Y:S01]  /*b50a0*/  LDL.LU R4, [R1+0x5e0] ;  /* 0x0005e00001047983 */ /* 0x001f220000300800 */
[----:B------:R-:W4:Y:S02]  /*b50b0*/  LDL.LU R5, [R1+0x5e4] ;  /* 0x0005e40001057983 */ /* 0x000f240000300800 */
[----:B------:R-:W4:Y:S02]  /*b50c0*/  LDL.LU R6, [R1+0x5e8] ;  /* 0x0005e80001067983 */ /* 0x000f240000300800 */
[----:B------:R-:W4:Y:S01]  /*b50d0*/  LDL.LU R7, [R1+0x5ec] ;  /* 0x0005ec0001077983 */ /* 0x000f220000300800 */
        /* <DEDUP_REMOVED lines=12> */
[----:B------:R0:W-:Y:S01]  /*b51a0*/  STL.64 [R1+0x630], R12 ;  /* 0x0006300c01007387 */ /* 0x0001e20000100a00 */
[----:B------:R-:W-:Y:S02]  /*b51b0*/  STL.64 [R1+0x638], R14 ;  /* 0x0006380e01007387 */ /* 0x000fe40000100a00 */
[----:B0-----:R-:W-:Y:S01]  /*b51c0*/  IMAD.MOV.U32 R13, RZ, RZ, R26 ;  /* 0x000000ffff0d7224 */ /* 0x001fe200078e001a */
[----:B------:R-:W-:Y:S02]  /*b51d0*/  MOV R12, R27 ;  /* 0x0000001b000c7202 */ /* 0x000fe40000000f00 */
[----:B------:R-:W2:Y:S02]  /*b51e0*/  LDL.LU.64 R26, [R1+0x27a8] ;  /* 0x0027a800011a7983 */ /* 0x000ea40000300a00 */
        /* <DEDUP_REMOVED lines=9> */
[----:B------:R-:W0:Y:S04]  /*b5280*/  LDSM.16.M88.4 R24, [R3+0x66080] ;  /* 0x066080000318783b */ /* 0x000e280000000200 */
[----:B0-----:R0:W-:Y:S01]  /*b5290*/  STL.64 [R1+0x2778], R26 ;  /* 0x0027781a01007387 */ /* 0x0011e20000100a00 */
[----:B------:R-:W-:Y:S02]  /*b52a0*/  STL.64 [R1+0x2770], R24 ;  /* 0x0027701801007387 */ /* 0x000fe40000100a00 */
[----:B0-----:R-:W-:Y:S01]  /*b52b0*/  IMAD.MOV.U32 R26, RZ, RZ, R21 ;  /* 0x000000ffff1a7224 */ /* 0x001fe200078e0015 */
[----:B------:R-:W-:-:S02]  /*b52c0*/  MOV R27, R20 ;  /* 0x00000014001b7202 */ /* 0x000fc40000000f00 */
[C---:B--2---:R-:W-:Y:S01]  /*b52d0*/  HMMA.16816.F32.BF16 R20, R8.reuse, R22, R16 ;  /* 0x000000160814723c */ /* 0x044fe20000041810 */
[----:B------:R-:W4:Y:S11]  /*b52e0*/  LDL.LU.64 R18, [R1+0x2790] ;  /* 0x0027900001127983 */ /* 0x000f360000300a00 */
        /* <DEDUP_REMOVED lines=10> */
[C---:B----4-:R-:W-:Y:S01]  /*b5390*/  HMMA.16816.F32.BF16 R16, R8.reuse, R18, R4 ;  /* 0x000000120810723c */ /* 0x050fe20000041804 */
[----:B------:R-:W3:Y:S01]  /*b53a0*/  LDL.LU.64 R6, [R1+0x2788] ;  /* 0x0027880001067983 */ /* 0x000ee20000300a00 */
[----:B------:R-:W4:Y:S11]  /*b53b0*/  LDL.LU.64 R4, [R1+0x2780] ;  /* 0x0027800001047983 */ /* 0x000f360000300a00 */
[----:B------:R-:W-:Y:S10]  /*b53c0*/  @!UPT UIADD3 URZ, URZ, URZ, URZ ;  /* 0x0000003f3f3ff290 */ /* 0x000ff4000fffe03f */
[----:B------:R-:W-:Y:S01]  /*b53d0*/  STL.64 [R1+0x5e0], R16 ;  /* 0x0005e01001007387 */ /* 0x000fe20000100a00 */
[----:B------:R-:W-:Y:S02]  /*b53e0*/  STL.64 [R1+0x5e8], R18 ;  /* 0x0005e81201007387 */ /* 0x000fe40000100a00 */
[----:B------:R-:W0:Y:S02]  /*b53f0*/  LDSM.16.M88.4 R16, [R3+0x68080] ;  /* 0x068080000310783b */ /* 0x000e240000000200 */
[----:B0-----:R0:W-:Y:S02]  /*b5400*/  STL.64 [R1+0x26a8], R18 ;  /* 0x0026a81201007387 */ /* 0x0011e40000100a00 */
[----:B------:R-:W-:Y:S02]  /*b5410*/  STL.64 [R1+0x26a0], R16 ;  /* 0x0026a01001007387 */ /* 0x000fe40000100a00 */
[----:B0-----:R-:W2:Y:S04]  /*b5420*/  LDL.64 R18, [R1+0x18] ;  /* 0x0000180001127983 */ /* 0x001ea80000100a00 */
[----:B--2---:R0:W-:Y:S02]  /*b5430*/  STL.64 [R1+0x2710], R18 ;  /* 0x0027101201007387 */ /* 0x0041e40000100a00 */
[----:B0-----:R-:W-:Y:S02]  /*b5440*/  HMMA.16816.F32.BF16 R16, R8, R26, R20 ;  /* 0x0000001a0810723c */ /* 0x001fe40000041814 */
[----:B------:R-:W2:Y:S11]  /*b5450*/  LDL.LU R20, [R1+0x500] ;  /* 0x0005000001147983 */ /* 0x000eb60000300800 */
[----:B------:R-:W-:Y:S10]  /*b5460*/  @!UPT UIADD3 URZ, URZ, URZ, URZ ;  /* 0x0000003f3f3ff290 */ /* 0x000ff4000fffe03f */
[----:B------:R-:W-:Y:S01]  /*b5470*/  STL.64 [R1+0x5d0], R16 ;  /* 0x0005d01001007387 */ /* 0x000fe20000100a00 */
[----:B------:R0:W-:Y:S02]  /*b5480*/  STL.64 [R1+0x5d8], R18 ;  /* 0x0005d81201007387 */ /* 0x0001e40000100a00 */
[----:B------:R-:W2:Y:S02]  /*b5490*/  LDL.LU R21, [R1+0x504] ;  /* 0x0005040001157983 */ /* 0x000ea40000300800 */
[----:B------:R-:W2:Y:S01]  /*b54a0*/  LDL.LU R22, [R1+0x508] ;  /* 0x0005080001167983 */ /* 0x000ea20000300800 */
[----:B------:R-:W2:Y:S04]  /*b54b0*/  LDL.LU R23, [R1+0x50c] ;  /* 0x00050c0001177983 */ /* 0x000ea80000300800 */
[----:B0-----:R-:W2:Y:S04]  /*b54c0*/  LDL.64 R18, [R1+0x28] ;  /* 0x0000280001127983 */ /* 0x001ea80000100a00 */
[----:B--2---:R0:W-:Y:S02]  /*b54d0*/  STL.64 [R1+0x2718], R18 ;  /* 0x0027181201007387 */ /* 0x0041e40000100a00 */
[----:B0-----:R-:W-:-:S02]  /*b54e0*/  MOV R18, R15 ;  /* 0x0000000f00127202 */ /* 0x001fc40000000f00 */
[----:B------:R-:W-:-:S05]  /*b54f0*/  MOV R19, R14 ;  /* 0x0000000e00137202 */ /* 0x000fca0000000f00 */
[----:B------:R-:W-:Y:S01]  /*b5500*/  STL.64 [R1+0x2730], R18 ;  /* 0x0027301201007387 */ /* 0x000fe20000100a00 */
[----:B------:R0:W-:Y:S02]  /*b5510*/  STL.64 [R1+0x26f8], R22 ;  /* 0x0026f81601007387 */ /* 0x0001e40000100a00 */
[----:B------:R1:W-:Y:S01]  /*b5520*/  STL.64 [R1+0x26f0], R20 ;  /* 0x0026f01401007387 */ /* 0x0003e20000100a00 */
[----:B0-----:R-:W2:Y:S01]  /*b5530*/  LDL.64 R22, [R1+0x8] ;  /* 0x0000080001167983 */ /* 0x001ea20000100a00 */
[----:B------:R-:W-:Y:S01]  /*b5540*/  IMAD.MOV.U32 R18, RZ, RZ, R13 ;  /* 0x000000ffff127224 */ /* 0x000fe200078e000d */
[----:B------:R-:W-:Y:S02]  /*b5550*/  MOV R19, R12 ;  /* 0x0000000c00137202 */ /* 0x000fe40000000f00 */
[----:B------:R-:W0:Y:S04]  /*b5560*/  LDSM.16.M88.4 R12, [R3+0x69080] ;  /* 0x06908000030c783b */ /* 0x000e280000000200 */
[----:B--2---:R2:W-:Y:S01]  /*b5570*/  STL.64 [R1+0x2708], R22 ;  /* 0x0027081601007387 */ /* 0x0045e20000100a00 */
[----:B-1----:R-:W3:Y:S02]  /*b5580*/  LDL.LU R20, [R1+0x550] ;  /* 0x0005500001147983 */ /* 0x002ee40000300800 */
[----:B------:R-:W3:Y:S01]  /*b5590*/  LDL.LU R21, [R1+0x554] ;  /* 0x0005540001157983 */ /* 0x000ee20000300800 */
[----:B--2---:R-:W2:Y:S01]  /*b55a0*/  LDL.LU R22, [R1+0x558] ;  /* 0x0005580001167983 */ /* 0x004ea20000300800 */
[----:B------:R-:W2:Y:S02]  /*b55b0*/  LDL.LU R23, [R1+0x55c] ;  /* 0x00055c0001177983 */ /* 0x000ea40000300800 */
[----:B------:R-:W2:Y:S02]  /*b55c0*/  LDL.LU R24, [R1+0x5c0] ;  /* 0x0005c00001187983 */ /* 0x000ea40000300800 */
[----:B------:R-:W2:Y:S01]  /*b55d0*/  LDL.LU R25, [R1+0x5c4] ;  /* 0x0005c40001197983 */ /* 0x000ea20000300800 */
[----:B------:R-:W2:Y:S01]  /*b55e0*/  LDL.LU R26, [R1+0x5c8] ;  /* 0x0005c800011a7983 */ /* 0x000ea20000300800 */
[----:B------:R-:W2:Y:S02]  /*b55f0*/  LDL.LU R27, [R1+0x5cc] ;  /* 0x0005cc00011b7983 */ /* 0x000ea40000300800 */
[----:B------:R1:W-:Y:S02]  /*b5600*/  STL.64 [R1+0x2748], R18 ;  /* 0x0027481201007387 */ /* 0x0003e40000100a00 */
[----:B------:R-:W2:Y:S01]  /*b5610*/  LDL.LU R16, [R1+0x5a0] ;  /* 0x0005a00001107983 */ /* 0x000ea20000300800 */
[----:B------:R-:W2:Y:S04]  /*b5620*/  LDL.LU R17, [R1+0x5a4] ;  /* 0x0005a40001117983 */ /* 0x000ea80000300800 */
[----:B-1----:R-:W2:Y:S01]  /*b5630*/  LDL.LU R18, [R1+0x5a8] ;  /* 0x0005a80001127983 */ /* 0x002ea20000300800 */
[----:B------:R-:W2:Y:S03]  /*b5640*/  LDL.LU R19, [R1+0x5ac] ;  /* 0x0005ac0001137983 */ /* 0x000ea60000300800 */
[----:B--2---:R-:W-:Y:S01]  /*b5650*/  STL.64 [R1+0x2758], R18 ;  /* 0x0027581201007387 */ /* 0x004fe20000100a00 */
[----:B------:R-:W-:Y:S02]  /*b5660*/  STL.64 [R1+0x2750], R16 ;  /* 0x0027501001007387 */ /* 0x000fe40000100a00 */
[----:B------:R-:W-:Y:S02]  /*b5670*/  STL.64 [R1+0x2728], R22 ;  /* 0x0027281601007387 */ /* 0x000fe40000100a00 */
[----:B---3--:R1:W-:Y:S02]  /*b5680*/  STL.64 [R1+0x2720], R20 ;  /* 0x0027201401007387 */ /* 0x0083e40000100a00 */
        /* <DEDUP_REMOVED lines=10> */
[----:B------:R-:W-:Y:S01]  /*b5730*/  HMMA.16816.F32.BF16 R8, R8, R6, R24 ;  /* 0x000000060808723c */ /* 0x000fe20000041818 */
[----:B----4-:R-:W-:Y:S01]  /*b5740*/  MOV R19, R4 ;  /* 0x0000000400137202 */ /* 0x010fe20000000f00 */
[----:B---3--:R-:W-:Y:S01]  /*b5750*/  STL.64 [R1+0x2768], R22 ;  /* 0x0027681601007387 */ /* 0x008fe20000100a00 */
[----:B--2---:R1:W-:Y:S03]  /*b5760*/  STL.64 [R1+0x2760], R20 ;  /* 0x0027601401007387 */ /* 0x0043e60000100a00 */
[----:B-1----:R-:W2:Y:S01]  /*b5770*/  LDL.LU R20, [R1+0x5b0] ;  /* 0x0005b00001147983 */ /* 0x002ea20000300800 */
[----:B------:R-:W2:Y:S02]  /*b5780*/  LDL.LU R21, [R1+0x5b4] ;  /* 0x0005b40001157983 */ /* 0x000ea40000300800 */
[----:B------:R-:W2:Y:S02]  /*b5790*/  LDL.LU R22, [R1+0x5b8] ;  /* 0x0005b80001167983 */ /* 0x000ea40000300800 */
[----:B------:R-:W2:Y:S01]  /*b57a0*/  LDL.LU R23, [R1+0x5bc] ;  /* 0x0005bc0001177983 */ /* 0x000ea20000300800 */
[----:B0-----:R-:W-:Y:S01]  /*b57b0*/  STL.64 [R1+0x2618], R14 ;  /* 0x0026180e01007387 */ /* 0x001fe20000100a00 */
[----:B------:R-:W-:Y:S02]  /*b57c0*/  STL.64 [R1+0x2610], R12 ;  /* 0x0026100c01007387 */ /* 0x000fe40000100a00 */
[----:B------:R-:W2:Y:S02]  /*b57d0*/  LDL.LU.64 R26, [R1+0x2778] ;  /* 0x00277800011a7983 */ /* 0x000ea40000300a00 */
[----:B------:R-:W2:Y:S01]  /*b57e0*/  LDL.LU.64 R24, [R1+0x2770] ;  /* 0x0027700001187983 */ /* 0x000ea20000300a00 */
[----:B------:R0:W-:Y:S01]  /*b57f0*/  STL.64 [R1+0x2700], R6 ;  /* 0x0027000601007387 */ /* 0x0001e20000100a00 */
[----:B------:R-:W3:Y:S04]  /*b5800*/  LDL.LU R4, [R1+0x520] ;  /* 0x0005200001047983 */ /* 0x000ee80000300800 */
[----:B------:R-:W-:Y:S02]  /*b5810*/  STL.64 [R1+0x5c0], R8 ;  /* 0x0005c00801007387 */ /* 0x000fe40000100a00 */
[----:B------:R-:W-:Y:S02]  /*b5820*/  STL.64 [R1+0x5c8], R10 ;  /* 0x0005c80a01007387 */ /* 0x000fe40000100a00 */
[----:B------:R-:W1:Y:S01]  /*b5830*/  LDSM.16.M88.4 R8, [R3+0x6a080] ;  /* 0x06a080000308783b */ /* 0x000e620000000200 */
[----:B------:R-:W-:-:S02]  /*b5840*/  MOV R18, R5 ;  /* 0x0000000500127202 */ /* 0x000fc40000000f00 */
[----:B------:R-:W3:Y:S01]  /*b5850*/  LDL.LU R5, [R1+0x524] ;  /* 0x0005240001057983 */ /* 0x000ee20000300800 */
[----:B0-----:R-:W3:Y:S01]  /*b5860*/  LDL.LU R6, [R1+0x528] ;  /* 0x0005280001067983 */ /* 0x001ee20000300800 */
[----:B------:R-:W3:Y:S03]  /*b5870*/  LDL.LU R7, [R1+0x52c] ;  /* 0x00052c0001077983 */ /* 0x000ee60000300800 */
[----:B-1----:R-:W-:Y:S01]  /*b5880*/  STL.64 [R1+0x25a0], R10 ;  /* 0x0025a00a01007387 */ /* 0x002fe20000100a00 */
[----:B------:R0:W-:Y:S03]  /*b5890*/  STL.64 [R1+0x2598], R8 ;  /* 0x0025980801007387 */ /* 0x0001e60000100a00 */
[----:B0-----:R-:W4:Y:S01]  /*b58a0*/  LDL.LU R8, [R1+0x560] ;  /* 0x0005600001087983 */ /* 0x001f220000300800 */
[----:B------:R-:W4:Y:S02]  /*b58b0*/  LDL.LU R9, [R1+0x564] ;  /* 0x0005640001097983 */ /* 0x000f240000300800 */
[----:B------:R-:W4:Y:S02]  /*b58c0*/  LDL.LU R10, [R1+0x568] ;  /* 0x00056800010a7983 */ /* 0x000f240000300800 */
[----:B------:R-:W4:Y:S01]  /*b58d0*/  LDL.LU R11, [R1+0x56c] ;  /* 0x00056c00010b7983 */ /* 0x000f220000300800 */
        /* <DEDUP_REMOVED lines=9> */
[----:B------:R-:W-:-:S07]  /*b5970*/  MOV R15, R0 ;  /* 0x00000000000f7202 */ /* 0x000fce0000000f00 */
        /* <DEDUP_REMOVED lines=24> */
[----:B0-----:R-:W4:Y:S02]  /*b5b00*/  LDL.LU.64 R18, [R1+0x2718] ;  /* 0x0027180001127983 */ /* 0x001f240000300a00 */
[C---:B----4-:R-:W-:Y:S11]  /*b5b10*/  HMMA.16816.F32.BF16 R8, R24.reuse, R18, R8 ;  /* 0x000000121808723c */ /* 0x050ff60000041808 */
[----:B------:R-:W-:Y:S11]  /*b5b20*/  @!UPT UIADD3 URZ, URZ, URZ, URZ ;  /* 0x0000003f3f3ff290 */ /* 0x000ff6000fffe03f */
[----:B------:R-:W-:Y:S01]  /*b5b30*/  @!UPT UIADD3 URZ, URZ, URZ, URZ ;  /* 0x0000003f3f3ff290 */ /* 0x000fe2000fffe03f */
[----:B------:R0:W-:Y:S01]  /*b5b40*/  STL.64 [R1+0x5a0], R8 ;  /* 0x0005a00801007387 */ /* 0x0001e20000100a00 */
[----:B------:R-:W-:Y:S01]  /*b5b50*/  STL.64 [R1+0x5a8], R10 ;  /* 0x0005a80a01007387 */ /* 0x000fe20000100a00 */
[----:B0-----:R-:W-:Y:S02]  /*b5b60*/  MOV R9, R18 ;  /* 0x0000001200097202 */ /* 0x001fe40000000f00 */
[----:B------:R-:W-:Y:S02]  /*b5b70*/  MOV R8, R19 ;  /* 0x0000001300087202 */ /* 0x000fe40000000f00 */
        /* <DEDUP_REMOVED lines=22> */
[----:B------:R-:W3:Y:S01]  /*b5ce0*/  LDL.LU.64 R22, [R1+0x26e8] ;  /* 0x0026e80001167983 */ /* 0x000ee20000300a00 */
[----:B------:R-:W3:Y:S11]  /*b5cf0*/  LDL.LU.64 R20, [R1+0x26e0] ;  /* 0x0026e00001147983 */ /* 0x000ef60000300a00 */
[----:B------:R-:W-:Y:S10]  /*b5d00*/  @!UPT UIADD3 URZ, URZ, URZ, URZ ;  /* 0x0000003f3f3ff290 */ /* 0x000ff4000fffe03f */
[----:B------:R-:W-:Y:S01]  /*b5d10*/  STL.64 [R1+0x520], R24 ;  /* 0x0005201801007387 */ /* 0x000fe20000100a00 */
[----:B------:R0:W-:Y:S03]  /*b5d20*/  STL.64 [R1+0x528], R26 ;  /* 0x0005281a01007387 */ /* 0x0001e60000100a00 */
[----:B0-----:R-:W4:Y:S04]  /*b5d30*/  LDL.64 R26, [R1+0x38] ;  /* 0x00003800011a7983 */ /* 0x001f280000100a00 */
[----:B----4-:R0:W-:Y:S04]  /*b5d40*/  STL.64 [R1+0x26d0], R26 ;  /* 0x0026d01a01007387 */ /* 0x0101e80000100a00 */
[----:B0-----:R-:W3:Y:S02]  /*b5d50*/  LDL.64 R26, [R1+0x68] ;  /* 0x00006800011a7983 */ /* 0x001ee40000100a00 */
[C---:B---3--:R-:W-:Y:S11]  /*b5d60*/  HMMA.16816.F32.BF16 R12, R20.reuse, R26, R12 ;  /* 0x0000001a140c723c */ /* 0x048ff6000004180c */
[----:B------:R-:W-:Y:S11]  /*b5d70*/  @!UPT UIADD3 URZ, URZ, URZ, URZ ;  /* 0x0000003f3f3ff290 */ /* 0x000ff6000fffe03f */
[----:B------:R-:W-:Y:S01]  /*b5d80*/  @!UPT UIADD3 URZ, URZ, URZ, URZ ;  /* 0x0000003f3f3ff290 */ /* 0x000fe2000fffe03f */
[----:B------:R-:W-:Y:S01]  /*b5d90*/  STL.64 [R1+0xc00], R12 ;  /* 0x000c000c01007387 */ /* 0x000fe20000100a00 */
[----:B------:R0:W-:Y:S03]  /*b5da0*/  STL.64 [R1+0xc08], R14 ;  /* 0x000c080e01007387 */ /* 0x0001e60000100a00 */
[----:B0-----:R-:W2:Y:S01]  /*b5db0*/  LDL.LU.64 R14, [R1+0x26d8] ;  /* 0x0026d800010e7983 */ /* 0x001ea20000300a00 */
[----:B------:R-:W-:Y:S02]  /*b5dc0*/  MOV R5, R26 ;  /* 0x0000001a00057202 */ /* 0x000fe40000000f00 */
[----:B------:R-:W-:Y:S01]  /*b5dd0*/  MOV R4, R27 ;  /* 0x0000001b00047202 */ /* 0x000fe20000000f00 */
[----:B------:R-:W-:Y:S04]  /*b5de0*/  STL.64 [R1+0x26c0], R6 ;  /* 0x0026c00601007387 */ /* 0x000fe80000100a00 */
[----:B------:R2:W-:Y:S02]  /*b5df0*/  STL.64 [R1+0x26b8], R4 ;  /* 0x0026b80401007387 */ /* 0x0005e40000100a00 */
[C---:B--2---:R-:W-:Y:S07]  /*b5e00*/  HMMA.16816.F32.BF16 R4, R20.reuse, R14, R16 ;  /* 0x0000000e1404723c */ /* 0x044fee0000041810 */
[----:B------:R-:W-:Y:S01]  /*b5e10*/  IMAD.MOV.U32 R18, RZ, RZ, R9 ;  /* 0x000000ffff127224 */ /* 0x000fe200078e0009 */
[----:B------:R-:W-:Y:S11]  /*b5e20*/  MOV R19, R8 ;  /* 0x0000000800137202 */ /* 0x000ff60000000f00 */
[----:B------:R-:W-:Y:S04]  /*b5e30*/  @!UPT UIADD3 URZ, URZ, URZ, URZ ;  /* 0x0000003f3f3ff290 */ /* 0x000fe8000fffe03f */
[----:B------:R-:W-:Y:S01]  /*b5e40*/  STL.64 [R1+0xbf0], R4 ;  /* 0x000bf00401007387 */ /* 0x000fe20000100a00 */
[----:B------:R-:W-:Y:S02]  /*b5e50*/  STL.64 [R1+0xbf8], R6 ;  /* 0x000bf80601007387 */ /* 0x000fe40000100a00 */
[----:B------:R-:W2:Y:S02]  /*b5e60*/  LDL.LU R24, [R1+0x4c0] ;  /* 0x0004c00001187983 */ /* 0x000ea40000300800 */
[----:B------:R-:W2:Y:S01]  /*b5e70*/  LDL.LU R25, [R1+0x4c4] ;  /* 0x0004c40001197983 */ /* 0x000ea20000300800 */
[----:B------:R-:W2:Y:S01]  /*b5e80*/  LDL.LU R26, [R1+0x4c8] ;  /* 0x0004c800011a7983 */ /* 0x000ea20000300800 */
[----:B------:R-:W2:Y:S02]  /*b5e90*/  LDL.LU R27, [R1+0x4cc] ;  /* 0x0004cc00011b7983 */ /* 0x000ea40000300800 */
[----:B------:R0:W-:Y:S02]  /*b5ea0*/  STL.64 [R1+0x26c8], R18 ;  /* 0x0026c81201007387 */ /* 0x0001e40000100a00 */
[----:B------:R-:W3:Y:S01]  /*b5eb0*/  LDL.LU R16, [R1+0x4b0] ;  /* 0x0004b00001107983 */ /* 0x000ee20000300800 */
[----:B------:R-:W3:Y:S04]  /*b5ec0*/  LDL.LU R17, [R1+0x4b4] ;  /* 0x0004b40001117983 */ /* 0x000ee80000300800 */
[----:B0-----:R-:W3:Y:S01]  /*b5ed0*/  LDL.LU R18, [R1+0x4b8] ;  /* 0x0004b80001127983 */ /* 0x001ee20000300800 */
[----:B------:R-:W3:Y:S02]  /*b5ee0*/  LDL.LU R19, [R1+0x4bc] ;  /* 0x0004bc0001137983 */ /* 0x000ee40000300800 */
[----:B------:R-:W4:Y:S02]  /*b5ef0*/  LDL.LU R4, [R1+0x4a0] ;  /* 0x0004a00001047983 */ /* 0x000f240000300800 */
[----:B------:R-:W4:Y:S01]  /*b5f00*/  LDL.LU R5, [R1+0x4a4] ;  /* 0x0004a40001057983 */ /* 0x000f220000300800 */
[----:B------:R-:W4:Y:S01]  /*b5f10*/  LDL.LU R6, [R1+0x4a8] ;  /* 0x0004a80001067983 */ /* 0x000f220000300800 */
[----:B------:R-:W4:Y:S02]  /*b5f20*/  LDL.LU R7, [R1+0x4ac] ;  /* 0x0004ac0001077983 */ /* 0x000f240000300800 */
        /* <DEDUP_REMOVED lines=16> */
[----:B------:R0:W-:Y:S02]  /*b6030*/  STL.64 [R1+0x25e0], R10 ;  /* 0x0025e00a01007387 */ /* 0x0001e40000100a00 */
[----:B------:R-:W-:Y:S01]  /*b6040*/  STL.64 [R1+0x25d8], R8 ;  /* 0x0025d80801007387 */ /* 0x000fe20000100a00 */
[----:B0-----:R-:W2:Y:S02]  /*b6050*/  LDL.64 R10, [R1+0x48] ;  /* 0x00004800010a7983 */ /* 0x001ea40000100a00 */
        /* <DEDUP_REMOVED lines=11> */
[C---:B---3--:R-:W-:Y:S11]  /*b6110*/  HMMA.16816.F32.BF16 R16, R20.reuse, R26, R16 ;  /* 0x0000001a1410723c */ /* 0x048ff60000041810 */
[----:B------:R-:W-:Y:S11]  /*b6120*/  @!UPT UIADD3 URZ, URZ, URZ, URZ ;  /* 0x0000003f3f3ff290 */ /* 0x000ff6000fffe03f */
[----:B------:R-:W-:Y:S01]  /*b6130*/  @!UPT UIADD3 URZ, URZ, URZ, URZ ;  /* 0x0000003f3f3ff290 */ /* 0x000fe2000fffe03f */
[----:B------:R-:W-:Y:S01]  /*b6140*/  STL.64 [R1+0x4b0], R16 ;  /* 0x0004b01001007387 */ /* 0x000fe20000100a00 */
[----:B------:R0:W-:Y:S03]  /*b6150*/  STL.64 [R1+0x4b8], R18 ;  /* 0x0004b81201007387 */ /* 0x0001e60000100a00 */
[----:B0-----:R-:W4:Y:S01]  /*b6160*/  LDL.LU.64 R18, [R1+0x26c8] ;  /* 0x0026c80001127983 */ /* 0x001f220000300a00 */
[----:B------:R0:W-:Y:S02]  /*b6170*/  STL.64 [R1+0x2668], R26 ;  /* 0x0026681a01007387 */ /* 0x0001e40000100a00 */
[----:B------:R-:W3:Y:S02]  /*b6180*/  LDL.LU R24, [R1+0x490] ;  /* 0x0004900001187983 */ /* 0x000ee40000300800 */
[----:B------:R-:W3:Y:S01]  /*b6190*/  LDL.LU R25, [R1+0x494] ;  /* 0x0004940001197983 */ /* 0x000ee20000300800 */
[----:B0-----:R-:W3:Y:S01]  /*b61a0*/  LDL.LU R26, [R1+0x498] ;  /* 0x00049800011a7983 */ /* 0x001ee20000300800 */
[----:B------:R-:W3:Y:S01]  /*b61b0*/  LDL.LU R27, [R1+0x49c] ;  /* 0x00049c00011b7983 */ /* 0x000ee20000300800 */
[C---:B----4-:R-:W-:Y:S02]  /*b61c0*/  HMMA.16816.F32.BF16 R16, R20.reuse, R18, R4 ;  /* 0x000000121410723c */ /* 0x050fe40000041804 */
[----:B------:R-:W4:Y:S01]  /*b61d0*/  LDL.LU.64 R6, [R1+0x26c0] ;  /* 0x0026c00001067983 */ /* 0x000f220000300a00 */
[----:B------:R-:W2:Y:S11]  /*b61e0*/  LDL.LU.64 R4, [R1+0x26b8] ;  /* 0x0026b80001047983 */ /* 0x000eb60000300a00 */
[----:B------:R-:W-:Y:S09]  /*b61f0*/  @!UPT UIADD3 URZ, URZ, URZ, URZ ;  /* 0x0000003f3f3ff290 */ /* 0x000ff2000fffe03f */
[----:B------:R-:W-:Y:S01]  /*b6200*/  STL.64 [R1+0x4a0], R16 ;  /* 0x0004a01001007387 */ /* 0x000fe20000100a00 */
[----:B------:R0:W-:Y:S03]  /*b6210*/  STL.64 [R1+0x4a8], R18 ;  /* 0x0004a81201007387 */ /* 0x0001e60000100a00 */
[----:B0-----:R-:W3:Y:S01]  /*b6220*/  LDL.LU.64 R18, [R1+0x26b0] ;  /* 0x0026b00001127983 */ /* 0x001ee20000300a00 */
[----:B------:R-:W-:Y:S02]  /*b6230*/  MOV R14, R2 ;  /* 0x00000002000e7202 */ /* 0x000fe40000000f00 */
[----:B------:R-:W-:Y:S01]  /*b6240*/  MOV R15, R0 ;  /* 0x00000000000f7202 */ /* 0x000fe20000000f00 */
[C---:B---3--:R-:W-:Y:S01]  /*b6250*/  HMMA.16816.F32.BF16 R24, R20.reuse, R18, R24 ;  /* 0x000000121418723c */ /* 0x048fe20000041818 */
[----:B------:R-:W-:Y:S01]  /*b6260*/  IMAD.MOV.U32 R2, RZ, RZ, R18 ;  /* 0x000000ffff027224 */ /* 0x000fe200078e0012 */
[----:B------:R-:W-:Y:S11]  /*b6270*/  MOV R0, R19 ;  /* 0x0000001300007202 */ /* 0x000ff60000000f00 */
[----:B------:R-:W-:Y:S10]  /*b6280*/  @!UPT UIADD3 URZ, URZ, URZ, URZ ;  /* 0x0000003f3f3ff290 */ /* 0x000ff4000fffe03f */
[----:B------:R-:W-:Y:S01]  /*b6290*/  STL.64 [R1+0x490], R24 ;  /* 0x0004901801007387 */ /* 0x000fe20000100a00 */
[----:B------:R2:W-:Y:S02]  /*b62a0*/  STL.64 [R1+0x498], R26 ;  /* 0x0004981a01007387 */ /* 0x0005e40000100a00 */
[----:B------:R-:W3:Y:S02]  /*b62b0*/  LDL.LU.64 R18, [R1+0x26a8] ;  /* 0x0026a80001127983 */ /* 0x000ee40000300a00 */
[----:B------:R-:W3:Y:S01]  /*b62c0*/  LDL.LU.64 R16, [R1+0x26a0] ;  /* 0x0026a00001107983 */ /* 0x000ee20000300a00 */
[----:B--2---:R-:W-:Y:S01]  /*b62d0*/  HMMA.16816.F32.BF16 R24, R20, R14, R8 ;  /* 0x0000000e1418723c */ /* 0x004fe20000041808 */
[----:B------:R-:W2:Y:S04]  /*b62e0*/  LDL.64 R10, [R1+0x58] ;  /* 0x00005800010a7983 */ /* 0x000ea80000100a00 */
[----:B--2---:R-:W-:Y:S11]  /*b62f0*/  STL.64 [R1+0x2688], R10 ;  /* 0x0026880a01007387 */ /* 0x004ff60000100a00 */
[----:B------:R-:W-:Y:S07]  /*b6300*/  @!UPT UIADD3 URZ, URZ, URZ, URZ ;  /* 0x0000003f3f3ff290 */ /* 0x000fee000fffe03f */
[----:B------:R0:W-:Y:S02]  /*b6310*/  STL.64 [R1+0x480], R24 ;  /* 0x0004801801007387 */ /* 0x0001e40000100a00 */
[----:B------:R1:W-:Y:S01]  /*b6320*/  STL.64 [R1+0x488], R26 ;  /* 0x0004881a01007387 */ /* 0x0003e20000100a00 */
        /* <DEDUP_REMOVED lines=12> */
[----:B0-----:R-:W3:Y:S01]  /*b63f0*/  LDL.LU R24, [R1+0x460] ;  /* 0x0004600001187983 */ /* 0x001ee20000300800 */
[----:B------:R-:W3:Y:S02]  /*b6400*/  LDL.LU R25, [R1+0x464] ;  /* 0x0004640001197983 */ /* 0x000ee40000300800 */
[----:B------:R-:W3:Y:S02]  /*b6410*/  LDL.LU R26, [R1+0x468] ;  /* 0x00046800011a7983 */ /* 0x000ee40000300800 */
[----:B------:R-:W3:Y:S01]  /*b6420*/  LDL.LU R27, [R1+0x46c] ;  /* 0x00046c00011b7983 */ /* 0x000ee20000300800 */
[----:B------:R0:W-:Y:S02]  /*b6430*/  STL.64 [R1+0x2638], R14 ;  /* 0x0026380e01007387 */ /* 0x0001e40000100a00 */
[----:B0-----:R-:W-:Y:S01]  /*b6440*/  IMAD.MOV.U32 R14, RZ, RZ, R2 ;  /* 0x000000ffff0e7224 */ /* 0x001fe200078e0002 */
[----:B------:R-:W-:-:S05]  /*b6450*/  MOV R15, R0 ;  /* 0x00000000000f7202 */ /* 0x000fca0000000f00 */
[----:B------:R0:W-:Y:S01]  /*b6460*/  STL.64 [R1+0x2650], R14 ;  /* 0x0026500e01007387 */ /* 0x0001e20000100a00 */
[----:B------:R-:W4:Y:S02]  /*b6470*/  LDL.LU R12, [R1+0x470] ;  /* 0x00047000010c7983 */ /* 0x000f240000300800 */
[----:B------:R-:W4:Y:S01]  /*b6480*/  LDL.LU R13, [R1+0x474] ;  /* 0x00047400010d7983 */ /* 0x000f220000300800 */
[----:B0-----:R-:W4:Y:S01]  /*b6490*/  LDL.LU R14, [R1+0x478] ;  /* 0x00047800010e7983 */ /* 0x001f220000300800 */
[----:B------:R-:W4:Y:S02]  /*b64a0*/  LDL.LU R15, [R1+0x47c] ;  /* 0x00047c00010f7983 */ /* 0x000f240000300800 */
[----:B----4-:R-:W-:Y:S01]  /*b64b0*/  HMMA.16816.F32.BF16 R20, R20, R6, R12 ;  /* 0x000000061414723c */ /* 0x010fe2000004180c */
[----:B------:R-:W2:Y:S11]  /*b64c0*/  LDL.LU R12, [R1+0x310] ;  /* 0x00031000010c7983 */ /* 0x000eb60000300800 */
[----:B------:R-:W-:Y:S11]  /*b64d0*/  @!UPT UIADD3 URZ, URZ, URZ, URZ ;  /* 0x0000003f3f3ff290 */ /* 0x000ff6000fffe03f */
[----:B------:R-:W-:Y:S01]  /*b64e0*/  STL.64 [R1+0x470], R20 ;  /* 0x0004701401007387 */ /* 0x000fe20000100a00 */
[----:B------:R-:W-:Y:S02]  /*b64f0*/  STL.64 [R1+0x478], R22 ;  /* 0x0004781601007387 */ /* 0x000fe40000100a00 */
[----:B------:R-:W2:Y:S02]  /*b6500*/  LDL.LU R13, [R1+0x314] ;  /* 0x00031400010d7983 */ /* 0x000ea40000300800 */
[----:B------:R-:W4:Y:S01]  /*b6510*/  LDL.LU R14, [R1+0x318] ;  /* 0x00031800010e7983 */ /* 0x000f220000300800 */
[----:B------:R-:W4:Y:S01]  /*b6520*/  LDL.LU R15, [R1+0x31c] ;  /* 0x00031c00010f7983 */ /* 0x000f220000300800 */
        /* <DEDUP_REMOVED lines=20> */
[----:B------:R-:W3:Y:S01]  /*b6670*/  LDL.64 R22, [R1+0x28] ;  /* 0x0000280001167983 */ /* 0x000ee20000100a00 */
[----:B------:R-:W4:Y:S02]  /*b6680*/  LDL.LU.64 R26, [R1+0x2698] ;  /* 0x00269800011a7983 */ /* 0x000f240000300a00 */
[----:B------:R-:W4:Y:S08]  /*b6690*/  LDL.LU.64 R24, [R1+0x2690] ;  /* 0x0026900001187983 */ /* 0x000f300000300a00 */
[----:B------:R-:W-:Y:S01]  /*b66a0*/  STL.64 [R1+0xc60], R8 ;  /* 0x000c600801007387 */ /* 0x000fe20000100a00 */
[----:B------:R0:W-:Y:S04]  /*b66b0*/  STL.64 [R1+0xc68], R10 ;  /* 0x000c680a01007387 */ /* 0x0001e80000100a00 */
        /* <DEDUP_REMOVED lines=10> */
[----:B----4-:R-:W-:Y:S11]  /*b6760*/  HMMA.16816.F32.BF16 R24, R16, R10, R24 ;  /* 0x0000000a1018723c */ /* 0x010ff60000041818 */
[----:B------:R-:W-:Y:S11]  /*b6770*/  @!UPT UIADD3 URZ, URZ, URZ, URZ ;  /* 0x0000003f3f3ff290 */ /* 0x000ff6000fffe03f */
[----:B------:R-:W-:Y:S01]  /*b6780*/  @!UPT UIADD3 URZ, URZ, URZ, URZ ;  /* 0x0000003f3f3ff290 */ /* 0x000fe2000fffe03f */
[----:B------:R-:W-:Y:S01]  /*b6790*/  STL.64 [R1+0xc40], R24 ;  /* 0x000c401801007387 */ /* 0x000fe20000100a00 */
[----:B------:R0:W-:Y:S03]  /*b67a0*/  STL.64 [R1+0xc48], R26 ;  /* 0x000c481a01007387 */ /* 0x0001e60000100a00 */
[----:B0-----:R-:W4:Y:S01]  /*b67b0*/  LDL.LU.64 R26, [R1+0x2668] ;  /* 0x00266800011a7983 */ /* 0x001f220000300a00 */
[----:B------:R0:W-:Y:S02]  /*b67c0*/  STL.64 [R1+0x25e8], R10 ;  /* 0x0025e80a01007387 */ /* 0x0001e40000100a00 */
[----:B0-----:R-:W-:Y:S01]  /*b67d0*/  IMAD.MOV.U32 R10, RZ, RZ, R2 ;  /* 0x000000ffff0a7224 */ /* 0x001fe200078e0002 */
[----:B------:R-:W-:-:S05]  /*b67e0*/  MOV R11, R0 ;  /* 0x00000000000b7202 */ /* 0x000fca0000000f00 */
[----:B------:R0:W-:Y:S04]  /*b67f0*/  STL.64 [R1+0x25f8], R10 ;  /* 0x0025f80a01007387 */ /* 0x0001e80000100a00 */
[----:B0-----:R-:W2:Y:S01]  /*b6800*/  LDL.64 R10, [R1+0x68] ;  /* 0x00006800010a7983 */ /* 0x001ea20000100a00 */
[C---:B----4-:R-:W-:Y:S11]  /*b6810*/  HMMA.16816.F32.BF16 R12, R16.reuse, R26, R12 ;  /* 0x0000001a100c723c */ /* 0x050ff6000004180c */
[----:B------:R-:W-:Y:S11]  /*b6820*/  @!UPT UIADD3 URZ, URZ, URZ, URZ ;  /* 0x0000003f3f3ff290 */ /* 0x000ff6000fffe03f */
        /* <DEDUP_REMOVED lines=36> */
[----:B------:R-:W2:Y:S01]  /*b6a70*/  LDL.LU.64 R14, [R1+0x2618] ;  /* 0x00261800010e7983 */ /* 0x000ea20000300a00 */
[----:B------:R-:W2:Y:S02]  /*b6a80*/  LDL.LU.64 R12, [R1+0x2610] ;  /* 0x00261000010c7983 */ /* 0x000ea40000300a00 */
[----:B------:R0:W-:Y:S02]  /*b6a90*/  STL.64 [R1+0x25a8], R6 ;  /* 0x0025a80601007387 */ /* 0x0001e40000100a00 */
[----:B------:R-:W3:Y:S01]  /*b6aa0*/  LDL.LU R4, [R1+0x220] ;  /* 0x0002200001047983 */ /* 0x000ee20000300800 */
[----:B------:R-:W-:-:S02]  /*b6ab0*/  MOV R2, R10 ;  /* 0x0000000a00027202 */ /* 0x000fc40000000f00 */
[----:B------:R-:W-:Y:S11]  /*b6ac0*/  MOV R0, R11 ;  /* 0x0000000b00007202 */ /* 0x000ff60000000f00 */
[----:B------:R-:W-:Y:S03]  /*b6ad0*/  @!UPT UIADD3 URZ, URZ, URZ, URZ ;  /* 0x0000003f3f3ff290 */ /* 0x000fe6000fffe03f */
[----:B------:R-:W-:Y:S01]  /*b6ae0*/  STL.64 [R1+0x450], R16 ;  /* 0x0004501001007387 */ /* 0x000fe20000100a00 */
[----:B------:R1:W-:Y:S02]  /*b6af0*/  STL.64 [R1+0x458], R18 ;  /* 0x0004581201007387 */ /* 0x0003e40000100a00 */
[----:B------:R-:W3:Y:S02]  /*b6b00*/  LDL.LU R5, [R1+0x224] ;  /* 0x0002240001057983 */ /* 0x000ee40000300800 */
[----:B0-----:R-:W3:Y:S01]  /*b6b10*/  LDL.LU R6, [R1+0x228] ;  /* 0x0002280001067983 */ /* 0x001ee20000300800 */
[----:B------:R-:W3:Y:S04]  /*b6b20*/  LDL.LU R7, [R1+0x22c] ;  /* 0x00022c0001077983 */ /* 0x000ee80000300800 */
[----:B-1----:R-:W4:Y:S01]  /*b6b30*/  LDL.64 R18, [R1+0x18] ;  /* 0x0000180001127983 */ /* 0x002f220000100a00 */
        /* <DEDUP_REMOVED lines=13> */
[----:B0-----:R-:W3:Y:S02]  /*b6c10*/  LDL.LU.64 R10, [R1+0x25e8] ;  /* 0x0025e800010a7983 */ /* 0x001ee40000300a00 */
[C---:B---3--:R-:W-:Y:S11]  /*b6c20*/  HMMA.16816.F32.BF16 R4, R12.reuse, R10, R4 ;  /* 0x0000000a0c04723c */ /* 0x048ff60000041804 */
        /* <DEDUP_REMOVED lines=18> */
[----:B------:R0:W-:Y:S04]  /*b6d50*/  STL.64 [R1+0x2568], R26 ;  /* 0x0025681a01007387 */ /* 0x0001e80000100a00 */
[----:B0-----:R-:W3:Y:S01]  /*b6d60*/  LDL.64 R26, [R1+0x58] ;  /* 0x00005800011a7983 */ /* 0x001ee20000100a00 */
[----:B--2---:R-:W-:Y:S03]  /*b6d70*/  HMMA.16816.F32.BF16 R4, R12, R22, R8 ;  /* 0x000000160c04723c */ /* 0x004fe60000041808 */
[----:B---3--:R0:W-:Y:S02]  /*b6d80*/  STL.64 [R1+0x2580], R26 ;  /* 0x0025801a01007387 */ /* 0x0081e40000100a00 */
[----:B0-----:R-:W-:Y:S01]  /*b6d90*/  IMAD.MOV.U32 R26, RZ, RZ, R2 ;  /* 0x000000ffff1a7224 */ /* 0x001fe200078e0002 */
[----:B------:R-:W-:-:S05]  /*b6da0*/  MOV R27, R0 ;  /* 0x00000000001b7202 */ /* 0x000fca0000000f00 */
[----:B------:R0:W-:Y:S01]  /*b6db0*/  STL.64 [R1+0x25b0], R26 ;  /* 0x0025b01a01007387 */ /* 0x0001e20000100a00 */
[----:B------:R-:W2:Y:S11]  /*b6dc0*/  LDL.LU R24, [R1+0x1e0] ;  /* 0x0001e00001187983 */ /* 0x000eb60000300800 */
[----:B------:R-:W-:Y:S02]  /*b6dd0*/  STL.64 [R1+0xca0], R4 ;  /* 0x000ca00401007387 */ /* 0x000fe40000100a00 */
[----:B------:R-:W-:Y:S01]  /*b6de0*/  STL.64 [R1+0xca8], R6 ;  /* 0x000ca80601007387 */ /* 0x000fe20000100a00 */
[----:B------:R-:W2:Y:S04]  /*b6df0*/  LDL.LU R25, [R1+0x1e4] ;  /* 0x0001e40001197983 */ /* 0x000ea80000300800 */
[----:B0-----:R-:W3:Y:S01]  /*b6e00*/  LDL.LU R26, [R1+0x1e8] ;  /* 0x0001e800011a7983 */ /* 0x001ee20000300800 */
[----:B------:R-:W3:Y:S03]  /*b6e10*/  LDL.LU R27, [R1+0x1ec] ;  /* 0x0001ec00011b7983 */ /* 0x000ee60000300800 */
[----:B---3--:R-:W-:Y:S01]  /*b6e20*/  STL.64 [R1+0x25c0], R26 ;  /* 0x0025c01a01007387 */ /* 0x008fe20000100a00 */
[----:B--2---:R0:W-:Y:S03]  /*b6e30*/  STL.64 [R1+0x25b8], R24 ;  /* 0x0025b81801007387 */ /* 0x0041e60000100a00 */
[----:B0-----:R-:W4:Y:S01]  /*b6e40*/  LDL.LU R24, [R1+0x1f0] ;  /* 0x0001f00001187983 */ /* 0x001f220000300800 */
[----:B------:R-:W4:Y:S02]  /*b6e50*/  LDL.LU R25, [R1+0x1f4] ;  /* 0x0001f40001197983 */ /* 0x000f240000300800 */
[----:B------:R-:W4:Y:S02]  /*b6e60*/  LDL.LU R26, [R1+0x1f8] ;  /* 0x0001f800011a7983 */ /* 0x000f240000300800 */
[----:B------:R-:W4:Y:S01]  /*b6e70*/  LDL.LU R27, [R1+0x1fc] ;  /* 0x0001fc00011b7983 */ /* 0x000f220000300800 */
[----:B------:R-:W2:Y:S01]  /*b6e80*/  LDL.64 R6, [R1+0x8] ;  /* 0x0000080001067983 */ /* 0x000ea20000100a00 */
[----:B------:R-:W3:Y:S02]  /*b6e90*/  LDL.LU R8, [R1+0x140] ;  /* 0x0001400001087983 */ /* 0x000ee40000300800 */
[----:B------:R-:W3:Y:S02]  /*b6ea0*/  LDL.LU R9, [R1+0x144] ;  /* 0x0001440001097983 */ /* 0x000ee40000300800 */
[----:B------:R-:W3:Y:S01]  /*b6eb0*/  LDL.LU R10, [R1+0x148] ;  /* 0x00014800010a7983 */ /* 0x000ee20000300800 */
[----:B------:R-:W3:Y:S01]  /*b6ec0*/  LDL.LU R11, [R1+0x14c] ;  /* 0x00014c00010b7983 */ /* 0x000ee20000300800 */
        /* <DEDUP_REMOVED lines=26> */
[----:B0-----:R-:W4:Y:S01]  /*b7070*/  LDL.LU.64 R26, [R1+0x25c0] ;  /* 0x0025c000011a7983 */ /* 0x001f220000300a00 */
[----:B------:R-:W4:Y:S02]  /*b7080*/  LDL.LU.64 R24, [R1+0x25b8] ;  /* 0x0025b80001187983 */ /* 0x000f240000300a00 */
[----:B------:R0:W-:Y:S02]  /*b7090*/  STL.64 [R1+0x2540], R18 ;  /* 0x0025401201007387 */ /* 0x0001e40000100a00 */
[----:B------:R-:W2:Y:S01]  /*b70a0*/  LDL.LU R16, [R1+0x1d0] ;  /* 0x0001d00001107983 */ /* 0x000ea20000300800 */
[----:B------:R-:W2:Y:S01]  /*b70b0*/  LDL.LU R17, [R1+0x1d4] ;  /* 0x0001d40001117983 */ /* 0x000ea20000300800 */
[----:B------:R-:W-:-:S02]  /*b70c0*/  MOV R2, R6 ;  /* 0x0000000600027202 */ /* 0x000fc40000000f00 */
[----:B------:R-:W-:Y:S01]  /*b70d0*/  MOV R0, R7 ;  /* 0x0000000700007202 */ /* 0x000fe20000000f00 */
[----:B0-----:R-:W2:Y:S01]  /*b70e0*/  LDL.LU R18, [R1+0x1d8] ;  /* 0x0001d80001127983 */ /* 0x001ea20000300800 */
[----:B------:R-:W2:Y:S01]  /*b70f0*/  LDL.LU R19, [R1+0x1dc] ;  /* 0x0001dc0001137983 */ /* 0x000ea20000300800 */
[C---:B----4-:R-:W-:Y:S11]  /*b7100*/  HMMA.16816.F32.BF16 R24, R12.reuse, R6, R24 ;  /* 0x000000060c18723c */ /* 0x050ff60000041818 */
[----:B------:R-:W-:Y:S11]  /*b7110*/  @!UPT UIADD3 URZ, URZ, URZ, URZ ;  /* 0x0000003f3f3ff290 */ /* 0x000ff6000fffe03f */
[----:B------:R-:W-:Y:S01]  /*b7120*/  @!UPT UIADD3 URZ, URZ, URZ, URZ ;  /* 0x0000003f3f3ff290 */ /* 0x000fe2000fffe03f */
[----:B------:R-:W-:Y:S01]  /*b7130*/  STL.64 [R1+0xc80], R24 ;  /* 0x000c801801007387 */ /* 0x000fe20000100a00 */
[----:B------:R0:W-:Y:S03]  /*b7140*/  STL.64 [R1+0xc88], R26 ;  /* 0x000c881a01007387 */ /* 0x0001e60000100a00 */
[----:B0-----:R-:W2:Y:S01]  /*b7150*/  LDL.LU.64 R26, [R1+0x25b0] ;  /* 0x0025b000011a7983 */ /* 0x001ea20000300a00 */
[----:B------:R-:W3:Y:S02]  /*b7160*/  LDL.LU.64 R6, [R1+0x25a8] ;  /* 0x0025a80001067983 */ /* 0x000ee40000300a00 */
[----:B---3--:R-:W-:Y:S01]  /*b7170*/  HMMA.16816.F32.BF16 R12, R12, R6, R8 ;  /* 0x000000060c0c723c */ /* 0x008fe20000041808 */
[----:B------:R-:W2:Y:S01]  /*b7180*/  LDL.LU.64 R10, [R1+0x25a0] ;  /* 0x0025a000010a7983 */ /* 0x000ea20000300a00 */
[----:B------:R-:W2:Y:S11]  /*b7190*/  LDL.LU.64 R8, [R1+0x2598] ;  /* 0x0025980001087983 */ /* 0x000eb60000300a00 */
[----:B------:R-:W-:Y:S10]  /*b71a0*/  @!UPT UIADD3 URZ, URZ, URZ, URZ ;  /* 0x0000003f3f3ff290 */ /* 0x000ff4000fffe03f */
[----:B------:R-:W-:Y:S01]  /*b71b0*/  STL.64 [R1+0xc70], R12 ;  /* 0x000c700c01007387 */ /* 0x000fe20000100a00 */
[----:B------:R-:W-:Y:S01]  /*b71c0*/  STL.64 [R1+0xc78], R14 ;  /* 0x000c780e01007387 */ /* 0x000fe20000100a00 */
        /* <DEDUP_REMOVED lines=29> */
[----:B------:R-:W-:Y:S01]  /*b73a0*/  IMAD.MOV.U32 R14, RZ, RZ, R2 ;  /* 0x000000ffff0e7224 */ /* 0x000fe200078e0002 */
[----:B------:R-:W-:Y:S01]  /*b73b0*/  MOV R15, R0 ;  /* 0x00000000000f7202 */ /* 0x000fe20000000f00 */
[----:B------:R-:W-:Y:S01]  /*b73c0*/  IMAD.MOV.U32 R2, RZ, RZ, R26 ;  /* 0x000000ffff027224 */ /* 0x000fe200078e001a */
[----:B------:R-:W-:Y:S02]  /*b73d0*/  MOV R0, R27 ;  /* 0x0000001b00007202 */ /* 0x000fe40000000f00 */
[----:B------:R-:W0:Y:S04]  /*b73e0*/  LDSM.16.M88.4 R24, [R3+0x6b080] ;  /* 0x06b080000318783b */ /* 0x000e280000000200 */
        /* <DEDUP_REMOVED lines=31> */
[----:B------:R-:W2:Y:S02]  /*b75e0*/  LDL.LU R17, [R1+0x3b4] ;  /* 0x0003b40001117983 */ /* 0x000ea40000300800 */
[----:B------:R-:W2:Y:S02]  /*b75f0*/  LDL.LU R18, [R1+0x3b8] ;  /* 0x0003b80001127983 */ /* 0x000ea40000300800 */
[----:B------:R-:W2:Y:S01]  /*b7600*/  LDL.LU R19, [R1+0x3bc] ;  /* 0x0003bc0001137983 */ /* 0x000ea20000300800 */
[C---:B---3--:R-:W-:Y:S01]  /*b7610*/  HMMA.16816.F32.BF16 R12, R8.reuse, R14, R24 ;  /* 0x0000000e080c723c */ /* 0x048fe20000041818 */
        /* <DEDUP_REMOVED lines=8> */
[----:B0-----:R-:W3:Y:S04]  /*b76a0*/  LDL R14, [R1+0x68] ;  /* 0x00006800010e7983 */ /* 0x001ee80000100800 */
[----:B------:R-:W3:Y:S01]  /*b76b0*/  LDL R15, [R1+0x6c] ;  /* 0x00006c00010f7983 */ /* 0x000ee20000100800 */
[----:B------:R0:W-:Y:S01]  /*b76c0*/  STL.64 [R1+0x24c8], R6 ;  /* 0x0024c80601007387 */ /* 0x0001e20000100a00 */
[----:B--2---:R-:W-:Y:S07]  /*b76d0*/  HMMA.16816.F32.BF16 R8, R8, R6, R16 ;  /* 0x000000060808723c */ /* 0x004fee0000041810 */
[----:B0-----:R-:W-:-:S02]  /*b76e0*/  MOV R6, R21 ;  /* 0x0000001500067202 */ /* 0x001fc40000000f00 */
[----:B------:R-:W-:Y:S11]  /*b76f0*/  MOV R7, R20 ;  /* 0x0000001400077202 */ /* 0x000ff60000000f00 */
[----:B------:R-:W-:Y:S03]  /*b7700*/  @!UPT UIADD3 URZ, URZ, URZ, URZ ;  /* 0x0000003f3f3ff290 */ /* 0x000fe6000fffe03f */
[----:B------:R-:W-:Y:S01]  /*b7710*/  STL.64 [R1+0xd20], R8 ;  /* 0x000d200801007387 */ /* 0x000fe20000100a00 */
[----:B------:R-:W-:Y:S02]  /*b7720*/  STL.64 [R1+0xd28], R10 ;  /* 0x000d280a01007387 */ /* 0x000fe40000100a00 */
[----:B------:R0:W-:Y:S01]  /*b7730*/  STL.64 [R1+0x24d8], R6 ;  /* 0x0024d80601007387 */ /* 0x0001e20000100a00 */
[----:B------:R-:W-:Y:S02]  /*b7740*/  MOV R22, R29 ;  /* 0x0000001d00167202 */ /* 0x000fe40000000f00 */
[----:B------:R-:W-:Y:S01]  /*b7750*/  MOV R23, R28 ;  /* 0x0000001c00177202 */ /* 0x000fe20000000f00 */
[----:B------:R-:W1:Y:S01]  /*b7760*/  LDSM.16.M88.4 R8, [R3+0x6f080] ;  /* 0x06f080000308783b */ /* 0x000e620000000200 */
[----:B0-----:R-:W-:Y:S01]  /*b7770*/  IMAD.MOV.U32 R6, RZ, RZ, R5 ;  /* 0x000000ffff067224 */ /* 0x001fe200078e0005 */
[----:B------:R-:W-:-:S05]  /*b7780*/  MOV R7, R4 ;  /* 0x0000000400077202 */ /* 0x000fca0000000f00 */
[----:B------:R0:W-:Y:S01]  /*b7790*/  STL.64 [R1+0x24f0], R6 ;  /* 0x0024f00601007387 */ /* 0x0001e20000100a00 */
[----:B------:R-:W2:Y:S02]  /*b77a0*/  LDL.LU R4, [R1+0x410] ;  /* 0x0004100001047983 */ /* 0x000ea40000300800 */
[----:B------:R-:W2:Y:S01]  /*b77b0*/  LDL.LU R5, [R1+0x414] ;  /* 0x0004140001057983 */ /* 0x000ea20000300800 */
[----:B0-----:R-:W4:Y:S01]  /*b77c0*/  LDL.LU R6, [R1+0x418] ;  /* 0x0004180001067983 */ /* 0x001f220000300800 */
[----:B------:R-:W4:Y:S03]  /*b77d0*/  LDL.LU R7, [R1+0x41c] ;  /* 0x00041c0001077983 */ /* 0x000f260000300800 */
[----:B----4-:R0:W-:Y:S01]  /*b77e0*/  STL.64 [R1+0x2500], R6 ;  /* 0x0025000601007387 */ /* 0x0101e20000100a00 */
[----:B--2---:R-:W-:Y:S03]  /*b77f0*/  STL.64 [R1+0x24f8], R4 ;  /* 0x0024f80401007387 */ /* 0x004fe60000100a00 */
[----:B0-----:R-:W2:Y:S04]  /*b7800*/  LDL R6, [R1+0x48] ;  /* 0x0000480001067983 */ /* 0x001ea80000100800 */
[----:B------:R-:W2:Y:S04]  /*b7810*/  LDL R7, [R1+0x4c] ;  /* 0x00004c0001077983 */ /* 0x000ea80000100800 */
[----:B--2---:R-:W-:Y:S01]  /*b7820*/  STL.64 [R1+0x2518], R6 ;  /* 0x0025180601007387 */ /* 0x004fe20000100a00 */
[----:B------:R-:W2:Y:S02]  /*b7830*/  LDL.LU R29, [R1+0x252c] ;  /* 0x00252c00011d7983 */ /* 0x000ea40000300800 */
[----:B------:R-:W4:Y:S02]  /*b7840*/  LDL.LU R28, [R1+0x2528] ;  /* 0x00252800011c7983 */ /* 0x000f240000300800 */
[----:B------:R0:W-:Y:S01]  /*b7850*/  STL.64 [R1+0x2520], R22 ;  /* 0x0025201601007387 */ /* 0x0001e20000100a00 */
[----:B------:R-:W3:Y:S01]  /*b7860*/  LDL.LU R20, [R1+0x440] ;  /* 0x0004400001147983 */ /* 0x000ee20000300800 */
[----:B------:R-:W3:Y:S03]  /*b7870*/  LDL.LU R21, [R1+0x444] ;  /* 0x0004440001157983 */ /* 0x000ee60000300800 */
        /* <DEDUP_REMOVED lines=11> */
[----:B------:R2:W-:Y:S03]  /*b7930*/  STL.64 [R1+0x2430], R16 ;  /* 0x0024301001007387 */ /* 0x0005e60000100a00 */
[----:B0-----:R-:W2:Y:S04]  /*b7940*/  LDL.64 R18, [R1+0x8] ;  /* 0x0000080001127983 */ /* 0x001ea80000100a00 */
[----:B--2---:R0:W-:Y:S01]  /*b7950*/  STL.64 [R1+0x24d0], R18 ;  /* 0x0024d01201007387 */ /* 0x0041e20000100a00 */
        /* <DEDUP_REMOVED lines=17> */
[----:B-1----:R-:W-:Y:S01]  /*b7a70*/  STL.64 [R1+0x2300], R10 ;  /* 0x0023000a01007387 */ /* 0x002fe20000100a00 */
[----:B------:R-:W-:Y:S02]  /*b7a80*/  STL.64 [R1+0x22f8], R8 ;  /* 0x0022f80801007387 */ /* 0x000fe40000100a00 */
[----:B------:R-:W-:Y:S02]  /*b7a90*/  STL.64 [R1+0xe10], R20 ;  /* 0x000e101401007387 */ /* 0x000fe40000100a00 */
[----:B------:R0:W-:Y:S02]  /*b7aa0*/  STL.64 [R1+0xe18], R22 ;  /* 0x000e181601007387 */ /* 0x0001e40000100a00 */
[----:B0-----:R-:W3:Y:S02]  /*b7ab0*/  LDL.LU.64 R22, [R1+0x2520] ;  /* 0x0025200001167983 */ /* 0x001ee40000300a00 */
[C---:B---3--:R-:W-:Y:S02]  /*b7ac0*/  HMMA.16816.F32.BF16 R20, R24.reuse, R22, R4 ;  /* 0x000000161814723c */ /* 0x048fe40000041804 */
        /* <DEDUP_REMOVED lines=37> */
[----:B------:R-:W3:Y:S11]  /*b7d20*/  LDL.LU.64 R18, [R1+0x24d0] ;  /* 0x0024d00001127983 */ /* 0x000ef60000300a00 */
[----:B------:R-:W-:Y:S10]  /*b7d30*/  @!UPT UIADD3 URZ, URZ, URZ, URZ ;  /* 0x0000003f3f3ff290 */ /* 0x000ff4000fffe03f */
[----:B------:R-:W-:Y:S01]  /*b7d40*/  STL.64 [R1+0xdc0], R4 ;  /* 0x000dc00401007387 */ /* 0x000fe20000100a00 */
[----:B------:R0:W-:Y:S03]  /*b7d50*/  STL.64 [R1+0xdc8], R6 ;  /* 0x000dc80601007387 */ /* 0x0001e60000100a00 */
[----:B0-----:R-:W2:Y:S01]  /*b7d60*/  LDL.LU.64 R6, [R1+0x24c8] ;  /* 0x0024c80001067983 */ /* 0x001ea20000300a00 */
[C---:B---3--:R-:W-:Y:S11]  /*b7d70*/  HMMA.16816.F32.BF16 R8, R24.reuse, R18, R8 ;  /* 0x000000121808723c */ /* 0x048ff60000041808 */
[----:B------:R-:W-:Y:S11]  /*b7d80*/  @!UPT UIADD3 URZ, URZ, URZ, URZ ;  /* 0x0000003f3f3ff290 */ /* 0x000ff6000fffe03f */
[----:B------:R-:W-:Y:S01]  /*b7d90*/  @!UPT UIADD3 URZ, URZ, URZ, URZ ;  /* 0x0000003f3f3ff290 */ /* 0x000fe2000fffe03f */
        /* <DEDUP_REMOVED lines=10> */
[----:B------:R-:W2:Y:S02]  /*b7e40*/  LDL.LU R10, [R1+0x398] ;  /* 0x00039800010a7983 */ /* 0x000ea40000300800 */
[----:B------:R-:W2:Y:S01]  /*b7e50*/  LDL.LU R11, [R1+0x39c] ;  /* 0x00039c00010b7983 */ /* 0x000ea20000300800 */
[----:B------:R0:W-:Y:S04]  /*b7e60*/  STL.64 [R1+0x2448], R18 ;  /* 0x0024481201007387 */ /* 0x0001e80000100a00 */
[----:B0-----:R-:W3:Y:S04]  /*b7e70*/  LDL.LU.64 R18, [R1+0x18] ;  /* 0x0000180001127983 */ /* 0x001ee80000300a00 */
[----:B---3--:R0:W-:Y:S04]  /*b7e80*/  STL.64 [R1+0x2460], R18 ;  /* 0x0024601201007387 */ /* 0x0081e80000100a00 */
[----:B0-----:R-:W3:Y:S04]  /*b7e90*/  LDL.LU.64 R18, [R1+0x28] ;  /* 0x0000280001127983 */ /* 0x001ee80000300a00 */
[----:B---3--:R0:W-:Y:S01]  /*b7ea0*/  STL.64 [R1+0x2478], R18 ;  /* 0x0024781201007387 */ /* 0x0081e20000100a00 */
[----:B------:R-:W3:Y:S02]  /*b7eb0*/  LDL.LU R16, [R1+0x360] ;  /* 0x0003600001107983 */ /* 0x000ee40000300800 */
[----:B------:R-:W3:Y:S01]  /*b7ec0*/  LDL.LU R17, [R1+0x364] ;  /* 0x0003640001117983 */ /* 0x000ee20000300800 */
[----:B0-----:R-:W2:Y:S01]  /*b7ed0*/  LDL.LU R18, [R1+0x368] ;  /* 0x0003680001127983 */ /* 0x001ea20000300800 */
[----:B------:R-:W2:Y:S01]  /*b7ee0*/  LDL.LU R19, [R1+0x36c] ;  /* 0x00036c0001137983 */ /* 0x000ea20000300800 */
[----:B------:R-:W-:Y:S02]  /*b7ef0*/  HMMA.16816.F32.BF16 R24, R24, R6, R20 ;  /* 0x000000061818723c */ /* 0x000fe40000041814 */
[----:B--2---:R0:W-:Y:S01]  /*b7f00*/  STL.64 [R1+0x2488], R18 ;  /* 0x0024881201007387 */ /* 0x0041e20000100a00 */
[----:B---3--:R-:W-:Y:S03]  /*b7f10*/  STL.64 [R1+0x2480], R16 ;  /* 0x0024801001007387 */ /* 0x008fe60000100a00 */
[----:B0-----:R-:W2:Y:S04]  /*b7f20*/  LDL.64 R18, [R1+0x48] ;  /* 0x0000480001127983 */ /* 0x001ea80000100a00 */
[----:B--2---:R0:W-:Y:S04]  /*b7f30*/  STL.64 [R1+0x2490], R18 ;  /* 0x0024901201007387 */ /* 0x0041e80000100a00 */
[----:B0-----:R-:W2:Y:S01]  /*b7f40*/  LDL.64 R18, [R1+0x58] ;  /* 0x0000580001127983 */ /* 0x001ea20000100a00 */
[----:B------:R-:W3:Y:S02]  /*b7f50*/  LDL.LU.64 R22, [R1+0x24c0] ;  /* 0x0024c00001167983 */ /* 0x000ee40000300a00 */
[----:B------:R-:W3:Y:S06]  /*b7f60*/  LDL.LU.64 R20, [R1+0x24b8] ;  /* 0x0024b80001147983 */ /* 0x000eec0000300a00 */
[----:B------:R0:W-:Y:S01]  /*b7f70*/  STL.64 [R1+0xda0], R24 ;  /* 0x000da01801007387 */ /* 0x0001e20000100a00 */
[----:B------:R1:W-:Y:S04]  /*b7f80*/  STL.64 [R1+0xda8], R26 ;  /* 0x000da81a01007387 */ /* 0x0003e80000100a00 */
[----:B0-----:R-:W2:Y:S01]  /*b7f90*/  LDL.LU R24, [R1+0x370] ;  /* 0x0003700001187983 */ /* 0x001ea20000300800 */
[----:B------:R-:W2:Y:S02]  /*b7fa0*/  LDL.LU R25, [R1+0x374] ;  /* 0x0003740001197983 */ /* 0x000ea40000300800 */
[----:B-1----:R-:W2:Y:S02]  /*b7fb0*/  LDL.LU R26, [R1+0x378] ;  /* 0x00037800011a7983 */ /* 0x002ea40000300800 */
[----:B------:R-:W2:Y:S01]  /*b7fc0*/  LDL.LU R27, [R1+0x37c] ;  /* 0x00037c00011b7983 */ /* 0x000ea20000300800 */
[----:B------:R0:W-:Y:S01]  /*b7fd0*/  STL.64 [R1+0x2440], R6 ;  /* 0x0024400601007387 */ /* 0x0001e20000100a00 */
[----:B------:R-:W2:Y:S02]  /*b7fe0*/  LDL.LU R4, [R1+0x330] ;  /* 0x0003300001047983 */ /* 0x000ea40000300800 */
[----:B------:R-:W2:Y:S01]  /*b7ff0*/  LDL.LU R5, [R1+0x334] ;  /* 0x0003340001057983 */ /* 0x000ea20000300800 */
[----:B0-----:R-:W2:Y:S01]  /*b8000*/  LDL.LU R6, [R1+0x338] ;  /* 0x0003380001067983 */ /* 0x001ea20000300800 */
[----:B----4-:R-:W-:-:S02]  /*b8010*/  MOV R7, R28 ;  /* 0x0000001c00077202 */ /* 0x010fc40000000f00 */
[----:B------:R-:W4:Y:S03]  /*b8020*/  LDL.LU R28, [R1+0x24b0] ;  /* 0x0024b000011c7983 */ /* 0x000f260000300800 */
        /* <DEDUP_REMOVED lines=17> */
[C---:B---3--:R-:W-:Y:S11]  /*b8140*/  HMMA.16816.F32.BF16 R8, R20.reuse, R18, R8 ;  /* 0x000000121408723c */ /* 0x048ff60000041808 */
[----:B------:R-:W-:Y:S11]  /*b8150*/  @!UPT UIADD3 URZ, URZ, URZ, URZ ;  /* 0x0000003f3f3ff290 */ /* 0x000ff6000fffe03f */
[----:B------:R-:W-:Y:S01]  /*b8160*/  @!UPT UIADD3 URZ, URZ, URZ, URZ ;  /* 0x0000003f3f3ff290 */ /* 0x000fe2000fffe03f */
[----:B------:R0:W-:Y:S01]  /*b8170*/  STL.64 [R1+0xe80], R8 ;  /* 0x000e800801007387 */ /* 0x0001e20000100a00 */
[----:B------:R1:W-:Y:S02]  /*b8180*/  STL.64 [R1+0xe88], R10 ;  /* 0x000e880a01007387 */ /* 0x0003e40000100a00 */
[----:B0-----:R-:W-:Y:S01]  /*b8190*/  IMAD.MOV.U32 R9, RZ, RZ, R18 ;  /* 0x000000ffff097224 */ /* 0x001fe200078e0012 */
[----:B-1----:R-:W3:Y:S01]  /*b81a0*/  LDL.LU.64 R10, [R1+0x2498] ;  /* 0x00249800010a7983 */ /* 0x002ee20000300a00 */
[----:B------:R-:W-:Y:S02]  /*b81b0*/  MOV R8, R19 ;  /* 0x0000001300087202 */ /* 0x000fe40000000f00 */
[----:B------:R-:W2:Y:S02]  /*b81c0*/  LDL.LU.64 R18, [R1+0x2490] ;  /* 0x0024900001127983 */ /* 0x000ea40000300a00 */
[C---:B--2---:R-:W-:Y:S11]  /*b81d0*/  HMMA.16816.F32.BF16 R24, R20.reuse, R18, R24 ;  /* 0x000000121418723c */ /* 0x044ff60000041818 */
[----:B------:R-:W-:Y:S11]  /*b81e0*/  @!UPT UIADD3 URZ, URZ, URZ, URZ ;  /* 0x0000003f3f3ff290 */ /* 0x000ff6000fffe03f */
[----:B------:R-:W-:Y:S01]  /*b81f0*/  @!UPT UIADD3 URZ, URZ, URZ, URZ ;  /* 0x0000003f3f3ff290 */ /* 0x000fe2000fffe03f */
[----:B------:R0:W-:Y:S01]  /*b8200*/  STL.64 [R1+0xe70], R24 ;  /* 0x000e701801007387 */ /* 0x0001e20000100a00 */
[----:B------:R-:W-:Y:S01]  /*b8210*/  STL.64 [R1+0xe78], R26 ;  /* 0x000e781a01007387 */ /* 0x000fe20000100a00 */
[----:B0-----:R-:W-:Y:S02]  /*b8220*/  MOV R25, R18 ;  /* 0x0000001200197202 */ /* 0x001fe40000000f00 */
[----:B------:R-:W-:Y:S02]  /*b8230*/  MOV R24, R19 ;  /* 0x0000001300187202 */ /* 0x000fe40000000f00 */
[----:B------:R-:W3:Y:S01]  /*b8240*/  LDL.LU.64 R18, [R1+0x2488] ;  /* 0x0024880001127983 */ /* 0x000ee20000300a00 */
[----:B------:R-:W3:Y:S02]  /*b8250*/  LDL.LU.64 R16, [R1+0x2480] ;  /* 0x0024800001107983 */ /* 0x000ee40000300a00 */
[C---:B---3--:R-:W-:Y:S11]  /*b8260*/  HMMA.16816.F32.BF16 R16, R20.reuse, R10, R16 ;  /* 0x0000000a1410723c */ /* 0x048ff60000041810 */
[----:B------:R-:W-:Y:S11]  /*b8270*/  @!UPT UIADD3 URZ, URZ, URZ, URZ ;  /* 0x0000003f3f3ff290 */ /* 0x000ff6000fffe03f */
[----:B------:R-:W-:Y:S01]  /*b8280*/  @!UPT UIADD3 URZ, URZ, URZ, URZ ;  /* 0x0000003f3f3ff290 */ /* 0x000fe2000fffe03f */
[----:B------:R-:W-:Y:S01]  /*b8290*/  STL.64 [R1+0xe60], R16 ;  /* 0x000e601001007387 */ /* 0x000fe20000100a00 */
[----:B------:R0:W-:Y:S03]  /*b82a0*/  STL.64 [R1+0xe68], R18 ;  /* 0x000e681201007387 */ /* 0x0001e60000100a00 */
[----:B0-----:R-:W2:Y:S01]  /*b82b0*/  LDL.LU.64 R18, [R1+0x2478] ;  /* 0x0024780001127983 */ /* 0x001ea20000300a00 */
[----:B----4-:R-:W-:Y:S01]  /*b82c0*/  MOV R7, R28 ;  /* 0x0000001c00077202 */ /* 0x010fe20000000f00 */
[----:B------:R-:W-:Y:S06]  /*b82d0*/  STL.64 [R1+0x23e0], R10 ;  /* 0x0023e00a01007387 */ /* 0x000fec0000100a00 */
        /* <DEDUP_REMOVED lines=21> */
[----:B------:R0:W-:Y:S01]  /*b8430*/  STL.64 [R1+0xe30], R4 ;  /* 0x000e300401007387 */ /* 0x0001e20000100a00 */
[----:B------:R1:W-:Y:S02]  /*b8440*/  STL.64 [R1+0xe38], R6 ;  /* 0x000e380601007387 */ /* 0x0003e40000100a00 */
[----:B0-----:R-:W-:Y:S01]  /*b8450*/  IMAD.MOV.U32 R5, RZ, RZ, R18 ;  /* 0x000000ffff057224 */ /* 0x001fe200078e0012 */
[----:B-1----:R-:W2:Y:S01]  /*b8460*/  LDL.LU.64 R6, [R1+0x2440] ;  /* 0x0024400001067983 */ /* 0x002ea20000300a00 */
[----:B------:R-:W-:Y:S02]  /*b8470*/  MOV R4, R19 ;  /* 0x0000001300047202 */ /* 0x000fe40000000f00 */
[----:B------:R-:W2:Y:S02]  /*b8480*/  LDL.LU.64 R18, [R1+0x2438] ;  /* 0x0024380001127983 */ /* 0x000ea40000300a00 */
[----:B------:R-:W2:Y:S02]  /*b8490*/  LDL.LU.64 R16, [R1+0x2430] ;  /* 0x0024300001107983 */ /* 0x000ea40000300a00 */
        /* <DEDUP_REMOVED lines=11> */
[----:B------:R2:W-:Y:S02]  /*b8550*/  STL.64 [R1+0x23d8], R4 ;  /* 0x0023d80401007387 */ /* 0x0005e40000100a00 */
[----:B------:R-:W3:Y:S01]  /*b8560*/  LDL.LU R12, [R1+0x280] ;  /* 0x00028000010c7983 */ /* 0x000ee20000300800 */
[----:B--2---:R-:W-:Y:S11]  /*b8570*/  HMMA.16816.F32.BF16 R4, R16, R14, R20 ;  /* 0x0000000e1004723c */ /* 0x004ff60000041814 */
[----:B------:R-:W-:Y:S11]  /*b8580*/  @!UPT UIADD3 URZ, URZ, URZ, URZ ;  /* 0x0000003f3f3ff290 */ /* 0x000ff6000fffe03f */
[----:B------:R-:W-:Y:S01]  /*b8590*/  @!UPT UIADD3 URZ, URZ, URZ, URZ ;  /* 0x0000003f3f3ff290 */ /* 0x000fe2000fffe03f */
[----:B------:R0:W-:Y:S01]  /*b85a0*/  STL.64 [R1+0xf40], R4 ;  /* 0x000f400401007387 */ /* 0x0001e20000100a00 */
[----:B------:R1:W-:Y:S02]  /*b85b0*/  STL.64 [R1+0xf48], R6 ;  /* 0x000f480601007387 */ /* 0x0003e40000100a00 */
[----:B------:R-:W3:Y:S02]  /*b85c0*/  LDL.LU R13, [R1+0x284] ;  /* 0x00028400010d7983 */ /* 0x000ee40000300800 */
[----:B------:R-:W2:Y:S01]  /*b85d0*/  LDL.LU R14, [R1+0x288] ;  /* 0x00028800010e7983 */ /* 0x000ea20000300800 */
[----:B------:R-:W2:Y:S04]  /*b85e0*/  LDL.LU R15, [R1+0x28c] ;  /* 0x00028c00010f7983 */ /* 0x000ea80000300800 */
[----:B--2---:R-:W-:Y:S01]  /*b85f0*/  STL.64 [R1+0x23f0], R14 ;  /* 0x0023f00e01007387 */ /* 0x004fe20000100a00 */
[----:B---3--:R-:W-:Y:S02]  /*b8600*/  STL.64 [R1+0x23e8], R12 ;  /* 0x0023e80c01007387 */ /* 0x008fe40000100a00 */
[----:B0-----:R-:W2:Y:S02]  /*b8610*/  LDL.LU R4, [R1+0x290] ;  /* 0x0002900001047983 */ /* 0x001ea40000300800 */
[----:B------:R-:W2:Y:S01]  /*b8620*/  LDL.LU R5, [R1+0x294] ;  /* 0x0002940001057983 */ /* 0x000ea20000300800 */
[----:B-1----:R-:W3:Y:S01]  /*b8630*/  LDL.LU R6, [R1+0x298] ;  /* 0x0002980001067983 */ /* 0x002ee20000300800 */
[----:B------:R-:W3:Y:S01]  /*b8640*/  LDL.LU R7, [R1+0x29c] ;  /* 0x00029c0001077983 */ /* 0x000ee20000300800 */
[----:B------:R-:W-:-:S02]  /*b8650*/  MOV R10, R25 ;  /* 0x00000019000a7202 */ /* 0x000fc40000000f00 */
[----:B------:R-:W-:Y:S01]  /*b8660*/  MOV R11, R24 ;  /* 0x00000018000b7202 */ /* 0x000fe20000000f00 */
[----:B---3--:R0:W-:Y:S01]  /*b8670*/  STL.64 [R1+0x2400], R6 ;  /* 0x0024000601007387 */ /* 0x0081e20000100a00 */
[----:B--2---:R-:W-:Y:S03]  /*b8680*/  STL.64 [R1+0x23f8], R4 ;  /* 0x0023f80401007387 */ /* 0x004fe60000100a00 */
[----:B------:R1:W-:Y:S01]  /*b8690*/  STL.64 [R1+0x2408], R10 ;  /* 0x0024080a01007387 */ /* 0x0003e20000100a00 */
[----:B0-----:R-:W-:Y:S01]  /*b86a0*/  MOV R7, R8 ;  /* 0x0000000800077202 */ /* 0x001fe20000000f00 */
[----:B------:R-:W-:Y:S01]  /*b86b0*/  IMAD.MOV.U32 R6, RZ, RZ, R9 ;  /* 0x000000ffff067224 */ /* 0x000fe200078e0009 */
[----:B------:R-:W2:Y:S01]  /*b86c0*/  LDL.LU R8, [R1+0x2b0] ;  /* 0x0002b00001087983 */ /* 0x000ea20000300800 */
[----:B------:R-:W2:Y:S02]  /*b86d0*/  LDL.LU R9, [R1+0x2b4] ;  /* 0x0002b40001097983 */ /* 0x000ea40000300800 */
[----:B-1----:R-:W2:Y:S02]  /*b86e0*/  LDL.LU R10, [R1+0x2b8] ;  /* 0x0002b800010a7983 */ /* 0x002ea40000300800 */
        /* <DEDUP_REMOVED lines=13> */
[----:B------:R-:W4:Y:S01]  /*b87c0*/  LDL.LU R26, [R1+0x88] ;  /* 0x00008800011a7983 */ /* 0x000f220000300800 */
[----:B------:R-:W-:-:S02]  /*b87d0*/  MOV R27, R29 ;  /* 0x0000001d001b7202 */ /* 0x000fc40000000f00 */
[----:B------:R-:W3:Y:S04]  /*b87e0*/  LDL.LU R29, [R1+0x241c] ;  /* 0x00241c00011d7983 */ /* 0x000ee80000300800 */
[----:B----4-:R0:W-:Y:S01]  /*b87f0*/  STL.64 [R1+0x2260], R26 ;  /* 0x0022601a01007387 */ /* 0x0101e20000100a00 */
[----:B--2---:R-:W-:Y:S01]  /*b8800*/  STL.64 [R1+0x2258], R24 ;  /* 0x0022581801007387 */ /* 0x004fe20000100a00 */
[----:B0-----:R-:W-:Y:S01]  /*b8810*/  MOV R26, R3 ;  /* 0x00000003001a7202 */ /* 0x001fe20000000f00 */
[----:B------:R-:W-:Y:S01]  /*b8820*/  IMAD.MOV.U32 R27, RZ, RZ, R0 ;  /* 0x000000ffff1b7224 */ /* 0x000fe200078e0000 */
[----:B------:R-:W2:Y:S01]  /*b8830*/  LDL.LU R3, [R1+0x2418] ;  /* 0x0024180001037983 */ /* 0x000ea20000300800 */
        /* <DEDUP_REMOVED lines=11> */
[----:B------:R-:W-:Y:S01]  /*b88f0*/  HMMA.16816.F32.BF16 R4, R16, R6, R8 ;  /* 0x000000061004723c */ /* 0x000fe20000041808 */
[----:B--2---:R0:W-:Y:S01]  /*b8900*/  STL.64 [R1+0x2280], R22 ;  /* 0x0022801601007387 */ /* 0x0041e20000100a00 */
[----:B------:R-:W-:Y:S01]  /*b8910*/  STL.64 [R1+0x2278], R20 ;  /* 0x0022781401007387 */ /* 0x000fe20000100a00 */
[----:B0-----:R-:W-:-:S02]  /*b8920*/  MOV R22, R2 ;  /* 0x0000000200167202 */ /* 0x001fc40000000f00 */
[----:B------:R-:W-:Y:S01]  /*b8930*/  MOV R23, R28 ;  /* 0x0000001c00177202 */ /* 0x000fe20000000f00 */
[----:B------:R-:W2:Y:S01]  /*b8940*/  LDL.LU R2, [R1+0x2410] ;  /* 0x0024100001027983 */ /* 0x000ea20000300800 */
[----:B------:R-:W2:Y:S02]  /*b8950*/  LDL.LU R28, [R1+0x10cc] ;  /* 0x0010cc00011c7983 */ /* 0x000ea40000300800 */
[----:B------:R-:W3:Y:S11]  /*b8960*/  LDL.LU.64 R10, [R1+0x2408] ;  /* 0x00240800010a7983 */ /* 0x000ef60000300a00 */
[----:B------:R-:W-:Y:S03]  /*b8970*/  @!UPT UIADD3 URZ, URZ, URZ, URZ ;  /* 0x0000003f3f3ff290 */ /* 0x000fe6000fffe03f */
[----:B------:R-:W-:Y:S01]  /*b8980*/  STL.64 [R1+0xf30], R4 ;  /* 0x000f300401007387 */ /* 0x000fe20000100a00 */
[----:B------:R0:W-:Y:S04]  /*b8990*/  STL.64 [R1+0xf38], R6 ;  /* 0x000f380601007387 */ /* 0x0001e80000100a00 */
[----:B0-----:R-:W2:Y:S01]  /*b89a0*/  LDL.LU.64 R6, [R1+0x2400] ;  /* 0x0024000001067983 */ /* 0x001ea20000300a00 */
[----:B------:R-:W2:Y:S01]  /*b89b0*/  LDL.LU.64 R4, [R1+0x23f8] ;  /* 0x0023f80001047983 */ /* 0x000ea20000300a00 */
[C---:B---3--:R-:W-:Y:S02]  /*b89c0*/  HMMA.16816.F32.BF16 R8, R16.reuse, R10, R12 ;  /* 0x0000000a1008723c */ /* 0x048fe4000004180c */
[----:B------:R-:W3:Y:S01]  /*b89d0*/  LDL.LU.64 R14, [R1+0x23f0] ;  /* 0x0023f000010e7983 */ /* 0x000ee20000300a00 */
[----:B------:R-:W3:Y:S11]  /*b89e0*/  LDL.LU.64 R12, [R1+0x23e8] ;  /* 0x0023e800010c7983 */ /* 0x000ef60000300a00 */
        /* <DEDUP_REMOVED lines=8> */
[----:B------:R3:W-:Y:S02]  /*b8a70*/  STL.64 [R1+0xf18], R10 ;  /* 0x000f180a01007387 */ /* 0x0007e40000100a00 */
[C---:B---3--:R-:W-:Y:S01]  /*b8a80*/  HMMA.16816.F32.BF16 R8, R16.reuse, R22, R12 ;  /* 0x000000161008723c */ /* 0x048fe2000004180c */
[----:B------:R-:W3:Y:S11]  /*b8a90*/  LDL.LU R12, [R1+0x1c0] ;  /* 0x0001c000010c7983 */ /* 0x000ef60000300800 */
[----:B------:R-:W-:Y:S11]  /*b8aa0*/  @!UPT UIADD3 URZ, URZ, URZ, URZ ;  /* 0x0000003f3f3ff290 */ /* 0x000ff6000fffe03f */
[----:B------:R-:W-:Y:S01]  /*b8ab0*/  STL.64 [R1+0xf00], R8 ;  /* 0x000f000801007387 */ /* 0x000fe20000100a00 */
[----:B------:R-:W-:Y:S02]  /*b8ac0*/  STL.64 [R1+0xf08], R10 ;  /* 0x000f080a01007387 */ /* 0x000fe40000100a00 */
[----:B------:R-:W3:Y:S02]  /*b8ad0*/  LDL.LU R13, [R1+0x1c4] ;  /* 0x0001c400010d7983 */ /* 0x000ee40000300800 */
[----:B------:R-:W3:Y:S01]  /*b8ae0*/  LDL.LU R14, [R1+0x1c8] ;  /* 0x0001c800010e7983 */ /* 0x000ee20000300800 */
[----:B------:R-:W3:Y:S01]  /*b8af0*/  LDL.LU R15, [R1+0x1cc] ;  /* 0x0001cc00010f7983 */ /* 0x000ee20000300800 */
[----:B--2---:R-:W-:Y:S01]  /*b8b00*/  MOV R6, R5 ;  /* 0x0000000500067202 */ /* 0x004fe20000000f00 */
[----:B------:R-:W-:Y:S02]  /*b8b10*/  IMAD.MOV.U32 R7, RZ, RZ, R4 ;  /* 0x000000ffff077224 */ /* 0x000fe400078e0004 */
[----:B---3--:R-:W-:Y:S01]  /*b8b20*/  STL.64 [R1+0x23c8], R14 ;  /* 0x0023c80e01007387 */ /* 0x008fe20000100a00 */
[----:B------:R-:W-:Y:S02]  /*b8b30*/  STL.64 [R1+0x23c0], R12 ;  /* 0x0023c00c01007387 */ /* 0x000fe40000100a00 */
[----:B------:R0:W-:Y:S02]  /*b8b40*/  STL.64 [R1+0x23d0], R6 ;  /* 0x0023d00601007387 */ /* 0x0001e40000100a00 */
[----:B------:R-:W2:Y:S01]  /*b8b50*/  LDL.LU R4, [R1+0x270] ;  /* 0x0002700001047983 */ /* 0x000ea20000300800 */
[----:B------:R-:W2:Y:S04]  /*b8b60*/  LDL.LU R5, [R1+0x274] ;  /* 0x0002740001057983 */ /* 0x000ea80000300800 */
[----:B0-----:R-:W2:Y:S01]  /*b8b70*/  LDL.LU R6, [R1+0x278] ;  /* 0x0002780001067983 */ /* 0x001ea20000300800 */
[----:B------:R-:W2:Y:S02]  /*b8b80*/  LDL.LU R7, [R1+0x27c] ;  /* 0x00027c0001077983 */ /* 0x000ea40000300800 */
[----:B------:R-:W3:Y:S02]  /*b8b90*/  LDL.LU R12, [R1+0x260] ;  /* 0x00026000010c7983 */ /* 0x000ee40000300800 */
[----:B------:R-:W3:Y:S01]  /*b8ba0*/  LDL.LU R13, [R1+0x264] ;  /* 0x00026400010d7983 */ /* 0x000ee20000300800 */
[----:B------:R-:W3:Y:S01]  /*b8bb0*/  LDL.LU R14, [R1+0x268] ;  /* 0x00026800010e7983 */ /* 0x000ee20000300800 */
[----:B------:R-:W3:Y:S02]  /*b8bc0*/  LDL.LU R15, [R1+0x26c] ;  /* 0x00026c00010f7983 */ /* 0x000ee40000300800 */
[----:B------:R-:W2:Y:S02]  /*b8bd0*/  LDL.LU R8, [R1+0x1b0] ;  /* 0x0001b00001087983 */ /* 0x000ea40000300800 */
[----:B------:R-:W2:Y:S01]  /*b8be0*/  LDL.LU R9, [R1+0x1b4] ;  /* 0x0001b40001097983 */ /* 0x000ea20000300800 */
[----:B------:R-:W2:Y:S01]  /*b8bf0*/  LDL.LU R10, [R1+0x1b8] ;  /* 0x0001b800010a7983 */ /* 0x000ea20000300800 */
[----:B------:R-:W2:Y:S02]  /*b8c00*/  LDL.LU R11, [R1+0x1bc] ;  /* 0x0001bc00010b7983 */ /* 0x000ea40000300800 */
[----:B------:R0:W-:Y:S02]  /*b8c10*/  STL.64 [R1+0x2368], R22 ;  /* 0x0023681601007387 */ /* 0x0001e40000100a00 */
[----:B0-----:R-:W2:Y:S04]  /*b8c20*/  LDL.LU.64 R22, [R1+0x38] ;  /* 0x0000380001167983 */ /* 0x001ea80000300a00 */
[----:B--2---:R0:W-:Y:S04]  /*b8c30*/  STL.64 [R1+0x2380], R22 ;  /* 0x0023801601007387 */ /* 0x0041e80000100a00 */
[----:B0-----:R-:W2:Y:S01]  /*b8c40*/  LDL.LU.64 R22, [R1+0x48] ;  /* 0x0000480001167983 */ /* 0x001ea20000300a00 */
[C---:B------:R-:W-:Y:S03]  /*b8c50*/  HMMA.16816.F32.BF16 R4, R16.reuse, R26, R4 ;  /* 0x0000001a1004723c */ /* 0x040fe60000041804 */
[----:B--2---:R0:W-:Y:S04]  /*b8c60*/  STL.64 [R1+0x2388], R22 ;  /* 0x0023881601007387 */ /* 0x0041e80000100a00 */
[----:B0-----:R-:W2:Y:S04]  /*b8c70*/  LDL.LU.64 R22, [R1+0x58] ;  /* 0x0000580001167983 */ /* 0x001ea80000300a00 */
[----:B--2---:R0:W-:Y:S04]  /*b8c80*/  STL.64 [R1+0x23a0], R22 ;  /* 0x0023a01601007387 */ /* 0x0041e80000100a00 */
[----:B0-----:R-:W2:Y:S08]  /*b8c90*/  LDL.LU.64 R22, [R1+0x68] ;  /* 0x0000680001167983 */ /* 0x001eb00000300a00 */
        /* <DEDUP_REMOVED lines=25> */
[----:B0-----:R-:W3:Y:S02]  /*b8e30*/  LDL.LU.64 R6, [R1+0x23b8] ;  /* 0x0023b80001067983 */ /* 0x001ee40000300a00 */
[----:B---3--:R-:W-:Y:S02]  /*b8e40*/  HMMA.16816.F32.BF16 R16, R16, R6, R12 ;  /* 0x000000061010723c */ /* 0x008fe4000004180c */
[----:B------:R-:W3:Y:S01]  /*b8e50*/  LDL.LU.64 R14, [R1+0x23b0] ;  /* 0x0023b000010e7983 */ /* 0x000ee20000300a00 */
[----:B------:R-:W3:Y:S01]  /*b8e60*/  LDL.LU.64 R12, [R1+0x23a8] ;  /* 0x0023a800010c7983 */ /* 0x000ee20000300a00 */
[----:B------:R-:W-:Y:S11]  /*b8e70*/  MOV R4, R23 ;  /* 0x0000001700047202 */ /* 0x000ff60000000f00 */
[----:B------:R-:W-:Y:S08]  /*b8e80*/  @!UPT UIADD3 URZ, URZ, URZ, URZ ;  /* 0x0000003f3f3ff290 */ /* 0x000ff0000fffe03f */
        /* <DEDUP_REMOVED lines=38> */
[----:B------:R-:W3:Y:S01]  /*b90f0*/  LDL.LU R18, [R1+0x1398] ;  /* 0x0013980001127983 */ /* 0x000ee20000300800 */
[----:B------:R-:W3:Y:S01]  /*b9100*/  LDL.LU R5, [R1+0x118c] ;  /* 0x00118c0001057983 */ /* 0x000ee20000300800 */
[----:B------:R-:W-:Y:S01]  /*b9110*/  STL.64 [R1+0x2310], R6 ;  /* 0x0023100601007387 */ /* 0x000fe20000100a00 */
[----:B--2---:R-:W-:Y:S02]  /*b9120*/  HMMA.16816.F32.BF16 R24, R12, R22, R24 ;  /* 0x000000160c18723c */ /* 0x004fe40000041818 */
[----:B---3--:R-:W-:Y:S11]  /*b9130*/  STL [R1+0x2308], R5 ;  /* 0x0023080501007387 */ /* 0x008ff60000100800 */
[----:B------:R-:W-:Y:S10]  /*b9140*/  @!UPT UIADD3 URZ, URZ, URZ, URZ ;  /* 0x0000003f3f3ff290 */ /* 0x000ff4000fffe03f */
[----:B------:R-:W-:Y:S01]  /*b9150*/  STL.64 [R1+0xf90], R24 ;  /* 0x000f901801007387 */ /* 0x000fe20000100a00 */
[----:B------:R0:W-:Y:S03]  /*b9160*/  STL.64 [R1+0xf98], R26 ;  /* 0x000f981a01007387 */ /* 0x0001e60000100a00 */
[----:B0-----:R-:W2:Y:S01]  /*b9170*/  LDL.LU.64 R26, [R1+0x2360] ;  /* 0x00236000011a7983 */ /* 0x001ea20000300a00 */
[----:B------:R0:W-:Y:S02]  /*b9180*/  STL.64 [R1+0x2298], R22 ;  /* 0x0022981601007387 */ /* 0x0001e40000100a00 */
[----:B0-----:R-:W-:Y:S02]  /*b9190*/  MOV R22, R19 ;  /* 0x0000001300167202 */ /* 0x001fe40000000f00 */
[----:B------:R-:W-:-:S05]  /*b91a0*/  MOV R23, R17 ;  /* 0x0000001100177202 */ /* 0x000fca0000000f00 */
[----:B------:R0:W-:Y:S02]  /*b91b0*/  STL.64 [R1+0x22b0], R22 ;  /* 0x0022b01601007387 */ /* 0x0001e40000100a00 */
[----:B0-----:R-:W-:Y:S01]  /*b91c0*/  MOV R22, R16 ;  /* 0x0000001000167202 */ /* 0x001fe20000000f00 */
[----:B------:R-:W-:-:S05]  /*b91d0*/  IMAD.MOV.U32 R23, RZ, RZ, R11 ;  /* 0x000000ffff177224 */ /* 0x000fca00078e000b */
[----:B------:R0:W-:Y:S02]  /*b91e0*/  STL.64 [R1+0x22c8], R22 ;  /* 0x0022c81601007387 */ /* 0x0001e40000100a00 */
[----:B0-----:R-:W-:Y:S02]  /*b91f0*/  MOV R22, R10 ;  /* 0x0000000a00167202 */ /* 0x001fe40000000f00 */
[----:B------:R-:W-:-:S05]  /*b9200*/  MOV R23, R9 ;  /* 0x0000000900177202 */ /* 0x000fca0000000f00 */
[----:B------:R0:W-:Y:S02]  /*b9210*/  STL.64 [R1+0x22e0], R22 ;  /* 0x0022e01601007387 */ /* 0x0001e40000100a00 */
[----:B0-----:R-:W-:Y:S01]  /*b9220*/  MOV R22, R8 ;  /* 0x0000000800167202 */ /* 0x001fe20000000f00 */
[----:B------:R-:W-:-:S05]  /*b9230*/  IMAD.MOV.U32 R23, RZ, RZ, R4 ;  /* 0x000000ffff177224 */ /* 0x000fca00078e0004 */
[----:B------:R0:W-:Y:S01]  /*b9240*/  STL.64 [R1+0x2318], R22 ;  /* 0x0023181601007387 */ /* 0x0001e20000100a00 */
[----:B------:R-:W3:Y:S02]  /*b9250*/  LDL.LU R8, [R1+0xf0] ;  /* 0x0000f00001087983 */ /* 0x000ee40000300800 */
[----:B------:R-:W3:Y:S02]  /*b9260*/  LDL.LU R9, [R1+0xf4] ;  /* 0x0000f40001097983 */ /* 0x000ee40000300800 */
[----:B------:R-:W2:Y:S01]  /*b9270*/  LDL.LU R10, [R1+0xf8] ;  /* 0x0000f800010a7983 */ /* 0x000ea20000300800 */
[----:B------:R-:W2:Y:S04]  /*b9280*/  LDL.LU R11, [R1+0xfc] ;  /* 0x0000fc00010b7983 */ /* 0x000ea80000300800 */
[----:B--2---:R-:W-:Y:S01]  /*b9290*/  STL.64 [R1+0x2328], R10 ;  /* 0x0023280a01007387 */ /* 0x004fe20000100a00 */
[----:B---3--:R1:W-:Y:S02]  /*b92a0*/  STL.64 [R1+0x2320], R8 ;  /* 0x0023200801007387 */ /* 0x0083e40000100a00 */
[----:B------:R-:W2:Y:S02]  /*b92b0*/  LDL.LU R20, [R1+0x150] ;  /* 0x0001500001147983 */ /* 0x000ea40000300800 */
[----:B------:R-:W2:Y:S01]  /*b92c0*/  LDL.LU R21, [R1+0x154] ;  /* 0x0001540001157983 */ /* 0x000ea20000300800 */
[----:B0-----:R-:W2:Y:S01]  /*b92d0*/  LDL.LU R22, [R1+0x158] ;  /* 0x0001580001167983 */ /* 0x001ea20000300800 */
[----:B------:R-:W2:Y:S03]  /*b92e0*/  LDL.LU R23, [R1+0x15c] ;  /* 0x00015c0001177983 */ /* 0x000ea60000300800 */
[----:B-1----:R-:W3:Y:S01]  /*b92f0*/  LDL.LU R8, [R1+0x160] ;  /* 0x0001600001087983 */ /* 0x002ee20000300800 */
[----:B------:R-:W3:Y:S02]  /*b9300*/  LDL.LU R9, [R1+0x164] ;  /* 0x0001640001097983 */ /* 0x000ee40000300800 */
[----:B------:R-:W3:Y:S02]  /*b9310*/  LDL.LU R10, [R1+0x168] ;  /* 0x00016800010a7983 */ /* 0x000ee40000300800 */
[----:B------:R-:W3:Y:S01]  /*b9320*/  LDL.LU R11, [R1+0x16c] ;  /* 0x00016c00010b7983 */ /* 0x000ee20000300800 */
[----:B------:R-:W2:Y:S01]  /*b9330*/  LDL.LU.64 R6, [R1+0x8] ;  /* 0x0000080001067983 */ /* 0x000ea20000300a00 */
[----:B------:R-:W2:Y:S02]  /*b9340*/  LDL.LU R17, [R1+0x139c] ;  /* 0x00139c0001117983 */ /* 0x000ea40000300800 */
[----:B------:R-:W2:Y:S02]  /*b9350*/  LDL.LU R16, [R1+0x1a18] ;  /* 0x001a180001107983 */ /* 0x000ea40000300800 */
[----:B------:R0:W-:Y:S02]  /*b9360*/  STL [R1+0x2290], R18 ;  /* 0x0022901201007387 */ /* 0x0001e40000100800 */
[----:B------:R-:W-:Y:S01]  /*b9370*/  IMAD.MOV.U32 R19, RZ, RZ, R29 ;  /* 0x000000ffff137224 */ /* 0x000fe200078e001d */
[----:B0-----:R-:W-:Y:S01]  /*b9380*/  MOV R18, R3 ;  /* 0x0000000300127202 */ /* 0x001fe20000000f00 */
[----:B--2---:R0:W-:Y:S02]  /*b9390*/  STL.64 [R1+0x2288], R16 ;  /* 0x0022881001007387 */ /* 0x0041e40000100a00 */
[----:B0-----:R-:W-:-:S02]  /*b93a0*/  MOV R16, R2 ;  /* 0x0000000200107202 */ /* 0x001fc40000000f00 */
[----:B----4-:R-:W-:Y:S01]  /*b93b0*/  MOV R17, R0 ;  /* 0x0000000000117202 */ /* 0x010fe20000000f00 */
        /* <DEDUP_REMOVED lines=10> */
[----:B---3--:R-:W-:Y:S01]  /*b9460*/  HMMA.16816.F32.BF16 R8, R12, R26, R8 ;  /* 0x0000001a0c08723c */ /* 0x008fe20000041808 */
[----:B--2---:R4:W-:Y:S01]  /*b9470*/  STL.64 [R1+0x22c0], R18 ;  /* 0x0022c01201007387 */ /* 0x0049e20000100a00 */
[----:B------:R0:W-:Y:S01]  /*b9480*/  STL.64 [R1+0x22b8], R16 ;  /* 0x0022b81001007387 */ /* 0x0001e20000100a00 */
[----:B----4-:R-:W-:-:S02]  /*b9490*/  MOV R18, R0 ;  /* 0x0000000000127202 */ /* 0x010fc40000000f00 */
[----:B0-----:R-:W-:Y:S01]  /*b94a0*/  MOV R16, R29 ;  /* 0x0000001d00107202 */ /* 0x001fe20000000f00 */
[----:B------:R-:W-:Y:S01]  /*b94b0*/  IMAD.MOV.U32 R19, RZ, RZ, R2 ;  /* 0x000000ffff137224 */ /* 0x000fe200078e0002 */
[----:B------:R-:W2:Y:S01]  /*b94c0*/  LDL.LU R29, [R1+0x234c] ;  /* 0x00234c00011d7983 */ /* 0x000ea20000300800 */
[----:B------:R-:W-:Y:S02]  /*b94d0*/  MOV R17, R3 ;  /* 0x0000000300117202 */ /* 0x000fe40000000f00 */
[----:B------:R-:W3:Y:S02]  /*b94e0*/  LDL.LU R3, [R1+0x2348] ;  /* 0x0023480001037983 */ /* 0x000ee40000300800 */
[----:B------:R-:W4:Y:S01]  /*b94f0*/  LDL.LU R0, [R1+0x2344] ;  /* 0x0023440001007983 */ /* 0x000f220000300800 */
[----:B------:R-:W2:Y:S01]  /*b9500*/  LDL.LU R2, [R1+0x2340] ;  /* 0x0023400001027983 */ /* 0x000ea20000300800 */
[----:B------:R-:W-:Y:S02]  /*b9510*/  STL.64 [R1+0x22d8], R18 ;  /* 0x0022d81201007387 */ /* 0x000fe40000100a00 */
[----:B------:R0:W-:Y:S02]  /*b9520*/  STL.64 [R1+0x22d0], R16 ;  /* 0x0022d01001007387 */ /* 0x0001e40000100a00 */
[----:B0-----:R-:W2:Y:S01]  /*b9530*/  LDL.LU R16, [R1+0xd0] ;  /* 0x0000d00001107983 */ /* 0x001ea20000300800 */
[----:B------:R-:W2:Y:S02]  /*b9540*/  LDL.LU R17, [R1+0xd4] ;  /* 0x0000d40001117983 */ /* 0x000ea40000300800 */
[----:B------:R-:W2:Y:S02]  /*b9550*/  LDL.LU R18, [R1+0xd8] ;  /* 0x0000d80001127983 */ /* 0x000ea40000300800 */
[----:B------:R-:W2:Y:S01]  /*b9560*/  LDL.LU R19, [R1+0xdc] ;  /* 0x0000dc0001137983 */ /* 0x000ea20000300800 */
[----:B------:R-:W-:Y:S01]  /*b9570*/  HMMA.16816.F32.BF16 R20, R12, R6, R20 ;  /* 0x000000060c14723c */ /* 0x000fe20000041814 */
[----:B------:R-:W-:Y:S01]  /*b9580*/  MOV R4, R7 ;  /* 0x0000000700047202 */ /* 0x000fe20000000f00 */
[----:B--2---:R-:W-:Y:S01]  /*b9590*/  STL.64 [R1+0x22f0], R18 ;  /* 0x0022f01201007387 */ /* 0x004fe20000100a00 */
[----:B------:R0:W-:Y:S02]  /*b95a0*/  STL.64 [R1+0x22e8], R16 ;  /* 0x0022e81001007387 */ /* 0x0001e40000100a00 */
[----:B0-----:R-:W-:-:S02]  /*b95b0*/  MOV R16, R2 ;  /* 0x0000000200107202 */ /* 0x001fc40000000f00 */
[----:B----4-:R-:W-:Y:S01]  /*b95c0*/  MOV R17, R0 ;  /* 0x0000000000117202 */ /* 0x010fe20000000f00 */
[----:B------:R-:W2:Y:S01]  /*b95d0*/  LDL.LU R2, [R1+0x233c] ;  /* 0x00233c0001027983 */ /* 0x000ea20000300800 */
[----:B------:R-:W4:Y:S01]  /*b95e0*/  LDL.LU R0, [R1+0x2338] ;  /* 0x0023380001007983 */ /* 0x000f220000300800 */
[----:B---3--:R-:W-:Y:S01]  /*b95f0*/  MOV R18, R3 ;  /* 0x0000000300127202 */ /* 0x008fe20000000f00 */
[----:B------:R-:W-:Y:S01]  /*b9600*/  IMAD.MOV.U32 R19, RZ, RZ, R29 ;  /* 0x000000ffff137224 */ /* 0x000fe200078e001d */
[----:B------:R-:W3:Y:S01]  /*b9610*/  LDL.LU R3, [R1+0x2334] ;  /* 0x0023340001037983 */ /* 0x000ee20000300800 */
[----:B------:R-:W2:Y:S02]  /*b9620*/  LDL.LU R29, [R1+0x2330] ;  /* 0x00233000011d7983 */ /* 0x000ea40000300800 */
[----:B------:R-:W-:Y:S02]  /*b9630*/  STL.64 [R1+0xfa0], R8 ;  /* 0x000fa00801007387 */ /* 0x000fe40000100a00 */
[----:B------:R0:W-:Y:S02]  /*b9640*/  STL.64 [R1+0xfa8], R10 ;  /* 0x000fa80a01007387 */ /* 0x0001e40000100a00 */
[----:B0-----:R-:W2:Y:S01]  /*b9650*/  LDL.LU.64 R10, [R1+0x2328] ;  /* 0x00232800010a7983 */ /* 0x001ea20000300a00 */
[----:B------:R-:W2:Y:S03]  /*b9660*/  LDL.LU.64 R8, [R1+0x2320] ;  /* 0x0023200001087983 */ /* 0x000ea60000300a00 */
[----:B------:R0:W-:Y:S02]  /*b9670*/  STL.64 [R1+0x1010], R20 ;  /* 0x0010101401007387 */ /* 0x0001e40000100a00 */
[----:B------:R1:W-:Y:S01]  /*b9680*/  STL.64 [R1+0x1018], R22 ;  /* 0x0010181601007387 */ /* 0x0003e20000100a00 */
[----:B0-----:R-:W-:Y:S01]  /*b9690*/  MOV R20, R6 ;  /* 0x0000000600147202 */ /* 0x001fe20000000f00 */
[----:B-1----:R-:W2:Y:S01]  /*b96a0*/  LDL.LU.64 R22, [R1+0x2318] ;  /* 0x0023180001167983 */ /* 0x002ea20000300a00 */
[----:B------:R-:W2:Y:S02]  /*b96b0*/  LDL.LU.64 R6, [R1+0x2310] ;  /* 0x0023100001067983 */ /* 0x000ea40000300a00 */
[----:B------:R-:W3:Y:S01]  /*b96c0*/  LDL.LU R5, [R1+0x2308] ;  /* 0x0023080001057983 */ /* 0x000ee20000300800 */
[----:B--2---:R-:W-:Y:S01]  /*b96d0*/  HMMA.16816.F32.BF16 R12, R12, R6, R8 ;  /* 0x000000060c0c723c */ /* 0x004fe20000041808 */
[----:B------:R-:W2:Y:S01]  /*b96e0*/  LDL.LU.64 R10, [R1+0x2300] ;  /* 0x00230000010a7983 */ /* 0x000ea20000300a00 */
[----:B------:R-:W2:Y:S11]  /*b96f0*/  LDL.LU.64 R8, [R1+0x22f8] ;  /* 0x0022f80001087983 */ /* 0x000eb60000300a00 */
[----:B------:R-:W-:Y:S10]  /*b9700*/  @!UPT UIADD3 URZ, URZ, URZ, URZ ;  /* 0x0000003f3f3ff290 */ /* 0x000ff4000fffe03f */
[----:B------:R-:W-:Y:S01]  /*b9710*/  STL.64 [R1+0x1000], R12 ;  /* 0x0010000c01007387 */ /* 0x000fe20000100a00 */
[----:B------:R0:W-:Y:S02]  /*b9720*/  STL.64 [R1+0x1008], R14 ;  /* 0x0010080e01007387 */ /* 0x0001e40000100a00 */
[----:B0-----:R-:W-:Y:S02]  /*b9730*/  MOV R14, R20 ;  /* 0x00000014000e7202 */ /* 0x001fe40000000f00 */
        /* <DEDUP_REMOVED lines=29> */
[----:B------:R-:W3:Y:S01]  /*b9910*/  LDL.LU R18, [R1+0x2290] ;  /* 0x0022900001127983 */ /* 0x000ee20000300800 */
[----:B------:R-:W4:Y:S11]  /*b9920*/  LDL.LU.64 R16, [R1+0x2288] ;  /* 0x0022880001107983 */ /* 0x000f360000300a00 */
[----:B------:R-:W-:Y:S09]  /*b9930*/  @!UPT UIADD3 URZ, URZ, URZ, URZ ;  /* 0x0000003f3f3ff290 */ /* 0x000ff2000fffe03f */
[----:B------:R-:W-:Y:S01]  /*b9940*/  STL.64 [R1+0xfb0], R20 ;  /* 0x000fb01401007387 */ /* 0x000fe20000100a00 */
[----:B------:R0:W-:Y:S03]  /*b9950*/  STL.64 [R1+0xfb8], R22 ;  /* 0x000fb81601007387 */ /* 0x0001e60000100a00 */
[----:B0-----:R-:W2:Y:S01]  /*b9960*/  LDL.LU.64 R22, [R1+0x2280] ;  /* 0x0022800001167983 */ /* 0x001ea20000300a00 */
[----:B------:R-:W2:Y:S02]  /*b9970*/  LDL.LU.64 R20, [R1+0x2278] ;  /* 0x0022780001147983 */ /* 0x000ea40000300a00 */
[----:B--2---:R-:W-:Y:S01]  /*b9980*/  HMMA.16816.F32.BF16 R24, R8, R26, R20 ;  /* 0x0000001a0818723c */ /* 0x004fe20000041814 */
[----:B------:R-:W3:Y:S01]  /*b9990*/  LDL.LU.64 R22, [R1+0x2270] ;  /* 0x0022700001167983 */ /* 0x000ee20000300a00 */
[----:B------:R-:W2:Y:S11]  /*b99a0*/  LDL.LU.64 R20, [R1+0x2268] ;  /* 0x0022680001147983 */ /* 0x000eb60000300a00 */
        /* <DEDUP_REMOVED lines=8> */
[----:B------:R-:W2:Y:S01]  /*b9a30*/  LDL.LU.64 R24, [R1+0x2248] ;  /* 0x0022480001187983 */ /* 0x000ea20000300a00 */
[----:B------:R-:W-:Y:S01]  /*b9a40*/  MOV R4, 0x80 ;  /* 0x0000008000047802 */ /* 0x000fe20000000f00 */
[----:B---3--:R-:W-:Y:S01]  /*b9a50*/  FFMA R18, R3, R18, R22 ;  /* 0x0000001203127223 */ /* 0x008fe20000000016 */
[----:B------:R-:W-:-:S03]  /*b9a60*/  IADD3 R5, R5, 0x80, RZ ;  /* 0x0000008005057810 */ /* 0x000fc60007ffe0ff */
[C---:B------:R-:W-:Y:S02]  /*b9a70*/  IMAD R20, R4.reuse, c[0x0][0x1a4], R20 ;  /* 0x0000690004147a24 */ /* 0x040fe400078e0214 */
[----:B------:R-:W-:Y:S02]  /*b9a80*/  IMAD R21, R4, c[0x0][0x1b4], R21 ;  /* 0x00006d0004157a24 */ /* 0x000fe400078e0215 */
[----:B----4-:R-:W-:Y:S02]  /*b9a90*/  FFMA R17, R0, R17, R23 ;  /* 0x0000001100117223 */ /* 0x010fe40000000017 */
[----:B------:R-:W-:-:S09]  /*b9aa0*/  FFMA R16, R2, R16, R28 ;  /* 0x0000001002107223 */ /* 0x000fd2000000001c */
[----:B------:R-:W-:Y:S01]  /*b9ab0*/  STL.64 [R1+0x1030], R12 ;  /* 0x0010300c01007387 */ /* 0x000fe20000100a00 */
[----:B------:R-:W-:Y:S02]  /*b9ac0*/  STL.64 [R1+0x1038], R14 ;  /* 0x0010380e01007387 */ /* 0x000fe40000100a00 */
[----:B------:R-:W-:Y:S02]  /*b9ad0*/  STL [R1+0x604], R20 ;  /* 0x0006041401007387 */ /* 0x000fe40000100800 */
[----:B------:R-:W-:Y:S01]  /*b9ae0*/  STL [R1+0x600], R21 ;  /* 0x0006001501007387 */ /* 0x000fe20000100800 */
[----:B------:R-:W-:Y:S01]  /*b9af0*/  STL [R1+0x1398], R18 ;  /* 0x0013981201007387 */ /* 0x000fe20000100800 */
[----:B------:R-:W-:Y:S02]  /*b9b00*/  STL [R1+0x118c], R5 ;  /* 0x00118c0501007387 */ /* 0x000fe40000100800 */
[----:B------:R-:W-:Y:S02]  /*b9b10*/  STL [R1+0x139c], R17 ;  /* 0x00139c1101007387 */ /* 0x000fe40000100800 */
[----:B------:R-:W-:Y:S01]  /*b9b20*/  STL [R1+0x1a18], R16 ;  /* 0x001a181001007387 */ /* 0x000fe20000100800 */
[----:B--2---:R-:W-:Y:S11]  /*b9b30*/  HMMA.16816.F32.BF16 R8, R8, R6, R24 ;  /* 0x000000060808723c */ /* 0x004ff60000041818 */
[----:B------:R-:W-:Y:S11]  /*b9b40*/  @!UPT UIADD3 URZ, URZ, URZ, URZ ;  /* 0x0000003f3f3ff290 */ /* 0x000ff6000fffe03f */
[----:B------:R-:W-:Y:S01]  /*b9b50*/  @!UPT UIADD3 URZ, URZ, URZ, URZ ;  /* 0x0000003f3f3ff290 */ /* 0x000fe2000fffe03f */
[----:B------:R-:W-:Y:S01]  /*b9b60*/  STL.64 [R1+0x1020], R8 ;  /* 0x0010200801007387 */ /* 0x000fe20000100a00 */
[----:B------:R-:W-:Y:S02]  /*b9b70*/  STL.64 [R1+0x1028], R10 ;  /* 0x0010280a01007387 */ /* 0x000fe40000100a00 */
[----:B------:R-:W2:Y:S02]  /*b9b80*/  LDL R2, [R1+0x10c8] ;  /* 0x0010c80001027983 */ /* 0x000ea40000100800 */
[----:B------:R-:W3:Y:S01]  /*b9b90*/  LDL R0, [R1+0x10c4] ;  /* 0x0010c40001007983 */ /* 0x000ee20000100800 */
[----:B--2---:R0:W-:Y:S04]  /*b9ba0*/  STL [R1+0x410], R2 ;  /* 0x0004100201007387 */ /* 0x0041e80000100800 */
[----:B0-----:R-:W2:Y:S01]  /*b9bb0*/  LDL R2, [R1+0x10c0] ;  /* 0x0010c00001027983 */ /* 0x001ea20000100800 */
[----:B---3--:R0:W-:Y:S03]  /*b9bc0*/  STL [R1+0x414], R0 ;  /* 0x0004140001007387 */ /* 0x0081e60000100800 */
[----:B0-----:R-:W3:Y:S04]  /*b9bd0*/  LDL R0, [R1+0x10bc] ;  /* 0x0010bc0001007983 */ /* 0x001ee80000100800 */
        /* <DEDUP_REMOVED lines=54> */
[----:B---3--:R0:W-:Y:S02]  /*b9f40*/  STL [R1+0x117c], R0 ;  /* 0x00117c0001007387 */ /* 0x0081e40000100800 */
[----:B0-----:R-:W-:-:S05]  /*b9f50*/  MOV R0, R29 ;  /* 0x0000001d00007202 */ /* 0x001fca0000000f00 */
[----:B------:R0:W-:Y:S01]  /*b9f60*/  STL [R1+0x1184], R0 ;  /* 0x0011840001007387 */ /* 0x0001e20000100800 */
[----:B------:R-:W-:-:S03]  /*b9f70*/  ISETP.GE.AND P2, PT, R5, c[0x0][0x1d0], PT ;  /* 0x0000740005007a0c */ /* 0x000fc60003f46270 */
[----:B--2---:R0:W-:Y:S10]  /*b9f80*/  STL [R1+0x1180], R2 ;  /* 0x0011800201007387 */ /* 0x0041f40000100800 */
[----:B------:R-:W-:Y:S01]  /*b9f90*/  @P2 CALL.REL.NOINC `(.L_x_0) ;  /* 0x0000001000002944 */ /* 0x000fe20003c00000 */
[----:B------:R-:W-:Y:S05]  /*b9fa0*/  BRA `(.L_x_1) ;  /* 0xfff6617000007947 */ /* 0x000fea000383ffff */
.L_x_0:
[----:B01----:R-:W2:Y:S04]  /*b9fb0*/  LDL.LU R2, [R1+0x670] ;  /* 0x0006700001027983 */ /* 0x003ea80000300800 */
[----:B------:R-:W3:Y:S04]  /*b9fc0*/  LDL.LU R0, [R1+0x674] ;  /* 0x0006740001007983 */ /* 0x000ee80000300800 */
[----:B--2---:R0:W-:Y:S04]  /*b9fd0*/  STL [R1+0x998], R2 ;  /* 0x0009980201007387 */ /* 0x0041e80000100800 */
[----:B0-----:R-:W2:Y:S04]  /*b9fe0*/  LDL.LU R2, [R1+0x678] ;  /* 0x0006780001027983 */ /* 0x001ea80000300800 */
[----:B---3--:R0:W-:Y:S04]  /*b9ff0*/  STL [R1+0x984], R0 ;  /* 0x0009840001007387 */ /* 0x0081e80000100800 */
[----:B0-----:R-:W3:Y:S04]  /*ba000*/  LDL.LU R0, [R1+0x67c] ;  /* 0x00067c0001007983 */ /* 0x001ee80000300800 */
        /* <DEDUP_REMOVED lines=160> */
[----:B--2---:R-:W-:Y:S04]  /*baa10*/  STL [R1+0x858], R2 ;  /* 0x0008580201007387 */ /* 0x004fe80000100800 */
[----:B------:R-:W2:Y:S04]  /*baa20*/  LDL.LU R14, [R1+0xb70] ;  /* 0x000b7000010e7983 */ /* 0x000ea80000300800 */
[----:B---3--:R0:W-:Y:S04]  /*baa30*/  STL [R1+0x850], R0 ;  /* 0x0008500001007387 */ /* 0x0081e80000100800 */
[----:B0-----:R-:W3:Y:S04]  /*baa40*/  LDL.LU R0, [R1+0xb74] ;  /* 0x000b740001007983 */ /* 0x001ee80000300800 */
[----:B------:R-:W4:Y:S04]  /*baa50*/  LDL.LU R2, [R1+0xb78] ;  /* 0x000b780001027983 */ /* 0x000f280000300800 */
[----:B---3--:R0:W-:Y:S04]  /*baa60*/  STL [R1+0x86c], R0 ;  /* 0x00086c0001007387 */ /* 0x0081e80000100800 */
[----:B0-----:R-:W3:Y:S04]  /*baa70*/  LDL.LU R0, [R1+0xb7c] ;  /* 0x000b7c0001007983 */ /* 0x001ee80000300800 */
[----:B----4-:R0:W-:Y:S04]  /*baa80*/  STL [R1+0x848], R2 ;  /* 0x0008480201007387 */ /* 0x0101e80000100800 */
[----:B--2---:R-:W-:Y:S04]  /*baa90*/  STL [R1+0x870], R14 ;  /* 0x0008700e01007387 */ /* 0x004fe80000100800 */
        /* <DEDUP_REMOVED lines=60> */
[----:B------:R-:W2:Y:S04]  /*bae60*/  LDL.LU R26, [R1+0x788] ;  /* 0x00078800011a7983 */ /* 0x000ea80000300800 */
[----:B---3--:R1:W-:Y:S04]  /*bae70*/  STL [R1+0x784], R0 ;  /* 0x0007840001007387 */ /* 0x0083e80000100800 */
[----:B0-----:R-:W3:Y:S04]  /*bae80*/  LDL.LU R2, [R1+0x78c] ;  /* 0x00078c0001027983 */ /* 0x001ee80000300800 */
[----:B-1----:R-:W4:Y:S04]  /*bae90*/  LDL.LU R0, [R1+0x770] ;  /* 0x0007700001007983 */ /* 0x002f280000300800 */
        /* <DEDUP_REMOVED lines=34> */
[----:B------:R-:W3:Y:S04]  /*bb0c0*/  LDL.LU R24, [R1+0x6f4] ;  /* 0x0006f40001187983 */ /* 0x000ee80000300800 */
[----:B--2---:R1:W-:Y:S04]  /*bb0d0*/  STL [R1+0x710], R0 ;  /* 0x0007100001007387 */ /* 0x0043e80000100800 */
[----:B0-----:R-:W2:Y:S04]  /*bb0e0*/  LDL.LU R2, [R1+0x6f8] ;  /* 0x0006f80001027983 */ /* 0x001ea80000300800 */
[----:B-1----:R-:W4:Y:S04]  /*bb0f0*/  LDL.LU R0, [R1+0x6fc] ;  /* 0x0006fc0001007983 */ /* 0x002f280000300800 */
[----:B--2---:R0:W-:Y:S04]  /*bb100*/  STL [R1+0x6f4], R2 ;  /* 0x0006f40201007387 */ /* 0x0041e80000100800 */
[----:B0-----:R-:W2:Y:S04]  /*bb110*/  LDL.LU R2, [R1+0x6e0] ;  /* 0x0006e00001027983 */ /* 0x001ea80000300800 */
[----:B----4-:R0:W-:Y:S04]  /*bb120*/  STL [R1+0x6f0], R0 ;  /* 0x0006f00001007387 */ /* 0x0101e80000100800 */
[----:B---3--:R-:W-:Y:S04]  /*bb130*/  STL [R1+0x708], R24 ;  /* 0x0007081801007387 */ /* 0x008fe80000100800 */
[----:B0-----:R-:W3:Y:S04]  /*bb140*/  LDL.LU R0, [R1+0x6e4] ;  /* 0x0006e40001007983 */ /* 0x001ee80000300800 */
[----:B--2---:R0:W-:Y:S04]  /*bb150*/  STL [R1+0x6f8], R2 ;  /* 0x0006f80201007387 */ /* 0x0041e80000100800 */
[----:B------:R-:W2:Y:S04]  /*bb160*/  LDL.LU R29, [R1+0x6e8] ;  /* 0x0006e800011d7983 */ /* 0x000ea80000300800 */
[----:B---3--:R1:W-:Y:S04]  /*bb170*/  STL [R1+0x6e4], R0 ;  /* 0x0006e40001007387 */ /* 0x0083e80000100800 */
[----:B0-----:R-:W3:Y:S04]  /*bb180*/  LDL.LU R2, [R1+0x6ec] ;  /* 0x0006ec0001027983 */ /* 0x001ee80000300800 */
[----:B-1----:R-:W4:Y:S04]  /*bb190*/  LDL.LU R0, [R1+0x6d0] ;  /* 0x0006d00001007983 */ /* 0x002f280000300800 */
[----:B---3--:R-:W-:Y:S04]  /*bb1a0*/  STL [R1+0x6b4], R2 ;  /* 0x0006b40201007387 */ /* 0x008fe80000100800 */
[----:B------:R-:W3:Y:S04]  /*bb1b0*/  LDL.LU R18, [R1+0x6d4] ;  /* 0x0006d40001127983 */ /* 0x000ee80000300800 */
[----:B----4-:R0:W-:Y:S04]  /*bb1c0*/  STL [R1+0x6e0], R0 ;  /* 0x0006e00001007387 */ /* 0x0101e80000100800 */
[----:B--2---:R-:W-:Y:S04]  /*bb1d0*/  STL [R1+0x6bc], R29 ;  /* 0x0006bc1d01007387 */ /* 0x004fe80000100800 */
[----:B------:R-:W2:Y:S04]  /*bb1e0*/  LDL.LU R10, [R1+0x6d8] ;  /* 0x0006d800010a7983 */ /* 0x000ea80000300800 */
[----:B0-----:R-:W4:Y:S04]  /*bb1f0*/  LDL.LU R0, [R1+0x6dc] ;  /* 0x0006dc0001007983 */ /* 0x001f280000300800 */
[----:B---3--:R-:W-:Y:S04]  /*bb200*/  STL [R1+0x6d4], R18 ;  /* 0x0006d41201007387 */ /* 0x008fe80000100800 */
[----:B------:R-:W3:Y:S04]  /*bb210*/  LDL.LU R27, [R1+0x6c0] ;  /* 0x0006c000011b7983 */ /* 0x000ee80000300800 */
[----:B----4-:R0:W-:Y:S04]  /*bb220*/  STL [R1+0x698], R0 ;  /* 0x0006980001007387 */ /* 0x0101e80000100800 */
[----:B------:R-:W4:Y:S04]  /*bb230*/  LDL.LU R2, [R1+0x6c4] ;  /* 0x0006c40001027983 */ /* 0x000f280000300800 */
[----:B--2---:R-:W-:Y:S04]  /*bb240*/  STL [R1+0x6b0], R10 ;  /* 0x0006b00a01007387 */ /* 0x004fe80000100800 */
[----:B0-----:R-:W2:Y:S04]  /*bb250*/  LDL.LU R0, [R1+0x6c8] ;  /* 0x0006c80001007983 */ /* 0x001ea80000300800 */
[----:B----4-:R0:W-:Y:S04]  /*bb260*/  STL [R1+0x6c0], R2 ;  /* 0x0006c00201007387 */ /* 0x0101e80000100800 */
[----:B0-----:R-:W4:Y:S04]  /*bb270*/  LDL.LU R2, [R1+0x6cc] ;  /* 0x0006cc0001027983 */ /* 0x001f280000300800 */
[----:B--2---:R0:W-:Y:S04]  /*bb280*/  STL [R1+0x694], R0 ;  /* 0x0006940001007387 */ /* 0x0041e80000100800 */
[----:B---3--:R-:W-:Y:S04]  /*bb290*/  STL [R1+0x6d0], R27 ;  /* 0x0006d01b01007387 */ /* 0x008fe80000100800 */
[----:B0-----:R-:W2:Y:S04]  /*bb2a0*/  LDL.LU R0, [R1+0x6a0] ;  /* 0x0006a00001007983 */ /* 0x001ea80000300800 */
[----:B----4-:R0:W-:Y:S04]  /*bb2b0*/  STL [R1+0x690], R2 ;  /* 0x0006900201007387 */ /* 0x0101e80000100800 */
        /* <DEDUP_REMOVED lines=15> */
[----:B---3--:R-:W-:Y:S04]  /*bb3b0*/  STL [R1+0x670], R2 ;  /* 0x0006700201007387 */ /* 0x008fe80000100800 */
[----:B------:R-:W3:Y:S04]  /*bb3c0*/  LDL.LU R12, [R1+0x664] ;  /* 0x00066400010c7983 */ /* 0x000ee80000300800 */
[----:B--2---:R0:W-:Y:S04]  /*bb3d0*/  STL [R1+0x660], R0 ;  /* 0x0006600001007387 */ /* 0x0041e80000100800 */
[----:B0-----:R-:W2:Y:S04]  /*bb3e0*/  LDL.LU R0, [R1+0x668] ;  /* 0x0006680001007983 */ /* 0x001ea80000300800 */
[----:B------:R-:W4:Y:S04]  /*bb3f0*/  LDL.LU R2, [R1+0x66c] ;  /* 0x00066c0001027983 */ /* 0x000f280000300800 */
[----:B--2---:R0:W-:Y:S04]  /*bb400*/  STL [R1+0x640], R0 ;  /* 0x0006400001007387 */ /* 0x0041e80000100800 */
[----:B0-----:R-:W2:Y:S04]  /*bb410*/  LDL.LU R0, [R1+0x650] ;  /* 0x0006500001007983 */ /* 0x001ea80000300800 */
[----:B----4-:R0:W-:Y:S04]  /*bb420*/  STL [R1+0x628], R2 ;  /* 0x0006280201007387 */ /* 0x0101e80000100800 */
[----:B---3--:R-:W-:Y:S04]  /*bb430*/  STL [R1+0x64c], R12 ;  /* 0x00064c0c01007387 */ /* 0x008fe80000100800 */
        /* <DEDUP_REMOVED lines=10> */
[----:B------:R-:W2:Y:S04]  /*bb4e0*/  LDL.LU R7, [R1+0x638] ;  /* 0x0006380001077983 */ /* 0x000ea80000300800 */
[----:B0-----:R-:W4:Y:S04]  /*bb4f0*/  LDL.LU R2, [R1+0x63c] ;  /* 0x00063c0001027983 */ /* 0x001f280000300800 */
[----:B-1----:R-:W2:Y:S04]  /*bb500*/  LDL.LU R0, [R1+0x610] ;  /* 0x0006100001007983 */ /* 0x002ea80000300800 */
[----:B----4-:R0:W-:Y:S04]  /*bb510*/  STL [R1+0x580], R2 ;  /* 0x0005800201007387 */ /* 0x0101e80000100800 */
[----:B---3--:R-:W-:Y:S04]  /*bb520*/  STL [R1+0x624], R28 ;  /* 0x0006241c01007387 */ /* 0x008fe80000100800 */
[----:B--2---:R-:W-:Y:S04]  /*bb530*/  STL [R1+0x600], R7 ;  /* 0x0006000701007387 */ /* 0x004fe80000100800 */
[----:B------:R1:W-:Y:S04]  /*bb540*/  STL [R1+0x60c], R0 ;  /* 0x00060c0001007387 */ /* 0x0003e80000100800 */
[----:B0-----:R-:W2:Y:S04]  /*bb550*/  LDL.LU R2, [R1+0x614] ;  /* 0x0006140001027983 */ /* 0x001ea80000300800 */
[----:B-1----:R-:W3:Y:S04]  /*bb560*/  LDL.LU R0, [R1+0x618] ;  /* 0x0006180001007983 */ /* 0x002ee80000300800 */
        /* <DEDUP_REMOVED lines=497> */
[----:B0-----:R-:W2:Y:S04]  /*bd480*/  LDL.LU R0, [R1+0xf3c] ;  /* 0x000f3c0001007983 */ /* 0x001ea80000300800 */
[----:B------:R-:W4:Y:S04]  /*bd490*/  LDL.LU R2, [R1+0xf20] ;  /* 0x000f200001027983 */ /* 0x000f280000300800 */
[----:B--2---:R0:W-:Y:S04]  /*bd4a0*/  STL [R1+0x56c], R0 ;  /* 0x00056c0001007387 */ /* 0x0041e80000100800 */
[----:B0-----:R-:W2:Y:S04]  /*bd4b0*/  LDL.LU R0, [R1+0xf24] ;  /* 0x000f240001007983 */ /* 0x001ea80000300800 */
[----:B----4-:R-:W-:Y:S04]  /*bd4c0*/  STL [R1+0x488], R2 ;  /* 0x0004880201007387 */ /* 0x010fe80000100800 */
        /* <DEDUP_REMOVED lines=154> */
[----:B--2---:R0:W-:Y:S04]  /*bde70*/  STL [R1+0xfc0], R3 ;  /* 0x000fc00301007387 */ /* 0x0041e80000100800 */
[----:B-1----:R-:W1:Y:S04]  /*bde80*/  S2R R0, SR_TID.X ;  /* 0x0000000000007919 */ /* 0x002e680000002100 */
[----:B0-----:R-:W2:Y:S04]  /*bde90*/  LDL.LU R3, [R1+0x104c] ;  /* 0x00104c0001037983 */ /* 0x001ea80000300800 */
[----:B---3--:R0:W-:Y:S04]  /*bdea0*/  STL [R1+0xf8c], R2 ;  /* 0x000f8c0201007387 */ /* 0x0081e80000100800 */
[----:B0-----:R-:W3:Y:S04]  /*bdeb0*/  LDL.LU R2, [R1+0x1030] ;  /* 0x0010300001027983 */ /* 0x001ee80000300800 */
[----:B--2---:R1:W-:Y:S04]  /*bdec0*/  STL [R1+0xf88], R3 ;  /* 0x000f880301007387 */ /* 0x0043e80000100800 */
[----:B------:R-:W2:Y:S01]  /*bded0*/  LDL.LU R4, [R1+0x1034] ;  /* 0x0010340001047983 */ /* 0x000ea20000300800 */
[----:B-1----:R-:W-:-:S03]  /*bdee0*/  LOP3.LUT R3, R0, 0xff, RZ, 0xc0, !PT ;  /* 0x000000ff00037812 */ /* 0x002fc600078ec0ff */
[----:B------:R-:W0:Y:S02]  /*bdef0*/  S2R R0, SR_CTAID.X ;  /* 0x0000000000007919 */ /* 0x000e240000002500 */
[----:B0-----:R-:W-:Y:S02]  /*bdf00*/  LEA R0, R0, R3, 0x8 ;  /* 0x0000000300007211 */ /* 0x001fe400078e40ff */
[----:B---3--:R0:W-:Y:S04]  /*bdf10*/  STL [R1+0xfbc], R2 ;  /* 0x000fbc0201007387 */ /* 0x0081e80000100800 */
[----:B--2---:R1:W-:Y:S04]  /*bdf20*/  STL [R1+0xfb8], R4 ;  /* 0x000fb80401007387 */ /* 0x0043e80000100800 */
[----:B------:R-:W2:Y:S04]  /*bdf30*/  LDL.LU R3, [R1+0x1038] ;  /* 0x0010380001037983 */ /* 0x000ea80000300800 */
[----:B------:R-:W3:Y:S04]  /*bdf40*/  LDL.LU R5, [R1+0x103c] ;  /* 0x00103c0001057983 */ /* 0x000ee80000300800 */
[----:B0-----:R-:W1:Y:S02]  /*bdf50*/  S2R R2, SR_CTAID.Y ;  /* 0x0000000000027919 */ /* 0x001e640000002600 */
[----:B-1----:R-:W-:-:S02]  /*bdf60*/  IMAD R4, R2, c[0x0][0x1c0], RZ ;  /* 0x0000700002047a24 */ /* 0x002fc400078e02ff */
[----:B--2---:R0:W-:Y:S04]  /*bdf70*/  STL [R1+0xf84], R3 ;  /* 0x000f840301007387 */ /* 0x0041e80000100800 */
[----:B---3--:R1:W-:Y:S04]  /*bdf80*/  STL [R1+0xf80], R5 ;  /* 0x000f800501007387 */ /* 0x0083e80000100800 */
[----:B------:R-:W2:Y:S01]  /*bdf90*/  LDL.LU R2, [R1+0x1020] ;  /* 0x0010200001027983 */ /* 0x000ea20000300800 */
[----:B0-----:R-:W-:-:S03]  /*bdfa0*/  IMAD R3, R0, c[0x0][0x1c4], RZ ;  /* 0x0000710000037a24 */ /* 0x001fc600078e02ff */
[----:B------:R-:W3:Y:S04]  /*bdfb0*/  LDL.LU R0, [R1+0x1024] ;  /* 0x0010240001007983 */ /* 0x000ee80000300800 */
[----:B--2---:R-:W-:Y:S04]  /*bdfc0*/  STL [R1+0xfb4], R2 ;  /* 0x000fb40201007387 */ /* 0x004fe80000100800 */
[----:B------:R-:W2:Y:S04]  /*bdfd0*/  LDL.LU R6, [R1+0x119c] ;  /* 0x00119c0001067983 */ /* 0x000ea80000300800 */
[----:B---3--:R0:W-:Y:S04]  /*bdfe0*/  STL [R1+0xfb0], R0 ;  /* 0x000fb00001007387 */ /* 0x0081e80000100800 */
[----:B------:R-:W1:Y:S04]  /*bdff0*/  S2R R9, SR_TID.X ;  /* 0x0000000000097919 */ /* 0x000e680000002100 */
[----:B--2---:R-:W-:Y:S04]  /*be000*/  STL [R1+0x8c], R6 ;  /* 0x00008c0601007387 */ /* 0x004fe80000100800 */
[----:B------:R-:W2:Y:S04]  /*be010*/  LDL.LU R20, [R1+0x1028] ;  /* 0x0010280001147983 */ /* 0x000ea80000300800 */
[----:B------:R-:W3:Y:S01]  /*be020*/  LDL.LU R19, [R1+0x102c] ;  /* 0x00102c0001137983 */ /* 0x000ee20000300800 */
[----:B-1----:R-:W-:Y:S01]  /*be030*/  SHF.L.U32 R5, R9, 0xe, RZ ;  /* 0x0000000e09057819 */ /* 0x002fe200000006ff */
[----:B0-----:R-:W-:Y:S01]  /*be040*/  IMAD.SHL.U32 R0, R4, 0x2, RZ ;  /* 0x0000000204007824 */ /* 0x001fe200078e00ff */
[----:B------:R-:W-:Y:S01]  /*be050*/  SHF.L.U32 R2, R3, 0x1, RZ ;  /* 0x0000000103027819 */ /* 0x000fe200000006ff */
[----:B--2---:R-:W-:Y:S04]  /*be060*/  STL [R1+0xf7c], R20 ;  /* 0x000f7c1401007387 */ /* 0x004fe80000100800 */
[----:B---3--:R0:W-:Y:S02]  /*be070*/  STL [R1+0xf78], R19 ;  /* 0x000f781301007387 */ /* 0x0081e40000100800 */
[----:B0-----:R-:W-:-:S02]  /*be080*/  LOP3.LUT R19, R9, 0xff, RZ, 0xc0, !PT ;  /* 0x000000ff09137812 */ /* 0x001fc400078ec0ff */
[----:B------:R-:W2:Y:S01]  /*be090*/  LDL.LU R9, [R1+0x11a0] ;  /* 0x0011a00001097983 */ /* 0x000ea20000300800 */
[----:B------:R-:W-:Y:S01]  /*be0a0*/  IADD3 R2, P1, P3, R2, c[0x0][0x178], R0 ;  /* 0x00005e0002027a10 */ /* 0x000fe20007b3e000 */
[C---:B------:R-:W-:Y:S01]  /*be0b0*/  FMUL R0, R6.reuse, 8388608 ;  /* 0x4b00000006007820 */ /* 0x040fe20000400000 */
[----:B------:R-:W-:Y:S02]  /*be0c0*/  LOP3.LUT R5, R5, 0x18000, RZ, 0xc0, !PT ;  /* 0x0001800005057812 */ /* 0x000fe400078ec0ff */
[----:B------:R-:W-:Y:S02]  /*be0d0*/  FSETP.GEU.AND P0, PT, R6, 1.175494350822287508e-38, PT ;  /* 0x008000000600780b */ /* 0x000fe40003f0e000 */
[----:B------:R-:W-:Y:S02]  /*be0e0*/  LEA R5, R19, R5, 0x4 ;  /* 0x0000000513057211 */ /* 0x000fe400078e20ff */
[----:B------:R-:W3:Y:S01]  /*be0f0*/  LDL.LU R19, [R1+0x11a4] ;  /* 0x0011a40001137983 */ /* 0x000ee20000300800 */
[----:B------:R-:W-:-:S03]  /*be100*/  FSEL R5, R0, R6, !P0 ;  /* 0x0000000600057208 */ /* 0x000fc60004000000 */
[----:B--2---:R-:W-:Y:S04]  /*be110*/  STL [R1+0x88], R9 ;  /* 0x0000880901007387 */ /* 0x004fe80000100800 */
[----:B------:R-:W2:Y:S01]  /*be120*/  LDL.LU R6, [R1+0x11a8] ;  /* 0x0011a80001067983 */ /* 0x000ea20000300800 */
[C---:B------:R-:W-:Y:S01]  /*be130*/  FMUL R0, R9.reuse, 8388608 ;  /* 0x4b00000009007820 */ /* 0x040fe20000400000 */
[----:B------:R-:W-:Y:S01]  /*be140*/  FSETP.GEU.AND P2, PT, R9, 1.175494350822287508e-38, PT ;  /* 0x008000000900780b */ /* 0x000fe20003f4e000 */
[----:B------:R-:W-:Y:S01]  /*be150*/  IMAD.HI R4, R4, 0x2, RZ ;  /* 0x0000000204047827 */ /* 0x000fe200078e02ff */
[----:B------:R-:W-:Y:S01]  /*be160*/  IADD3 R23, R5, -0x3f3504f3, RZ ;  /* 0xc0cafb0d05177810 */ /* 0x000fe20007ffe0ff */
[----:B------:R0:W-:Y:S02]  /*be170*/  STL [R1+0xf8], R5 ;  /* 0x0000f80501007387 */ /* 0x0001e40000100800 */
[----:B------:R-:W-:Y:S01]  /*be180*/  IMAD.HI R3, R3, 0x2, RZ ;  /* 0x0000000203037827 */ /* 0x000fe200078e02ff */
[----:B------:R-:W-:Y:S01]  /*be190*/  LOP3.LUT R23, R23, 0xff800000, RZ, 0xc0, !PT ;  /* 0xff80000017177812 */ /* 0x000fe200078ec0ff */
[----:B---3--:R-:W-:Y:S03]  /*be1a0*/  STL [R1+0x84], R19 ;  /* 0x0000841301007387 */ /* 0x008fe60000100800 */
[----:B------:R-:W-:-:S02]  /*be1b0*/  IADD3.X R3, R3, c[0x0][0x17c], R4, P1, P3 ;  /* 0x00005f0003037a10 */ /* 0x000fc40000fe6404 */
[----:B0-----:R-:W-:Y:S01]  /*be1c0*/  FSEL R5, R0, R9, !P2 ;  /* 0x0000000900057208 */ /* 0x001fe20005000000 */
[----:B--2---:R-:W-:Y:S04]  /*be1d0*/  STL [R1+0x80], R6 ;  /* 0x0000800601007387 */ /* 0x004fe80000100800 */
[----:B------:R0:W-:Y:S04]  /*be1e0*/  STL [R1+0xfc], R5 ;  /* 0x0000fc0501007387 */ /* 0x0001e80000100800 */
[----:B------:R1:W-:Y:S04]  /*be1f0*/  STL [R1+0x2af8], R23 ;  /* 0x002af81701007387 */ /* 0x0003e80000100800 */
[----:B------:R2:W-:Y:S04]  /*be200*/  STL [R1+0x224c], R2 ;  /* 0x00224c0201007387 */ /* 0x0005e80000100800 */
[----:B------:R-:W-:Y:S04]  /*be210*/  STL [R1+0x2248], R3 ;  /* 0x0022480301007387 */ /* 0x000fe80000100800 */
[----:B------:R-:W3:Y:S01]  /*be220*/  LDL.LU R9, [R1+0x11ac] ;  /* 0x0011ac0001097983 */ /* 0x000ee20000300800 */
[C---:B------:R-:W-:Y:S01]  /*be230*/  FMUL R0, R19.reuse, 8388608 ;  /* 0x4b00000013007820 */ /* 0x040fe20000400000 */
[----:B------:R-:W-:-:S02]  /*be240*/  FSETP.GEU.AND P5, PT, R19, 1.175494350822287508e-38, PT ;  /* 0x008000001300780b */ /* 0x000fc40003fae000 */
[----:B------:R-:W-:Y:S02]  /*be250*/  IADD3 R22, R5, -0x3f3504f3, RZ ;  /* 0xc0cafb0d05167810 */ /* 0x000fe40007ffe0ff */
[----:B------:R-:W-:Y:S01]  /*be260*/  FSEL R0, R0, R19, !P5 ;  /* 0x0000001300007208 */ /* 0x000fe20006800000 */
[----:B0-----:R1:W0:Y:S01]  /*be270*/  I2F R5, R23 ;  /* 0x0000001700057306 */ /* 0x0012220000201400 */
[----:B------:R-:W-:Y:S01]  /*be280*/  LOP3.LUT R22, R22, 0xff800000, RZ, 0xc0, !PT ;  /* 0xff80000016167812 */ /* 0x000fe200078ec0ff */
[C---:B------:R-:W-:Y:S01]  /*be290*/  FMUL R4, R6.reuse, 8388608 ;  /* 0x4b00000006047820 */ /* 0x040fe20000400000 */
[----:B------:R-:W-:Y:S02]  /*be2a0*/  FSETP.GEU.AND P6, PT, R6, 1.175494350822287508e-38, PT ;  /* 0x008000000600780b */ /* 0x000fe40003fce000 */
[----:B------:R-:W-:Y:S02]  /*be2b0*/  IADD3 R21, R0, -0x3f3504f3, RZ ;  /* 0xc0cafb0d00157810 */ /* 0x000fe40007ffe0ff */
[----:B------:R-:W-:-:S02]  /*be2c0*/  FSEL R4, R4, R6, !P6 ;  /* 0x0000000604047208 */ /* 0x000fc40007000000 */
[----:B-1----:R-:W-:Y:S02]  /*be2d0*/  MOV R23, R7 ;  /* 0x0000000700177202 */ /* 0x002fe40000000f00 */
[----:B------:R-:W-:Y:S02]  /*be2e0*/  FSEL R6, RZ, -23, P0 ;  /* 0xc1b80000ff067808 */ /* 0x000fe40000000000 */
[----:B--2---:R-:W-:Y:S02]  /*be2f0*/  MOV R2, R8 ;  /* 0x0000000800027202 */ /* 0x004fe40000000f00 */
[----:B------:R-:W-:Y:S01]  /*be300*/  IADD3 R8, R4, -0x3f3504f3, RZ ;  /* 0xc0cafb0d04087810 */ /* 0x000fe20007ffe0ff */
[----:B0-----:R-:W-:Y:S01]  /*be310*/  FFMA.FTZ R5, R5, 1.1920928955078125e-07, R6 ;  /* 0x3400000005057823 */ /* 0x001fe20000010006 */
[----:B------:R-:W-:Y:S01]  /*be320*/  LOP3.LUT R21, R21, 0xff800000, RZ, 0xc0, !PT ;  /* 0xff80000015157812 */ /* 0x000fe200078ec0ff */
[----:B---3--:R0:W-:Y:S04]  /*be330*/  STL [R1+0x78], R9 ;  /* 0x0000780901007387 */ /* 0x0081e80000100800 */
[----:B------:R1:W-:Y:S04]  /*be340*/  STL [R1+0xf0], R0 ;  /* 0x0000f00001007387 */ /* 0x0003e80000100800 */
[----:B------:R-:W-:Y:S04]  /*be350*/  STL [R1+0x2afc], R22 ;  /* 0x002afc1601007387 */ /* 0x000fe80000100800 */
[----:B------:R-:W2:Y:S01]  /*be360*/  LDL.LU R20, [R1+0x11b0] ;  /* 0x0011b00001147983 */ /* 0x000ea20000300800 */
[C---:B------:R-:W-:Y:S01]  /*be370*/  FMUL R7, R9.reuse, 8388608 ;  /* 0x4b00000009077820 */ /* 0x040fe20000400000 */
[----:B------:R-:W-:-:S02]  /*be380*/  FSETP.GEU.AND P0, PT, R9, 1.175494350822287508e-38, PT ;  /* 0x008000000900780b */ /* 0x000fc40003f0e000 */
[----:B------:R-:W-:Y:S02]  /*be390*/  STL [R1+0xf4], R4 ;  /* 0x0000f40401007387 */ /* 0x000fe40000100800 */
[----:B------:R-:W-:Y:S02]  /*be3a0*/  FSEL R7, R7, R9, !P0 ;  /* 0x0000000907077208 */ /* 0x000fe40004000000 */
[----:B0-----:R-:W-:Y:S01]  /*be3b0*/  LOP3.LUT R9, R8, 0xff800000, RZ, 0xc0, !PT ;  /* 0xff80000008097812 */ /* 0x001fe200078ec0ff */
[----:B------:R-:W-:Y:S04]  /*be3c0*/  STL [R1+0x2b00], R21 ;  /* 0x002b001501007387 */ /* 0x000fe80000100800 */
[----:B------:R0:W-:Y:S04]  /*be3d0*/  STL [R1+0x688], R5 ;  /* 0x0006880501007387 */ /* 0x0001e80000100800 */
[----:B------:R-:W-:Y:S04]  /*be3e0*/  STL [R1+0xec], R7 ;  /* 0x0000ec0701007387 */ /* 0x000fe80000100800 */
[----:B------:R-:W-:Y:S04]  /*be3f0*/  STL [R1+0x2c], R9 ;  /* 0x00002c0901007387 */ /* 0x000fe80000100800 */
[----:B------:R-:W3:Y:S01]  /*be400*/  LDL.LU R19, [R1+0x11b4] ;  /* 0x0011b40001137983 */ /* 0x000ee20000300800 */
[----:B-1----:R1:W4:Y:S01]  /*be410*/  I2F R0, R22 ;  /* 0x0000001600007306 */ /* 0x0023220000201400 */
[----:B0-----:R-:W-:-:S02]  /*be420*/  FSEL R5, RZ, -23, P2 ;  /* 0xc1b80000ff057808 */ /* 0x001fc40001000000 */
[----:B------:R-:W-:-:S04]  /*be430*/  IADD3 R8, R7, -0x3f3504f3, RZ ;  /* 0xc0cafb0d07087810 */ /* 0x000fc80007ffe0ff */
[----:B------:R-:W-:Y:S01]  /*be440*/  LOP3.LUT R8, R8, 0xff800000, RZ, 0xc0, !PT ;  /* 0xff80000008087812 */ /* 0x000fe200078ec0ff */
[----:B-1----:R-:W-:Y:S02]  /*be450*/  IMAD.MOV.U32 R22, RZ, RZ, R18 ;  /* 0x000000ffff167224 */ /* 0x002fe400078e0012 */
[----:B----4-:R-:W-:Y:S01]  /*be460*/  FFMA.FTZ R0, R0, 1.1920928955078125e-07, R5 ;  /* 0x3400000000007823 */ /* 0x010fe20000010005 */
[----:B------:R-:W-:Y:S01]  /*be470*/  MOV R3, R17 ;  /* 0x0000001100037202 */ /* 0x000fe20000000f00 */
[C---:B--2---:R-:W-:Y:S01]  /*be480*/  FMUL R6, R20.reuse, 8388608 ;  /* 0x4b00000014067820 */ /* 0x044fe20000400000 */
[----:B------:R-:W-:Y:S01]  /*be490*/  FSETP.GEU.AND P1, PT, R20, 1.175494350822287508e-38, PT ;  /* 0x008000001400780b */ /* 0x000fe20003f2e000 */
[----:B------:R-:W-:Y:S03]  /*be4a0*/  STL [R1+0x2328], R20 ;  /* 0x0023281401007387 */ /* 0x000fe60000100800 */
[----:B------:R-:W-:Y:S01]  /*be4b0*/  FSEL R6, R6, R20, !P1 ;  /* 0x0000001406067208 */ /* 0x000fe20004800000 */
[----:B------:R3:W-:Y:S04]  /*be4c0*/  STL [R1+0x684], R0 ;  /* 0x0006840001007387 */ /* 0x0007e80000100800 */
[----:B------:R0:W-:Y:S04]  /*be4d0*/  STL [R1+0xe4], R6 ;  /* 0x0000e40601007387 */ /* 0x0001e80000100800 */
[----:B------:R-:W-:Y:S04]  /*be4e0*/  STL [R1+0x3c], R8 ;  /* 0x00003c0801007387 */ /* 0x000fe80000100800 */
[----:B------:R-:W2:Y:S01]  /*be4f0*/  LDL.LU R18, [R1+0x11b8] ;  /* 0x0011b80001127983 */ /* 0x000ea20000300800 */
[----:B------:R-:W-:-:S03]  /*be500*/  IADD3 R5, R6, -0x3f3504f3, RZ ;  /* 0xc0cafb0d06057810 */ /* 0x000fc60007ffe0ff */
[----:B------:R-:W4:Y:S01]  /*be510*/  LDL.LU R17, [R1+0x11bc] ;  /* 0x0011bc0001117983 */ /* 0x000f220000300800 */
[C---:B---3--:R-:W-:Y:S01]  /*be520*/  FMUL R0, R19.reuse, 8388608 ;  /* 0x4b00000013007820 */ /* 0x048fe20000400000 */
[----:B------:R-:W-:-:S04]  /*be530*/  FSETP.GEU.AND P2, PT, R19, 1.175494350822287508e-38, PT ;  /* 0x008000001300780b */ /* 0x000fc80003f4e000 */
[----:B0-----:R-:W-:Y:S02]  /*be540*/  FSEL R6, R0, R19, !P2 ;  /* 0x0000001300067208 */ /* 0x001fe40005000000 */
[----:B------:R-:W-:Y:S01]  /*be550*/  LOP3.LUT R0, R5, 0xff800000, RZ, 0xc0, !PT ;  /* 0xff80000005007812 */ /* 0x000fe200078ec0ff */
[----:B------:R-:W-:Y:S01]  /*be560*/  STL [R1+0x2334], R19 ;  /* 0x0023341301007387 */ /* 0x000fe20000100800 */
[----:B------:R-:W-:Y:S02]  /*be570*/  MOV R20, R3 ;  /* 0x0000000300147202 */ /* 0x000fe40000000f00 */
[----:B------:R-:W-:Y:S01]  /*be580*/  MOV R3, R16 ;  /* 0x0000001000037202 */ /* 0x000fe20000000f00 */
[----:B------:R0:W-:Y:S04]  /*be590*/  STL [R1+0xe8], R6 ;  /* 0x0000e80601007387 */ /* 0x0001e80000100800 */
[----:B------:R-:W-:Y:S04]  /*be5a0*/  STL [R1+0x38], R0 ;  /* 0x0000380001007387 */ /* 0x000fe80000100800 */
[----:B------:R-:W3:Y:S01]  /*be5b0*/  LDL.LU R16, [R1+0x11c0] ;  /* 0x0011c00001107983 */ /* 0x000ee20000300800 */
[----:B------:R1:W-:Y:S01]  /*be5c0*/  I2F R4, R21 ;  /* 0x0000001500047306 */ /* 0x0003e20000201400 */
[----:B0-----:R-:W-:-:S07]  /*be5d0*/  IADD3 R6, R6, -0x3f3504f3, RZ ;  /* 0xc0cafb0d06067810 */ /* 0x001fce0007ffe0ff */
[----:B------:R-:W0:Y:S01]  /*be5e0*/  I2F R7, R9 ;  /* 0x0000000900077306 */ /* 0x000e220000201400 */
[----:B-1----:R-:W-:Y:S01]  /*be5f0*/  IMAD.MOV.U32 R21, RZ, RZ, R22 ;  /* 0x000000ffff157224 */ /* 0x002fe200078e0016 */
[----:B------:R-:W-:Y:S01]  /*be600*/  MOV R22, R2 ;  /* 0x0000000200167202 */ /* 0x000fe20000000f00 */
[----:B------:R-:W-:Y:S02]  /*be610*/  IMAD.MOV.U32 R2, RZ, RZ, R15 ;  /* 0x000000ffff027224 */ /* 0x000fe400078e000f */
[----:B------:R-:W3:Y:S03]  /*be620*/  LDL.LU R15, [R1+0x11c4] ;  /* 0x0011c400010f7983 */ /* 0x000ee60000300800 */
[----:B------:R1:W0:Y:S01]  /*be630*/  I2F R9, R8 ;  /* 0x0000000800097306 */ /* 0x0002220000201400 */
[----:B------:R-:W-:Y:S01]  /*be640*/  MOV R19, R12 ;  /* 0x0000000c00137202 */ /* 0x000fe20000000f00 */
[C---:B--2---:R-:W-:Y:S01]  /*be650*/  FMUL R5, R18.reuse, 8388608 ;  /* 0x4b00000012057820 */ /* 0x044fe20000400000 */
[----:B------:R-:W-:Y:S01]  /*be660*/  FSETP.GEU.AND P3, PT, R18, 1.175494350822287508e-38, PT ;  /* 0x008000001200780b */ /* 0x000fe20003f6e000 */
[----:B------:R2:W-:Y:S03]  /*be670*/  STL [R1+0x2350], R18 ;  /* 0x0023501201007387 */ /* 0x0005e60000100800 */
[----:B-1----:R-:W-:-:S02]  /*be680*/  FSEL R8, R5, R18, !P3 ;  /* 0x0000001205087208 */ /* 0x002fc40005800000 */
[----:B------:R-:W-:Y:S01]  /*be690*/  LOP3.LUT R5, R6, 0xff800000, RZ, 0xc0, !PT ;  /* 0xff80000006057812 */ /* 0x000fe200078ec0ff */
[C---:B----4-:R-:W-:Y:S01]  /*be6a0*/  FMUL R6, R17.reuse, 8388608 ;  /* 0x4b00000011067820 */ /* 0x050fe20000400000 */
[----:B------:R-:W-:Y:S02]  /*be6b0*/  FSETP.GEU.AND P4, PT, R17, 1.175494350822287508e-38, PT ;  /* 0x008000001100780b */ /* 0x000fe40003f8e000 */
[----:B--2---:R-:W-:Y:S02]  /*be6c0*/  MOV R18, R10 ;  /* 0x0000000a00127202 */ /* 0x004fe40000000f00 */
[----:B------:R-:W-:Y:S01]  /*be6d0*/  IADD3 R10, R8, -0x3f3504f3, RZ ;  /* 0xc0cafb0d080a7810 */ /* 0x000fe20007ffe0ff */
[----:B------:R1:W-:Y:S01]  /*be6e0*/  STL [R1+0xe0], R8 ;  /* 0x0000e00801007387 */ /* 0x0003e20000100800 */
[----:B------:R-:W-:Y:S02]  /*be6f0*/  FSEL R12, R6, R17, !P4 ;  /* 0x00000011060c7208 */ /* 0x000fe40006000000 */
[----:B------:R-:W-:-:S02]  /*be700*/  LOP3.LUT R6, R10, 0xff800000, RZ, 0xc0, !PT ;  /* 0xff8000000a067812 */ /* 0x000fc400078ec0ff */
[----:B------:R-:W-:Y:S01]  /*be710*/  FSEL R10, RZ, -23, P6 ;  /* 0xc1b80000ff0a7808 */ /* 0x000fe20003000000 */
[----:B------:R-:W-:Y:S01]  /*be720*/  STL [R1+0x34], R5 ;  /* 0x0000340501007387 */ /* 0x000fe20000100800 */
[----:B-1----:R-:W-:-:S03]  /*be730*/  FSEL R8, RZ, -23, P5 ;  /* 0xc1b80000ff087808 */ /* 0x002fc60002800000 */
[----:B------:R1:W-:Y:S01]  /*be740*/  STL [R1+0x2374], R17 ;  /* 0x0023741101007387 */ /* 0x0003e20000100800 */
[----:B0-----:R-:W-:Y:S02]  /*be750*/  FFMA.FTZ R7, R7, 1.1920928955078125e-07, R10 ;  /* 0x3400000007077823 */ /* 0x001fe4000001000a */
[----:B------:R-:W-:Y:S01]  /*be760*/  FFMA.FTZ R8, R4, 1.1920928955078125e-07, R8 ;  /* 0x3400000004087823 */ /* 0x000fe20000010008 */
[C---:B---3--:R-:W-:Y:S01]  /*be770*/  FSETP.GEU.AND P5, PT, R16.reuse, 1.175494350822287508e-38, PT ;  /* 0x008000001000780b */ /* 0x048fe20003fae000 */
[----:B------:R0:W-:Y:S01]  /*be780*/  STL [R1+0xdc], R12 ;  /* 0x0000dc0c01007387 */ /* 0x0001e20000100800 */
[----:B-1----:R-:W-:Y:S01]  /*be790*/  MOV R17, R11 ;  /* 0x0000000b00117202 */ /* 0x002fe20000000f00 */
[----:B------:R-:W-:Y:S02]  /*be7a0*/  FMUL R11, R16, 8388608 ;  /* 0x4b000000100b7820 */ /* 0x000fe40000400000 */
[----:B------:R-:W-:Y:S01]  /*be7b0*/  STL [R1+0x30], R6 ;  /* 0x0000300601007387 */ /* 0x000fe20000100800 */
[----:B0-----:R-:W-:-:S03]  /*be7c0*/  IADD3 R12, R12, -0x3f3504f3, RZ ;  /* 0xc0cafb0d0c0c7810 */ /* 0x001fc60007ffe0ff */
[----:B------:R-:W-:Y:S01]  /*be7d0*/  STL [R1+0x66c], R8 ;  /* 0x00066c0801007387 */ /* 0x000fe20000100800 */
[----:B------:R-:W-:-:S03]  /*be7e0*/  FSEL R4, R11, R16, !P5 ;  /* 0x000000100b047208 */ /* 0x000fc60006800000 */
[----:B------:R-:W-:Y:S04]  /*be7f0*/  STL [R1+0x23ac], R16 ;  /* 0x0023ac1001007387 */ /* 0x000fe80000100800 */
[----:B------:R0:W-:Y:S04]  /*be800*/  STL [R1+0x668], R7 ;  /* 0x0006680701007387 */ /* 0x0001e80000100800 */
[----:B------:R1:W-:Y:S01]  /*be810*/  STL [R1+0xd8], R4 ;  /* 0x0000d80401007387 */ /* 0x0003e20000100800 */
[----:B0-----:R-:W-:Y:S01]  /*be820*/  LOP3.LUT R7, R12, 0xff800000, RZ, 0xc0, !PT ;  /* 0xff8000000c077812 */ /* 0x001fe200078ec0ff */
[----:B------:R-:W-:-:S04]  /*be830*/  IMAD.MOV.U32 R16, RZ, RZ, R14 ;  /* 0x000000ffff107224 */ /* 0x000fc800078e000e */
[----:B------:R-:W-:Y:S04]  /*be840*/  STL [R1+0x4c], R7 ;  /* 0x00004c0701007387 */ /* 0x000fe80000100800 */
[----:B------:R-:W2:Y:S01]  /*be850*/  LDL.LU R14, [R1+0x11c8] ;  /* 0x0011c800010e7983 */ /* 0x000ea20000300800 */
[C---:B------:R-:W-:Y:S01]  /*be860*/  FMUL R8, R15.reuse, 8388608 ;  /* 0x4b0000000f087820 */ /* 0x040fe20000400000 */
[----:B------:R-:W-:Y:S02]  /*be870*/  FSETP.GEU.AND P6, PT, R15, 1.175494350822287508e-38, PT ;  /* 0x008000000f00780b */ /* 0x000fe40003fce000 */
[----:B-1----:R-:W-:Y:S02]  /*be880*/  IADD3 R4, R4, -0x3f3504f3, RZ ;  /* 0xc0cafb0d04047810 */ /* 0x002fe40007ffe0ff */
[----:B------:R-:W-:-:S02]  /*be890*/  FSEL R10, RZ, -23, P0 ;  /* 0xc1b80000ff0a7808 */ /* 0x000fc40000000000 */
[----:B------:R-:W-:Y:S02]  /*be8a0*/  FSEL R8, R8, R15, !P6 ;  /* 0x0000000f08087208 */ /* 0x000fe40007000000 */
[----:B------:R-:W-:Y:S01]  /*be8b0*/  LOP3.LUT R4, R4, 0xff800000, RZ, 0xc0, !PT ;  /* 0xff80000004047812 */ /* 0x000fe200078ec0ff */
[----:B------:R-:W-:Y:S01]  /*be8c0*/  FFMA.FTZ R9, R9, 1.1920928955078125e-07, R10 ;  /* 0x3400000009097823 */ /* 0x000fe2000001000a */
[----:B------:R-:W-:Y:S04]  /*be8d0*/  STL [R1+0x23e4], R15 ;  /* 0x0023e40f01007387 */ /* 0x000fe80000100800 */
[----:B------:R-:W-:Y:S04]  /*be8e0*/  STL [R1+0xd4], R8 ;  /* 0x0000d40801007387 */ /* 0x000fe80000100800 */
[----:B------:R-:W-:Y:S04]  /*be8f0*/  STL [R1+0x48], R4 ;  /* 0x0000480401007387 */ /* 0x000fe80000100800 */
[----:B------:R-:W-:Y:S01]  /*be900*/  STL [R1+0x664], R9 ;  /* 0x0006640901007387 */ /* 0x000fe20000100800 */
[C---:B--2---:R-:W-:Y:S01]  /*be910*/  FMUL R11, R14.reuse, 8388608 ;  /* 0x4b0000000e0b7820 */ /* 0x044fe20000400000 */
[----:B------:R-:W-:-:S04]  /*be920*/  FSETP.GEU.AND P0, PT, R14, 1.175494350822287508e-38, PT ;  /* 0x008000000e00780b */ /* 0x000fc80003f0e000 */
[----:B------:R-:W-:Y:S01]  /*be930*/  FSEL R10, R11, R14, !P0 ;  /* 0x0000000e0b0a7208 */ /* 0x000fe20004000000 */
[----:B------:R0:W-:Y:S04]  /*be940*/  STL [R1+0x2424], R14 ;  /* 0x0024240e01007387 */ /* 0x0001e80000100800 */
[----:B------:R1:W-:Y:S01]  /*be950*/  STL [R1+0xd0], R10 ;  /* 0x0000d00a01007387 */ /* 0x0003e20000100800 */
[----:B0-----:R-:W-:-:S03]  /*be960*/  IMAD.MOV.U32 R14, RZ, RZ, R13 ;  /* 0x000000ffff0e7224 */ /* 0x001fc600078e000d */
[----:B------:R-:W2:Y:S01]  /*be970*/  LDL.LU R13, [R1+0x11cc] ;  /* 0x0011cc00010d7983 */ /* 0x000ea20000300800 */
[----:B------:R-:W0:Y:S01]  /*be980*/  I2F R0, R0 ;  /* 0x0000000000007306 */ /* 0x000e220000201400 */
[----:B------:R-:W-:-:S07]  /*be990*/  IADD3 R12, R8, -0x3f3504f3, RZ ;  /* 0xc0cafb0d080c7810 */ /* 0x000fce0007ffe0ff */
[----:B------:R-:W3:Y:S01]  /*be9a0*/  I2F R5, R5 ;  /* 0x0000000500057306 */ /* 0x000ee20000201400 */
[----:B------:R-:W-:-:S07]  /*be9b0*/  LOP3.LUT R9, R12, 0xff800000, RZ, 0xc0, !PT ;  /* 0xff8000000c097812 */ /* 0x000fce00078ec0ff */
[----:B------:R4:W-:Y:S02]  /*be9c0*/  I2F R8, R4 ;  /* 0x0000000400087306 */ /* 0x0009e40000201400 */
[----:B----4-:R-:W-:-:S06]  /*be9d0*/  FSEL R4, RZ, -23, P1 ;  /* 0xc1b80000ff047808 */ /* 0x010fcc0000800000 */
[----:B------:R-:W-:Y:S01]  /*be9e0*/  I2F R6, R6 ;  /* 0x0000000600067306 */ /* 0x000fe20000201400 */
[----:B0-----:R-:W-:Y:S01]  /*be9f0*/  FFMA.FTZ R0, R0, 1.1920928955078125e-07, R4 ;  /* 0x3400000000007823 */ /* 0x001fe20000010004 */
[----:B------:R-:W-:-:S06]  /*bea00*/  IADD3 R4, R10, -0x3f3504f3, RZ ;  /* 0xc0cafb0d0a047810 */ /* 0x000fcc0007ffe0ff */
[----:B------:R-:W0:Y:S01]  /*bea10*/  I2F R7, R7 ;  /* 0x0000000700077306 */ /* 0x000e220000201400 */
[----:B-1----:R-:W-:Y:S01]  /*bea20*/  FSEL R10, RZ, -23, P2 ;  /* 0xc1b80000ff0a7808 */ /* 0x002fe20001000000 */
[----:B------:R-:W-:Y:S01]  /*bea30*/  STL [R1+0x44], R9 ;  /* 0x0000440901007387 */ /* 0x000fe20000100800 */
[----:B------:R-:W-:-:S03]  /*bea40*/  LOP3.LUT R4, R4, 0xff800000, RZ, 0xc0, !PT ;  /* 0xff80000004047812 */ /* 0x000fc600078ec0ff */
[----:B------:R1:W-:Y:S01]  /*bea50*/  STL [R1+0x65c], R0 ;  /* 0x00065c0001007387 */ /* 0x0003e20000100800 */
[----:B---3--:R-:W-:Y:S01]  /*bea60*/  FFMA.FTZ R5, R5, 1.1920928955078125e-07, R10 ;  /* 0x3400000005057823 */ /* 0x008fe2000001000a */
[----:B------:R-:W-:Y:S02]  /*bea70*/  FSEL R11, RZ, -23, P3 ;  /* 0xc1b80000ff0b7808 */ /* 0x000fe40001800000 */
[----:B------:R-:W-:Y:S01]  /*bea80*/  FSEL R12, RZ, -23, P4 ;  /* 0xc1b80000ff0c7808 */ /* 0x000fe20002000000 */
[----:B------:R-:W-:Y:S01]  /*bea90*/  STL [R1+0x40], R4 ;  /* 0x0000400401007387 */ /* 0x000fe20000100800 */
[----:B-1----:R2:W1:Y:S03]  /*beaa0*/  I2F R0, R9 ;  /* 0x0000000900007306 */ /* 0x0024660000201400 */
[----:B0-----:R-:W-:Y:S01]  /*beab0*/  FFMA.FTZ R7, R7, 1.1920928955078125e-07, R12 ;  /* 0x3400000007077823 */ /* 0x001fe2000001000c */
[----:B------:R-:W-:-:S02]  /*beac0*/  MOV R15, R16 ;  /* 0x00000010000f7202 */ /* 0x000fc40000000f00 */
[----:B------:R-:W-:Y:S02]  /*bead0*/  MOV R16, R17 ;  /* 0x0000001100107202 */ /* 0x000fe40000000f00 */
[----:B------:R-:W-:Y:S02]  /*beae0*/  MOV R17, R24 ;  /* 0x0000001800117202 */ /* 0x000fe40000000f00 */
[----:B------:R-:W-:Y:S01]  /*beaf0*/  FSEL R24, RZ, -23, P5 ;  /* 0xc1b80000ff187808 */ /* 0x000fe20002800000 */
[C---:B--2---:R-:W-:Y:S01]  /*beb00*/  FMUL R9, R13.reuse, 8388608 ;  /* 0x4b0000000d097820 */ /* 0x044fe20000400000 */
[----:B------:R-:W-:Y:S01]  /*beb10*/  FSETP.GEU.AND P1, PT, R13, 1.175494350822287508e-38, PT ;  /* 0x008000000d00780b */ /* 0x000fe20003f2e000 */
[----:B------:R-:W-:Y:S03]  /*beb20*/  STL [R1+0x246c], R13 ;  /* 0x00246c0d01007387 */ /* 0x000fe60000100800 */
[----:B------:R-:W-:Y:S01]  /*beb30*/  FSEL R9, R9, R13, !P1 ;  /* 0x0000000d09097208 */ /* 0x000fe20004800000 */
[----:B------:R0:W-:Y:S04]  /*beb40*/  STL [R1+0x658], R5 ;  /* 0x0006580501007387 */ /* 0x0001e80000100800 */
[----:B------:R-:W-:Y:S01]  /*beb50*/  STL [R1+0xcc], R9 ;  /* 0x0000cc0901007387 */ /* 0x000fe20000100800 */
[----:B0-----:R-:W-:-:S05]  /*beb60*/  FFMA.FTZ R5, R6, 1.1920928955078125e-07, R11 ;  /* 0x3400000006057823 */ /* 0x001fca000001000b */
[----:B------:R0:W-:Y:S04]  /*beb70*/  STL [R1+0x654], R5 ;  /* 0x0006540501007387 */ /* 0x0001e80000100800 */
[----:B------:R2:W-:Y:S04]  /*beb80*/  STL [R1+0x650], R7 ;  /* 0x0006500701007387 */ /* 0x0005e80000100800 */
[----:B------:R-:W3:Y:S01]  /*beb90*/  LDL.LU R12, [R1+0x11d0] ;  /* 0x0011d000010c7983 */ /* 0x000ee20000300800 */
[----:B------:R-:W-:-:S05]  /*beba0*/  FFMA.FTZ R6, R8, 1.1920928955078125e-07, R24 ;  /* 0x3400000008067823 */ /* 0x000fca0000010018 */
[----:B------:R4:W-:Y:S04]  /*bebb0*/  STL [R1+0x63c], R6 ;  /* 0x00063c0601007387 */ /* 0x0009e80000100800 */
[----:B------:R-:W3:Y:S01]  /*bebc0*/  LDL.LU R11, [R1+0x11d4] ;  /* 0x0011d400010b7983 */ /* 0x000ee20000300800 */
[----:B------:R-:W1:Y:S01]  /*bebd0*/  I2F R4, R4 ;  /* 0x0000000400047306 */ /* 0x000e620000201400 */
[----:B0-----:R-:W-:Y:S02]  /*bebe0*/  IADD3 R5, R9, -0x3f3504f3, RZ ;  /* 0xc0cafb0d09057810 */ /* 0x001fe40007ffe0ff */
[----:B--2---:R-:W-:Y:S02]  /*bebf0*/  FSEL R7, RZ, -23, P0 ;  /* 0xc1b80000ff077808 */ /* 0x004fe40000000000 */
[----:B----4-:R-:W-:-:S02]  /*bec00*/  FSEL R6, RZ, -23, P6 ;  /* 0xc1b80000ff067808 */ /* 0x010fc40003000000 */
[----:B------:R-:W-:-:S03]  /*bec10*/  LOP3.LUT R5, R5, 0xff800000, RZ, 0xc0, !PT ;  /* 0xff80000005057812 */ /* 0x000fc600078ec0ff */
[----:B-1----:R-:W-:Y:S02]  /*bec20*/  FFMA.FTZ R6, R0, 1.1920928955078125e-07, R6 ;  /* 0x3400000000067823 */ /* 0x002fe40000010006 */
[----:B------:R-:W-:Y:S01]  /*bec30*/  STL [R1+0x10c], R5 ;  /* 0x00010c0501007387 */ /* 0x000fe20000100800 */
[----:B------:R-:W-:-:S03]  /*bec40*/  FFMA.FTZ R4, R4, 1.1920928955078125e-07, R7 ;  /* 0x3400000004047823 */ /* 0x000fc60000010007 */
[----:B------:R-:W-:Y:S01]  /*bec50*/  STL [R1+0x634], R6 ;  /* 0x0006340601007387 */ /* 0x000fe20000100800 */
[C---:B---3--:R-:W-:Y:S01]  /*bec60*/  FMUL R8, R12.reuse, 8388608 ;  /* 0x4b0000000c087820 */ /* 0x048fe20000400000 */
[----:B------:R-:W-:Y:S02]  /*bec70*/  FSETP.GEU.AND P2, PT, R12, 1.175494350822287508e-38, PT ;  /* 0x008000000c00780b */ /* 0x000fe40003f4e000 */
[----:B------:R-:W-:Y:S02]  /*bec80*/  STL [R1+0x24b4], R12 ;  /* 0x0024b40c01007387 */ /* 0x000fe40000100800 */
[----:B------:R-:W-:Y:S02]  /*bec90*/  FSEL R0, R8, R12, !P2 ;  /* 0x0000000c08007208 */ /* 0x000fe40005000000 */
[----:B------:R0:W-:Y:S04]  /*beca0*/  STL [R1+0x630], R4 ;  /* 0x0006300401007387 */ /* 0x0001e80000100800 */
[----:B------:R1:W-:Y:S04]  /*becb0*/  STL [R1+0xbc], R0 ;  /* 0x0000bc0001007387 */ /* 0x0003e80000100800 */
[----:B------:R-:W2:Y:S01]  /*becc0*/  LDL.LU R10, [R1+0x11d8] ;  /* 0x0011d800010a7983 */ /* 0x000ea20000300800 */
[C---:B------:R-:W-:Y:S01]  /*becd0*/  FSETP.GEU.AND P5, PT, R11.reuse, 1.175494350822287508e-38, PT ;  /* 0x008000000b00780b */ /* 0x040fe20003fae000 */
[----:B0-----:R-:W-:-:S02]  /*bece0*/  FMUL R4, R11, 8388608 ;  /* 0x4b0000000b047820 */ /* 0x001fc40000400000 */
[----:B------:R-:W3:Y:S01]  /*becf0*/  LDL.LU R9, [R1+0x11dc] ;  /* 0x0011dc0001097983 */ /* 0x000ee20000300800 */
[----:B-1----:R-:W-:Y:S02]  /*bed00*/  IADD3 R0, R0, -0x3f3504f3, RZ ;  /* 0xc0cafb0d00007810 */ /* 0x002fe40007ffe0ff */
[----:B------:R-:W-:Y:S02]  /*bed10*/  FSEL R4, R4, R11, !P5 ;  /* 0x0000000b04047208 */ /* 0x000fe40006800000 */
[----:B------:R-:W-:Y:S01]  /*bed20*/  LOP3.LUT R6, R0, 0xff800000, RZ, 0xc0, !PT ;  /* 0xff80000000067812 */ /* 0x000fe200078ec0ff */
[----:B------:R-:W-:Y:S04]  /*bed30*/  STL [R1+0x2504], R11 ;  /* 0x0025040b01007387 */ /* 0x000fe80000100800 */
[----:B------:R0:W-:Y:S04]  /*bed40*/  STL [R1+0xc0], R4 ;  /* 0x0000c00401007387 */ /* 0x0001e80000100800 */
[----:B------:R1:W-:Y:S04]  /*bed50*/  STL [R1+0x108], R6 ;  /* 0x0001080601007387 */ /* 0x0003e80000100800 */
[----:B------:R-:W4:Y:S01]  /*bed60*/  LDL.LU R8, [R1+0x11e0] ;  /* 0x0011e00001087983 */ /* 0x000f220000300800 */
[----:B------:R-:W1:Y:S01]  /*bed70*/  I2F R5, R5 ;  /* 0x0000000500057306 */ /* 0x000e620000201400 */
[----:B------:R-:W-:-:S02]  /*bed80*/  FSEL R7, RZ, -23, P1 ;  /* 0xc1b80000ff077808 */ /* 0x000fc40000800000 */
[----:B0-----:R-:W-:-:S05]  /*bed90*/  IADD3 R4, R4, -0x3f3504f3, RZ ;  /* 0xc0cafb0d04047810 */ /* 0x001fca0007ffe0ff */
[----:B-1----:R-:W0:Y:S01]  /*beda0*/  I2F R6, R6 ;  /* 0x0000000600067306 */ /* 0x002e220000201400 */
[----:B------:R-:W-:Y:S01]  /*bedb0*/  LOP3.LUT R4, R4, 0xff800000, RZ, 0xc0, !PT ;  /* 0xff80000004047812 */ /* 0x000fe200078ec0ff */
[----:B------:R-:W-:Y:S01]  /*bedc0*/  FFMA.FTZ R5, R5, 1.1920928955078125e-07, R7 ;  /* 0x3400000005057823 */ /* 0x000fe20000010007 */
[----:B------:R-:W-:Y:S02]  /*bedd0*/  MOV R13, R14 ;  /* 0x0000000e000d7202 */ /* 0x000fe40000000f00 */
[----:B------:R-:W-:Y:S02]  /*bede0*/  MOV R14, R16 ;  /* 0x00000010000e7202 */ /* 0x000fe40000000f00 */
[----:B------:R3:W-:Y:S01]  /*bedf0*/  STL [R1+0x61c], R5 ;  /* 0x00061c0501007387 */ /* 0x0007e20000100800 */
[----:B------:R-:W-:Y:S01]  /*bee00*/  MOV R16, R17 ;  /* 0x0000001100107202 */ /* 0x000fe20000000f00 */
[----:B------:R-:W-:Y:S01]  /*bee10*/  IMAD.MOV.U32 R17, RZ, RZ, R19 ;  /* 0x000000ffff117224 */ /* 0x000fe200078e0013 */
[----:B------:R-:W-:-:S02]  /*bee20*/  MOV R19, R25 ;  /* 0x0000001900137202 */ /* 0x000fc40000000f00 */
[----:B------:R-:W-:Y:S01]  /*bee30*/  FSEL R25, RZ, -23, P2 ;  /* 0xc1b80000ff197808 */ /* 0x000fe20001000000 */
[C---:B--2---:R-:W-:Y:S01]  /*bee40*/  FMUL R0, R10.reuse, 8388608 ;  /* 0x4b0000000a007820 */ /* 0x044fe20000400000 */
[----:B------:R-:W-:-:S04]  /*bee50*/  FSETP.GEU.AND P0, PT, R10, 1.175494350822287508e-38, PT ;  /* 0x008000000a00780b */ /* 0x000fc80003f0e000 */
[----:B------:R-:W-:Y:S01]  /*bee60*/  FSEL R0, R0, R10, !P0 ;  /* 0x0000000a00007208 */ /* 0x000fe20004000000 */
[----:B------:R-:W-:Y:S01]  /*bee70*/  STL [R1+0x2554], R10 ;  /* 0x0025540a01007387 */ /* 0x000fe20000100800 */
[C---:B---3--:R-:W-:Y:S01]  /*bee80*/  FMUL R5, R9.reuse, 8388608 ;  /* 0x4b00000009057820 */ /* 0x048fe20000400000 */
[----:B------:R-:W-:Y:S02]  /*bee90*/  FSETP.GEU.AND P4, PT, R9, 1.175494350822287508e-38, PT ;  /* 0x008000000900780b */ /* 0x000fe40003f8e000 */
[----:B------:R1:W-:Y:S04]  /*beea0*/  STL [R1+0xb8], R0 ;  /* 0x0000b80001007387 */ /* 0x0003e80000100800 */
[----:B------:R-:W-:Y:S04]  /*beeb0*/  STL [R1+0x104], R4 ;  /* 0x0001040401007387 */ /* 0x000fe80000100800 */
[----:B------:R-:W2:Y:S01]  /*beec0*/  LDL.LU R7, [R1+0x11e4] ;  /* 0x0011e40001077983 */ /* 0x000ea20000300800 */
[----:B-1----:R-:W-:-:S02]  /*beed0*/  IADD3 R0, R0, -0x3f3504f3, RZ ;  /* 0xc0cafb0d00007810 */ /* 0x002fc40007ffe0ff */
[----:B------:R-:W-:Y:S01]  /*beee0*/  FSEL R10, R5, R9, !P4 ;  /* 0x00000009050a7208 */ /* 0x000fe20006000000 */
[----:B------:R0:W-:Y:S01]  /*beef0*/  STL [R1+0x25a4], R9 ;  /* 0x0025a40901007387 */ /* 0x0001e20000100800 */
[----:B------:R-:W-:Y:S01]  /*bef00*/  LOP3.LUT R0, R0, 0xff800000, RZ, 0xc0, !PT ;  /* 0xff80000000007812 */ /* 0x000fe200078ec0ff */
[C---:B----4-:R-:W-:Y:S01]  /*bef10*/  FMUL R5, R8.reuse, 8388608 ;  /* 0x4b00000008057820 */ /* 0x050fe20000400000 */
[----:B------:R-:W-:Y:S01]  /*bef20*/  FSETP.GEU.AND P3, PT, R8, 1.175494350822287508e-38, PT ;  /* 0x008000000800780b */ /* 0x000fe20003f6e000 */
[----:B------:R1:W-:Y:S01]  /*bef30*/  STL [R1+0xb4], R10 ;  /* 0x0000b40a01007387 */ /* 0x0003e20000100800 */
[----:B------:R-:W-:Y:S01]  /*bef40*/  IADD3 R24, R10, -0x3f3504f3, RZ ;  /* 0xc0cafb0d0a187810 */ /* 0x000fe20007ffe0ff */
[----:B0-----:R-:W-:Y:S02]  /*bef50*/  FFMA.FTZ R9, R6, 1.1920928955078125e-07, R25 ;  /* 0x3400000006097823 */ /* 0x001fe40000010019 */
[----:B------:R-:W-:Y:S01]  /*bef60*/  STL [R1+0x100], R0 ;  /* 0x0001000001007387 */ /* 0x000fe20000100800 */
[----:B-1----:R-:W-:-:S03]  /*bef70*/  FSEL R10, R5, R8, !P3 ;  /* 0x00000008050a7208 */ /* 0x002fc60005800000 */
[----:B------:R-:W3:Y:S04]  /*bef80*/  LDL.LU R6, [R1+0x1218] ;  /* 0x0012180001067983 */ /* 0x000ee80000300800 */
[----:B------:R0:W-:Y:S04]  /*bef90*/  STL [R1+0x618], R9 ;  /* 0x0006180901007387 */ /* 0x0001e80000100800 */
[----:B------:R1:W-:Y:S01]  /*befa0*/  STL [R1+0x25f4], R8 ;  /* 0x0025f40801007387 */ /* 0x0003e20000100800 */
[----:B0-----:R-:W-:-:S03]  /*befb0*/  LOP3.LUT R9, R24, 0xff800000, RZ, 0xc0, !PT ;  /* 0xff80000018097812 */ /* 0x001fc600078ec0ff */
[----:B------:R-:W-:Y:S04]  /*befc0*/  STL [R1+0xb0], R10 ;  /* 0x0000b00a01007387 */ /* 0x000fe80000100800 */
[----:B------:R0:W-:Y:S04]  /*befd0*/  STL [R1+0x11c], R9 ;  /* 0x00011c0901007387 */ /* 0x0001e80000100800 */
[----:B-1----:R-:W4:Y:S01]  /*befe0*/  LDL.LU R8, [R1+0x121c] ;  /* 0x00121c0001087983 */ /* 0x002f220000300800 */
[----:B------:R-:W-:Y:S01]  /*beff0*/  IADD3 R25, R10, -0x3f3504f3, RZ ;  /* 0xc0cafb0d0a197810 */ /* 0x000fe20007ffe0ff */
[----:B------:R0:W-:Y:S03]  /*bf000*/  I2F R24, R9 ;  /* 0x0000000900187306 */ /* 0x0001e60000201400 */
[----:B0-----:R-:W-:-:S05]  /*bf010*/  LOP3.LUT R9, R25, 0xff800000, RZ, 0xc0, !PT ;  /* 0xff80000019097812 */ /* 0x001fca00078ec0ff */
[----:B------:R-:W0:Y:S01]  /*bf020*/  I2F R4, R4 ;  /* 0x0000000400047306 */ /* 0x000e220000201400 */
[----:B------:R-:W-:Y:S02]  /*bf030*/  MOV R12, R13 ;  /* 0x0000000d000c7202 */ /* 0x000fe40000000f00 */
[----:B------:R-:W-:Y:S01]  /*bf040*/  MOV R13, R14 ;  /* 0x0000000e000d7202 */ /* 0x000fe20000000f00 */
[----:B------:R-:W-:Y:S01]  /*bf050*/  IMAD.MOV.U32 R14, RZ, RZ, R17 ;  /* 0x000000ffff0e7224 */ /* 0x000fe200078e0011 */
[----:B------:R-:W-:Y:S02]  /*bf060*/  MOV R17, R19 ;  /* 0x0000001300117202 */ /* 0x000fe40000000f00 */
[----:B------:R-:W-:Y:S01]  /*bf070*/  MOV R19, R26 ;  /* 0x0000001a00137202 */ /* 0x000fe20000000f00 */
[C---:B--2---:R-:W-:Y:S01]  /*bf080*/  FMUL R5, R7.reuse, 8388608 ;  /* 0x4b00000007057820 */ /* 0x044fe20000400000 */
[----:B------:R-:W-:Y:S01]  /*bf090*/  FSETP.GEU.AND P6, PT, R7, 1.175494350822287508e-38, PT ;  /* 0x008000000700780b */ /* 0x000fe20003fce000 */
[----:B------:R1:W-:Y:S03]  /*bf0a0*/  STL [R1+0x2644], R7 ;  /* 0x0026440701007387 */ /* 0x0003e60000100800 */
[----:B------:R-:W-:-:S02]  /*bf0b0*/  FSEL R10, R5, R7, !P6 ;  /* 0x00000007050a7208 */ /* 0x000fc40007000000 */
[----:B-1----:R-:W1:Y:S01]  /*bf0c0*/  I2F R7, R9 ;  /* 0x0000000900077306 */ /* 0x002e620000201400 */
[----:B------:R-:W-:Y:S02]  /*bf0d0*/  FSEL R5, RZ, -23, P5 ;  /* 0xc1b80000ff057808 */ /* 0x000fe40002800000 */
[----:B------:R-:W-:Y:S01]  /*bf0e0*/  IADD3 R26, R10, -0x3f3504f3, RZ ;  /* 0xc0cafb0d0a1a7810 */ /* 0x000fe20007ffe0ff */
[C---:B---3--:R-:W-:Y:S01]  /*bf0f0*/  FMUL R25, R6.reuse, 8388608 ;  /* 0x4b00000006197820 */ /* 0x048fe20000400000 */
[----:B------:R-:W-:Y:S01]  /*bf100*/  FSETP.GEU.AND P5, PT, R6, 1.175494350822287508e-38, PT ;  /* 0x008000000600780b */ /* 0x000fe20003fae000 */
[----:B0-----:R-:W-:Y:S01]  /*bf110*/  FFMA.FTZ R4, R4, 1.1920928955078125e-07, R5 ;  /* 0x3400000004047823 */ /* 0x001fe20000010005 */
[----:B----4-:R-:W-:Y:S04]  /*bf120*/  STL [R1+0x54], R8 ;  /* 0x0000540801007387 */ /* 0x010fe80000100800 */
[----:B------:R-:W-:Y:S04]  /*bf130*/  STL [R1+0xac], R10 ;  /* 0x0000ac0a01007387 */ /* 0x000fe80000100800 */
[----:B------:R0:W-:Y:S04]  /*bf140*/  STL [R1+0x118], R9 ;  /* 0x0001180901007387 */ /* 0x0001e80000100800 */
[----:B-1----:R1:W-:Y:S01]  /*bf150*/  STL [R1+0x1c], R7 ;  /* 0x00001c0701007387 */ /* 0x0023e20000100800 */
[----:B0-----:R-:W-:-:S03]  /*bf160*/  FSEL R9, R25, R6, !P5 ;  /* 0x0000000619097208 */ /* 0x001fc60006800000 */
[----:B------:R-:W-:Y:S01]  /*bf170*/  STL [R1+0x610], R4 ;  /* 0x0006100401007387 */ /* 0x000fe20000100800 */
[----:B-1----:R-:W-:-:S03]  /*bf180*/  LOP3.LUT R7, R26, 0xff800000, RZ, 0xc0, !PT ;  /* 0xff8000001a077812 */ /* 0x002fc600078ec0ff */
[----:B------:R0:W-:Y:S04]  /*bf190*/  STL [R1+0x269c], R6 ;  /* 0x00269c0601007387 */ /* 0x0001e80000100800 */
[----:B------:R-:W-:Y:S04]  /*bf1a0*/  STL [R1+0xa8], R9 ;  /* 0x0000a80901007387 */ /* 0x000fe80000100800 */
[----:B------:R1:W-:Y:S04]  /*bf1b0*/  STL [R1+0x114], R7 ;  /* 0x0001140701007387 */ /* 0x0003e80000100800 */
[----:B0-----:R-:W2:Y:S01]  /*bf1c0*/  LDL.LU R6, [R1+0x1258] ;  /* 0x0012580001067983 */ /* 0x001ea20000300800 */
[----:B------:R-:W0:Y:S01]  /*bf1d0*/  I2F R0, R0 ;  /* 0x0000000000007306 */ /* 0x000e220000201400 */
[----:B------:R-:W-:-:S02]  /*bf1e0*/  FSEL R4, RZ, -23, P0 ;  /* 0xc1b80000ff047808 */ /* 0x000fc40000000000 */
[----:B------:R-:W-:Y:S02]  /*bf1f0*/  IADD3 R25, R9, -0x3f3504f3, RZ ;  /* 0xc0cafb0d09197810 */ /* 0x000fe40007ffe0ff */
[----:B------:R-:W-:-:S03]  /*bf200*/  MOV R10, R12 ;  /* 0x0000000c000a7202 */ /* 0x000fc60000000f00 */
[----:B-1----:R-:W1:Y:S01]  /*bf210*/  I2F R7, R7 ;  /* 0x0000000700077306 */ /* 0x002e620000201400 */
[----:B------:R-:W-:Y:S01]  /*bf220*/  MOV R12, R14 ;  /* 0x0000000e000c7202 */ /* 0x000fe20000000f00 */
[----:B------:R-:W-:Y:S01]  /*bf230*/  IMAD.MOV.U32 R14, RZ, RZ, R3 ;  /* 0x000000ffff0e7224 */ /* 0x000fe200078e0003 */
[----:B------:R-:W-:Y:S01]  /*bf240*/  MOV R3, R29 ;  /* 0x0000001d00037202 */ /* 0x000fe20000000f00 */
[----:B0-----:R-:W-:Y:S01]  /*bf250*/  FFMA.FTZ R0, R0, 1.1920928955078125e-07, R4 ;  /* 0x3400000000007823 */ /* 0x001fe20000010004 */
[----:B------:R-:W-:-:S04]  /*bf260*/  LOP3.LUT R4, R25, 0xff800000, RZ, 0xc0, !PT ;  /* 0xff80000019047812 */ /* 0x000fc800078ec0ff */
[----:B------:R-:W0:Y:S01]  /*bf270*/  I2F R29, R4 ;  /* 0x00000004001d7306 */ /* 0x000e220000201400 */
[C---:B------:R-:W-:Y:S01]  /*bf280*/  FMUL R5, R8.reuse, 8388608 ;  /* 0x4b00000008057820 */ /* 0x040fe20000400000 */
[----:B------:R-:W-:Y:S01]  /*bf290*/  FSETP.GEU.AND P2, PT, R8, 1.175494350822287508e-38, PT ;  /* 0x008000000800780b */ /* 0x000fe20003f4e000 */
[----:B-1----:R-:W-:Y:S03]  /*bf2a0*/  STL [R1+0x18], R7 ;  /* 0x0000180701007387 */ /* 0x002fe60000100800 */
[----:B------:R-:W-:Y:S01]  /*bf2b0*/  FSEL R5, R5, R8, !P2 ;  /* 0x0000000805057208 */ /* 0x000fe20005000000 */
[----:B------:R-:W-:Y:S03]  /*bf2c0*/  STL [R1+0x5fc], R0 ;  /* 0x0005fc0001007387 */ /* 0x000fe60000100800 */
[----:B------:R-:W-:Y:S01]  /*bf2d0*/  IADD3 R25, R5, -0x3f3504f3, RZ ;  /* 0xc0cafb0d05197810 */ /* 0x000fe20007ffe0ff */
[----:B--2---:R-:W-:Y:S04]  /*bf2e0*/  STL [R1+0x50], R6 ;  /* 0x0000500601007387 */ /* 0x004fe80000100800 */
[----:B------:R1:W-:Y:S04]  /*bf2f0*/  STL [R1+0x70], R5 ;  /* 0x0000700501007387 */ /* 0x0003e80000100800 */
[----:B------:R2:W-:Y:S04]  /*bf300*/  STL [R1+0x110], R4 ;  /* 0x0001100401007387 */ /* 0x0005e80000100800 */
[----:B0-----:R-:W-:Y:S04]  /*bf310*/  STL [R1+0x2b0c], R29 ;  /* 0x002b0c1d01007387 */ /* 0x001fe80000100800 */
[----:B-1----:R-:W3:Y:S01]  /*bf320*/  LDL.LU R5, [R1+0x125c] ;  /* 0x00125c0001057983 */ /* 0x002ee20000300800 */
[C---:B------:R-:W-:Y:S01]  /*bf330*/  FMUL R0, R6.reuse, 8388608 ;  /* 0x4b00000006007820 */ /* 0x040fe20000400000 */
[----:B------:R-:W-:-:S02]  /*bf340*/  FSETP.GEU.AND P1, PT, R6, 1.175494350822287508e-38, PT ;  /* 0x008000000600780b */ /* 0x000fc40003f2e000 */
[----:B--2---:R-:W2:Y:S01]  /*bf350*/  LDL.LU R4, [R1+0x1278] ;  /* 0x0012780001047983 */ /* 0x004ea20000300800 */
[----:B------:R-:W-:Y:S01]  /*bf360*/  IMAD.MOV.U32 R11, RZ, RZ, R13 ;  /* 0x000000ffff0b7224 */ /* 0x000fe200078e000d */
[----:B------:R-:W-:Y:S02]  /*bf370*/  FSEL R0, R0, R6, !P1 ;  /* 0x0000000600007208 */ /* 0x000fe40004800000 */
[----:B------:R-:W-:Y:S02]  /*bf380*/  MOV R13, R19 ;  /* 0x00000013000d7202 */ /* 0x000fe40000000f00 */
[----:B------:R-:W-:Y:S02]  /*bf390*/  MOV R19, R21 ;  /* 0x0000001500137202 */ /* 0x000fe40000000f00 */
[----:B------:R-:W-:Y:S02]  /*bf3a0*/  LOP3.LUT R6, R25, 0xff800000, RZ, 0xc0, !PT ;  /* 0xff80000019067812 */ /* 0x000fe400078ec0ff */
[----:B------:R-:W-:Y:S01]  /*bf3b0*/  MOV R21, R23 ;  /* 0x0000001700157202 */ /* 0x000fe20000000f00 */
[----:B------:R0:W-:Y:S01]  /*bf3c0*/  STL [R1+0x68], R0 ;  /* 0x0000680001007387 */ /* 0x0001e20000100800 */
[----:B------:R-:W-:-:S02]  /*bf3d0*/  MOV R23, R27 ;  /* 0x0000001b00177202 */ /* 0x000fc40000000f00 */
[----:B------:R-:W-:Y:S02]  /*bf3e0*/  IADD3 R27, R0, -0x3f3504f3, RZ ;  /* 0xc0cafb0d001b7810 */ /* 0x000fe40007ffe0ff */
[----:B0-----:R0:W1:Y:S01]  /*bf3f0*/  I2F R0, R6 ;  /* 0x0000000600007306 */ /* 0x0010620000201400 */
[----:B------:R0:W-:Y:S01]  /*bf400*/  STL [R1+0x598], R6 ;  /* 0x0005980601007387 */ /* 0x0001e20000100800 */
[----:B------:R-:W-:Y:S01]  /*bf410*/  MOV R9, R12 ;  /* 0x0000000c00097202 */ /* 0x000fe20000000f00 */
[----:B------:R-:W-:Y:S01]  /*bf420*/  IMAD.MOV.U32 R12, RZ, RZ, R14 ;  /* 0x000000ffff0c7224 */ /* 0x000fe200078e000e */
[----:B------:R-:W-:Y:S02]  /*bf430*/  MOV R14, R23 ;  /* 0x00000017000e7202 */ /* 0x000fe40000000f00 */
[----:B0-----:R-:W-:Y:S01]  /*bf440*/  LOP3.LUT R6, R27, 0xff800000, RZ, 0xc0, !PT ;  /* 0xff8000001b067812 */ /* 0x001fe200078ec0ff */
[----:B-1----:R0:W-:Y:S04]  /*bf450*/  STL [R1+0x28], R0 ;  /* 0x0000280001007387 */ /* 0x0021e80000100800 */
[----:B0-----:R-:W4:Y:S01]  /*bf460*/  LDL.LU R0, [R1+0x127c] ;  /* 0x00127c0001007983 */ /* 0x001f220000300800 */
[C---:B---3--:R-:W-:Y:S01]  /*bf470*/  FMUL R25, R5.reuse, 8388608 ;  /* 0x4b00000005197820 */ /* 0x048fe20000400000 */
[----:B------:R-:W-:-:S04]  /*bf480*/  FSETP.GEU.AND P0, PT, R5, 1.175494350822287508e-38, PT ;  /* 0x008000000500780b */ /* 0x000fc80003f0e000 */
[----:B------:R-:W-:Y:S01]  /*bf490*/  FSEL R7, R25, R5, !P0 ;  /* 0x0000000519077208 */ /* 0x000fe20004000000 */
[----:B------:R0:W-:Y:S04]  /*bf4a0*/  STL [R1+0x2788], R5 ;  /* 0x0027880501007387 */ /* 0x0001e80000100800 */
[----:B------:R-:W-:Y:S04]  /*bf4b0*/  STL [R1+0x6c], R7 ;  /* 0x00006c0701007387 */ /* 0x000fe80000100800 */
[----:B------:R-:W-:Y:S04]  /*bf4c0*/  STL [R1+0x594], R6 ;  /* 0x0005940601007387 */ /* 0x000fe80000100800 */
[----:B------:R-:W3:Y:S01]  /*bf4d0*/  LDL.LU R23, [R1+0x12b0] ;  /* 0x0012b00001177983 */ /* 0x000ee20000300800 */
[----:B0-----:R-:W0:Y:S01]  /*bf4e0*/  I2F R5, R6 ;  /* 0x0000000600057306 */ /* 0x001e220000201400 */
[----:B------:R-:W-:Y:S01]  /*bf4f0*/  IMAD.MOV.U32 R8, RZ, RZ, R10 ;  /* 0x000000ffff087224 */ /* 0x000fe200078e000a */
[----:B------:R-:W-:-:S02]  /*bf500*/  MOV R10, R11 ;  /* 0x0000000b000a7202 */ /* 0x000fc40000000f00 */
[----:B------:R-:W-:Y:S02]  /*bf510*/  MOV R11, R13 ;  /* 0x0000000d000b7202 */ /* 0x000fe40000000f00 */
[----:B------:R-:W-:Y:S01]  /*bf520*/  MOV R13, R21 ;  /* 0x00000015000d7202 */ /* 0x000fe20000000f00 */
[C---:B--2---:R-:W-:Y:S01]  /*bf530*/  FMUL R26, R4.reuse, 8388608 ;  /* 0x4b000000041a7820 */ /* 0x044fe20000400000 */
[----:B------:R-:W-:Y:S02]  /*bf540*/  MOV R21, R28 ;  /* 0x0000001c00157202 */ /* 0x000fe40000000f00 */
[----:B------:R-:W-:Y:S02]  /*bf550*/  FSEL R28, RZ, -23, P4 ;  /* 0xc1b80000ff1c7808 */ /* 0x000fe40002000000 */
[----:B------:R-:W-:Y:S01]  /*bf560*/  FSETP.GEU.AND P4, PT, R4, 1.175494350822287508e-38, PT ;  /* 0x008000000400780b */ /* 0x000fe20003f8e000 */
[----:B0-----:R0:W-:Y:S01]  /*bf570*/  STL [R1+0x20], R5 ;  /* 0x0000200501007387 */ /* 0x0011e20000100800 */
[----:B------:R-:W-:-:S03]  /*bf580*/  IADD3 R25, R7, -0x3f3504f3, RZ ;  /* 0xc0cafb0d07197810 */ /* 0x000fc60007ffe0ff */
[----:B------:R1:W-:Y:S01]  /*bf590*/  STL [R1+0x27d4], R4 ;  /* 0x0027d40401007387 */ /* 0x0003e20000100800 */
[----:B0-----:R-:W-:Y:S02]  /*bf5a0*/  FSEL R5, R26, R4, !P4 ;  /* 0x000000041a057208 */ /* 0x001fe40006000000 */
[----:B-1----:R-:W-:-:S03]  /*bf5b0*/  FSEL R4, RZ, -23, P3 ;  /* 0xc1b80000ff047808 */ /* 0x002fc60001800000 */
[----:B------:R-:W-:Y:S01]  /*bf5c0*/  STL [R1+0x64], R5 ;  /* 0x0000640501007387 */ /* 0x000fe20000100800 */
[----:B------:R-:W-:-:S03]  /*bf5d0*/  IMAD.MOV.U32 R7, RZ, RZ, R8 ;  /* 0x000000ffff077224 */ /* 0x000fc600078e0008 */
[----:B------:R0:W-:Y:S01]  /*bf5e0*/  STL [R1+0xc], R4 ;  /* 0x00000c0401007387 */ /* 0x0001e20000100800 */
[----:B------:R-:W-:Y:S02]  /*bf5f0*/  MOV R8, R12 ;  /* 0x0000000c00087202 */ /* 0x000fe40000000f00 */
[----:B------:R-:W-:Y:S02]  /*bf600*/  MOV R12, R21 ;  /* 0x00000015000c7202 */ /* 0x000fe40000000f00 */
[----:B0-----:R-:W-:-:S04]  /*bf610*/  LOP3.LUT R4, R25, 0xff800000, RZ, 0xc0, !PT ;  /* 0xff80000019047812 */ /* 0x001fc800078ec0ff */
[----:B------:R-:W0:Y:S01]  /*bf620*/  I2F R21, R4 ;  /* 0x0000000400157306 */ /* 0x000e220000201400 */
[----:B---3--:R-:W-:Y:S04]  /*bf630*/  STL [R1+0x98], R23 ;  /* 0x0000981701007387 */ /* 0x008fe80000100800 */
[----:B------:R1:W-:Y:S04]  /*bf640*/  STL [R1+0x590], R4 ;  /* 0x0005900401007387 */ /* 0x0003e80000100800 */
[----:B0-----:R-:W-:Y:S04]  /*bf650*/  STL [R1+0x2b04], R21 ;  /* 0x002b041501007387 */ /* 0x001fe80000100800 */
[----:B-1----:R-:W2:Y:S01]  /*bf660*/  LDL.LU R4, [R1+0x12b4] ;  /* 0x0012b40001047983 */ /* 0x002ea20000300800 */
[C---:B----4-:R-:W-:Y:S01]  /*bf670*/  FMUL R25, R0.reuse, 8388608 ;  /* 0x4b00000000197820 */ /* 0x050fe20000400000 */
[----:B------:R-:W-:-:S02]  /*bf680*/  FSETP.GEU.AND P3, PT, R0, 1.175494350822287508e-38, PT ;  /* 0x008000000000780b */ /* 0x000fc40003f6e000 */
[----:B------:R-:W-:Y:S02]  /*bf690*/  IADD3 R27, R5, -0x3f3504f3, RZ ;  /* 0xc0cafb0d051b7810 */ /* 0x000fe40007ffe0ff */
[----:B------:R-:W-:Y:S02]  /*bf6a0*/  FSEL R5, R25, R0, !P3 ;  /* 0x0000000019057208 */ /* 0x000fe40005800000 */
[----:B------:R-:W-:Y:S02]  /*bf6b0*/  FSEL R6, RZ, -23, P6 ;  /* 0xc1b80000ff067808 */ /* 0x000fe40003000000 */
[----:B------:R-:W-:Y:S01]  /*bf6c0*/  IADD3 R25, R5, -0x3f3504f3, RZ ;  /* 0xc0cafb0d05197810 */ /* 0x000fe20007ffe0ff */
[----:B--2---:R0:W-:Y:S04]  /*bf6d0*/  STL [R1+0xa4], R4 ;  /* 0x0000a40401007387 */ /* 0x0041e80000100800 */
[----:B------:R1:W-:Y:S01]  /*bf6e0*/  STL [R1+0x280c], R0 ;  /* 0x00280c0001007387 */ /* 0x0003e20000100800 */
[----:B0-----:R-:W-:-:S03]  /*bf6f0*/  LOP3.LUT R4, R27, 0xff800000, RZ, 0xc0, !PT ;  /* 0xff8000001b047812 */ /* 0x001fc600078ec0ff */
[----:B-1----:R-:W2:Y:S04]  /*bf700*/  LDL.LU R0, [R1+0xa4] ;  /* 0x0000a40001007983 */ /* 0x002ea80000300800 */
[----:B------:R-:W-:Y:S04]  /*bf710*/  STL [R1+0x60], R5 ;  /* 0x0000600501007387 */ /* 0x000fe80000100800 */
[----:B------:R0:W-:Y:S02]  /*bf720*/  STL [R1+0x4], R6 ;  /* 0x0000040601007387 */ /* 0x0001e40000100800 */
[----:B0-----:R-:W-:Y:S01]  /*bf730*/  MOV R6, R7 ;  /* 0x0000000700067202 */ /* 0x001fe20000000f00 */
[----:B------:R-:W-:Y:S01]  /*bf740*/  IMAD.MOV.U32 R7, RZ, RZ, R8 ;  /* 0x000000ffff077224 */ /* 0x000fe200078e0008 */
[----:B------:R-:W-:-:S02]  /*bf750*/  MOV R8, R15 ;  /* 0x0000000f00087202 */ /* 0x000fc40000000f00 */
[----:B------:R-:W-:Y:S02]  /*bf760*/  MOV R15, R22 ;  /* 0x00000016000f7202 */ /* 0x000fe40000000f00 */
[----:B------:R-:W0:Y:S01]  /*bf770*/  I2F R22, R4 ;  /* 0x0000000400167306 */ /* 0x000e220000201400 */
[----:B------:R1:W-:Y:S04]  /*bf780*/  STL [R1+0x13c], R4 ;  /* 0x00013c0401007387 */ /* 0x0003e80000100800 */
[----:B0-----:R-:W-:Y:S04]  /*bf790*/  STL [R1+0x2b08], R22 ;  /* 0x002b081601007387 */ /* 0x001fe80000100800 */
[----:B------:R-:W3:Y:S01]  /*bf7a0*/  LDL.LU R5, [R1+0x1300] ;  /* 0x0013000001057983 */ /* 0x000ee20000300800 */
[C---:B------:R-:W-:Y:S01]  /*bf7b0*/  FMUL R26, R23.reuse, 8388608 ;  /* 0x4b000000171a7820 */ /* 0x040fe20000400000 */
[----:B------:R-:W-:-:S02]  /*bf7c0*/  FSETP.GEU.AND P6, PT, R23, 1.175494350822287508e-38, PT ;  /* 0x008000001700780b */ /* 0x000fc40003fce000 */
[----:B-1----:R-:W-:Y:S02]  /*bf7d0*/  LOP3.LUT R4, R25, 0xff800000, RZ, 0xc0, !PT ;  /* 0xff80000019047812 */ /* 0x002fe400078ec0ff */
[----:B------:R-:W-:Y:S02]  /*bf7e0*/  FSEL R21, R26, R23, !P6 ;  /* 0x000000171a157208 */ /* 0x000fe40007000000 */
[----:B------:R-:W0:Y:S01]  /*bf7f0*/  I2F R23, R4 ;  /* 0x0000000400177306 */ /* 0x000e220000201400 */
[----:B------:R-:W-:-:S05]  /*bf800*/  FSEL R26, RZ, -23, P5 ;  /* 0xc1b80000ff1a7808 */ /* 0x000fca0002800000 */
[----:B------:R-:W-:Y:S04]  /*bf810*/  STL [R1+0x2b10], R26 ;  /* 0x002b101a01007387 */ /* 0x000fe80000100800 */
[----:B---3--:R-:W-:Y:S04]  /*bf820*/  STL [R1+0xa0], R5 ;  /* 0x0000a00501007387 */ /* 0x008fe80000100800 */
[----:B------:R-:W-:Y:S04]  /*bf830*/  STL [R1+0x74], R21 ;  /* 0x0000741501007387 */ /* 0x000fe80000100800 */
[----:B------:R1:W-:Y:S04]  /*bf840*/  STL [R1+0x5a4], R4 ;  /* 0x0005a40401007387 */ /* 0x0003e80000100800 */
[----:B0-----:R0:W-:Y:S01]  /*bf850*/  STL [R1+0x2b14], R23 ;  /* 0x002b141701007387 */ /* 0x0011e20000100800 */
[----:B-1----:R-:W-:-:S05]  /*bf860*/  FFMA.FTZ R4, R24, 1.1920928955078125e-07, R28 ;  /* 0x3400000018047823 */ /* 0x002fca000001001c */
[----:B------:R1:W-:Y:S04]  /*bf870*/  STL [R1+0x5f4], R4 ;  /* 0x0005f40401007387 */ /* 0x0003e80000100800 */
[----:B0-----:R-:W3:Y:S04]  /*bf880*/  LDL.LU R23, [R1+0x1c] ;  /* 0x00001c0001177983 */ /* 0x001ee80000300800 */
[----:B------:R-:W4:Y:S01]  /*bf890*/  LDL.LU R26, [R1+0x4] ;  /* 0x00000400011a7983 */ /* 0x000f220000300800 */
[C---:B--2---:R-:W-:Y:S01]  /*bf8a0*/  FMUL R25, R0.reuse, 8388608 ;  /* 0x4b00000000197820 */ /* 0x044fe20000400000 */
[----:B------:R-:W-:-:S02]  /*bf8b0*/  FSETP.GEU.AND P5, PT, R0, 1.175494350822287508e-38, PT ;  /* 0x008000000000780b */ /* 0x000fc40003fae000 */
[----:B------:R-:W-:Y:S02]  /*bf8c0*/  IADD3 R27, R21, -0x3f3504f3, RZ ;  /* 0xc0cafb0d151b7810 */ /* 0x000fe40007ffe0ff */
[----:B------:R-:W-:Y:S02]  /*bf8d0*/  FSEL R21, R25, R0, !P5 ;  /* 0x0000000019157208 */ /* 0x000fe40006800000 */
[----:B-1----:R-:W-:Y:S01]  /*bf8e0*/  LOP3.LUT R4, R27, 0xff800000, RZ, 0xc0, !PT ;  /* 0xff8000001b047812 */ /* 0x002fe200078ec0ff */
[----:B----4-:R0:W-:Y:S04]  /*bf8f0*/  STL [R1+0x2b18], R26 ;  /* 0x002b181a01007387 */ /* 0x0101e80000100800 */
[----:B0-----:R-:W3:Y:S04]  /*bf900*/  LDL.LU R26, [R1+0xc] ;  /* 0x00000c00011a7983 */ /* 0x001ee80000300800 */
[----:B------:R-:W2:Y:S04]  /*bf910*/  LDL.LU R29, [R1+0x18] ;  /* 0x00001800011d7983 */ /* 0x000ea80000300800 */
[----:B------:R0:W-:Y:S04]  /*bf920*/  STL [R1+0x7c], R21 ;  /* 0x00007c1501007387 */ /* 0x0001e80000100800 */
[----:B------:R-:W-:Y:S04]  /*bf930*/  STL [R1+0x5a0], R4 ;  /* 0x0005a00401007387 */ /* 0x000fe80000100800 */
[----:B------:R-:W4:Y:S01]  /*bf940*/  LDL.LU R22, [R1+0x1304] ;  /* 0x0013040001167983 */ /* 0x000f220000300800 */
[----:B------:R-:W-:Y:S01]  /*bf950*/  FMUL R24, R5, 8388608 ;  /* 0x4b00000005187820 */ /* 0x000fe20000400000 */
[----:B------:R-:W-:-:S02]  /*bf960*/  FSEL R25, RZ, -23, P2 ;  /* 0xc1b80000ff197808 */ /* 0x000fc40001000000 */
[----:B------:R-:W-:Y:S02]  /*bf970*/  FSETP.GEU.AND P2, PT, R5, 1.175494350822287508e-38, PT ;  /* 0x008000000500780b */ /* 0x000fe40003f4e000 */
[----:B------:R-:W-:Y:S02]  /*bf980*/  IADD3 R27, R21, -0x3f3504f3, RZ ;  /* 0xc0cafb0d151b7810 */ /* 0x000fe40007ffe0ff */
[----:B------:R-:W-:Y:S02]  /*bf990*/  FSEL R28, R24, R5, !P2 ;  /* 0x00000005181c7208 */ /* 0x000fe40005000000 */
[----:B------:R-:W-:Y:S02]  /*bf9a0*/  MOV R5, R16 ;  /* 0x0000001000057202 */ /* 0x000fe40000000f00 */
[----:B------:R-:W-:Y:S01]  /*bf9b0*/  LOP3.LUT R16, R27, 0xff800000, RZ, 0xc0, !PT ;  /* 0xff8000001b107812 */ /* 0x000fe200078ec0ff */
[----:B---3--:R-:W-:Y:S01]  /*bf9c0*/  FFMA.FTZ R23, R23, 1.1920928955078125e-07, R26 ;  /* 0x3400000017177823 */ /* 0x008fe2000001001a */
[----:B----4-:R-:W-:Y:S04]  /*bf9d0*/  STL [R1+0x9c], R22 ;  /* 0x00009c1601007387 */ /* 0x010fe80000100800 */
[----:B------:R-:W-:Y:S04]  /*bf9e0*/  STL [R1+0xc4], R28 ;  /* 0x0000c41c01007387 */ /* 0x000fe80000100800 */
[----:B0-----:R-:W3:Y:S04]  /*bf9f0*/  LDL.LU R21, [R1+0x28] ;  /* 0x0000280001157983 */ /* 0x001ee80000300800 */
[----:B------:R-:W-:Y:S04]  /*bfa00*/  STL [R1+0x59c], R16 ;  /* 0x00059c1001007387 */ /* 0x000fe80000100800 */
[----:B------:R-:W2:Y:S04]  /*bfa10*/  LDL.LU R26, [R1+0x2b18] ;  /* 0x002b1800011a7983 */ /* 0x000ea80000300800 */
[----:B------:R0:W-:Y:S04]  /*bfa20*/  STL [R1+0x5ec], R23 ;  /* 0x0005ec1701007387 */ /* 0x0001e80000100800 */
[----:B0-----:R-:W4:Y:S01]  /*bfa30*/  LDL.LU R23, [R1+0x2b14] ;  /* 0x002b140001177983 */ /* 0x001f220000300800 */
[----:B--2---:R-:W-:-:S03]  /*bfa40*/  FFMA.FTZ R29, R29, 1.1920928955078125e-07, R26 ;  /* 0x340000001d1d7823 */ /* 0x004fc6000001001a */
[----:B------:R-:W2:Y:S04]  /*bfa50*/  LDL.LU R26, [R1+0x2b10] ;  /* 0x002b1000011a7983 */ /* 0x000ea80000300800 */
[----:B------:R0:W-:Y:S04]  /*bfa60*/  STL [R1+0x5e8], R29 ;  /* 0x0005e81d01007387 */ /* 0x0001e80000100800 */
[----:B0-----:R-:W2:Y:S01]  /*bfa70*/  LDL.LU R29, [R1+0x2b0c] ;  /* 0x002b0c00011d7983 */ /* 0x001ea20000300800 */
[----:B------:R-:W-:Y:S01]  /*bfa80*/  IMAD.MOV.U32 R27, RZ, RZ, R28 ;  /* 0x000000ffff1b7224 */ /* 0x000fe200078e001c */
[----:B------:R-:W-:Y:S01]  /*bfa90*/  FSEL R24, RZ, -23, P1 ;  /* 0xc1b80000ff187808 */ /* 0x000fe20000800000 */
[C---:B------:R-:W-:Y:S01]  /*bfaa0*/  FMUL R28, R22.reuse, 8388608 ;  /* 0x4b000000161c7820 */ /* 0x040fe20000400000 */
[----:B------:R-:W-:-:S02]  /*bfab0*/  FSETP.GEU.AND P1, PT, R22, 1.175494350822287508e-38, PT ;  /* 0x008000001600780b */ /* 0x000fc40003f2e000 */
[----:B------:R-:W-:Y:S02]  /*bfac0*/  IADD3 R27, R27, -0x3f3504f3, RZ ;  /* 0xc0cafb0d1b1b7810 */ /* 0x000fe40007ffe0ff */
[----:B------:R-:W-:Y:S02]  /*bfad0*/  FSEL R28, R28, R22, !P1 ;  /* 0x000000161c1c7208 */ /* 0x000fe40004800000 */
[----:B------:R-:W-:Y:S01]  /*bfae0*/  LOP3.LUT R22, R27, 0xff800000, RZ, 0xc0, !PT ;  /* 0xff8000001b167812 */ /* 0x000fe200078ec0ff */
[----:B---3--:R-:W-:Y:S02]  /*bfaf0*/  FFMA.FTZ R25, R21, 1.1920928955078125e-07, R25 ;  /* 0x3400000015197823 */ /* 0x008fe40000010019 */
[----:B--2---:R-:W-:Y:S02]  /*bfb00*/  FFMA.FTZ R26, R29, 1.1920928955078125e-07, R26 ;  /* 0x340000001d1a7823 */ /* 0x004fe4000001001a */
[----:B------:R-:W2:Y:S04]  /*bfb10*/  LDL.LU R29, [R1+0x20] ;  /* 0x00002000011d7983 */ /* 0x000ea80000300800 */
[----:B------:R-:W-:Y:S04]  /*bfb20*/  STL [R1+0xc8], R28 ;  /* 0x0000c81c01007387 */ /* 0x000fe80000100800 */
[----:B------:R0:W-:Y:S04]  /*bfb30*/  STL [R1+0x5e4], R26 ;  /* 0x0005e41a01007387 */ /* 0x0001e80000100800 */
[----:B------:R1:W-:Y:S01]  /*bfb40*/  STL [R1+0x4], R22 ;  /* 0x0000041601007387 */ /* 0x0003e20000100800 */
[----:B0-----:R1:W-:Y:S03]  /*bfb50*/  I2F R26, R22 ;  /* 0x00000016001a7306 */ /* 0x0013e60000201400 */
[----:B-1----:R-:W3:Y:S04]  /*bfb60*/  LDL.LU R22, [R1+0x2b08] ;  /* 0x002b080001167983 */ /* 0x002ee80000300800 */
[----:B------:R-:W3:Y:S01]  /*bfb70*/  LDL.LU R21, [R1+0x2b04] ;  /* 0x002b040001157983 */ /* 0x000ee20000300800 */
[----:B------:R-:W-:Y:S01]  /*bfb80*/  FSEL R27, RZ, -23, P0 ;  /* 0xc1b80000ff1b7808 */ /* 0x000fe20000000000 */
[----:B------:R-:W-:Y:S02]  /*bfb90*/  I2F R4, R4 ;  /* 0x0000000400047306 */ /* 0x000fe40000201400 */
[----:B------:R2:W-:Y:S01]  /*bfba0*/  STL [R1+0x5e0], R25 ;  /* 0x0005e01901007387 */ /* 0x0005e20000100800 */
[----:B------:R-:W-:-:S05]  /*bfbb0*/  IADD3 R28, R28, -0x3f3504f3, RZ ;  /* 0xc0cafb0d1c1c7810 */ /* 0x000fca0007ffe0ff */
[----:B------:R-:W0:Y:S01]  /*bfbc0*/  I2F R16, R16 ;  /* 0x0000001000107306 */ /* 0x000e220000201400 */
[----:B------:R-:W-:Y:S01]  /*bfbd0*/  LOP3.LUT R28, R28, 0xff800000, RZ, 0xc0, !PT ;  /* 0xff8000001c1c7812 */ /* 0x000fe200078ec0ff */
[----:B--2---:R-:W-:Y:S01]  /*bfbe0*/  FFMA.FTZ R25, R29, 1.1920928955078125e-07, R24 ;  /* 0x340000001d197823 */ /* 0x004fe20000010018 */
[----:B------:R-:W-:-:S05]  /*bfbf0*/  FSEL R29, RZ, -23, P5 ;  /* 0xc1b80000ff1d7808 */ /* 0x000fca0002800000 */
[----:B0-----:R-:W-:Y:S02]  /*bfc00*/  FFMA.FTZ R16, R16, 1.1920928955078125e-07, R29 ;  /* 0x3400000010107823 */ /* 0x001fe4000001001d */
[----:B---3--:R-:W-:Y:S02]  /*bfc10*/  FFMA.FTZ R24, R21, 1.1920928955078125e-07, R27 ;  /* 0x3400000015187823 */ /* 0x008fe4000001001b */
[----:B------:R-:W2:Y:S04]  /*bfc20*/  LDL.LU R21, [R1+0x2b00] ;  /* 0x002b000001157983 */ /* 0x000ea80000300800 */
[----:B------:R0:W-:Y:S04]  /*bfc30*/  STL [R1+0x5dc], R25 ;  /* 0x0005dc1901007387 */ /* 0x0001e80000100800 */
[----:B------:R1:W-:Y:S01]  /*bfc40*/  STL [R1+0x5d8], R24 ;  /* 0x0005d81801007387 */ /* 0x0003e20000100800 */
[----:B------:R-:W-:-:S02]  /*bfc50*/  FSEL R27, RZ, -23, P6 ;  /* 0xc1b80000ff1b7808 */ /* 0x000fc40003000000 */
[----:B0-----:R-:W-:Y:S02]  /*bfc60*/  FSEL R25, RZ, -23, P3 ;  /* 0xc1b80000ff197808 */ /* 0x001fe40001800000 */
[----:B-1----:R-:W-:Y:S01]  /*bfc70*/  FSEL R24, RZ, -23, P4 ;  /* 0xc1b80000ff187808 */ /* 0x002fe20002000000 */
[----:B------:R-:W-:Y:S02]  /*bfc80*/  STL [R1+0x5b0], R28 ;  /* 0x0005b01c01007387 */ /* 0x000fe40000100800 */
[----:B----4-:R-:W-:Y:S02]  /*bfc90*/  FFMA.FTZ R25, R23, 1.1920928955078125e-07, R25 ;  /* 0x3400000017197823 */ /* 0x010fe40000010019 */
[----:B------:R-:W-:Y:S02]  /*bfca0*/  FFMA.FTZ R24, R22, 1.1920928955078125e-07, R24 ;  /* 0x3400000016187823 */ /* 0x000fe40000010018 */
[----:B------:R-:W3:Y:S01]  /*bfcb0*/  LDL.LU R22, [R1+0x2afc] ;  /* 0x002afc0001167983 */ /* 0x000ee20000300800 */
[----:B------:R-:W-:-:S03]  /*bfcc0*/  FFMA.FTZ R4, R4, 1.1920928955078125e-07, R27 ;  /* 0x3400000004047823 */ /* 0x000fc6000001001b */
[----:B------:R0:W-:Y:S04]  /*bfcd0*/  STL [R1+0x5d4], R24 ;  /* 0x0005d41801007387 */ /* 0x0001e80000100800 */
[----:B0-----:R-:W4:Y:S04]  /*bfce0*/  LDL R24, [R1+0x558] ;  /* 0x0005580001187983 */ /* 0x001f280000100800 */
[----:B------:R-:W2:Y:S04]  /*bfcf0*/  LDL.LU R23, [R1+0x2af8] ;  /* 0x002af80001177983 */ /* 0x000ea80000300800 */
[----:B------:R-:W-:Y:S04]  /*bfd00*/  STL [R1+0x5d0], R25 ;  /* 0x0005d01901007387 */ /* 0x000fe80000100800 */
[----:B------:R0:W-:Y:S02]  /*bfd10*/  STL [R1+0x5cc], R4 ;  /* 0x0005cc0401007387 */ /* 0x0001e40000100800 */
[----:B0-----:R-:W-:-:S02]  /*bfd20*/  MOV R4, R7 ;  /* 0x0000000700047202 */ /* 0x001fc40000000f00 */
[----:B------:R-:W-:Y:S01]  /*bfd30*/  MOV R7, R8 ;  /* 0x0000000800077202 */ /* 0x000fe20000000f00 */
[----:B------:R-:W-:Y:S02]  /*bfd40*/  IMAD.MOV.U32 R8, RZ, RZ, R15 ;  /* 0x000000ffff087224 */ /* 0x000fe400078e000f */
[----:B------:R-:W2:Y:S04]  /*bfd50*/  LDL.LU R15, [R1+0x1398] ;  /* 0x00139800010f7983 */ /* 0x000ea80000300800 */
[----:B------:R-:W-:Y:S04]  /*bfd60*/  STL [R1+0x2af4], R0 ;  /* 0x002af40001007387 */ /* 0x000fe80000100800 */
[----:B------:R0:W-:Y:S04]  /*bfd70*/  STL [R1+0x5c8], R16 ;  /* 0x0005c81001007387 */ /* 0x0001e80000100800 */
[----:B0-----:R-:W3:Y:S01]  /*bfd80*/  LDL.LU R16, [R1+0x139c] ;  /* 0x00139c0001107983 */ /* 0x001ee20000300800 */
[----:B------:R-:W0:Y:S01]  /*bfd90*/  I2F R28, R28 ;  /* 0x0000001c001c7306 */ /* 0x000e220000201400 */
[----:B------:R-:W-:-:S02]  /*bfda0*/  FSEL R27, RZ, -23, P1 ;  /* 0xc1b80000ff1b7808 */ /* 0x000fc40000800000 */
[----:B----4-:R-:W-:Y:S02]  /*bfdb0*/  MOV R25, R24 ;  /* 0x0000001800197202 */ /* 0x010fe40000000f00 */
[----:B------:R-:W-:Y:S02]  /*bfdc0*/  FSEL R24, RZ, -23, P2 ;  /* 0xc1b80000ff187808 */ /* 0x000fe40001000000 */
[----:B------:R-:W-:-:S03]  /*bfdd0*/  MOV R0, R25 ;  /* 0x0000001900007202 */ /* 0x000fc60000000f00 */
[----:B------:R-:W-:Y:S02]  /*bfde0*/  FFMA.FTZ R24, R26, 1.1920928955078125e-07, R24 ;  /* 0x340000001a187823 */ /* 0x000fe40000010018 */
[C---:B--2---:R-:W-:Y:S01]  /*bfdf0*/  FMUL R25, R15.reuse, 8388608 ;  /* 0x4b0000000f197820 */ /* 0x044fe20000400000 */
[----:B------:R-:W-:-:S04]  /*bfe00*/  FSETP.GEU.AND P0, PT, R15, 1.175494350822287508e-38, PT ;  /* 0x008000000f00780b */ /* 0x000fc80003f0e000 */
[----:B------:R-:W-:Y:S01]  /*bfe10*/  FSEL R25, R25, R15, !P0 ;  /* 0x0000000f19197208 */ /* 0x000fe20004000000 */
[----:B---3--:R-:W-:Y:S04]  /*bfe20*/  STL [R1+0x94], R16 ;  /* 0x0000941001007387 */ /* 0x008fe80000100800 */
[----:B------:R-:W2:Y:S04]  /*bfe30*/  LDL R29, [R1+0xf0] ;  /* 0x0000f000011d7983 */ /* 0x000ea80000100800 */
[----:B------:R-:W-:Y:S04]  /*bfe40*/  STL [R1+0x90], R15 ;  /* 0x0000900f01007387 */ /* 0x000fe80000100800 */
[----:B------:R-:W3:Y:S04]  /*bfe50*/  LDL R26, [R1+0xfc] ;  /* 0x0000fc00011a7983 */ /* 0x000ee80000100800 */
[----:B------:R-:W-:Y:S04]  /*bfe60*/  STL [R1+0x5c4], R24 ;  /* 0x0005c41801007387 */ /* 0x000fe80000100800 */
[----:B------:R0:W-:Y:S02]  /*bfe70*/  STL [R1+0x2a1c], R15 ;  /* 0x002a1c0f01007387 */ /* 0x0001e40000100800 */
[----:B0-----:R-:W-:-:S02]  /*bfe80*/  FFMA.FTZ R15, R28, 1.1920928955078125e-07, R27 ;  /* 0x340000001c0f7823 */ /* 0x001fc4000001001b */
[----:B------:R-:W4:Y:S01]  /*bfe90*/  LDL R27, [R1+0xf8] ;  /* 0x0000f800011b7983 */ /* 0x000f220000100800 */
[C---:B------:R-:W-:Y:S01]  /*bfea0*/  FMUL R24, R16.reuse, 8388608 ;  /* 0x4b00000010187820 */ /* 0x040fe20000400000 */
[----:B------:R-:W-:Y:S02]  /*bfeb0*/  FSETP.GEU.AND P1, PT, R16, 1.175494350822287508e-38, PT ;  /* 0x008000001000780b */ /* 0x000fe40003f2e000 */
[----:B------:R0:W-:Y:S04]  /*bfec0*/  STL [R1+0x5c], R25 ;  /* 0x00005c1901007387 */ /* 0x0001e80000100800 */
[----:B------:R1:W-:Y:S01]  /*bfed0*/  STL [R1+0x638], R15 ;  /* 0x0006380f01007387 */ /* 0x0003e20000100800 */
[----:B------:R-:W-:Y:S02]  /*bfee0*/  FSEL R16, R24, R16, !P1 ;  /* 0x0000001018107208 */ /* 0x000fe40004800000 */
[----:B0-----:R-:W-:-:S02]  /*bfef0*/  IADD3 R25, R25, -0x3f3504f3, RZ ;  /* 0xc0cafb0d19197810 */ /* 0x001fc40007ffe0ff */
[----:B-1----:R-:W-:Y:S01]  /*bff00*/  MOV R15, 0x3dc6b27f ;  /* 0x3dc6b27f000f7802 */ /* 0x002fe20000000f00 */
[----:B---3--:R-:W-:Y:S01]  /*bff10*/  IMAD.IADD R26, R26, 0x1, -R22 ;  /* 0x000000011a1a7824 */ /* 0x008fe200078e0a16 */
[----:B--2---:R-:W-:-:S03]  /*bff20*/  IADD3 R22, R29, -R21, RZ ;  /* 0x800000151d167210 */ /* 0x004fc60007ffe0ff */
[----:B------:R-:W-:Y:S01]  /*bff30*/  FADD R26, R26, -1 ;  /* 0xbf8000001a1a7421 */ /* 0x000fe20000000000 */
[----:B----4-:R-:W-:Y:S02]  /*bff40*/  IADD3 R23, R27, -R23, RZ ;  /* 0x800000171b177210 */ /* 0x010fe40007ffe0ff */
[----:B------:R-:W-:-:S03]  /*bff50*/  LOP3.LUT R27, R25, 0xff800000, RZ, 0xc0, !PT ;  /* 0xff800000191b7812 */ /* 0x000fc600078ec0ff */
[----:B------:R-:W-:Y:S02]  /*bff60*/  FADD R21, R23, -1 ;  /* 0xbf80000017157421 */ /* 0x000fe40000000000 */
[----:B------:R-:W-:Y:S01]  /*bff70*/  FADD R25, R22, -1 ;  /* 0xbf80000016197421 */ /* 0x000fe20000000000 */
[----:B------:R-:W-:Y:S01]  /*bff80*/  IADD3 R22, R16, -0x3f3504f3, RZ ;  /* 0xc0cafb0d10167810 */ /* 0x000fe20007ffe0ff */
[-C--:B------:R-:W-:Y:S02]  /*bff90*/  FFMA.FTZ R23, R21, R15.reuse, -0.16845393180847167969 ;  /* 0xbe2c7f3015177423 */ /* 0x080fe4000001000f */
[-C--:B------:R-:W-:Y:S02]  /*bffa0*/  FFMA.FTZ R29, R26, R15.reuse, -0.16845393180847167969 ;  /* 0xbe2c7f301a1d7423 */ /* 0x080fe4000001000f */
[----:B------:R-:W-:Y:S01]  /*bffb0*/  FFMA.FTZ R28, R25, R15, -0.16845393180847167969 ;  /* 0xbe2c7f30191c7423 */ /* 0x000fe2000001000f */
[----:B------:R-:W-:Y:S01]  /*bffc0*/  LOP3.LUT R15, R22, 0xff800000, RZ, 0xc0, !PT ;  /* 0xff800000160f7812 */ /* 0x000fe200078ec0ff */
[C---:B------:R-:W-:Y:S01]  /*bffd0*/  FFMA.FTZ R23, R21.reuse, R23, 0.1716887056827545166 ;  /* 0x3e2fcf2a15177423 */ /* 0x040fe20000010017 */
[----:B------:R-:W-:Y:S03]  /*bffe0*/  STL [R1+0x5ac], R27 ;  /* 0x0005ac1b01007387 */ /* 0x000fe60000100800 */
[----:B------:R-:W-:-:S02]  /*bfff0*/  FFMA.FTZ R22, R21, R23, -0.17900948226451873779 ;  /* 0xbe374e4315167423 */ /* 0x000fc40000010017 */
[----:B------:R0:W-:Y:S02]  /*c0000*/  I2F R23, R15 ;  /* 0x0000000f00177306 */ /* 0x0001e40000201400 */
[----:B0-----:R-:W2:Y:S04]  /*c0010*/  LDL R15, [R1+0xf4] ;  /* 0x0000f400010f7983 */ /* 0x001ea80000100800 */
[----:B------:R0:W-:Y:S04]  /*c0020*/  STL [R1+0x2a38], R16 ;  /* 0x002a381001007387 */ /* 0x0001e80000100800 */
[----:B0-----:R-:W2:Y:S01]  /*c0030*/  LDL.LU R16, [R1+0x2c] ;  /* 0x00002c0001107983 */ /* 0x001ea20000300800 */
[----:B------:R-:W-:-:S02]  /*c0040*/  FFMA.FTZ R29, R26, R29, 0.1716887056827545166 ;  /* 0x3e2fcf2a1a1d7423 */ /* 0x000fc4000001001d */
[----:B------:R-:W-:Y:S02]  /*c0050*/  FFMA.FTZ R28, R25, R28, 0.1716887056827545166 ;  /* 0x3e2fcf2a191c7423 */ /* 0x000fe4000001001c */
[C---:B------:R-:W-:Y:S02]  /*c0060*/  FFMA.FTZ R29, R26.reuse, R29, -0.17900948226451873779 ;  /* 0xbe374e431a1d7423 */ /* 0x040fe4000001001d */
[----:B------:R-:W-:Y:S01]  /*c0070*/  FFMA.FTZ R22, R21, R22, 0.20512372255325317383 ;  /* 0x3e520bf415167423 */ /* 0x000fe20000010016 */
[----:B------:R-:W0:Y:S01]  /*c0080*/  I2F R27, R27 ;  /* 0x0000001b001b7306 */ /* 0x000e220000201400 */
[----:B------:R-:W-:Y:S02]  /*c0090*/  FFMA.FTZ R28, R25, R28, -0.17900948226451873779 ;  /* 0xbe374e43191c7423 */ /* 0x000fe4000001001c */
[----:B------:R-:W-:Y:S02]  /*c00a0*/  FFMA.FTZ R29, R26, R29, 0.20512372255325317383 ;  /* 0x3e520bf41a1d7423 */ /* 0x000fe4000001001d */
[----:B------:R-:W-:-:S02]  /*c00b0*/  FFMA.FTZ R22, R21, R22, -0.24046532809734344482 ;  /* 0xbe763c8b15167423 */ /* 0x000fc40000010016 */
[----:B------:R-:W-:Y:S02]  /*c00c0*/  FFMA.FTZ R28, R25, R28, 0.20512372255325317383 ;  /* 0x3e520bf4191c7423 */ /* 0x000fe4000001001c */
[C---:B------:R-:W-:Y:S02]  /*c00d0*/  FFMA.FTZ R29, R26.reuse, R29, -0.24046532809734344482 ;  /* 0xbe763c8b1a1d7423 */ /* 0x040fe4000001001d */
[----:B------:R-:W-:Y:S02]  /*c00e0*/  FFMA.FTZ R22, R21, R22, 0.28857114911079406738 ;  /* 0x3e93bf9915167423 */ /* 0x000fe40000010016 */
[----:B------:R-:W-:Y:S02]  /*c00f0*/  FFMA.FTZ R28, R25, R28, -0.24046532809734344482 ;  /* 0xbe763c8b191c7423 */ /* 0x000fe4000001001c */
[----:B------:R-:W-:Y:S01]  /*c0100*/  FFMA.FTZ R29, R26, R29, 0.28857114911079406738 ;  /* 0x3e93bf991a1d7423 */ /* 0x000fe2000001001d */
[----:B------:R-:W-:Y:S01]  /*c0110*/  FSEL R24, RZ, -23, P0 ;  /* 0xc1b80000ff187808 */ /* 0x000fe20000000000 */
[----:B------:R-:W-:-:S02]  /*c0120*/  FFMA.FTZ R22, R21, R22, -0.36067417263984680176 ;  /* 0xbeb8aa4915167423 */ /* 0x000fc40000010016 */
[----:B------:R-:W-:Y:S02]  /*c0130*/  FFMA.FTZ R28, R25, R28, 0.28857114911079406738 ;  /* 0x3e93bf99191c7423 */ /* 0x000fe4000001001c */
[C---:B------:R-:W-:Y:S02]  /*c0140*/  FFMA.FTZ R29, R26.reuse, R29, -0.36067417263984680176 ;  /* 0xbeb8aa491a1d7423 */ /* 0x040fe4000001001d */
[----:B------:R-:W-:Y:S02]  /*c0150*/  FFMA.FTZ R22, R21, R22, 0.48089820146560668945 ;  /* 0x3ef6384a15167423 */ /* 0x000fe40000010016 */
[----:B------:R-:W-:Y:S02]  /*c0160*/  FFMA.FTZ R28, R25, R28, -0.36067417263984680176 ;  /* 0xbeb8aa49191c7423 */ /* 0x000fe4000001001c */
[----:B0-----:R-:W-:Y:S02]  /*c0170*/  FFMA.FTZ R24, R27, 1.1920928955078125e-07, R24 ;  /* 0x340000001b187823 */ /* 0x001fe40000010018 */
[----:B------:R-:W-:-:S02]  /*c0180*/  FFMA.FTZ R29, R26, R29, 0.48089820146560668945 ;  /* 0x3ef6384a1a1d7423 */ /* 0x000fc4000001001d */
[----:B------:R-:W-:Y:S02]  /*c0190*/  FFMA.FTZ R22, R21, R22, -0.72134751081466674805 ;  /* 0xbf38aa3b15167423 */ /* 0x000fe40000010016 */
[----:B------:R-:W-:Y:S01]  /*c01a0*/  FFMA.FTZ R28, R25, R28, 0.48089820146560668945 ;  /* 0x3ef6384a191c7423 */ /* 0x000fe2000001001c */
[----:B------:R0:W-:Y:S01]  /*c01b0*/  STL [R1+0x614], R24 ;  /* 0x0006141801007387 */ /* 0x0001e20000100800 */
[C---:B------:R-:W-:Y:S02]  /*c01c0*/  FFMA.FTZ R29, R26.reuse, R29, -0.72134751081466674805 ;  /* 0xbf38aa3b1a1d7423 */ /* 0x040fe4000001001d */
[----:B------:R-:W-:Y:S02]  /*c01d0*/  FMUL R22, R21, R22 ;  /* 0x0000001615167220 */ /* 0x000fe40000400000 */
[----:B------:R-:W-:Y:S02]  /*c01e0*/  FFMA.FTZ R28, R25, R28, -0.72134751081466674805 ;  /* 0xbf38aa3b191c7423 */ /* 0x000fe4000001001c */
[----:B------:R-:W-:Y:S01]  /*c01f0*/  FMUL R29, R26, R29 ;  /* 0x0000001d1a1d7220 */ /* 0x000fe20000400000 */
[----:B0-----:R-:W-:Y:S01]  /*c0200*/  FSEL R24, RZ, -23, P1 ;  /* 0xc1b80000ff187808 */ /* 0x001fe20000800000 */
[----:B------:R-:W-:-:S02]  /*c0210*/  FMUL R22, R21, R22 ;  /* 0x0000001615167220 */ /* 0x000fc40000400000 */
[----:B------:R-:W-:Y:S02]  /*c0220*/  FMUL R28, R25, R28 ;  /* 0x0000001c191c7220 */ /* 0x000fe40000400000 */
[C---:B------:R-:W-:Y:S02]  /*c0230*/  FMUL R29, R26.reuse, R29 ;  /* 0x0000001d1a1d7220 */ /* 0x040fe40000400000 */
[----:B------:R-:W-:Y:S02]  /*c0240*/  FFMA.FTZ R22, R21, 1.4426950216293334961, R22 ;  /* 0x3fb8aa3b15167823 */ /* 0x000fe40000010016 */
[C---:B------:R-:W-:Y:S02]  /*c0250*/  FMUL R28, R25.reuse, R28 ;  /* 0x0000001c191c7220 */ /* 0x040fe40000400000 */
[----:B------:R-:W-:Y:S02]  /*c0260*/  FFMA.FTZ R29, R26, 1.4426950216293334961, R29 ;  /* 0x3fb8aa3b1a1d7823 */ /* 0x000fe4000001001d */
[----:B------:R-:W-:Y:S01]  /*c0270*/  FFMA.FTZ R25, R25, 1.4426950216293334961, R28 ;  /* 0x3fb8aa3b19197823 */ /* 0x000fe2000001001c */
[----:B--2---:R-:W-:-:S02]  /*c0280*/  IADD3 R27, R15, -R16, RZ ;  /* 0x800000100f1b7210 */ /* 0x004fc40007ffe0ff */
[----:B------:R-:W-:-:S03]  /*c0290*/  MOV R16, 0x3dc6b27f ;  /* 0x3dc6b27f00107802 */ /* 0x000fc60000000f00 */
[----:B------:R-:W-:Y:S02]  /*c02a0*/  FADD R27, R27, -1 ;  /* 0xbf8000001b1b7421 */ /* 0x000fe40000000000 */
[----:B------:R-:W-:Y:S02]  /*c02b0*/  FFMA.FTZ R15, R23, 1.1920928955078125e-07, R24 ;  /* 0x34000000170f7823 */ /* 0x000fe40000010018 */
[----:B------:R-:W-:-:S03]  /*c02c0*/  FFMA.FTZ R23, R27, R16, -0.16845393180847167969 ;  /* 0xbe2c7f301b177423 */ /* 0x000fc60000010010 */
[----:B------:R0:W-:Y:S01]  /*c02d0*/  STL [R1+0x5f8], R15 ;  /* 0x0005f80f01007387 */ /* 0x0001e20000100800 */
[----:B------:R-:W-:-:S03]  /*c02e0*/  FFMA.FTZ R23, R27, R23, 0.1716887056827545166 ;  /* 0x3e2fcf2a1b177423 */ /* 0x000fc60000010017 */
[----:B------:R-:W2:Y:S01]  /*c02f0*/  LDL.LU R24, [R1+0x30] ;  /* 0x0000300001187983 */ /* 0x000ea20000300800 */
[----:B------:R-:W-:-:S03]  /*c0300*/  FFMA.FTZ R23, R27, R23, -0.17900948226451873779 ;  /* 0xbe374e431b177423 */ /* 0x000fc60000010017 */
[----:B------:R-:W3:Y:S04]  /*c0310*/  LDL R21, [R1+0xec] ;  /* 0x0000ec0001157983 */ /* 0x000ee80000100800 */
[----:B0-----:R-:W2:Y:S04]  /*c0320*/  LDL R15, [R1+0xe0] ;  /* 0x0000e000010f7983 */ /* 0x001ea80000100800 */
[----:B------:R0:W-:Y:S04]  /*c0330*/  STL [R1+0x2c], R22 ;  /* 0x00002c1601007387 */ /* 0x0001e80000100800 */
[----:B------:R-:W4:Y:S04]  /*c0340*/  LDL R26, [R1+0xe4] ;  /* 0x0000e400011a7983 */ /* 0x000f280000100800 */
[----:B0-----:R-:W2:Y:S04]  /*c0350*/  LDL R22, [R1+0xe8] ;  /* 0x0000e80001167983 */ /* 0x001ea80000100800 */
[----:B------:R0:W-:Y:S04]  /*c0360*/  STL [R1+0x28], R29 ;  /* 0x0000281d01007387 */ /* 0x0001e80000100800 */
[----:B0-----:R-:W2:Y:S04]  /*c0370*/  LDL.LU R29, [R1+0x34] ;  /* 0x00003400011d7983 */ /* 0x001ea80000300800 */
[----:B------:R-:W4:Y:S04]  /*c0380*/  LDL.LU R28, [R1+0x38] ;  /* 0x00003800011c7983 */ /* 0x000f280000300800 */
[----:B------:R0:W-:Y:S02]  /*c0390*/  STL [R1+0x24], R25 ;  /* 0x0000241901007387 */ /* 0x0001e40000100800 */
[----:B0-----:R-:W-:-:S02]  /*c03a0*/  FFMA.FTZ R25, R27, R23, 0.20512372255325317383 ;  /* 0x3e520bf41b197423 */ /* 0x001fc40000010017 */
[----:B------:R-:W3:Y:S02]  /*c03b0*/  LDL.LU R23, [R1+0x3c] ;  /* 0x00003c0001177983 */ /* 0x000ee40000300800 */
[----:B------:R-:W-:-:S04]  /*c03c0*/  FFMA.FTZ R25, R27, R25, -0.24046532809734344482 ;  /* 0xbe763c8b1b197423 */ /* 0x000fc80000010019 */
[----:B------:R-:W-:-:S04]  /*c03d0*/  FFMA.FTZ R25, R27, R25, 0.28857114911079406738 ;  /* 0x3e93bf991b197423 */ /* 0x000fc80000010019 */
[----:B------:R-:W-:-:S04]  /*c03e0*/  FFMA.FTZ R25, R27, R25, -0.36067417263984680176 ;  /* 0xbeb8aa491b197423 */ /* 0x000fc80000010019 */
[----:B------:R-:W-:-:S04]  /*c03f0*/  FFMA.FTZ R25, R27, R25, 0.48089820146560668945 ;  /* 0x3ef6384a1b197423 */ /* 0x000fc80000010019 */
[----:B------:R-:W-:-:S04]  /*c0400*/  FFMA.FTZ R25, R27, R25, -0.72134751081466674805 ;  /* 0xbf38aa3b1b197423 */ /* 0x000fc80000010019 */
[----:B------:R-:W-:-:S04]  /*c0410*/  FMUL R25, R27, R25 ;  /* 0x000000191b197220 */ /* 0x000fc80000400000 */
[----:B------:R-:W-:Y:S01]  /*c0420*/  FMUL R25, R27, R25 ;  /* 0x000000191b197220 */ /* 0x000fe20000400000 */
[----:B--2---:R-:W-:Y:S02]  /*c0430*/  IADD3 R22, R22, -R29, RZ ;  /* 0x8000001d16167210 */ /* 0x004fe40007ffe0ff */
[----:B------:R-:W-:-:S03]  /*c0440*/  IADD3 R29, R15, -R24, RZ ;  /* 0x800000180f1d7210 */ /* 0x000fc60007ffe0ff */
[----:B------:R-:W-:Y:S02]  /*c0450*/  FADD R22, R22, -1 ;  /* 0xbf80000016167421 */ /* 0x000fe40000000000 */
[----:B---3--:R-:W-:Y:S01]  /*c0460*/  IMAD.IADD R21, R21, 0x1, -R23 ;  /* 0x0000000115157824 */ /* 0x008fe200078e0a17 */
[----:B----4-:R-:W-:-:S03]  /*c0470*/  IADD3 R23, R26, -R28, RZ ;  /* 0x8000001c1a177210 */ /* 0x010fc60007ffe0ff */
[----:B------:R-:W-:Y:S02]  /*c0480*/  FADD R21, R21, -1 ;  /* 0xbf80000015157421 */ /* 0x000fe40000000000 */
[----:B------:R-:W-:Y:S02]  /*c0490*/  FADD R23, R23, -1 ;  /* 0xbf80000017177421 */ /* 0x000fe40000000000 */
[-C--:B------:R-:W-:Y:S02]  /*c04a0*/  FFMA.FTZ R28, R21, R16.reuse, -0.16845393180847167969 ;  /* 0xbe2c7f30151c7423 */ /* 0x080fe40000010010 */
[----:B------:R-:W-:Y:S02]  /*c04b0*/  FFMA.FTZ R24, R23, R16, -0.16845393180847167969 ;  /* 0xbe2c7f3017187423 */ /* 0x000fe40000010010 */
[----:B------:R-:W-:Y:S02]  /*c04c0*/  FFMA.FTZ R28, R21, R28, 0.1716887056827545166 ;  /* 0x3e2fcf2a151c7423 */ /* 0x000fe4000001001c */
[----:B------:R-:W-:-:S02]  /*c04d0*/  FFMA.FTZ R26, R22, R16, -0.16845393180847167969 ;  /* 0xbe2c7f30161a7423 */ /* 0x000fc40000010010 */
[----:B------:R-:W-:Y:S02]  /*c04e0*/  FFMA.FTZ R24, R23, R24, 0.1716887056827545166 ;  /* 0x3e2fcf2a17187423 */ /* 0x000fe40000010018 */
[----:B------:R-:W-:Y:S02]  /*c04f0*/  FFMA.FTZ R28, R21, R28, -0.17900948226451873779 ;  /* 0xbe374e43151c7423 */ /* 0x000fe4000001001c */
[C---:B------:R-:W-:Y:S02]  /*c0500*/  FFMA.FTZ R26, R22.reuse, R26, 0.1716887056827545166 ;  /* 0x3e2fcf2a161a7423 */ /* 0x040fe4000001001a */
[----:B------:R-:W-:Y:S02]  /*c0510*/  FFMA.FTZ R24, R23, R24, -0.17900948226451873779 ;  /* 0xbe374e4317187423 */ /* 0x000fe40000010018 */
[----:B------:R-:W-:Y:S02]  /*c0520*/  FFMA.FTZ R28, R21, R28, 0.20512372255325317383 ;  /* 0x3e520bf4151c7423 */ /* 0x000fe4000001001c */
[----:B------:R-:W-:-:S02]  /*c0530*/  FFMA.FTZ R26, R22, R26, -0.17900948226451873779 ;  /* 0xbe374e43161a7423 */ /* 0x000fc4000001001a */
[----:B------:R-:W-:Y:S02]  /*c0540*/  FFMA.FTZ R24, R23, R24, 0.20512372255325317383 ;  /* 0x3e520bf417187423 */ /* 0x000fe40000010018 */
[----:B------:R-:W-:Y:S02]  /*c0550*/  FFMA.FTZ R28, R21, R28, -0.24046532809734344482 ;  /* 0xbe763c8b151c7423 */ /* 0x000fe4000001001c */
[C---:B------:R-:W-:Y:S02]  /*c0560*/  FFMA.FTZ R26, R22.reuse, R26, 0.20512372255325317383 ;  /* 0x3e520bf4161a7423 */ /* 0x040fe4000001001a */
[----:B------:R-:W-:Y:S02]  /*c0570*/  FFMA.FTZ R24, R23, R24, -0.24046532809734344482 ;  /* 0xbe763c8b17187423 */ /* 0x000fe40000010018 */
[----:B------:R-:W-:Y:S02]  /*c0580*/  FFMA.FTZ R28, R21, R28, 0.28857114911079406738 ;  /* 0x3e93bf99151c7423 */ /* 0x000fe4000001001c */
[----:B------:R-:W-:-:S02]  /*c0590*/  FFMA.FTZ R26, R22, R26, -0.24046532809734344482 ;  /* 0xbe763c8b161a7423 */ /* 0x000fc4000001001a */
[----:B------:R-:W-:Y:S02]  /*c05a0*/  FFMA.FTZ R24, R23, R24, 0.28857114911079406738 ;  /* 0x3e93bf9917187423 */ /* 0x000fe40000010018 */
[----:B------:R-:W-:Y:S02]  /*c05b0*/  FFMA.FTZ R28, R21, R28, -0.36067417263984680176 ;  /* 0xbeb8aa49151c7423 */ /* 0x000fe4000001001c */
[----:B------:R-:W-:Y:S02]  /*c05c0*/  FFMA.FTZ R26, R22, R26, 0.28857114911079406738 ;  /* 0x3e93bf99161a7423 */ /* 0x000fe4000001001a */
[----:B------:R-:W-:Y:S02]  /*c05d0*/  FFMA.FTZ R24, R23, R24, -0.36067417263984680176 ;  /* 0xbeb8aa4917187423 */ /* 0x000fe40000010018 */
[----:B------:R-:W-:Y:S02]  /*c05e0*/  FFMA.FTZ R28, R21, R28, 0.48089820146560668945 ;  /* 0x3ef6384a151c7423 */ /* 0x000fe4000001001c */
[----:B------:R-:W-:-:S02]  /*c05f0*/  FFMA.FTZ R15, R27, 1.4426950216293334961, R25 ;  /* 0x3fb8aa3b1b0f7823 */ /* 0x000fc40000010019 */
[C---:B------:R-:W-:Y:S02]  /*c0600*/  FFMA.FTZ R26, R22.reuse, R26, -0.36067417263984680176 ;  /* 0xbeb8aa49161a7423 */ /* 0x040fe4000001001a */
[----:B------:R-:W-:Y:S02]  /*c0610*/  FFMA.FTZ R25, R23, R24, 0.48089820146560668945 ;  /* 0x3ef6384a17197423 */ /* 0x000fe40000010018 */
[----:B------:R-:W-:Y:S02]  /*c0620*/  FADD R27, R29, -1 ;  /* 0xbf8000001d1b7421 */ /* 0x000fe40000000000 */
[----:B------:R-:W-:Y:S02]  /*c0630*/  FFMA.FTZ R28, R21, R28, -0.72134751081466674805 ;  /* 0xbf38aa3b151c7423 */ /* 0x000fe4000001001c */
[----:B------:R-:W-:Y:S02]  /*c0640*/  FFMA.FTZ R26, R22, R26, 0.48089820146560668945 ;  /* 0x3ef6384a161a7423 */ /* 0x000fe4000001001a */
[----:B------:R-:W-:-:S02]  /*c0650*/  FFMA.FTZ R25, R23, R25, -0.72134751081466674805 ;  /* 0xbf38aa3b17197423 */ /* 0x000fc40000010019 */
[----:B------:R-:W-:Y:S02]  /*c0660*/  FFMA.FTZ R24, R27, R16, -0.16845393180847167969 ;  /* 0xbe2c7f301b187423 */ /* 0x000fe40000010010 */
[----:B------:R-:W-:Y:S02]  /*c0670*/  FMUL R28, R21, R28 ;  /* 0x0000001c151c7220 */ /* 0x000fe40000400000 */
[----:B------:R-:W-:Y:S02]  /*c0680*/  FFMA.FTZ R26, R22, R26, -0.72134751081466674805 ;  /* 0xbf38aa3b161a7423 */ /* 0x000fe4000001001a */
[----:B------:R-:W-:Y:S02]  /*c0690*/  FMUL R25, R23, R25 ;  /* 0x0000001917197220 */ /* 0x000fe40000400000 */
[----:B------:R-:W-:Y:S02]  /*c06a0*/  FFMA.FTZ R24, R27, R24, 0.1716887056827545166 ;  /* 0x3e2fcf2a1b187423 */ /* 0x000fe40000010018 */
[----:B------:R-:W-:-:S02]  /*c06b0*/  FMUL R28, R21, R28 ;  /* 0x0000001c151c7220 */ /* 0x000fc40000400000 */
[C---:B------:R-:W-:Y:S02]  /*c06c0*/  FMUL R26, R22.reuse, R26 ;  /* 0x0000001a161a7220 */ /* 0x040fe40000400000 */
[----:B------:R-:W-:Y:S02]  /*c06d0*/  FMUL R25, R23, R25 ;  /* 0x0000001917197220 */ /* 0x000fe40000400000 */
[----:B------:R-:W-:Y:S01]  /*c06e0*/  FFMA.FTZ R24, R27, R24, -0.17900948226451873779 ;  /* 0xbe374e431b187423 */ /* 0x000fe20000010018 */
[----:B------:R0:W-:Y:S01]  /*c06f0*/  STL [R1+0x20], R15 ;  /* 0x0000200f01007387 */ /* 0x0001e20000100800 */
[----:B------:R-:W-:Y:S02]  /*c0700*/  FFMA.FTZ R28, R21, 1.4426950216293334961, R28 ;  /* 0x3fb8aa3b151c7823 */ /* 0x000fe4000001001c */
[----:B------:R-:W-:Y:S02]  /*c0710*/  FMUL R26, R22, R26 ;  /* 0x0000001a161a7220 */ /* 0x000fe40000400000 */
[----:B------:R-:W-:-:S02]  /*c0720*/  FFMA.FTZ R23, R23, 1.4426950216293334961, R25 ;  /* 0x3fb8aa3b17177823 */ /* 0x000fc40000010019 */
[----:B------:R-:W-:Y:S01]  /*c0730*/  FFMA.FTZ R24, R27, R24, 0.20512372255325317383 ;  /* 0x3e520bf41b187423 */ /* 0x000fe20000010018 */
[----:B0-----:R-:W2:Y:S01]  /*c0740*/  LDL R15, [R1+0xd0] ;  /* 0x0000d000010f7983 */ /* 0x001ea20000100800 */
[----:B------:R-:W-:-:S03]  /*c0750*/  FFMA.FTZ R26, R22, 1.4426950216293334961, R26 ;  /* 0x3fb8aa3b161a7823 */ /* 0x000fc6000001001a */
[----:B------:R-:W2:Y:S04]  /*c0760*/  LDL.LU R29, [R1+0x40] ;  /* 0x00004000011d7983 */ /* 0x000ea80000300800 */
[----:B------:R-:W3:Y:S04]  /*c0770*/  LDL.LU R21, [R1+0x44] ;  /* 0x0000440001157983 */ /* 0x000ee80000300800 */
[----:B------:R0:W-:Y:S04]  /*c0780*/  STL [R1+0x1c], R28 ;  /* 0x00001c1c01007387 */ /* 0x0001e80000100800 */
[----:B------:R-:W4:Y:S04]  /*c0790*/  LDL R25, [R1+0xd8] ;  /* 0x0000d80001197983 */ /* 0x000f280000100800 */
[----:B0-----:R-:W3:Y:S04]  /*c07a0*/  LDL R28, [R1+0xd4] ;  /* 0x0000d400011c7983 */ /* 0x001ee80000100800 */
[----:B------:R0:W-:Y:S02]  /*c07b0*/  STL [R1+0x18], R23 ;  /* 0x0000181701007387 */ /* 0x0001e40000100800 */
[----:B0-----:R-:W-:-:S02]  /*c07c0*/  FFMA.FTZ R23, R27, R24, -0.24046532809734344482 ;  /* 0xbe763c8b1b177423 */ /* 0x001fc40000010018 */
[----:B------:R-:W2:Y:S04]  /*c07d0*/  LDL R24, [R1+0xdc] ;  /* 0x0000dc0001187983 */ /* 0x000ea80000100800 */
[----:B------:R-:W2:Y:S04]  /*c07e0*/  LDL.LU R22, [R1+0x4c] ;  /* 0x00004c0001167983 */ /* 0x000ea80000300800 */
[----:B------:R0:W-:Y:S04]  /*c07f0*/  STL [R1+0x14], R26 ;  /* 0x0000141a01007387 */ /* 0x0001e80000100800 */
[----:B0-----:R-:W4:Y:S01]  /*c0800*/  LDL.LU R26, [R1+0x48] ;  /* 0x00004800011a7983 */ /* 0x001f220000300800 */
[----:B------:R-:W-:-:S04]  /*c0810*/  FFMA.FTZ R23, R27, R23, 0.28857114911079406738 ;  /* 0x3e93bf991b177423 */ /* 0x000fc80000010017 */
[----:B------:R-:W-:-:S04]  /*c0820*/  FFMA.FTZ R23, R27, R23, -0.36067417263984680176 ;  /* 0xbeb8aa491b177423 */ /* 0x000fc80000010017 */
[----:B------:R-:W-:-:S04]  /*c0830*/  FFMA.FTZ R23, R27, R23, 0.48089820146560668945 ;  /* 0x3ef6384a1b177423 */ /* 0x000fc80000010017 */
[----:B------:R-:W-:-:S04]  /*c0840*/  FFMA.FTZ R23, R27, R23, -0.72134751081466674805 ;  /* 0xbf38aa3b1b177423 */ /* 0x000fc80000010017 */
[----:B------:R-:W-:-:S04]  /*c0850*/  FMUL R23, R27, R23 ;  /* 0x000000171b177220 */ /* 0x000fc80000400000 */
[----:B------:R-:W-:Y:S02]  /*c0860*/  FMUL R23, R27, R23 ;  /* 0x000000171b177220 */ /* 0x000fe40000400000 */
[----:B--2---:R-:W-:-:S04]  /*c0870*/  IMAD.IADD R24, R24, 0x1, -R22 ;  /* 0x0000000118187824 */ /* 0x004fc800078e0a16 */
[----:B------:R-:W-:Y:S01]  /*c0880*/  FADD R24, R24, -1 ;  /* 0xbf80000018187421 */ /* 0x000fe20000000000 */
[----:B------:R-:W-:Y:S02]  /*c0890*/  IADD3 R22, R15, -R29, RZ ;  /* 0x8000001d0f167210 */ /* 0x000fe40007ffe0ff */
[----:B----4-:R-:W-:Y:S02]  /*c08a0*/  IADD3 R26, R25, -R26, RZ ;  /* 0x8000001a191a7210 */ /* 0x010fe40007ffe0ff */
[----:B---3--:R-:W-:Y:S01]  /*c08b0*/  IADD3 R25, R28, -R21, RZ ;  /* 0x800000151c197210 */ /* 0x008fe20007ffe0ff */
[----:B------:R-:W-:Y:S02]  /*c08c0*/  FFMA.FTZ R21, R24, R16, -0.16845393180847167969 ;  /* 0xbe2c7f3018157423 */ /* 0x000fe40000010010 */
[----:B------:R-:W-:Y:S02]  /*c08d0*/  FADD R26, R26, -1 ;  /* 0xbf8000001a1a7421 */ /* 0x000fe40000000000 */
[----:B------:R-:W-:-:S02]  /*c08e0*/  FADD R25, R25, -1 ;  /* 0xbf80000019197421 */ /* 0x000fc40000000000 */
[-C--:B------:R-:W-:Y:S02]  /*c08f0*/  FFMA.FTZ R29, R26, R16.reuse, -0.16845393180847167969 ;  /* 0xbe2c7f301a1d7423 */ /* 0x080fe40000010010 */
[----:B------:R-:W-:Y:S02]  /*c0900*/  FFMA.FTZ R21, R24, R21, 0.1716887056827545166 ;  /* 0x3e2fcf2a18157423 */ /* 0x000fe40000010015 */
[C---:B------:R-:W-:Y:S02]  /*c0910*/  FFMA.FTZ R28, R25.reuse, R16, -0.16845393180847167969 ;  /* 0xbe2c7f30191c7423 */ /* 0x040fe40000010010 */
[----:B------:R-:W-:Y:S02]  /*c0920*/  FFMA.FTZ R29, R26, R29, 0.1716887056827545166 ;  /* 0x3e2fcf2a1a1d7423 */ /* 0x000fe4000001001d */
[----:B------:R-:W-:Y:S02]  /*c0930*/  FFMA.FTZ R21, R24, R21, -0.17900948226451873779 ;  /* 0xbe374e4318157423 */ /* 0x000fe40000010015 */
[----:B------:R-:W-:-:S02]  /*c0940*/  FFMA.FTZ R28, R25, R28, 0.1716887056827545166 ;  /* 0x3e2fcf2a191c7423 */ /* 0x000fc4000001001c */
[----:B------:R-:W-:Y:S02]  /*c0950*/  FFMA.FTZ R29, R26, R29, -0.17900948226451873779 ;  /* 0xbe374e431a1d7423 */ /* 0x000fe4000001001d */
[----:B------:R-:W-:Y:S02]  /*c0960*/  FFMA.FTZ R21, R24, R21, 0.20512372255325317383 ;  /* 0x3e520bf418157423 */ /* 0x000fe40000010015 */
[C---:B------:R-:W-:Y:S02]  /*c0970*/  FFMA.FTZ R28, R25.reuse, R28, -0.17900948226451873779 ;  /* 0xbe374e43191c7423 */ /* 0x040fe4000001001c */
[----:B------:R-:W-:Y:S02]  /*c0980*/  FFMA.FTZ R29, R26, R29, 0.20512372255325317383 ;  /* 0x3e520bf41a1d7423 */ /* 0x000fe4000001001d */
[----:B------:R-:W-:Y:S02]  /*c0990*/  FFMA.FTZ R21, R24, R21, -0.24046532809734344482 ;  /* 0xbe763c8b18157423 */ /* 0x000fe40000010015 */
[----:B------:R-:W-:-:S02]  /*c09a0*/  FFMA.FTZ R28, R25, R28, 0.20512372255325317383 ;  /* 0x3e520bf4191c7423 */ /* 0x000fc4000001001c */
[----:B------:R-:W-:Y:S02]  /*c09b0*/  FFMA.FTZ R29, R26, R29, -0.24046532809734344482 ;  /* 0xbe763c8b1a1d7423 */ /* 0x000fe4000001001d */
[----:B------:R-:W-:Y:S02]  /*c09c0*/  FFMA.FTZ R21, R24, R21, 0.28857114911079406738 ;  /* 0x3e93bf9918157423 */ /* 0x000fe40000010015 */
[C---:B------:R-:W-:Y:S02]  /*c09d0*/  FFMA.FTZ R28, R25.reuse, R28, -0.24046532809734344482 ;  /* 0xbe763c8b191c7423 */ /* 0x040fe4000001001c */
[----:B------:R-:W-:Y:S02]  /*c09e0*/  FFMA.FTZ R29, R26, R29, 0.28857114911079406738 ;  /* 0x3e93bf991a1d7423 */ /* 0x000fe4000001001d */
[----:B------:R-:W-:Y:S02]  /*c09f0*/  FFMA.FTZ R21, R24, R21, -0.36067417263984680176 ;  /* 0xbeb8aa4918157423 */ /* 0x000fe40000010015 */
[----:B------:R-:W-:-:S02]  /*c0a00*/  FFMA.FTZ R28, R25, R28, 0.28857114911079406738 ;  /* 0x3e93bf99191c7423 */ /* 0x000fc4000001001c */
[----:B------:R-:W-:Y:S02]  /*c0a10*/  FFMA.FTZ R29, R26, R29, -0.36067417263984680176 ;  /* 0xbeb8aa491a1d7423 */ /* 0x000fe4000001001d */
[----:B------:R-:W-:Y:S02]  /*c0a20*/  FFMA.FTZ R21, R24, R21, 0.48089820146560668945 ;  /* 0x3ef6384a18157423 */ /* 0x000fe40000010015 */
[C---:B------:R-:W-:Y:S02]  /*c0a30*/  FFMA.FTZ R28, R25.reuse, R28, -0.36067417263984680176 ;  /* 0xbeb8aa49191c7423 */ /* 0x040fe4000001001c */
[----:B------:R-:W-:Y:S02]  /*c0a40*/  FFMA.FTZ R29, R26, R29, 0.48089820146560668945 ;  /* 0x3ef6384a1a1d7423 */ /* 0x000fe4000001001d */
[----:B------:R-:W-:Y:S02]  /*c0a50*/  FFMA.FTZ R21, R24, R21, -0.72134751081466674805 ;  /* 0xbf38aa3b18157423 */ /* 0x000fe40000010015 */
[----:B------:R-:W-:-:S02]  /*c0a60*/  FFMA.FTZ R28, R25, R28, 0.48089820146560668945 ;  /* 0x3ef6384a191c7423 */ /* 0x000fc4000001001c */
[----:B------:R-:W-:Y:S02]  /*c0a70*/  FFMA.FTZ R29, R26, R29, -0.72134751081466674805 ;  /* 0xbf38aa3b1a1d7423 */ /* 0x000fe4000001001d */
[----:B------:R-:W-:Y:S02]  /*c0a80*/  FMUL R21, R24, R21 ;  /* 0x0000001518157220 */ /* 0x000fe40000400000 */
[----:B------:R-:W-:Y:S02]  /*c0a90*/  FFMA.FTZ R28, R25, R28, -0.72134751081466674805 ;  /* 0xbf38aa3b191c7423 */ /* 0x000fe4000001001c */
[----:B------:R-:W-:Y:S02]  /*c0aa0*/  FMUL R29, R26, R29 ;  /* 0x0000001d1a1d7220 */ /* 0x000fe40000400000 */
[----:B------:R-:W-:Y:S02]  /*c0ab0*/  FMUL R21, R24, R21 ;  /* 0x0000001518157220 */ /* 0x000fe40000400000 */
[----:B------:R-:W-:-:S02]  /*c0ac0*/  FFMA.FTZ R15, R27, 1.4426950216293334961, R23 ;  /* 0x3fb8aa3b1b0f7823 */ /* 0x000fc40000010017 */
[C---:B------:R-:W-:Y:S02]  /*c0ad0*/  FMUL R28, R25.reuse, R28 ;  /* 0x0000001c191c7220 */ /* 0x040fe40000400000 */
[----:B------:R-:W-:Y:S02]  /*c0ae0*/  FMUL R29, R26, R29 ;  /* 0x0000001d1a1d7220 */ /* 0x000fe40000400000 */
[----:B------:R-:W-:Y:S01]  /*c0af0*/  FFMA.FTZ R24, R24, 1.4426950216293334961, R21 ;  /* 0x3fb8aa3b18187823 */ /* 0x000fe20000010015 */
[----:B------:R0:W-:Y:S01]  /*c0b00*/  STL [R1+0x10], R15 ;  /* 0x0000100f01007387 */ /* 0x0001e20000100800 */
[C---:B------:R-:W-:Y:S02]  /*c0b10*/  FMUL R28, R25.reuse, R28 ;  /* 0x0000001c191c7220 */ /* 0x040fe40000400000 */
[----:B------:R-:W-:Y:S01]  /*c0b20*/  FFMA.FTZ R29, R26, 1.4426950216293334961, R29 ;  /* 0x3fb8aa3b1a1d7823 */ /* 0x000fe2000001001d */
[----:B------:R-:W2:Y:S01]  /*c0b30*/  LDL.LU R27, [R1+0x100] ;  /* 0x00010000011b7983 */ /* 0x000ea20000300800 */
[----:B------:R-:W-:-:S03]  /*c0b40*/  FFMA.FTZ R28, R25, 1.4426950216293334961, R28 ;  /* 0x3fb8aa3b191c7823 */ /* 0x000fc6000001001c */
[----:B------:R-:W3:Y:S04]  /*c0b50*/  LDL R21, [R1+0xcc] ;  /* 0x0000cc0001157983 */ /* 0x000ee80000100800 */
[----:B0-----:R-:W2:Y:S04]  /*c0b60*/  LDL R15, [R1+0xb8] ;  /* 0x0000b800010f7983 */ /* 0x001ea80000100800 */
[----:B------:R0:W-:Y:S04]  /*c0b70*/  STL [R1+0xc], R24 ;  /* 0x00000c1801007387 */ /* 0x0001e80000100800 */
[----:B0-----:R-:W4:Y:S04]  /*c0b80*/  LDL R24, [R1+0xc0] ;  /* 0x0000c00001187983 */ /* 0x001f280000100800 */
[----:B------:R-:W3:Y:S04]  /*c0b90*/  LDL.LU R26, [R1+0x10c] ;  /* 0x00010c00011a7983 */ /* 0x000ee80000300800 */
[----:B------:R0:W-:Y:S04]  /*c0ba0*/  STL [R1+0x8], R29 ;  /* 0x0000081d01007387 */ /* 0x0001e80000100800 */
[----:B0-----:R-:W4:Y:S04]  /*c0bb0*/  LDL.LU R29, [R1+0x104] ;  /* 0x00010400011d7983 */ /* 0x001f280000300800 */
[----:B------:R-:W4:Y:S04]  /*c0bc0*/  LDL.LU R25, [R1+0x108] ;  /* 0x0001080001197983 */ /* 0x000f280000300800 */
[----:B------:R0:W-:Y:S04]  /*c0bd0*/  STL [R1+0x5c0], R28 ;  /* 0x0005c01c01007387 */ /* 0x0001e80000100800 */
[----:B0-----:R-:W4:Y:S01]  /*c0be0*/  LDL R28, [R1+0xbc] ;  /* 0x0000bc00011c7983 */ /* 0x001f220000100800 */
[----:B------:R-:W-:-:S04]  /*c0bf0*/  FADD R22, R22, -1 ;  /* 0xbf80000016167421 */ /* 0x000fc80000000000 */
[----:B------:R-:W-:-:S04]  /*c0c00*/  FFMA.FTZ R23, R22, R16, -0.16845393180847167969 ;  /* 0xbe2c7f3016177423 */ /* 0x000fc80000010010 */
[----:B------:R-:W-:-:S04]  /*c0c10*/  FFMA.FTZ R23, R22, R23, 0.1716887056827545166 ;  /* 0x3e2fcf2a16177423 */ /* 0x000fc80000010017 */
[----:B------:R-:W-:-:S04]  /*c0c20*/  FFMA.FTZ R23, R22, R23, -0.17900948226451873779 ;  /* 0xbe374e4316177423 */ /* 0x000fc80000010017 */
[----:B------:R-:W-:-:S04]  /*c0c30*/  FFMA.FTZ R23, R22, R23, 0.20512372255325317383 ;  /* 0x3e520bf416177423 */ /* 0x000fc80000010017 */
[----:B------:R-:W-:-:S04]  /*c0c40*/  FFMA.FTZ R23, R22, R23, -0.24046532809734344482 ;  /* 0xbe763c8b16177423 */ /* 0x000fc80000010017 */
[C---:B------:R-:W-:Y:S02]  /*c0c50*/  FFMA.FTZ R23, R22.reuse, R23, 0.28857114911079406738 ;  /* 0x3e93bf9916177423 */ /* 0x040fe40000010017 */
[----:B---3--:R-:W-:Y:S02]  /*c0c60*/  IMAD.IADD R21, R21, 0x1, -R26 ;  /* 0x0000000115157824 */ /* 0x008fe400078e0a1a */
[----:B------:R-:W-:Y:S02]  /*c0c70*/  FFMA.FTZ R26, R22, R23, -0.36067417263984680176 ;  /* 0xbeb8aa49161a7423 */ /* 0x000fe40000010017 */
[----:B------:R-:W-:Y:S01]  /*c0c80*/  FADD R21, R21, -1 ;  /* 0xbf80000015157421 */ /* 0x000fe20000000000 */
[----:B--2---:R-:W-:-:S03]  /*c0c90*/  IADD3 R23, R15, -R27, RZ ;  /* 0x8000001b0f177210 */ /* 0x004fc60007ffe0ff */
[----:B------:R-:W-:Y:S01]  /*c0ca0*/  FFMA.FTZ R27, R21, R16, -0.16845393180847167969 ;  /* 0xbe2c7f30151b7423 */ /* 0x000fe20000010010 */
[----:B----4-:R-:W-:-:S03]  /*c0cb0*/  IADD3 R24, R24, -R29, RZ ;  /* 0x8000001d18187210 */ /* 0x010fc60007ffe0ff */
[----:B------:R-:W-:Y:S02]  /*c0cc0*/  FFMA.FTZ R27, R21, R27, 0.1716887056827545166 ;  /* 0x3e2fcf2a151b7423 */ /* 0x000fe4000001001b */
[----:B------:R-:W-:Y:S01]  /*c0cd0*/  FADD R24, R24, -1 ;  /* 0xbf80000018187421 */ /* 0x000fe20000000000 */
[----:B------:R-:W-:-:S05]  /*c0ce0*/  IADD3 R25, R28, -R25, RZ ;  /* 0x800000191c197210 */ /* 0x000fca0007ffe0ff */
[----:B------:R-:W-:-:S04]  /*c0cf0*/  FADD R25, R25, -1 ;  /* 0xbf80000019197421 */ /* 0x000fc80000000000 */
[CC--:B------:R-:W-:Y:S02]  /*c0d00*/  FFMA.FTZ R28, R25.reuse, R16.reuse, -0.16845393180847167969 ;  /* 0xbe2c7f30191c7423 */ /* 0x0c0fe40000010010 */
[C---:B------:R-:W-:Y:S02]  /*c0d10*/  FFMA.FTZ R29, R24.reuse, R16, -0.16845393180847167969 ;  /* 0xbe2c7f30181d7423 */ /* 0x040fe40000010010 */
[----:B------:R-:W-:Y:S02]  /*c0d20*/  FFMA.FTZ R28, R25, R28, 0.1716887056827545166 ;  /* 0x3e2fcf2a191c7423 */ /* 0x000fe4000001001c */
[----:B------:R-:W-:Y:S02]  /*c0d30*/  FFMA.FTZ R27, R21, R27, -0.17900948226451873779 ;  /* 0xbe374e43151b7423 */ /* 0x000fe4000001001b */
[----:B------:R-:W-:Y:S02]  /*c0d40*/  FFMA.FTZ R28, R25, R28, -0.17900948226451873779 ;  /* 0xbe374e43191c7423 */ /* 0x000fe4000001001c */
[----:B------:R-:W-:-:S02]  /*c0d50*/  FFMA.FTZ R29, R24, R29, 0.1716887056827545166 ;  /* 0x3e2fcf2a181d7423 */ /* 0x000fc4000001001d */
[----:B------:R-:W-:Y:S02]  /*c0d60*/  FFMA.FTZ R27, R21, R27, 0.20512372255325317383 ;  /* 0x3e520bf4151b7423 */ /* 0x000fe4000001001b */
[----:B------:R-:W-:Y:S02]  /*c0d70*/  FFMA.FTZ R28, R25, R28, 0.20512372255325317383 ;  /* 0x3e520bf4191c7423 */ /* 0x000fe4000001001c */
[C---:B------:R-:W-:Y:S02]  /*c0d80*/  FFMA.FTZ R29, R24.reuse, R29, -0.17900948226451873779 ;  /* 0xbe374e43181d7423 */ /* 0x040fe4000001001d */
[----:B------:R-:W-:Y:S02]  /*c0d90*/  FFMA.FTZ R27, R21, R27, -0.24046532809734344482 ;  /* 0xbe763c8b151b7423 */ /* 0x000fe4000001001b */
[----:B------:R-:W-:Y:S02]  /*c0da0*/  FFMA.FTZ R28, R25, R28, -0.24046532809734344482 ;  /* 0xbe763c8b191c7423 */ /* 0x000fe4000001001c */
[----:B------:R-:W-:-:S02]  /*c0db0*/  FFMA.FTZ R29, R24, R29, 0.20512372255325317383 ;  /* 0x3e520bf4181d7423 */ /* 0x000fc4000001001d */
[----:B------:R-:W-:Y:S02]  /*c0dc0*/  FFMA.FTZ R27, R21, R27, 0.28857114911079406738 ;  /* 0x3e93bf99151b7423 */ /* 0x000fe4000001001b */
[----:B------:R-:W-:Y:S02]  /*c0dd0*/  FFMA.FTZ R28, R25, R28, 0.28857114911079406738 ;  /* 0x3e93bf99191c7423 */ /* 0x000fe4000001001c */
[----:B------:R-:W-:Y:S02]  /*c0de0*/  FFMA.FTZ R29, R24, R29, -0.24046532809734344482 ;  /* 0xbe763c8b181d7423 */ /* 0x000fe4000001001d */
[----:B------:R-:W-:Y:S02]  /*c0df0*/  FFMA.FTZ R26, R22, R26, 0.48089820146560668945 ;  /* 0x3ef6384a161a7423 */ /* 0x000fe4000001001a */
[----:B------:R-:W-:Y:S02]  /*c0e00*/  FFMA.FTZ R27, R21, R27, -0.36067417263984680176 ;  /* 0xbeb8aa49151b7423 */ /* 0x000fe4000001001b */
[----:B------:R-:W-:-:S02]  /*c0e10*/  FFMA.FTZ R28, R25, R28, -0.36067417263984680176 ;  /* 0xbeb8aa49191c7423 */ /* 0x000fc4000001001c */
[----:B------:R-:W-:Y:S02]  /*c0e20*/  FFMA.FTZ R29, R24, R29, 0.28857114911079406738 ;  /* 0x3e93bf99181d7423 */ /* 0x000fe4000001001d */
[----:B------:R-:W-:Y:S02]  /*c0e30*/  FFMA.FTZ R26, R22, R26, -0.72134751081466674805 ;  /* 0xbf38aa3b161a7423 */ /* 0x000fe4000001001a */
[----:B------:R-:W-:Y:S02]  /*c0e40*/  FFMA.FTZ R27, R21, R27, 0.48089820146560668945 ;  /* 0x3ef6384a151b7423 */ /* 0x000fe4000001001b */
[----:B------:R-:W-:Y:S02]  /*c0e50*/  FFMA.FTZ R28, R25, R28, 0.48089820146560668945 ;  /* 0x3ef6384a191c7423 */ /* 0x000fe4000001001c */
[----:B------:R-:W-:Y:S02]  /*c0e60*/  FFMA.FTZ R29, R24, R29, -0.36067417263984680176 ;  /* 0xbeb8aa49181d7423 */ /* 0x000fe4000001001d */
[----:B------:R-:W-:-:S02]  /*c0e70*/  FMUL R26, R22, R26 ;  /* 0x0000001a161a7220 */ /* 0x000fc40000400000 */
[----:B------:R-:W-:Y:S02]  /*c0e80*/  FFMA.FTZ R27, R21, R27, -0.72134751081466674805 ;  /* 0xbf38aa3b151b7423 */ /* 0x000fe4000001001b */
[----:B------:R-:W-:Y:S02]  /*c0e90*/  FFMA.FTZ R28, R25, R28, -0.72134751081466674805 ;  /* 0xbf38aa3b191c7423 */ /* 0x000fe4000001001c */
[----:B------:R-:W-:Y:S02]  /*c0ea0*/  FFMA.FTZ R29, R24, R29, 0.48089820146560668945 ;  /* 0x3ef6384a181d7423 */ /* 0x000fe4000001001d */
[----:B------:R-:W-:Y:S02]  /*c0eb0*/  FMUL R26, R22, R26 ;  /* 0x0000001a161a7220 */ /* 0x000fe40000400000 */
[----:B------:R-:W-:Y:S02]  /*c0ec0*/  FMUL R27, R21, R27 ;  /* 0x0000001b151b7220 */ /* 0x000fe40000400000 */
[----:B------:R-:W-:-:S02]  /*c0ed0*/  FMUL R28, R25, R28 ;  /* 0x0000001c191c7220 */ /* 0x000fc40000400000 */
[----:B------:R-:W-:Y:S02]  /*c0ee0*/  FFMA.FTZ R29, R24, R29, -0.72134751081466674805 ;  /* 0xbf38aa3b181d7423 */ /* 0x000fe4000001001d */
[----:B------:R-:W-:Y:S02]  /*c0ef0*/  FFMA.FTZ R15, R22, 1.4426950216293334961, R26 ;  /* 0x3fb8aa3b160f7823 */ /* 0x000fe4000001001a */
[----:B------:R-:W-:Y:S02]  /*c0f00*/  FMUL R27, R21, R27 ;  /* 0x0000001b151b7220 */ /* 0x000fe40000400000 */
[----:B------:R-:W-:Y:S02]  /*c0f10*/  FMUL R28, R25, R28 ;  /* 0x0000001c191c7220 */ /* 0x000fe40000400000 */
[----:B------:R-:W-:Y:S01]  /*c0f20*/  FMUL R29, R24, R29 ;  /* 0x0000001d181d7220 */ /* 0x000fe20000400000 */
[----:B------:R0:W-:Y:S01]  /*c0f30*/  STL [R1], R15 ;  /* 0x0000000f01007387 */ /* 0x0001e20000100800 */
[----:B------:R-:W-:-:S02]  /*c0f40*/  FFMA.FTZ R27, R21, 1.4426950216293334961, R27 ;  /* 0x3fb8aa3b151b7823 */ /* 0x000fc4000001001b */
[----:B------:R-:W-:Y:S02]  /*c0f50*/  FFMA.FTZ R28, R25, 1.4426950216293334961, R28 ;  /* 0x3fb8aa3b191c7823 */ /* 0x000fe4000001001c */
[C---:B------:R-:W-:Y:S02]  /*c0f60*/  FMUL R29, R24.reuse, R29 ;  /* 0x0000001d181d7220 */ /* 0x040fe40000400000 */
[----:B0-----:R-:W-:Y:S02]  /*c0f70*/  IMAD.MOV.U32 R15, RZ, RZ, R0 ;  /* 0x000000ffff0f7224 */ /* 0x001fe400078e0000 */
[----:B------:R-:W2:Y:S01]  /*c0f80*/  LDL.LU R0, [R1+0x11c] ;  /* 0x00011c0001007983 */ /* 0x000ea20000300800 */
[----:B------:R-:W-:-:S03]  /*c0f90*/  FFMA.FTZ R29, R24, 1.4426950216293334961, R29 ;  /* 0x3fb8aa3b181d7823 */ /* 0x000fc6000001001d */
[----:B------:R-:W3:Y:S04]  /*c0fa0*/  LDL R26, [R1+0xa8] ;  /* 0x0000a800011a7983 */ /* 0x000ee80000100800 */
[----:B------:R-:W2:Y:S04]  /*c0fb0*/  LDL R21, [R1+0xb4] ;  /* 0x0000b40001157983 */ /* 0x000ea80000100800 */
[----:B------:R0:W-:Y:S04]  /*c0fc0*/  STL [R1+0x5bc], R27 ;  /* 0x0005bc1b01007387 */ /* 0x0001e80000100800 */
[----:B------:R-:W4:Y:S04]  /*c0fd0*/  LDL R25, [R1+0xb0] ;  /* 0x0000b00001197983 */ /* 0x000f280000100800 */
[----:B0-----:R-:W3:Y:S04]  /*c0fe0*/  LDL R27, [R1+0xac] ;  /* 0x0000ac00011b7983 */ /* 0x001ee80000100800 */
[----:B------:R0:W-:Y:S04]  /*c0ff0*/  STL [R1+0x5b8], R28 ;  /* 0x0005b81c01007387 */ /* 0x0001e80000100800 */
[----:B0-----:R-:W3:Y:S04]  /*c1000*/  LDL.LU R28, [R1+0x110] ;  /* 0x00011000011c7983 */ /* 0x001ee80000300800 */
[----:B------:R-:W4:Y:S04]  /*c1010*/  LDL.LU R24, [R1+0x118] ;  /* 0x0001180001187983 */ /* 0x000f280000300800 */
[----:B------:R0:W-:Y:S04]  /*c1020*/  STL [R1+0x5b4], R29 ;  /* 0x0005b41d01007387 */ /* 0x0001e80000100800 */
[----:B0-----:R-:W3:Y:S01]  /*c1030*/  LDL.LU R29, [R1+0x114] ;  /* 0x00011400011d7983 */ /* 0x001ee20000300800 */
[----:B------:R-:W-:-:S04]  /*c1040*/  FADD R23, R23, -1 ;  /* 0xbf80000017177421 */ /* 0x000fc80000000000 */
[----:B------:R-:W-:-:S04]  /*c1050*/  FFMA.FTZ R22, R23, R16, -0.16845393180847167969 ;  /* 0xbe2c7f3017167423 */ /* 0x000fc80000010010 */
[----:B------:R-:W-:-:S04]  /*c1060*/  FFMA.FTZ R22, R23, R22, 0.1716887056827545166 ;  /* 0x3e2fcf2a17167423 */ /* 0x000fc80000010016 */
[----:B------:R-:W-:-:S04]  /*c1070*/  FFMA.FTZ R22, R23, R22, -0.17900948226451873779 ;  /* 0xbe374e4317167423 */ /* 0x000fc80000010016 */
[----:B------:R-:W-:-:S04]  /*c1080*/  FFMA.FTZ R22, R23, R22, 0.20512372255325317383 ;  /* 0x3e520bf417167423 */ /* 0x000fc80000010016 */
[----:B------:R-:W-:-:S04]  /*c1090*/  FFMA.FTZ R22, R23, R22, -0.24046532809734344482 ;  /* 0xbe763c8b17167423 */ /* 0x000fc80000010016 */
[----:B------:R-:W-:-:S04]  /*c10a0*/  FFMA.FTZ R22, R23, R22, 0.28857114911079406738 ;  /* 0x3e93bf9917167423 */ /* 0x000fc80000010016 */
[----:B------:R-:W-:-:S04]  /*c10b0*/  FFMA.FTZ R22, R23, R22, -0.36067417263984680176 ;  /* 0xbeb8aa4917167423 */ /* 0x000fc80000010016 */
[----:B------:R-:W-:Y:S01]  /*c10c0*/  FFMA.FTZ R22, R23, R22, 0.48089820146560668945 ;  /* 0x3ef6384a17167423 */ /* 0x000fe20000010016 */
[----:B--2---:R-:W-:Y:S02]  /*c10d0*/  IADD3 R21, R21, -R0, RZ ;  /* 0x8000000015157210 */ /* 0x004fe40007ffe0ff */
[----:B------:R-:W2:Y:S03]  /*c10e0*/  LDL.LU R0, [R1+0x2af4] ;  /* 0x002af40001007983 */ /* 0x000ea60000300800 */
[----:B------:R-:W-:Y:S01]  /*c10f0*/  FADD R21, R21, -1 ;  /* 0xbf80000015157421 */ /* 0x000fe20000000000 */
[----:B----4-:R-:W-:-:S05]  /*c1100*/  IADD3 R25, R25, -R24, RZ ;  /* 0x8000001819197210 */ /* 0x010fca0007ffe0ff */
[----:B------:R-:W-:Y:S01]  /*c1110*/  FADD R25, R25, -1 ;  /* 0xbf80000019197421 */ /* 0x000fe20000000000 */
[----:B---3--:R-:W-:Y:S01]  /*c1120*/  IADD3 R24, R27, -R29, RZ ;  /* 0x8000001d1b187210 */ /* 0x008fe20007ffe0ff */
[----:B------:R-:W-:Y:S02]  /*c1130*/  FFMA.FTZ R27, R23, R22, -0.72134751081466674805 ;  /* 0xbf38aa3b171b7423 */ /* 0x000fe40000010016 */
[-C--:B------:R-:W-:Y:S02]  /*c1140*/  FFMA.FTZ R29, R21, R16.reuse, -0.16845393180847167969 ;  /* 0xbe2c7f30151d7423 */ /* 0x080fe40000010010 */
[----:B------:R-:W-:Y:S02]  /*c1150*/  IMAD.IADD R22, R26, 0x1, -R28 ;  /* 0x000000011a167824 */ /* 0x000fe400078e0a1c */
[----:B------:R-:W-:Y:S02]  /*c1160*/  FADD R24, R24, -1 ;  /* 0xbf80000018187421 */ /* 0x000fe40000000000 */
[----:B------:R-:W-:-:S02]  /*c1170*/  FFMA.FTZ R26, R25, R16, -0.16845393180847167969 ;  /* 0xbe2c7f30191a7423 */ /* 0x000fc40000010010 */
[----:B------:R-:W-:Y:S02]  /*c1180*/  FFMA.FTZ R29, R21, R29, 0.1716887056827545166 ;  /* 0x3e2fcf2a151d7423 */ /* 0x000fe4000001001d */
[----:B------:R-:W-:Y:S02]  /*c1190*/  FMUL R27, R23, R27 ;  /* 0x0000001b171b7220 */ /* 0x000fe40000400000 */
[----:B------:R-:W-:Y:S02]  /*c11a0*/  FFMA.FTZ R28, R24, R16, -0.16845393180847167969 ;  /* 0xbe2c7f30181c7423 */ /* 0x000fe40000010010 */
[----:B------:R-:W-:Y:S02]  /*c11b0*/  FFMA.FTZ R26, R25, R26, 0.1716887056827545166 ;  /* 0x3e2fcf2a191a7423 */ /* 0x000fe4000001001a */
[----:B------:R-:W-:Y:S02]  /*c11c0*/  FFMA.FTZ R29, R21, R29, -0.17900948226451873779 ;  /* 0xbe374e43151d7423 */ /* 0x000fe4000001001d */
[----:B------:R-:W-:-:S02]  /*c11d0*/  FMUL R27, R23, R27 ;  /* 0x0000001b171b7220 */ /* 0x000fc40000400000 */
[C---:B------:R-:W-:Y:S02]  /*c11e0*/  FFMA.FTZ R28, R24.reuse, R28, 0.1716887056827545166 ;  /* 0x3e2fcf2a181c7423 */ /* 0x040fe4000001001c */
[----:B------:R-:W-:Y:S02]  /*c11f0*/  FFMA.FTZ R26, R25, R26, -0.17900948226451873779 ;  /* 0xbe374e43191a7423 */ /* 0x000fe4000001001a */
[----:B------:R-:W-:Y:S02]  /*c1200*/  FFMA.FTZ R29, R21, R29, 0.20512372255325317383 ;  /* 0x3e520bf4151d7423 */ /* 0x000fe4000001001d */
[----:B------:R-:W-:Y:S02]  /*c1210*/  FFMA.FTZ R23, R23, 1.4426950216293334961, R27 ;  /* 0x3fb8aa3b17177823 */ /* 0x000fe4000001001b */
[----:B------:R-:W-:Y:S02]  /*c1220*/  FFMA.FTZ R28, R24, R28, -0.17900948226451873779 ;  /* 0xbe374e43181c7423 */ /* 0x000fe4000001001c */
[----:B------:R-:W-:-:S02]  /*c1230*/  FFMA.FTZ R26, R25, R26, 0.20512372255325317383 ;  /* 0x3e520bf4191a7423 */ /* 0x000fc4000001001a */
[----:B------:R-:W-:Y:S02]  /*c1240*/  FADD R22, R22, -1 ;  /* 0xbf80000016167421 */ /* 0x000fe40000000000 */
[----:B------:R-:W-:Y:S01]  /*c1250*/  FFMA.FTZ R29, R21, R29, -0.24046532809734344482 ;  /* 0xbe763c8b151d7423 */ /* 0x000fe2000001001d */
[----:B------:R0:W-:Y:S01]  /*c1260*/  STL [R1+0x10c], R23 ;  /* 0x00010c1701007387 */ /* 0x0001e20000100800 */
[C---:B------:R-:W-:Y:S02]  /*c1270*/  FFMA.FTZ R28, R24.reuse, R28, 0.20512372255325317383 ;  /* 0x3e520bf4181c7423 */ /* 0x040fe4000001001c */
[----:B------:R-:W-:Y:S01]  /*c1280*/  FFMA.FTZ R26, R25, R26, -0.24046532809734344482 ;  /* 0xbe763c8b191a7423 */ /* 0x000fe2000001001a */
[----:B------:R-:W3:Y:S01]  /*c1290*/  LDL.LU R27, [R1+0x13c] ;  /* 0x00013c00011b7983 */ /* 0x000ee20000300800 */
[----:B------:R-:W-:Y:S02]  /*c12a0*/  FFMA.FTZ R29, R21, R29, 0.28857114911079406738 ;  /* 0x3e93bf99151d7423 */ /* 0x000fe4000001001d */
[----:B------:R-:W-:-:S02]  /*c12b0*/  FFMA.FTZ R28, R24, R28, -0.24046532809734344482 ;  /* 0xbe763c8b181c7423 */ /* 0x000fc4000001001c */
[C---:B0-----:R-:W-:Y:S02]  /*c12c0*/  FFMA.FTZ R23, R22.reuse, R16, -0.16845393180847167969 ;  /* 0xbe2c7f3016177423 */ /* 0x041fe40000010010 */
[----:B------:R-:W-:Y:S01]  /*c12d0*/  FFMA.FTZ R26, R25, R26, 0.28857114911079406738 ;  /* 0x3e93bf99191a7423 */ /* 0x000fe2000001001a */
[----:B------:R-:W3:Y:S01]  /*c12e0*/  LDL R16, [R1+0x64] ;  /* 0x0000640001107983 */ /* 0x000ee20000100800 */
[----:B------:R-:W-:Y:S02]  /*c12f0*/  FFMA.FTZ R23, R22, R23, 0.1716887056827545166 ;  /* 0x3e2fcf2a16177423 */ /* 0x000fe40000010017 */
[----:B------:R-:W-:Y:S02]  /*c1300*/  FFMA.FTZ R29, R21, R29, -0.36067417263984680176 ;  /* 0xbeb8aa49151d7423 */ /* 0x000fe4000001001d */
[----:B------:R-:W-:Y:S02]  /*c1310*/  FFMA.FTZ R28, R24, R28, 0.28857114911079406738 ;  /* 0x3e93bf99181c7423 */ /* 0x000fe4000001001c */
[----:B------:R-:W-:-:S02]  /*c1320*/  FFMA.FTZ R26, R25, R26, -0.36067417263984680176 ;  /* 0xbeb8aa49191a7423 */ /* 0x000fc4000001001a */
[----:B------:R-:W-:Y:S02]  /*c1330*/  FFMA.FTZ R23, R22, R23, -0.17900948226451873779 ;  /* 0xbe374e4316177423 */ /* 0x000fe40000010017 */
[----:B------:R-:W-:Y:S02]  /*c1340*/  FFMA.FTZ R29, R21, R29, 0.48089820146560668945 ;  /* 0x3ef6384a151d7423 */ /* 0x000fe4000001001d */
[----:B------:R-:W-:Y:S02]  /*c1350*/  FFMA.FTZ R28, R24, R28, -0.36067417263984680176 ;  /* 0xbeb8aa49181c7423 */ /* 0x000fe4000001001c */
[----:B------:R-:W-:Y:S02]  /*c1360*/  FFMA.FTZ R26, R25, R26, 0.48089820146560668945 ;  /* 0x3ef6384a191a7423 */ /* 0x000fe4000001001a */
[----:B------:R-:W-:Y:S02]  /*c1370*/  FFMA.FTZ R23, R22, R23, 0.20512372255325317383 ;  /* 0x3e520bf416177423 */ /* 0x000fe40000010017 */
[----:B------:R-:W-:-:S02]  /*c1380*/  FFMA.FTZ R29, R21, R29, -0.72134751081466674805 ;  /* 0xbf38aa3b151d7423 */ /* 0x000fc4000001001d */
[----:B------:R-:W-:Y:S02]  /*c1390*/  FFMA.FTZ R28, R24, R28, 0.48089820146560668945 ;  /* 0x3ef6384a181c7423 */ /* 0x000fe4000001001c */
[----:B------:R-:W-:Y:S02]  /*c13a0*/  FFMA.FTZ R26, R25, R26, -0.72134751081466674805 ;  /* 0xbf38aa3b191a7423 */ /* 0x000fe4000001001a */
[----:B------:R-:W-:Y:S02]  /*c13b0*/  FFMA.FTZ R23, R22, R23, -0.24046532809734344482 ;  /* 0xbe763c8b16177423 */ /* 0x000fe40000010017 */
[----:B------:R-:W-:Y:S02]  /*c13c0*/  FMUL R29, R21, R29 ;  /* 0x0000001d151d7220 */ /* 0x000fe40000400000 */
[----:B------:R-:W-:Y:S02]  /*c13d0*/  FFMA.FTZ R28, R24, R28, -0.72134751081466674805 ;  /* 0xbf38aa3b181c7423 */ /* 0x000fe4000001001c */
[----:B------:R-:W-:-:S02]  /*c13e0*/  FMUL R26, R25, R26 ;  /* 0x0000001a191a7220 */ /* 0x000fc40000400000 */
[----:B------:R-:W-:Y:S02]  /*c13f0*/  FFMA.FTZ R23, R22, R23, 0.28857114911079406738 ;  /* 0x3e93bf9916177423 */ /* 0x000fe40000010017 */
[----:B------:R-:W-:Y:S02]  /*c1400*/  FMUL R29, R21, R29 ;  /* 0x0000001d151d7220 */ /* 0x000fe40000400000 */
[----:B------:R-:W-:Y:S02]  /*c1410*/  FMUL R28, R24, R28 ;  /* 0x0000001c181c7220 */ /* 0x000fe40000400000 */
[----:B------:R-:W-:Y:S02]  /*c1420*/  FMUL R26, R25, R26 ;  /* 0x0000001a191a7220 */ /* 0x000fe40000400000 */
[----:B------:R-:W-:Y:S02]  /*c1430*/  FFMA.FTZ R23, R22, R23, -0.36067417263984680176 ;  /* 0xbeb8aa4916177423 */ /* 0x000fe40000010017 */
[----:B------:R-:W-:-:S02]  /*c1440*/  FFMA.FTZ R29, R21, 1.4426950216293334961, R29 ;  /* 0x3fb8aa3b151d7823 */ /* 0x000fc4000001001d */
[----:B------:R-:W-:Y:S01]  /*c1450*/  FMUL R28, R24, R28 ;  /* 0x0000001c181c7220 */ /* 0x000fe20000400000 */
[----:B------:R-:W4:Y:S01]  /*c1460*/  LDL.LU R21, [R1+0x590] ;  /* 0x0005900001157983 */ /* 0x000f220000300800 */
[----:B------:R-:W-:Y:S02]  /*c1470*/  FFMA.FTZ R26, R25, 1.4426950216293334961, R26 ;  /* 0x3fb8aa3b191a7823 */ /* 0x000fe4000001001a */
[----:B------:R-:W-:Y:S01]  /*c1480*/  FFMA.FTZ R23, R22, R23, 0.48089820146560668945 ;  /* 0x3ef6384a16177423 */ /* 0x000fe20000010017 */
[----:B------:R0:W-:Y:S01]  /*c1490*/  STL [R1+0x108], R29 ;  /* 0x0001081d01007387 */ /* 0x0001e20000100800 */
[----:B------:R-:W-:-:S03]  /*c14a0*/  FFMA.FTZ R28, R24, 1.4426950216293334961, R28 ;  /* 0x3fb8aa3b181c7823 */ /* 0x000fc6000001001c */
[----:B------:R-:W2:Y:S04]  /*c14b0*/  LDL R25, [R1+0x68] ;  /* 0x0000680001197983 */ /* 0x000ea80000100800 */
[----:B0-----:R-:W4:Y:S04]  /*c14c0*/  LDL R29, [R1+0x6c] ;  /* 0x00006c00011d7983 */ /* 0x001f280000100800 */
[----:B------:R0:W-:Y:S02]  /*c14d0*/  STL [R1+0x104], R26 ;  /* 0x0001041a01007387 */ /* 0x0001e40000100800 */
[----:B0-----:R-:W-:-:S02]  /*c14e0*/  FFMA.FTZ R26, R22, R23, -0.72134751081466674805 ;  /* 0xbf38aa3b161a7423 */ /* 0x001fc40000010017 */
[----:B------:R-:W2:Y:S04]  /*c14f0*/  LDL.LU R23, [R1+0x594] ;  /* 0x0005940001177983 */ /* 0x000ea80000300800 */
[----:B------:R-:W3:Y:S04]  /*c1500*/  LDL.LU R24, [R1+0x598] ;  /* 0x0005980001187983 */ /* 0x000ee80000300800 */
[----:B------:R0:W-:Y:S04]  /*c1510*/  STL [R1+0x100], R28 ;  /* 0x0001001c01007387 */ /* 0x0001e80000100800 */
[----:B0-----:R-:W3:Y:S01]  /*c1520*/  LDL R28, [R1+0x70] ;  /* 0x00007000011c7983 */ /* 0x001ee20000100800 */
[----:B------:R-:W-:-:S04]  /*c1530*/  FMUL R26, R22, R26 ;  /* 0x0000001a161a7220 */ /* 0x000fc80000400000 */
[----:B------:R-:W-:-:S04]  /*c1540*/  FMUL R26, R22, R26 ;  /* 0x0000001a161a7220 */ /* 0x000fc80000400000 */
[----:B------:R-:W-:Y:S01]  /*c1550*/  FFMA.FTZ R22, R22, 1.4426950216293334961, R26 ;  /* 0x3fb8aa3b16167823 */ /* 0x000fe2000001001a */
[----:B----4-:R-:W-:Y:S02]  /*c1560*/  IADD3 R21, R29, -R21, RZ ;  /* 0x800000151d157210 */ /* 0x010fe40007ffe0ff */
[----:B------:R-:W-:-:S03]  /*c1570*/  MOV R29, 0x3dc6b27f ;  /* 0x3dc6b27f001d7802 */ /* 0x000fc60000000f00 */
[----:B------:R-:W-:Y:S01]  /*c1580*/  FADD R21, R21, -1 ;  /* 0xbf80000015157421 */ /* 0x000fe20000000000 */
[----:B--2---:R-:W-:Y:S01]  /*c1590*/  IADD3 R23, R25, -R23, RZ ;  /* 0x8000001719177210 */ /* 0x004fe20007ffe0ff */
[----:B---3--:R-:W-:Y:S02]  /*c15a0*/  IMAD.IADD R25, R16, 0x1, -R27 ;  /* 0x0000000110197824 */ /* 0x008fe400078e0a1b */
[----:B------:R-:W2:Y:S02]  /*c15b0*/  LDL.LU R16, [R1+0x60] ;  /* 0x0000600001107983 */ /* 0x000ea40000300800 */
[----:B------:R-:W-:Y:S01]  /*c15c0*/  FADD R23, R23, -1 ;  /* 0xbf80000017177421 */ /* 0x000fe20000000000 */
[----:B------:R-:W-:-:S05]  /*c15d0*/  IADD3 R24, R28, -R24, RZ ;  /* 0x800000181c187210 */ /* 0x000fca0007ffe0ff */
[----:B------:R-:W-:-:S04]  /*c15e0*/  FADD R24, R24, -1 ;  /* 0xbf80000018187421 */ /* 0x000fc80000000000 */
[CC--:B------:R-:W-:Y:S02]  /*c15f0*/  FFMA.FTZ R27, R24.reuse, R29.reuse, -0.16845393180847167969 ;  /* 0xbe2c7f30181b7423 */ /* 0x0c0fe4000001001d */
[----:B------:R-:W-:Y:S01]  /*c1600*/  FFMA.FTZ R28, R23, R29, -0.16845393180847167969 ;  /* 0xbe2c7f30171c7423 */ /* 0x000fe2000001001d */
[----:B------:R0:W-:Y:S01]  /*c1610*/  STL [R1+0x4c], R22 ;  /* 0x00004c1601007387 */ /* 0x0001e20000100800 */
[C---:B------:R-:W-:Y:S02]  /*c1620*/  FFMA.FTZ R27, R24.reuse, R27, 0.1716887056827545166 ;  /* 0x3e2fcf2a181b7423 */ /* 0x040fe4000001001b */
[----:B------:R-:W-:Y:S02]  /*c1630*/  FFMA.FTZ R26, R21, R29, -0.16845393180847167969 ;  /* 0xbe2c7f30151a7423 */ /* 0x000fe4000001001d */
[----:B------:R-:W-:Y:S02]  /*c1640*/  FFMA.FTZ R27, R24, R27, -0.17900948226451873779 ;  /* 0xbe374e43181b7423 */ /* 0x000fe4000001001b */
[----:B0-----:R-:W-:-:S02]  /*c1650*/  FADD R22, R25, -1 ;  /* 0xbf80000019167421 */ /* 0x001fc40000000000 */
[C---:B------:R-:W-:Y:S02]  /*c1660*/  FFMA.FTZ R25, R23.reuse, R28, 0.1716887056827545166 ;  /* 0x3e2fcf2a17197423 */ /* 0x040fe4000001001c */
[C---:B------:R-:W-:Y:S02]  /*c1670*/  FFMA.FTZ R27, R24.reuse, R27, 0.20512372255325317383 ;  /* 0x3e520bf4181b7423 */ /* 0x040fe4000001001b */
[----:B------:R-:W-:Y:S02]  /*c1680*/  FFMA.FTZ R25, R23, R25, -0.17900948226451873779 ;  /* 0xbe374e4317197423 */ /* 0x000fe40000010019 */
[----:B------:R-:W-:Y:S02]  /*c1690*/  FFMA.FTZ R26, R21, R26, 0.1716887056827545166 ;  /* 0x3e2fcf2a151a7423 */ /* 0x000fe4000001001a */
[----:B------:R-:W-:Y:S02]  /*c16a0*/  FFMA.FTZ R25, R23, R25, 0.20512372255325317383 ;  /* 0x3e520bf417197423 */ /* 0x000fe40000010019 */
[----:B------:R-:W-:-:S02]  /*c16b0*/  FFMA.FTZ R27, R24, R27, -0.24046532809734344482 ;  /* 0xbe763c8b181b7423 */ /* 0x000fc4000001001b */
[----:B------:R-:W-:Y:S02]  /*c16c0*/  FFMA.FTZ R26, R21, R26, -0.17900948226451873779 ;  /* 0xbe374e43151a7423 */ /* 0x000fe4000001001a */
[----:B------:R-:W-:Y:S02]  /*c16d0*/  FFMA.FTZ R25, R23, R25, -0.24046532809734344482 ;  /* 0xbe763c8b17197423 */ /* 0x000fe40000010019 */
[C---:B------:R-:W-:Y:S02]  /*c16e0*/  FFMA.FTZ R27, R24.reuse, R27, 0.28857114911079406738 ;  /* 0x3e93bf99181b7423 */ /* 0x040fe4000001001b */
[----:B------:R-:W-:Y:S02]  /*c16f0*/  FFMA.FTZ R26, R21, R26, 0.20512372255325317383 ;  /* 0x3e520bf4151a7423 */ /* 0x000fe4000001001a */
[----:B------:R-:W-:Y:S02]  /*c1700*/  FFMA.FTZ R25, R23, R25, 0.28857114911079406738 ;  /* 0x3e93bf9917197423 */ /* 0x000fe40000010019 */
[----:B------:R-:W-:-:S02]  /*c1710*/  FFMA.FTZ R27, R24, R27, -0.36067417263984680176 ;  /* 0xbeb8aa49181b7423 */ /* 0x000fc4000001001b */
[----:B------:R-:W-:Y:S02]  /*c1720*/  FFMA.FTZ R26, R21, R26, -0.24046532809734344482 ;  /* 0xbe763c8b151a7423 */ /* 0x000fe4000001001a */
[----:B------:R-:W-:Y:S02]  /*c1730*/  FFMA.FTZ R25, R23, R25, -0.36067417263984680176 ;  /* 0xbeb8aa4917197423 */ /* 0x000fe40000010019 */
[C---:B------:R-:W-:Y:S02]  /*c1740*/  FFMA.FTZ R27, R24.reuse, R27, 0.48089820146560668945 ;  /* 0x3ef6384a181b7423 */ /* 0x040fe4000001001b */
[----:B------:R-:W-:Y:S02]  /*c1750*/  FFMA.FTZ R26, R21, R26, 0.28857114911079406738 ;  /* 0x3e93bf99151a7423 */ /* 0x000fe4000001001a */
[----:B------:R-:W-:Y:S02]  /*c1760*/  FFMA.FTZ R25, R23, R25, 0.48089820146560668945 ;  /* 0x3ef6384a17197423 */ /* 0x000fe40000010019 */
[----:B------:R-:W-:-:S02]  /*c1770*/  FFMA.FTZ R27, R24, R27, -0.72134751081466674805 ;  /* 0xbf38aa3b181b7423 */ /* 0x000fc4000001001b */
[----:B------:R-:W-:Y:S02]  /*c1780*/  FFMA.FTZ R26, R21, R26, -0.36067417263984680176 ;  /* 0xbeb8aa49151a7423 */ /* 0x000fe4000001001a */
[----:B------:R-:W-:Y:S02]  /*c1790*/  FFMA.FTZ R25, R23, R25, -0.72134751081466674805 ;  /* 0xbf38aa3b17197423 */ /* 0x000fe40000010019 */
[C---:B------:R-:W-:Y:S02]  /*c17a0*/  FMUL R27, R24.reuse, R27 ;  /* 0x0000001b181b7220 */ /* 0x040fe40000400000 */
[----:B------:R-:W-:Y:S02]  /*c17b0*/  FFMA.FTZ R26, R21, R26, 0.48089820146560668945 ;  /* 0x3ef6384a151a7423 */ /* 0x000fe4000001001a */
[----:B------:R-:W-:Y:S02]  /*c17c0*/  FMUL R25, R23, R25 ;  /* 0x0000001917197220 */ /* 0x000fe40000400000 */
[----:B------:R-:W-:-:S02]  /*c17d0*/  FMUL R27, R24, R27 ;  /* 0x0000001b181b7220 */ /* 0x000fc40000400000 */
[----:B------:R-:W-:Y:S02]  /*c17e0*/  FFMA.FTZ R26, R21, R26, -0.72134751081466674805 ;  /* 0xbf38aa3b151a7423 */ /* 0x000fe4000001001a */
[----:B------:R-:W-:Y:S02]  /*c17f0*/  FFMA.FTZ R28, R22, R29, -0.16845393180847167969 ;  /* 0xbe2c7f30161c7423 */ /* 0x000fe4000001001d */
[----:B------:R-:W-:Y:S02]  /*c1800*/  FMUL R25, R23, R25 ;  /* 0x0000001917197220 */ /* 0x000fe40000400000 */
[----:B------:R-:W-:Y:S02]  /*c1810*/  FFMA.FTZ R29, R24, 1.4426950216293334961, R27 ;  /* 0x3fb8aa3b181d7823 */ /* 0x000fe4000001001b */
[----:B------:R-:W-:Y:S01]  /*c1820*/  FMUL R26, R21, R26 ;  /* 0x0000001a151a7220 */ /* 0x000fe20000400000 */
[----:B------:R-:W3:Y:S01]  /*c1830*/  LDL.LU R27, [R1+0x5a4] ;  /* 0x0005a400011b7983 */ /* 0x000ee20000300800 */
[----:B------:R-:W-:-:S02]  /*c1840*/  FFMA.FTZ R23, R23, 1.4426950216293334961, R25 ;  /* 0x3fb8aa3b17177823 */ /* 0x000fc40000010019 */
[C---:B------:R-:W-:Y:S01]  /*c1850*/  FMUL R26, R21.reuse, R26 ;  /* 0x0000001a151a7220 */ /* 0x040fe20000400000 */
[----:B------:R-:W4:Y:S04]  /*c1860*/  LDL R24, [R1+0xc4] ;  /* 0x0000c40001187983 */ /* 0x000f280000100800 */
[----:B------:R0:W-:Y:S01]  /*c1870*/  STL [R1+0x2ac4], R29 ;  /* 0x002ac41d01007387 */ /* 0x0001e20000100800 */
[----:B------:R-:W-:-:S03]  /*c1880*/  FFMA.FTZ R26, R21, 1.4426950216293334961, R26 ;  /* 0x3fb8aa3b151a7823 */ /* 0x000fc6000001001a */
[----:B0-----:R-:W4:Y:S04]  /*c1890*/  LDL.LU R29, [R1+0x4] ;  /* 0x00000400011d7983 */ /* 0x001f280000300800 */
[----:B------:R-:W4:Y:S04]  /*c18a0*/  LDL R25, [R1+0x74] ;  /* 0x0000740001197983 */ /* 0x000f280000100800 */
[----:B------:R0:W-:Y:S04]  /*c18b0*/  STL [R1+0x48], R23 ;  /* 0x0000481701007387 */ /* 0x0001e80000100800 */
[----:B0-----:R-:W4:Y:S04]  /*c18c0*/  LDL R23, [R1+0x7c] ;  /* 0x00007c0001177983 */ /* 0x001f280000100800 */
[----:B------:R-:W4:Y:S04]  /*c18d0*/  LDL.LU R21, [R1+0x5a0] ;  /* 0x0005a00001157983 */ /* 0x000f280000300800 */
[----:B------:R0:W-:Y:S04]  /*c18e0*/  STL [R1+0x44], R26 ;  /* 0x0000441a01007387 */ /* 0x0001e80000100800 */
[----:B0-----:R-:W4:Y:S01]  /*c18f0*/  LDL.LU R26, [R1+0x59c] ;  /* 0x00059c00011a7983 */ /* 0x001f220000300800 */
[----:B------:R-:W-:-:S04]  /*c1900*/  FFMA.FTZ R28, R22, R28, 0.1716887056827545166 ;  /* 0x3e2fcf2a161c7423 */ /* 0x000fc8000001001c */
[----:B------:R-:W-:-:S04]  /*c1910*/  FFMA.FTZ R28, R22, R28, -0.17900948226451873779 ;  /* 0xbe374e43161c7423 */ /* 0x000fc8000001001c */
[----:B------:R-:W-:-:S04]  /*c1920*/  FFMA.FTZ R28, R22, R28, 0.20512372255325317383 ;  /* 0x3e520bf4161c7423 */ /* 0x000fc8000001001c */
[----:B------:R-:W-:-:S04]  /*c1930*/  FFMA.FTZ R28, R22, R28, -0.24046532809734344482 ;  /* 0xbe763c8b161c7423 */ /* 0x000fc8000001001c */
[----:B------:R-:W-:-:S04]  /*c1940*/  FFMA.FTZ R28, R22, R28, 0.28857114911079406738 ;  /* 0x3e93bf99161c7423 */ /* 0x000fc8000001001c */
[----:B------:R-:W-:-:S04]  /*c1950*/  FFMA.FTZ R28, R22, R28, -0.36067417263984680176 ;  /* 0xbeb8aa49161c7423 */ /* 0x000fc8000001001c */
[----:B------:R-:W-:-:S04]  /*c1960*/  FFMA.FTZ R28, R22, R28, 0.48089820146560668945 ;  /* 0x3ef6384a161c7423 */ /* 0x000fc8000001001c */
[----:B------:R-:W-:-:S04]  /*c1970*/  FFMA.FTZ R28, R22, R28, -0.72134751081466674805 ;  /* 0xbf38aa3b161c7423 */ /* 0x000fc8000001001c */
[----:B------:R-:W-:-:S04]  /*c1980*/  FMUL R28, R22, R28 ;  /* 0x0000001c161c7220 */ /* 0x000fc80000400000 */
[C---:B------:R-:W-:Y:S01]  /*c1990*/  FMUL R28, R22.reuse, R28 ;  /* 0x0000001c161c7220 */ /* 0x040fe20000400000 */
[----:B--2---:R-:W-:Y:S04]  /*c19a0*/  STL [R1+0x2aac], R16 ;  /* 0x002aac1001007387 */ /* 0x004fe80000100800 */
[----:B------:R0:W-:Y:S02]  /*c19b0*/  STL [R1+0x2aa4], R0 ;  /* 0x002aa40001007387 */ /* 0x0001e40000100800 */
[----:B0-----:R-:W-:-:S05]  /*c19c0*/  FFMA.FTZ R0, R22, 1.4426950216293334961, R28 ;  /* 0x3fb8aa3b16007823 */ /* 0x001fca000001001c */
[----:B------:R-:W-:Y:S04]  /*c19d0*/  STL [R1+0x34], R0 ;  /* 0x0000340001007387 */ /* 0x000fe80000100800 */
[----:B------:R0:W-:Y:S04]  /*c19e0*/  STL [R1+0x2af0], R5 ;  /* 0x002af00501007387 */ /* 0x0001e80000100800 */
[----:B0-----:R-:W2:Y:S01]  /*c19f0*/  LDL.LU R5, [R1+0x2c] ;  /* 0x00002c0001057983 */ /* 0x001ea20000300800 */
[----:B---3--:R-:W-:-:S03]  /*c1a00*/  IADD3 R27, R16, -R27, RZ ;  /* 0x8000001b101b7210 */ /* 0x008fc60007ffe0ff */
[----:B------:R-:W3:Y:S02]  /*c1a10*/  LDL.LU R16, [R1+0x18] ;  /* 0x0000180001107983 */ /* 0x000ee40000300800 */
[----:B------:R-:W-:Y:S01]  /*c1a20*/  FADD R27, R27, -1 ;  /* 0xbf8000001b1b7421 */ /* 0x000fe20000000000 */
[----:B----4-:R-:W-:Y:S02]  /*c1a30*/  IADD3 R25, R25, -R21, RZ ;  /* 0x8000001519197210 */ /* 0x010fe40007ffe0ff */
[----:B------:R-:W-:Y:S02]  /*c1a40*/  IADD3 R21, R24, -R29, RZ ;  /* 0x8000001d18157210 */ /* 0x000fe40007ffe0ff */
[----:B------:R-:W-:Y:S01]  /*c1a50*/  MOV R29, 0x3dc6b27f ;  /* 0x3dc6b27f001d7802 */ /* 0x000fe20000000f00 */
[----:B------:R-:W-:-:S04]  /*c1a60*/  FADD R25, R25, -1 ;  /* 0xbf80000019197421 */ /* 0x000fc80000000000 */
[-C--:B------:R-:W-:Y:S02]  /*c1a70*/  FFMA.FTZ R28, R27, R29.reuse, -0.16845393180847167969 ;  /* 0xbe2c7f301b1c7423 */ /* 0x080fe4000001001d */
[----:B------:R-:W-:Y:S02]  /*c1a80*/  IMAD.IADD R23, R23, 0x1, -R26 ;  /* 0x0000000117177824 */ /* 0x000fe400078e0a1a */
[-C--:B------:R-:W-:Y:S02]  /*c1a90*/  FFMA.FTZ R26, R25, R29.reuse, -0.16845393180847167969 ;  /* 0xbe2c7f30191a7423 */ /* 0x080fe4000001001d */
[----:B------:R-:W-:Y:S02]  /*c1aa0*/  FADD R23, R23, -1 ;  /* 0xbf80000017177421 */ /* 0x000fe40000000000 */
[----:B------:R-:W-:Y:S02]  /*c1ab0*/  FFMA.FTZ R28, R27, R28, 0.1716887056827545166 ;  /* 0x3e2fcf2a1b1c7423 */ /* 0x000fe4000001001c */
[----:B------:R-:W-:-:S02]  /*c1ac0*/  FFMA.FTZ R24, R23, R29, -0.16845393180847167969 ;  /* 0xbe2c7f3017187423 */ /* 0x000fc4000001001d */
[----:B------:R-:W-:Y:S02]  /*c1ad0*/  FADD R21, R21, -1 ;  /* 0xbf80000015157421 */ /* 0x000fe40000000000 */
[----:B------:R-:W-:Y:S02]  /*c1ae0*/  FFMA.FTZ R26, R25, R26, 0.1716887056827545166 ;  /* 0x3e2fcf2a191a7423 */ /* 0x000fe4000001001a */
[----:B------:R-:W-:Y:S02]  /*c1af0*/  FFMA.FTZ R28, R27, R28, -0.17900948226451873779 ;  /* 0xbe374e431b1c7423 */ /* 0x000fe4000001001c */
[----:B------:R-:W-:Y:S02]  /*c1b00*/  FFMA.FTZ R24, R23, R24, 0.1716887056827545166 ;  /* 0x3e2fcf2a17187423 */ /* 0x000fe40000010018 */
[----:B------:R-:W-:Y:S02]  /*c1b10*/  FFMA.FTZ R22, R21, R29, -0.16845393180847167969 ;  /* 0xbe2c7f3015167423 */ /* 0x000fe4000001001d */
[----:B------:R-:W-:Y:S01]  /*c1b20*/  FFMA.FTZ R26, R25, R26, -0.17900948226451873779 ;  /* 0xbe374e43191a7423 */ /* 0x000fe2000001001a */
[----:B------:R-:W3:Y:S01]  /*c1b30*/  LDL.LU R29, [R1+0x65c] ;  /* 0x00065c00011d7983 */ /* 0x000ee20000300800 */
[----:B------:R-:W-:-:S02]  /*c1b40*/  FFMA.FTZ R28, R27, R28, 0.20512372255325317383 ;  /* 0x3e520bf41b1c7423 */ /* 0x000fc4000001001c */
[----:B------:R-:W-:Y:S02]  /*c1b50*/  FFMA.FTZ R24, R23, R24, -0.17900948226451873779 ;  /* 0xbe374e4317187423 */ /* 0x000fe40000010018 */
[----:B------:R-:W-:Y:S02]  /*c1b60*/  FFMA.FTZ R22, R21, R22, 0.1716887056827545166 ;  /* 0x3e2fcf2a15167423 */ /* 0x000fe40000010016 */
[----:B------:R-:W-:Y:S02]  /*c1b70*/  FFMA.FTZ R26, R25, R26, 0.20512372255325317383 ;  /* 0x3e520bf4191a7423 */ /* 0x000fe4000001001a */
[----:B------:R-:W-:Y:S02]  /*c1b80*/  FFMA.FTZ R28, R27, R28, -0.24046532809734344482 ;  /* 0xbe763c8b1b1c7423 */ /* 0x000fe4000001001c */
[----:B------:R-:W-:Y:S02]  /*c1b90*/  FFMA.FTZ R24, R23, R24, 0.20512372255325317383 ;  /* 0x3e520bf417187423 */ /* 0x000fe40000010018 */
[----:B------:R-:W-:-:S02]  /*c1ba0*/  FFMA.FTZ R22, R21, R22, -0.17900948226451873779 ;  /* 0xbe374e4315167423 */ /* 0x000fc40000010016 */
[----:B------:R-:W-:Y:S02]  /*c1bb0*/  FFMA.FTZ R26, R25, R26, -0.24046532809734344482 ;  /* 0xbe763c8b191a7423 */ /* 0x000fe4000001001a */
[----:B------:R-:W-:Y:S02]  /*c1bc0*/  FFMA.FTZ R28, R27, R28, 0.28857114911079406738 ;  /* 0x3e93bf991b1c7423 */ /* 0x000fe4000001001c */
[----:B------:R-:W-:Y:S02]  /*c1bd0*/  FFMA.FTZ R24, R23, R24, -0.24046532809734344482 ;  /* 0xbe763c8b17187423 */ /* 0x000fe40000010018 */
[----:B------:R-:W-:Y:S02]  /*c1be0*/  FFMA.FTZ R22, R21, R22, 0.20512372255325317383 ;  /* 0x3e520bf415167423 */ /* 0x000fe40000010016 */
[----:B------:R-:W-:Y:S02]  /*c1bf0*/  FFMA.FTZ R26, R25, R26, 0.28857114911079406738 ;  /* 0x3e93bf99191a7423 */ /* 0x000fe4000001001a */
[----:B------:R-:W-:-:S02]  /*c1c00*/  FFMA.FTZ R28, R27, R28, -0.36067417263984680176 ;  /* 0xbeb8aa491b1c7423 */ /* 0x000fc4000001001c */
[----:B------:R-:W-:Y:S02]  /*c1c10*/  FFMA.FTZ R24, R23, R24, 0.28857114911079406738 ;  /* 0x3e93bf9917187423 */ /* 0x000fe40000010018 */
[----:B------:R-:W-:Y:S02]  /*c1c20*/  FFMA.FTZ R22, R21, R22, -0.24046532809734344482 ;  /* 0xbe763c8b15167423 */ /* 0x000fe40000010016 */
[----:B------:R-:W-:Y:S02]  /*c1c30*/  FFMA.FTZ R26, R25, R26, -0.36067417263984680176 ;  /* 0xbeb8aa49191a7423 */ /* 0x000fe4000001001a */
[----:B------:R-:W-:Y:S02]  /*c1c40*/  FFMA.FTZ R28, R27, R28, 0.48089820146560668945 ;  /* 0x3ef6384a1b1c7423 */ /* 0x000fe4000001001c */
[----:B------:R-:W-:Y:S02]  /*c1c50*/  FFMA.FTZ R24, R23, R24, -0.36067417263984680176 ;  /* 0xbeb8aa4917187423 */ /* 0x000fe40000010018 */
[----:B------:R-:W-:-:S02]  /*c1c60*/  FFMA.FTZ R22, R21, R22, 0.28857114911079406738 ;  /* 0x3e93bf9915167423 */ /* 0x000fc40000010016 */
[----:B------:R-:W-:Y:S02]  /*c1c70*/  FFMA.FTZ R26, R25, R26, 0.48089820146560668945 ;  /* 0x3ef6384a191a7423 */ /* 0x000fe4000001001a */
[----:B------:R-:W-:Y:S02]  /*c1c80*/  FFMA.FTZ R28, R27, R28, -0.72134751081466674805 ;  /* 0xbf38aa3b1b1c7423 */ /* 0x000fe4000001001c */
[----:B------:R-:W-:Y:S02]  /*c1c90*/  FFMA.FTZ R24, R23, R24, 0.48089820146560668945 ;  /* 0x3ef6384a17187423 */ /* 0x000fe40000010018 */
[----:B------:R-:W-:Y:S02]  /*c1ca0*/  FFMA.FTZ R22, R21, R22, -0.36067417263984680176 ;  /* 0xbeb8aa4915167423 */ /* 0x000fe40000010016 */
[----:B------:R-:W-:Y:S02]  /*c1cb0*/  FFMA.FTZ R26, R25, R26, -0.72134751081466674805 ;  /* 0xbf38aa3b191a7423 */ /* 0x000fe4000001001a */
[----:B------:R-:W-:-:S02]  /*c1cc0*/  FMUL R28, R27, R28 ;  /* 0x0000001c1b1c7220 */ /* 0x000fc40000400000 */
[----:B------:R-:W-:Y:S02]  /*c1cd0*/  FFMA.FTZ R24, R23, R24, -0.72134751081466674805 ;  /* 0xbf38aa3b17187423 */ /* 0x000fe40000010018 */
[----:B------:R-:W-:Y:S02]  /*c1ce0*/  FFMA.FTZ R22, R21, R22, 0.48089820146560668945 ;  /* 0x3ef6384a15167423 */ /* 0x000fe40000010016 */
[----:B------:R-:W-:Y:S02]  /*c1cf0*/  FMUL R26, R25, R26 ;  /* 0x0000001a191a7220 */ /* 0x000fe40000400000 */
[----:B------:R-:W-:Y:S02]  /*c1d00*/  FMUL R28, R27, R28 ;  /* 0x0000001c1b1c7220 */ /* 0x000fe40000400000 */
[----:B------:R-:W-:Y:S02]  /*c1d10*/  FMUL R24, R23, R24 ;  /* 0x0000001817187220 */ /* 0x000fe40000400000 */
[----:B------:R-:W-:-:S02]  /*c1d20*/  FFMA.FTZ R22, R21, R22, -0.72134751081466674805 ;  /* 0xbf38aa3b15167423 */ /* 0x000fc40000010016 */
[----:B------:R-:W-:Y:S02]  /*c1d30*/  FMUL R26, R25, R26 ;  /* 0x0000001a191a7220 */ /* 0x000fe40000400000 */
[----:B------:R-:W-:Y:S02]  /*c1d40*/  FFMA.FTZ R0, R27, 1.4426950216293334961, R28 ;  /* 0x3fb8aa3b1b007823 */ /* 0x000fe4000001001c */
[----:B------:R-:W-:Y:S01]  /*c1d50*/  FMUL R24, R23, R24 ;  /* 0x0000001817187220 */ /* 0x000fe20000400000 */
[----:B------:R-:W4:Y:S01]  /*c1d60*/  LDL.LU R27, [R1+0x1c] ;  /* 0x00001c00011b7983 */ /* 0x000f220000300800 */
[----:B------:R-:W-:Y:S02]  /*c1d70*/  FMUL R22, R21, R22 ;  /* 0x0000001615167220 */ /* 0x000fe40000400000 */
[----:B------:R-:W-:Y:S01]  /*c1d80*/  FFMA.FTZ R26, R25, 1.4426950216293334961, R26 ;  /* 0x3fb8aa3b191a7823 */ /* 0x000fe2000001001a */
[----:B------:R-:W4:Y:S01]  /*c1d90*/  LDL.LU R28, [R1+0x664] ;  /* 0x00066400011c7983 */ /* 0x000f220000300800 */
[----:B------:R-:W-:-:S03]  /*c1da0*/  FFMA.FTZ R24, R23, 1.4426950216293334961, R24 ;  /* 0x3fb8aa3b17187823 */ /* 0x000fc60000010018 */
[----:B------:R0:W-:Y:S01]  /*c1db0*/  STL [R1+0x2ab0], R0 ;  /* 0x002ab00001007387 */ /* 0x0001e20000100800 */
[----:B------:R-:W-:-:S04]  /*c1dc0*/  FMUL R22, R21, R22 ;  /* 0x0000001615167220 */ /* 0x000fc80000400000 */
[----:B------:R-:W-:Y:S01]  /*c1dd0*/  FFMA.FTZ R22, R21, 1.4426950216293334961, R22 ;  /* 0x3fb8aa3b15167823 */ /* 0x000fe20000010016 */
[----:B0-----:R-:W2:Y:S04]  /*c1de0*/  LDL.LU R0, [R1+0x668] ;  /* 0x0006680001007983 */ /* 0x001ea80000300800 */
[----:B------:R-:W2:Y:S04]  /*c1df0*/  LDL.LU R25, [R1+0x66c] ;  /* 0x00066c0001197983 */ /* 0x000ea80000300800 */
[----:B------:R0:W-:Y:S04]  /*c1e00*/  STL [R1+0x40], R26 ;  /* 0x0000401a01007387 */ /* 0x0001e80000100800 */
[----:B0-----:R-:W2:Y:S04]  /*c1e10*/  LDL.LU R26, [R1+0x20] ;  /* 0x00002000011a7983 */ /* 0x001ea80000300800 */
[----:B------:R-:W2:Y:S04]  /*c1e20*/  LDL.LU R23, [R1+0x684] ;  /* 0x0006840001177983 */ /* 0x000ea80000300800 */
[----:B------:R0:W-:Y:S04]  /*c1e30*/  STL [R1+0x3c], R24 ;  /* 0x00003c1801007387 */ /* 0x0001e80000100800 */
[----:B0-----:R-:W2:Y:S04]  /*c1e40*/  LDL.LU R24, [R1+0x24] ;  /* 0x0000240001187983 */ /* 0x001ea80000300800 */
[----:B------:R-:W2:Y:S04]  /*c1e50*/  LDL.LU R21, [R1+0x688] ;  /* 0x0006880001157983 */ /* 0x000ea80000300800 */
[----:B------:R0:W-:Y:S04]  /*c1e60*/  STL [R1+0x38], R22 ;  /* 0x0000381601007387 */ /* 0x0001e80000100800 */
[----:B0-----:R-:W3:Y:S01]  /*c1e70*/  LDL.LU R22, [R1+0x28] ;  /* 0x0000280001167983 */ /* 0x001ee20000300800 */
[----:B--2---:R-:W-:-:S03]  /*c1e80*/  FADD R21, R21, R5 ;  /* 0x0000000515157221 */ /* 0x004fc60000000000 */
[----:B------:R-:W2:Y:S04]  /*c1e90*/  LDL.LU R5, [R1+0x2af0] ;  /* 0x002af00001057983 */ /* 0x000ea80000300800 */
[----:B------:R0:W-:Y:S01]  /*c1ea0*/  STL [R1+0x2c], R21 ;  /* 0x00002c1501007387 */ /* 0x0001e20000100800 */
[----:B---3--:R-:W-:Y:S02]  /*c1eb0*/  FADD R23, R23, R22 ;  /* 0x0000001617177221 */ /* 0x008fe40000000000 */
[----:B------:R-:W-:Y:S02]  /*c1ec0*/  FADD R22, R25, R24 ;  /* 0x0000001819167221 */ /* 0x000fe40000000000 */
[----:B0-----:R-:W-:Y:S02]  /*c1ed0*/  FADD R21, R0, R26 ;  /* 0x0000001a00157221 */ /* 0x001fe40000000000 */
[----:B----4-:R-:W-:Y:S01]  /*c1ee0*/  FADD R0, R28, R27 ;  /* 0x0000001b1c007221 */ /* 0x010fe20000000000 */
[----:B------:R-:W-:Y:S04]  /*c1ef0*/  STL [R1+0x28], R23 ;  /* 0x0000281701007387 */ /* 0x000fe80000100800 */
[----:B------:R-:W-:Y:S04]  /*c1f00*/  STL [R1+0x24], R22 ;  /* 0x0000241601007387 */ /* 0x000fe80000100800 */
[----:B------:R-:W-:Y:S04]  /*c1f10*/  STL [R1+0x20], R21 ;  /* 0x0000201501007387 */ /* 0x000fe80000100800 */
[----:B------:R0:W-:Y:S04]  /*c1f20*/  STL [R1+0x1c], R0 ;  /* 0x00001c0001007387 */ /* 0x0001e80000100800 */
[----:B------:R-:W-:Y:S01]  /*c1f30*/  STL [R1+0x2ad4], R9 ;  /* 0x002ad40901007387 */ /* 0x000fe20000100800 */
[----:B0-----:R-:W-:-:S05]  /*c1f40*/  FADD R0, R29, R16 ;  /* 0x000000101d007221 */ /* 0x001fca0000000000 */
[----:B------:R-:W-:Y:S04]  /*c1f50*/  STL [R1+0x18], R0 ;  /* 0x0000180001007387 */ /* 0x000fe80000100800 */
[----:B------:R-:W-:Y:S04]  /*c1f60*/  STL [R1+0x2ad8], R17 ;  /* 0x002ad81101007387 */ /* 0x000fe80000100800 */
[----:B------:R-:W3:Y:S04]  /*c1f70*/  LDL.LU R16, [R1+0xc] ;  /* 0x00000c0001107983 */ /* 0x000ee80000300800 */
[----:B---3--:R0:W-:Y:S04]  /*c1f80*/  STL [R1+0x2ae0], R16 ;  /* 0x002ae01001007387 */ /* 0x0081e80000100800 */
[----:B0-----:R-:W3:Y:S04]  /*c1f90*/  LDL.LU R16, [R1+0x654] ;  /* 0x0006540001107983 */ /* 0x001ee80000300800 */
[----:B---3--:R0:W-:Y:S04]  /*c1fa0*/  STL [R1+0x2ae8], R16 ;  /* 0x002ae81001007387 */ /* 0x0081e80000100800 */
[----:B0-----:R-:W3:Y:S04]  /*c1fb0*/  LDL.LU R16, [R1+0x658] ;  /* 0x0006580001107983 */ /* 0x001ee80000300800 */
[----:B------:R-:W4:Y:S04]  /*c1fc0*/  LDL.LU R29, [R1+0x650] ;  /* 0x00065000011d7983 */ /* 0x000f280000300800 */
[----:B----4-:R0:W-:Y:S04]  /*c1fd0*/  STL [R1+0x2ae4], R29 ;  /* 0x002ae41d01007387 */ /* 0x0101e80000100800 */
[----:B0-----:R-:W4:Y:S04]  /*c1fe0*/  LDL.LU R29, [R1+0x10] ;  /* 0x00001000011d7983 */ /* 0x001f280000300800 */
[----:B----4-:R0:W-:Y:S04]  /*c1ff0*/  STL [R1+0x2aec], R29 ;  /* 0x002aec1d01007387 */ /* 0x0101e80000100800 */
[----:B0-----:R-:W3:Y:S04]  /*c2000*/  LDL.LU R29, [R1+0x14] ;  /* 0x00001400011d7983 */ /* 0x001ee80000300800 */
[----:B------:R0:W-:Y:S04]  /*c2010*/  STL [R1+0x2adc], R8 ;  /* 0x002adc0801007387 */ /* 0x0001e80000100800 */
[----:B0-----:R-:W4:Y:S04]  /*c2020*/  LDL.LU R8, [R1+0x8] ;  /* 0x0000080001087983 */ /* 0x001f280000300800 */
[----:B------:R-:W4:Y:S04]  /*c2030*/  LDL.LU R17, [R1+0x63c] ;  /* 0x00063c0001117983 */ /* 0x000f280000300800 */
[----:B------:R-:W2:Y:S04]  /*c2040*/  LDL.LU R9, [R1+0x5c0] ;  /* 0x0005c00001097983 */ /* 0x000ea80000300800 */
[----:B------:R-:W2:Y:S04]  /*c2050*/  LDL.LU R21, [R1+0x634] ;  /* 0x0006340001157983 */ /* 0x000ea80000300800 */
[----:B------:R-:W2:Y:S04]  /*c2060*/  LDL.LU R22, [R1] ;  /* 0x0000000001167983 */ /* 0x000ea80000300800 */
[----:B------:R-:W2:Y:S04]  /*c2070*/  LDL.LU R23, [R1+0x630] ;  /* 0x0006300001177983 */ /* 0x000ea80000300800 */
[----:B------:R-:W2:Y:S04]  /*c2080*/  LDL.LU R24, [R1+0x5bc] ;  /* 0x0005bc0001187983 */ /* 0x000ea80000300800 */
[----:B------:R-:W2:Y:S04]  /*c2090*/  LDL.LU R25, [R1+0x61c] ;  /* 0x00061c0001197983 */ /* 0x000ea80000300800 */
[----:B------:R-:W2:Y:S04]  /*c20a0*/  LDL.LU R26, [R1+0x5b8] ;  /* 0x0005b800011a7983 */ /* 0x000ea80000300800 */
[----:B------:R-:W2:Y:S04]  /*c20b0*/  LDL.LU R0, [R1+0x618] ;  /* 0x0006180001007983 */ /* 0x000ea80000300800 */
[----:B------:R-:W2:Y:S04]  /*c20c0*/  LDL.LU R27, [R1+0x5b4] ;  /* 0x0005b400011b7983 */ /* 0x000ea80000300800 */
[----:B------:R-:W2:Y:S01]  /*c20d0*/  LDL.LU R28, [R1+0x610] ;  /* 0x00061000011c7983 */ /* 0x000ea20000300800 */
[----:B---3--:R-:W-:-:S03]  /*c20e0*/  FADD R16, R16, R29 ;  /* 0x0000001d10107221 */ /* 0x008fc60000000000 */
[----:B------:R-:W3:Y:S04]  /*c20f0*/  LDL.LU R29, [R1+0x2aec] ;  /* 0x002aec00011d7983 */ /* 0x000ee80000300800 */
[----:B------:R0:W-:Y:S04]  /*c2100*/  STL [R1+0x14], R16 ;  /* 0x0000141001007387 */ /* 0x0001e80000100800 */
[----:B0-----:R-:W3:Y:S02]  /*c2110*/  LDL.LU R16, [R1+0x2ae8] ;  /* 0x002ae80001107983 */ /* 0x001ee40000300800 */
[----:B---3--:R-:W-:-:S02]  /*c2120*/  FADD R16, R16, R29 ;  /* 0x0000001d10107221 */ /* 0x008fc40000000000 */
[----:B------:R-:W3:Y:S04]  /*c2130*/  LDL.LU R29, [R1+0x2ae4] ;  /* 0x002ae400011d7983 */ /* 0x000ee80000300800 */
[----:B------:R0:W-:Y:S04]  /*c2140*/  STL [R1+0x10], R16 ;  /* 0x0000101001007387 */ /* 0x0001e80000100800 */
[----:B0-----:R-:W3:Y:S01]  /*c2150*/  LDL.LU R16, [R1+0x2ae0] ;  /* 0x002ae00001107983 */ /* 0x001ee20000300800 */
[----:B----4-:R-:W-:Y:S02]  /*c2160*/  FADD R17, R17, R8 ;  /* 0x0000000811117221 */ /* 0x010fe40000000000 */
[----:B--2---:R-:W-:-:S02]  /*c2170*/  FADD R21, R21, R9 ;  /* 0x0000000915157221 */ /* 0x004fc40000000000 */
[----:B------:R-:W-:Y:S02]  /*c2180*/  FADD R22, R23, R22 ;  /* 0x0000001617167221 */ /* 0x000fe40000000000 */
[----:B------:R-:W-:Y:S02]  /*c2190*/  FADD R23, R28, R27 ;  /* 0x0000001b1c177221 */ /* 0x000fe40000000000 */
[----:B---3--:R-:W-:Y:S02]  /*c21a0*/  FADD R29, R29, R16 ;  /* 0x000000101d1d7221 */ /* 0x008fe40000000000 */
[----:B------:R-:W2:Y:S04]  /*c21b0*/  LDL.LU R16, [R1+0x10c] ;  /* 0x00010c0001107983 */ /* 0x000ea80000300800 */
[----:B------:R0:W-:Y:S04]  /*c21c0*/  STL [R1+0xc], R29 ;  /* 0x00000c1d01007387 */ /* 0x0001e80000100800 */
[----:B0-----:R-:W2:Y:S04]  /*c21d0*/  LDL.LU R29, [R1+0x5fc] ;  /* 0x0005fc00011d7983 */ /* 0x001ea80000300800 */
[----:B------:R-:W3:Y:S04]  /*c21e0*/  LDL.LU R8, [R1+0x2adc] ;  /* 0x002adc0001087983 */ /* 0x000ee80000300800 */
[----:B------:R0:W-:Y:S04]  /*c21f0*/  STL [R1+0x8], R17 ;  /* 0x0000081101007387 */ /* 0x0001e80000100800 */
[----:B0-----:R-:W4:Y:S04]  /*c2200*/  LDL.LU R17, [R1+0x2ad8] ;  /* 0x002ad80001117983 */ /* 0x001f280000300800 */
[----:B------:R-:W3:Y:S04]  /*c2210*/  LDL.LU R9, [R1+0x2ad4] ;  /* 0x002ad40001097983 */ /* 0x000ee80000300800 */
[----:B------:R0:W-:Y:S02]  /*c2220*/  STL [R1+0x4], R21 ;  /* 0x0000041501007387 */ /* 0x0001e40000100800 */
[----:B0-----:R-:W-:-:S05]  /*c2230*/  FADD R21, R25, R24 ;  /* 0x0000001819157221 */ /* 0x001fca0000000000 */
[----:B------:R-:W-:Y:S04]  /*c2240*/  STL [R1+0x2a6c], R21 ;  /* 0x002a6c1501007387 */ /* 0x000fe80000100800 */
[----:B------:R0:W-:Y:S02]  /*c2250*/  STL [R1], R22 ;  /* 0x0000001601007387 */ /* 0x0001e40000100800 */
[----:B0-----:R-:W-:-:S05]  /*c2260*/  FADD R22, R0, R26 ;  /* 0x0000001a00167221 */ /* 0x001fca0000000000 */
[----:B------:R-:W-:Y:S04]  /*c2270*/  STL [R1+0x2a68], R22 ;  /* 0x002a681601007387 */ /* 0x000fe80000100800 */
[----:B------:R0:W-:Y:S04]  /*c2280*/  STL [R1+0x2a70], R23 ;  /* 0x002a701701007387 */ /* 0x0001e80000100800 */
[----:B0-----:R-:W3:Y:S01]  /*c2290*/  LDL.LU R23, [R1+0xf8] ;  /* 0x0000f80001177983 */ /* 0x001ee20000300800 */
[----:B------:R-:W-:Y:S01]  /*c22a0*/  MOV R21, R15 ;  /* 0x0000000f00157202 */ /* 0x000fe20000000f00 */
[----:B--2---:R-:W-:-:S02]  /*c22b0*/  FADD R24, R29, R16 ;  /* 0x000000101d187221 */ /* 0x004fc40000000000 */
[----:B---3--:R-:W-:Y:S04]  /*c22c0*/  STL [R1+0x2aa0], R23 ;  /* 0x002aa01701007387 */ /* 0x008fe80000100800 */
[----:B------:R-:W-:Y:S04]  /*c22d0*/  STL [R1+0x2acc], R21 ;  /* 0x002acc1501007387 */ /* 0x000fe80000100800 */
[----:B------:R0:W-:Y:S04]  /*c22e0*/  STL [R1+0x2ad0], R8 ;  /* 0x002ad00801007387 */ /* 0x0001e80000100800 */
[----:B0-----:R-:W2:Y:S04]  /*c22f0*/  LDL.LU R8, [R1+0x108] ;  /* 0x0001080001087983 */ /* 0x001ea80000300800 */
[----:B------:R-:W2:Y:S04]  /*c2300*/  LDL.LU R25, [R1+0x5f4] ;  /* 0x0005f40001197983 */ /* 0x000ea80000300800 */
[----:B------:R-:W3:Y:S04]  /*c2310*/  LDL.LU R21, [R1+0x104] ;  /* 0x0001040001157983 */ /* 0x000ee80000300800 */
[----:B------:R-:W3:Y:S04]  /*c2320*/  LDL.LU R26, [R1+0x5ec] ;  /* 0x0005ec00011a7983 */ /* 0x000ee80000300800 */
[----:B------:R-:W2:Y:S04]  /*c2330*/  LDL.LU R27, [R1+0x5e8] ;  /* 0x0005e800011b7983 */ /* 0x000ea80000300800 */
[----:B------:R-:W2:Y:S04]  /*c2340*/  LDL.LU R29, [R1+0x4c] ;  /* 0x00004c00011d7983 */ /* 0x000ea80000300800 */
[----:B--2---:R0:W-:Y:S04]  /*c2350*/  STL [R1+0x2ac8], R29 ;  /* 0x002ac81d01007387 */ /* 0x0041e80000100800 */
[----:B0-----:R-:W2:Y:S04]  /*c2360*/  LDL.LU R29, [R1+0x100] ;  /* 0x00010000011d7983 */ /* 0x001ea80000300800 */
[----:B------:R-:W2:Y:S04]  /*c2370*/  LDL.LU R28, [R1+0x5e4] ;  /* 0x0005e400011c7983 */ /* 0x000ea80000300800 */
[----:B------:R0:W-:Y:S04]  /*c2380*/  STL [R1+0x2ab4], R18 ;  /* 0x002ab41201007387 */ /* 0x0001e80000100800 */
[----:B0-----:R-:W2:Y:S04]  /*c2390*/  LDL.LU R18, [R1+0x5dc] ;  /* 0x0005dc0001127983 */ /* 0x001ea80000300800 */
[----:B--2---:R0:W-:Y:S04]  /*c23a0*/  STL [R1+0x2abc], R18 ;  /* 0x002abc1201007387 */ /* 0x0041e80000100800 */
[----:B0-----:R-:W2:Y:S04]  /*c23b0*/  LDL R18, [R1+0xfc] ;  /* 0x0000fc0001127983 */ /* 0x001ea80000100800 */
[----:B--2---:R0:W-:Y:S04]  /*c23c0*/  STL [R1+0x2ac0], R18 ;  /* 0x002ac01201007387 */ /* 0x0041e80000100800 */
[----:B0-----:R-:W2:Y:S04]  /*c23d0*/  LDL.LU R18, [R1+0x5e0] ;  /* 0x0005e00001127983 */ /* 0x001ea80000300800 */
[----:B------:R-:W2:Y:S01]  /*c23e0*/  LDL R0, [R1+0xf0] ;  /* 0x0000f00001007983 */ /* 0x000ea20000100800 */
[----:B------:R-:W-:-:S03]  /*c23f0*/  ISETP.GE.U32.AND P1, PT, R23, 0x7f800000, PT ;  /* 0x7f8000001700780c */ /* 0x000fc60003f26070 */
[----:B--2---:R0:W-:Y:S04]  /*c2400*/  STL [R1+0x2ab8], R0 ;  /* 0x002ab80001007387 */ /* 0x0041e80000100800 */
[----:B0-----:R-:W2:Y:S04]  /*c2410*/  LDL.LU R0, [R1+0x48] ;  /* 0x0000480001007983 */ /* 0x001ea80000300800 */
[----:B------:R-:W2:Y:S04]  /*c2420*/  LDL.LU R16, [R1+0x44] ;  /* 0x0000440001107983 */ /* 0x000ea80000300800 */
[----:B------:R-:W2:Y:S04]  /*c2430*/  LDL.LU R23, [R1+0x34] ;  /* 0x0000340001177983 */ /* 0x000ea80000300800 */
[----:B------:R-:W2:Y:S04]  /*c2440*/  LDL.LU R22, [R1+0x5d4] ;  /* 0x0005d40001167983 */ /* 0x000ea80000300800 */
[----:B------:R-:W2:Y:S04]  /*c2450*/  LDL.LU R15, [R1+0x5d0] ;  /* 0x0005d000010f7983 */ /* 0x000ea80000300800 */
[----:B------:R0:W-:Y:S04]  /*c2460*/  STL [R1+0x2a60], R24 ;  /* 0x002a601801007387 */ /* 0x0001e80000100800 */
[----:B0-----:R-:W2:Y:S01]  /*c2470*/  LDL.LU R24, [R1+0x2c] ;  /* 0x00002c0001187983 */ /* 0x001ea20000300800 */
[----:B------:R-:W-:-:S02]  /*c2480*/  FADD R25, R25, R8 ;  /* 0x0000000819197221 */ /* 0x000fc40000000000 */
[----:B---3--:R-:W-:Y:S02]  /*c2490*/  FADD R26, R26, R21 ;  /* 0x000000151a1a7221 */ /* 0x008fe40000000000 */
[----:B------:R-:W-:Y:S01]  /*c24a0*/  FADD R27, R27, R29 ;  /* 0x0000001d1b1b7221 */ /* 0x000fe20000000000 */
[----:B--2---:R0:W-:Y:S04]  /*c24b0*/  STL [R1+0x2aa8], R24 ;  /* 0x002aa81801007387 */ /* 0x0041e80000100800 */
[----:B0-----:R-:W2:Y:S04]  /*c24c0*/  LDL.LU R24, [R1+0x5d8] ;  /* 0x0005d80001187983 */ /* 0x001ea80000300800 */
[----:B------:R-:W3:Y:S04]  /*c24d0*/  LDL.LU R8, [R1+0x2ad0] ;  /* 0x002ad00001087983 */ /* 0x000ee80000300800 */
[----:B------:R-:W2:Y:S04]  /*c24e0*/  LDL.LU R21, [R1+0x2acc] ;  /* 0x002acc0001157983 */ /* 0x000ea80000300800 */
[----:B------:R-:W2:Y:S02]  /*c24f0*/  LDL.LU R29, [R1+0x2ac8] ;  /* 0x002ac800011d7983 */ /* 0x000ea40000300800 */
[----:B--2---:R-:W-:-:S02]  /*c2500*/  FADD R28, R28, R29 ;  /* 0x0000001d1c1c7221 */ /* 0x004fc40000000000 */
[----:B------:R-:W2:Y:S02]  /*c2510*/  LDL.LU R29, [R1+0x2ac4] ;  /* 0x002ac400011d7983 */ /* 0x000ea40000300800 */
[----:B--2---:R-:W-:Y:S02]  /*c2520*/  FADD R29, R18, R29 ;  /* 0x0000001d121d7221 */ /* 0x004fe40000000000 */
[----:B------:R-:W2:Y:S02]  /*c2530*/  LDL.LU R18, [R1+0x2ac0] ;  /* 0x002ac00001127983 */ /* 0x000ea40000300800 */
[----:B--2---:R-:W-:Y:S02]  /*c2540*/  ISETP.GE.U32.AND P0, PT, R18, 0x7f800000, PT ;  /* 0x7f8000001200780c */ /* 0x004fe40003f06070 */
[----:B------:R-:W2:Y:S02]  /*c2550*/  LDL.LU R18, [R1+0x2abc] ;  /* 0x002abc0001127983 */ /* 0x000ea40000300800 */
[----:B--2---:R-:W-:-:S02]  /*c2560*/  FADD R18, R18, R0 ;  /* 0x0000000012127221 */ /* 0x004fc40000000000 */
[----:B------:R-:W2:Y:S04]  /*c2570*/  LDL.LU R0, [R1+0x2ab8] ;  /* 0x002ab80001007983 */ /* 0x000ea80000300800 */
[----:B------:R0:W-:Y:S04]  /*c2580*/  STL [R1+0x48], R18 ;  /* 0x0000481201007387 */ /* 0x0001e80000100800 */
[----:B0-----:R-:W3:Y:S01]  /*c2590*/  LDL.LU R18, [R1+0x2ab4] ;  /* 0x002ab40001127983 */ /* 0x001ee20000300800 */
[----:B--2---:R-:W-:-:S03]  /*c25a0*/  ISETP.GE.U32.AND P4, PT, R0, 0x7f800000, PT ;  /* 0x7f8000000000780c */ /* 0x004fc60003f86070 */
[----:B------:R-:W2:Y:S01]  /*c25b0*/  LDL.LU R0, [R1+0x2ab0] ;  /* 0x002ab00001007983 */ /* 0x000ea20000300800 */
[----:B------:R-:W-:Y:S02]  /*c25c0*/  FADD R24, R24, R16 ;  /* 0x0000001018187221 */ /* 0x000fe40000000000 */
[----:B------:R-:W-:Y:S01]  /*c25d0*/  FADD R22, R22, R23 ;  /* 0x0000001716167221 */ /* 0x000fe20000000000 */
[----:B------:R-:W3:Y:S04]  /*c25e0*/  LDL.LU R16, [R1+0x2aac] ;  /* 0x002aac0001107983 */ /* 0x000ee80000300800 */
[----:B------:R0:W-:Y:S04]  /*c25f0*/  STL [R1+0x4c], R24 ;  /* 0x00004c1801007387 */ /* 0x0001e80000100800 */
[----:B------:R-:W-:Y:S01]  /*c2600*/  STL [R1+0x44], R22 ;  /* 0x0000441601007387 */ /* 0x000fe20000100800 */
[----:B--2---:R-:W-:-:S05]  /*c2610*/  FADD R0, R15, R0 ;  /* 0x000000000f007221 */ /* 0x004fca0000000000 */
[----:B------:R1:W-:Y:S04]  /*c2620*/  STL [R1+0x30], R0 ;  /* 0x0000300001007387 */ /* 0x0003e80000100800 */
[----:B0-----:R-:W2:Y:S04]  /*c2630*/  LDL.LU R24, [R1+0x40] ;  /* 0x0000400001187983 */ /* 0x001ea80000300800 */
[----:B-1----:R-:W2:Y:S04]  /*c2640*/  LDL.LU R0, [R1+0x5cc] ;  /* 0x0005cc0001007983 */ /* 0x002ea80000300800 */
[----:B------:R-:W2:Y:S04]  /*c2650*/  LDL.LU R23, [R1+0x3c] ;  /* 0x00003c0001177983 */ /* 0x000ea80000300800 */
[----:B------:R-:W2:Y:S04]  /*c2660*/  LDL.LU R15, [R1+0x5c4] ;  /* 0x0005c400010f7983 */ /* 0x000ea80000300800 */
[----:B------:R-:W2:Y:S04]  /*c2670*/  LDL.LU R22, [R1+0xe0] ;  /* 0x0000e00001167983 */ /* 0x000ea80000300800 */
[----:B--2---:R-:W-:Y:S04]  /*c2680*/  STL [R1+0x2a9c], R22 ;  /* 0x002a9c1601007387 */ /* 0x004fe80000100800 */
[----:B---3--:R0:W-:Y:S04]  /*c2690*/  STL [R1+0x2a5c], R16 ;  /* 0x002a5c1001007387 */ /* 0x0081e80000100800 */
[----:B0-----:R-:W2:Y:S04]  /*c26a0*/  LDL.LU R16, [R1+0x24] ;  /* 0x0000240001107983 */ /* 0x001ea80000300800 */
[----:B------:R0:W-:Y:S04]  /*c26b0*/  STL [R1+0x2a58], R25 ;  /* 0x002a581901007387 */ /* 0x0001e80000100800 */
[----:B0-----:R-:W3:Y:S04]  /*c26c0*/  LDL.LU R25, [R1+0xe4] ;  /* 0x0000e40001197983 */ /* 0x001ee80000300800 */
[----:B------:R0:W-:Y:S04]  /*c26d0*/  STL [R1+0x2a54], R26 ;  /* 0x002a541a01007387 */ /* 0x0001e80000100800 */
[----:B0-----:R-:W2:Y:S04]  /*c26e0*/  LDL.LU R26, [R1+0xf4] ;  /* 0x0000f400011a7983 */ /* 0x001ea80000300800 */
[----:B------:R0:W-:Y:S04]  /*c26f0*/  STL [R1+0x2a50], R27 ;  /* 0x002a501b01007387 */ /* 0x0001e80000100800 */
[----:B0-----:R-:W2:Y:S04]  /*c2700*/  LDL.LU R27, [R1+0x38] ;  /* 0x00003800011b7983 */ /* 0x001ea80000300800 */
[----:B------:R0:W-:Y:S04]  /*c2710*/  STL [R1+0x2a4c], R28 ;  /* 0x002a4c1c01007387 */ /* 0x0001e80000100800 */
[----:B0-----:R-:W2:Y:S04]  /*c2720*/  LDL.LU R28, [R1+0xdc] ;  /* 0x0000dc00011c7983 */ /* 0x001ea80000300800 */
[----:B------:R0:W-:Y:S04]  /*c2730*/  STL [R1+0x2a48], R29 ;  /* 0x002a481d01007387 */ /* 0x0001e80000100800 */
[----:B0-----:R-:W2:Y:S01]  /*c2740*/  LDL.LU R29, [R1+0x5c8] ;  /* 0x0005c800011d7983 */ /* 0x001ea20000300800 */
[----:B------:R-:W-:-:S03]  /*c2750*/  FADD R0, R0, R24 ;  /* 0x0000001800007221 */ /* 0x000fc60000000000 */
[----:B------:R0:W3:Y:S04]  /*c2760*/  LDL.LU R24, [R1+0x2aa8] ;  /* 0x002aa80001187983 */ /* 0x0000e80000300800 */
[----:B------:R1:W-:Y:S04]  /*c2770*/  STL [R1+0x684], R0 ;  /* 0x0006840001007387 */ /* 0x0003e80000100800 */
[----:B-1----:R-:W3:Y:S01]  /*c2780*/  LDL.LU R0, [R1+0x2aa4] ;  /* 0x002aa40001007983 */ /* 0x002ee20000300800 */
[----:B--2---:R-:W-:-:S03]  /*c2790*/  FADD R29, R29, R23 ;  /* 0x000000171d1d7221 */ /* 0x004fc60000000000 */
[----:B------:R-:W2:Y:S01]  /*c27a0*/  LDL.LU R23, [R1+0x2aa0] ;  /* 0x002aa00001177983 */ /* 0x000ea20000300800 */
[----:B------:R-:W-:Y:S02]  /*c27b0*/  FADD R15, R15, R27 ;  /* 0x0000001b0f0f7221 */ /* 0x000fe40000000000 */
[----:B------:R-:W-:Y:S01]  /*c27c0*/  @P1 IMAD.MOV.U32 R22, RZ, RZ, 0x7f800000 ;  /* 0x7f800000ff161424 */ /* 0x000fe200078e00ff */
[----:B---3--:R1:W-:Y:S04]  /*c27d0*/  STL [R1+0x2a3c], R0 ;  /* 0x002a3c0001007387 */ /* 0x0083e80000100800 */
[----:B------:R3:W-:Y:S04]  /*c27e0*/  STL [R1+0x1274], R29 ;  /* 0x0012741d01007387 */ /* 0x0007e80000100800 */
[----:B------:R0:W-:Y:S01]  /*c27f0*/  STL [R1+0x2a24], R15 ;  /* 0x002a240f01007387 */ /* 0x0001e20000100800 */
[C---:B--2---:R-:W-:Y:S01]  /*c2800*/  FSETP.NEU.AND P5, PT, R23.reuse, RZ, PT ;  /* 0x000000ff1700720b */ /* 0x044fe20003fad000 */
[----:B------:R-:W-:-:S02]  /*c2810*/  @P1 FFMA.FTZ R24, R23, R22, +INF ;  /* 0x7f80000017181423 */ /* 0x000fc40000010016 */
[----:B------:R2:W2:Y:S04]  /*c2820*/  LDL.LU R23, [R1+0x28] ;  /* 0x0000280001177983 */ /* 0x0004a80000300800 */
[----:B-1----:R-:W2:Y:S04]  /*c2830*/  LDL.LU R0, [R1+0xf0] ;  /* 0x0000f00001007983 */ /* 0x002ea80000300800 */
[----:B------:R-:W2:Y:S04]  /*c2840*/  LDL.LU R27, [R1+0x1c] ;  /* 0x00001c00011b7983 */ /* 0x000ea80000300800 */
[----:B--2---:R-:W-:Y:S04]  /*c2850*/  STL [R1+0x2a98], R27 ;  /* 0x002a981b01007387 */ /* 0x004fe80000100800 */
[----:B---3--:R-:W2:Y:S01]  /*c2860*/  LDL.LU R29, [R1+0x18] ;  /* 0x00001800011d7983 */ /* 0x008ea20000300800 */
[----:B0-----:R-:W-:-:S03]  /*c2870*/  MOV R15, R16 ;  /* 0x00000010000f7202 */ /* 0x001fc60000000f00 */
[----:B--2---:R0:W-:Y:S04]  /*c2880*/  STL [R1+0x2a90], R29 ;  /* 0x002a901d01007387 */ /* 0x0041e80000100800 */
[----:B0-----:R-:W2:Y:S04]  /*c2890*/  LDL.LU R29, [R1+0xec] ;  /* 0x0000ec00011d7983 */ /* 0x001ea80000300800 */
[----:B------:R-:W3:Y:S01]  /*c28a0*/  LDL.LU R16, [R1+0xd8] ;  /* 0x0000d80001107983 */ /* 0x000ee20000300800 */
[----:B------:R-:W-:Y:S02]  /*c28b0*/  @P0 MOV R22, 0x7f800000 ;  /* 0x7f80000000160802 */ /* 0x000fe40000000f00 */
[----:B------:R-:W-:Y:S01]  /*c28c0*/  @P4 MOV R27, 0x7f800000 ;  /* 0x7f800000001b4802 */ /* 0x000fe20000000f00 */
[----:B---3--:R0:W-:Y:S04]  /*c28d0*/  STL [R1+0x2a94], R16 ;  /* 0x002a941001007387 */ /* 0x0081e80000100800 */
[----:B0-----:R-:W3:Y:S01]  /*c28e0*/  LDL.LU R16, [R1+0xfc] ;  /* 0x0000fc0001107983 */ /* 0x001ee20000300800 */
[----:B------:R-:W-:-:S02]  /*c28f0*/  @P4 FFMA.FTZ R15, R0, R27, +INF ;  /* 0x7f800000000f4423 */ /* 0x000fc4000001001b */
[----:B---3--:R-:W-:Y:S01]  /*c2900*/  @P0 FFMA.FTZ R23, R16, R22, +INF ;  /* 0x7f80000010170423 */ /* 0x008fe20000010016 */
[----:B------:R-:W-:Y:S01]  /*c2910*/  FSETP.NEU.AND P0, PT, R0, RZ, PT ;  /* 0x000000ff0000720b */ /* 0x000fe20003f0d000 */
[----:B------:R-:W3:Y:S01]  /*c2920*/  LDL.LU R22, [R1+0x2a9c] ;  /* 0x002a9c0001167983 */ /* 0x000ee20000300800 */
[----:B------:R-:W-:Y:S02]  /*c2930*/  FSEL R0, R24, -INF , P5 ;  /* 0xff80000018007808 */ /* 0x000fe40002800000 */
[----:B------:R-:W-:Y:S01]  /*c2940*/  FSETP.NEU.AND P1, PT, R16, RZ, PT ;  /* 0x000000ff1000720b */ /* 0x000fe20003f2d000 */
[----:B------:R0:W2:Y:S04]  /*c2950*/  LDL.LU R24, [R1+0x20] ;  /* 0x0000200001187983 */ /* 0x0000a80000300800 */
[----:B------:R1:W-:Y:S02]  /*c2960*/  STL [R1+0x1020], R0 ;  /* 0x0010200001007387 */ /* 0x0003e40000100800 */
[----:B-1----:R-:W-:-:S05]  /*c2970*/  FSEL R0, R23, -INF , P1 ;  /* 0xff80000017007808 */ /* 0x002fca0000800000 */
[----:B------:R1:W-:Y:S04]  /*c2980*/  STL [R1+0x1024], R0 ;  /* 0x0010240001007387 */ /* 0x0003e80000100800 */
[----:B-1----:R-:W2:Y:S01]  /*c2990*/  LDL.LU R0, [R1+0xc] ;  /* 0x00000c0001007983 */ /* 0x002ea20000300800 */
[----:B------:R-:W-:Y:S01]  /*c29a0*/  IMAD.MOV.U32 R23, RZ, RZ, R21 ;  /* 0x000000ffff177224 */ /* 0x000fe200078e0015 */
[----:B------:R-:W-:Y:S02]  /*c29b0*/  ISETP.GE.U32.AND P2, PT, R26, 0x7f800000, PT ;  /* 0x7f8000001a00780c */ /* 0x000fe40003f46070 */
[----:B--2---:R1:W-:Y:S04]  /*c29c0*/  STL [R1+0x2a88], R0 ;  /* 0x002a880001007387 */ /* 0x0043e80000100800 */
[----:B-1----:R-:W2:Y:S04]  /*c29d0*/  LDL.LU R0, [R1+0xe8] ;  /* 0x0000e80001007983 */ /* 0x002ea80000300800 */
[----:B------:R-:W2:Y:S03]  /*c29e0*/  LDL.LU R21, [R1+0xd0] ;  /* 0x0000d00001157983 */ /* 0x000ea60000300800 */
[----:B------:R-:W-:-:S02]  /*c29f0*/  @P2 MOV R27, 0x7f800000 ;  /* 0x7f800000001b2802 */ /* 0x000fc40000000f00 */
[----:B------:R-:W-:-:S03]  /*c2a00*/  FSETP.NEU.AND P4, PT, R26, RZ, PT ;  /* 0x000000ff1a00720b */ /* 0x000fc60003f8d000 */
[----:B------:R-:W-:Y:S01]  /*c2a10*/  @P2 FFMA.FTZ R24, R26, R27, +INF ;  /* 0x7f8000001a182423 */ /* 0x000fe2000001001b */
[----:B--2---:R1:W-:Y:S02]  /*c2a20*/  STL [R1+0x2a8c], R21 ;  /* 0x002a8c1501007387 */ /* 0x0043e40000100800 */
[----:B-1----:R-:W-:Y:S02]  /*c2a30*/  MOV R21, R15 ;  /* 0x0000000f00157202 */ /* 0x002fe40000000f00 */
[----:B------:R-:W2:Y:S02]  /*c2a40*/  LDL.LU R15, [R1+0xcc] ;  /* 0x0000cc00010f7983 */ /* 0x000ea40000300800 */
[----:B------:R-:W-:-:S05]  /*c2a50*/  FSEL R21, R21, -INF , P0 ;  /* 0xff80000015157808 */ /* 0x000fca0000000000 */
[----:B------:R-:W-:Y:S04]  /*c2a60*/  STL [R1+0x1044], R21 ;  /* 0x0010441501007387 */ /* 0x000fe80000100800 */
[----:B------:R0:W2:Y:S04]  /*c2a70*/  LDL.LU R27, [R1+0x2a98] ;  /* 0x002a9800011b7983 */ /* 0x0000a80000300800 */
[----:B------:R-:W3:Y:S01]  /*c2a80*/  LDL.LU R26, [R1+0xbc] ;  /* 0x0000bc00011a7983 */ /* 0x000ee20000300800 */
[C---:B------:R-:W-:Y:S02]  /*c2a90*/  ISETP.GE.U32.AND P6, PT, R29.reuse, 0x7f800000, PT ;  /* 0x7f8000001d00780c */ /* 0x040fe40003fc6070 */
[----:B------:R-:W-:-:S11]  /*c2aa0*/  FSETP.NEU.AND P2, PT, R29, RZ, PT ;  /* 0x000000ff1d00720b */ /* 0x000fd60003f4d000 */
[----:B------:R-:W-:-:S05]  /*c2ab0*/  @P6 MOV R16, 0x7f800000 ;  /* 0x7f80000000106802 */ /* 0x000fca0000000f00 */
[----:B--2---:R-:W-:Y:S01]  /*c2ac0*/  @P6 FFMA.FTZ R27, R29, R16, +INF ;  /* 0x7f8000001d1b6423 */ /* 0x004fe20000010010 */
[----:B---3--:R1:W-:Y:S04]  /*c2ad0*/  STL [R1+0x2a84], R26 ;  /* 0x002a841a01007387 */ /* 0x0083e80000100800 */
[----:B-1----:R0:W2:Y:S04]  /*c2ae0*/  LDL.LU R26, [R1+0x10] ;  /* 0x00001000011a7983 */ /* 0x0020a80000300800 */
[----:B------:R-:W3:Y:S04]  /*c2af0*/  LDL.LU R16, [R1+0x2a94] ;  /* 0x002a940001107983 */ /* 0x000ee80000300800 */
[----:B------:R0:W2:Y:S01]  /*c2b00*/  LDL.LU R29, [R1+0x2a90] ;  /* 0x002a9000011d7983 */ /* 0x0000a20000300800 */
[----:B------:R-:W-:-:S13]  /*c2b10*/  ISETP.GE.U32.AND P3, PT, R25, 0x7f800000, PT ;  /* 0x7f8000001900780c */ /* 0x000fda0003f66070 */
[----:B------:R-:W-:-:S04]  /*c2b20*/  @P3 IMAD.MOV.U32 R21, RZ, RZ, 0x7f800000 ;  /* 0x7f800000ff153424 */ /* 0x000fc800078e00ff */
[----:B--2---:R-:W-:Y:S01]  /*c2b30*/  @P3 FFMA.FTZ R29, R25, R21, +INF ;  /* 0x7f800000191d3423 */ /* 0x004fe20000010015 */
[----:B------:R-:W-:-:S05]  /*c2b40*/  FSEL R21, R24, -INF , P4 ;  /* 0xff80000018157808 */ /* 0x000fca0002000000 */
[----:B------:R-:W-:Y:S04]  /*c2b50*/  STL [R1+0x1040], R21 ;  /* 0x0010401501007387 */ /* 0x000fe80000100800 */
[----:B------:R-:W2:Y:S01]  /*c2b60*/  LDL.LU R24, [R1+0xc0] ;  /* 0x0000c00001187983 */ /* 0x000ea20000300800 */
[----:B------:R-:W-:-:S03]  /*c2b70*/  FSETP.NEU.AND P6, PT, R25, RZ, PT ;  /* 0x000000ff1900720b */ /* 0x000fc60003fcd000 */
[----:B--2---:R1:W-:Y:S04]  /*c2b80*/  STL [R1+0x2a78], R24 ;  /* 0x002a781801007387 */ /* 0x0043e80000100800 */
[----:B-1----:R-:W2:Y:S04]  /*c2b90*/  LDL.LU R24, [R1+0xd4] ;  /* 0x0000d40001187983 */ /* 0x002ea80000300800 */
[----:B------:R-:W2:Y:S01]  /*c2ba0*/  LDL.LU R25, [R1+0xb8] ;  /* 0x0000b80001197983 */ /* 0x000ea20000300800 */
[----:B------:R-:W-:Y:S02]  /*c2bb0*/  FSEL R27, R27, -INF , P2 ;  /* 0xff8000001b1b7808 */ /* 0x000fe40001000000 */
[----:B------:R-:W-:Y:S01]  /*c2bc0*/  ISETP.GE.U32.AND P1, PT, R0, 0x7f800000, PT ;  /* 0x7f8000000000780c */ /* 0x000fe20003f26070 */
[----:B--2---:R1:W-:Y:S04]  /*c2bd0*/  STL [R1+0x2a7c], R25 ;  /* 0x002a7c1901007387 */ /* 0x0043e80000100800 */
[----:B-1----:R0:W2:Y:S04]  /*c2be0*/  LDL.LU R25, [R1+0x14] ;  /* 0x0000140001197983 */ /* 0x0020a80000300800 */
[----:B------:R1:W-:Y:S04]  /*c2bf0*/  STL [R1+0x1048], R27 ;  /* 0x0010481b01007387 */ /* 0x0003e80000100800 */
[----:B-1----:R-:W3:Y:S01]  /*c2c00*/  LDL.LU R27, [R1+0xb4] ;  /* 0x0000b400011b7983 */ /* 0x002ee20000300800 */
[----:B------:R-:W-:-:S02]  /*c2c10*/  @P1 MOV R21, 0x7f800000 ;  /* 0x7f80000000151802 */ /* 0x000fc40000000f00 */
[----:B------:R-:W-:Y:S02]  /*c2c20*/  ISETP.GE.U32.AND P5, PT, R22, 0x7f800000, PT ;  /* 0x7f8000001600780c */ /* 0x000fe40003fa6070 */
[----:B------:R-:W-:Y:S02]  /*c2c30*/  FSETP.NEU.AND P2, PT, R0, RZ, PT ;  /* 0x000000ff0000720b */ /* 0x000fe40003f4d000 */
[----:B------:R-:W-:Y:S01]  /*c2c40*/  ISETP.GE.U32.AND P4, PT, R24, 0x7f800000, PT ;  /* 0x7f8000001800780c */ /* 0x000fe20003f86070 */
[----:B--2---:R-:W-:Y:S01]  /*c2c50*/  @P1 FFMA.FTZ R25, R0, R21, +INF ;  /* 0x7f80000000191423 */ /* 0x004fe20000010015 */
[----:B---3--:R-:W-:Y:S04]  /*c2c60*/  STL [R1+0x2a74], R27 ;  /* 0x002a741b01007387 */ /* 0x008fe80000100800 */
[----:B------:R1:W-:Y:S04]  /*c2c70*/  STL [R1+0x2a80], R24 ;  /* 0x002a801801007387 */ /* 0x0003e80000100800 */
[----:B------:R-:W2:Y:S04]  /*c2c80*/  LDL.LU R21, [R1+0x2a8c] ;  /* 0x002a8c0001157983 */ /* 0x000ea80000300800 */
[----:B------:R0:W3:Y:S01]  /*c2c90*/  LDL.LU R0, [R1+0x2a88] ;  /* 0x002a880001007983 */ /* 0x0000e20000300800 */
[----:B-1----:R-:W-:-:S02]  /*c2ca0*/  @P5 MOV R24, 0x7f800000 ;  /* 0x7f80000000185802 */ /* 0x002fc40000000f00 */
[----:B------:R-:W-:-:S03]  /*c2cb0*/  FSETP.NEU.AND P1, PT, R22, RZ, PT ;  /* 0x000000ff1600720b */ /* 0x000fc60003f2d000 */
[----:B------:R-:W-:Y:S02]  /*c2cc0*/  @P5 FFMA.FTZ R26, R22, R24, +INF ;  /* 0x7f800000161a5423 */ /* 0x000fe40000010018 */
[----:B------:R0:W2:Y:S01]  /*c2cd0*/  LDL.LU R22, [R1+0x8] ;  /* 0x0000080001167983 */ /* 0x0000a20000300800 */
[----:B------:R-:W-:Y:S02]  /*c2ce0*/  ISETP.GE.U32.AND P0, PT, R28, 0x7f800000, PT ;  /* 0x7f8000001c00780c */ /* 0x000fe40003f06070 */
[----:B------:R-:W-:Y:S02]  /*c2cf0*/  ISETP.GE.U32.AND P3, PT, R16, 0x7f800000, PT ;  /* 0x7f8000001000780c */ /* 0x000fe40003f66070 */
[----:B------:R-:W-:Y:S02]  /*c2d00*/  FSEL R24, R29, -INF , P6 ;  /* 0xff8000001d187808 */ /* 0x000fe40003000000 */
[----:B------:R-:W-:-:S07]  /*c2d10*/  FSETP.NEU.AND P5, PT, R28, RZ, PT ;  /* 0x000000ff1c00720b */ /* 0x000fce0003fad000 */
[----:B------:R-:W-:Y:S02]  /*c2d20*/  @P0 MOV R27, 0x7f800000 ;  /* 0x7f800000001b0802 */ /* 0x000fe40000000f00 */
[----:B------:R-:W-:-:S03]  /*c2d30*/  FSEL R26, R26, -INF , P1 ;  /* 0xff8000001a1a7808 */ /* 0x000fc60000800000 */
[----:B---3--:R-:W-:Y:S02]  /*c2d40*/  @P0 FFMA.FTZ R0, R28, R27, +INF ;  /* 0x7f8000001c000423 */ /* 0x008fe4000001001b */
[----:B------:R0:W3:Y:S04]  /*c2d50*/  LDL.LU R27, [R1+0x4] ;  /* 0x00000400011b7983 */ /* 0x0000e80000300800 */
[----:B------:R-:W3:Y:S04]  /*c2d60*/  LDL.LU R28, [R1+0xb0] ;  /* 0x0000b000011c7983 */ /* 0x000ee80000300800 */
[----:B------:R-:W3:Y:S04]  /*c2d70*/  LDL.LU R29, [R1+0xac] ;  /* 0x0000ac00011d7983 */ /* 0x000ee80000300800 */
[----:B------:R1:W-:Y:S02]  /*c2d80*/  STL [R1+0x104c], R24 ;  /* 0x00104c1801007387 */ /* 0x0003e40000100800 */
[----:B-1----:R-:W-:-:S05]  /*c2d90*/  FSEL R24, R25, -INF , P2 ;  /* 0xff80000019187808 */ /* 0x002fca0001000000 */
[----:B------:R1:W-:Y:S04]  /*c2da0*/  STL [R1+0x11b0], R24 ;  /* 0x0011b01801007387 */ /* 0x0003e80000100800 */
[----:B------:R0:W-:Y:S01]  /*c2db0*/  STL [R1+0x128c], R26 ;  /* 0x00128c1a01007387 */ /* 0x0001e20000100800 */
[----:B-1----:R-:W-:-:S03]  /*c2dc0*/  @P3 IMAD.MOV.U32 R24, RZ, RZ, 0x7f800000 ;  /* 0x7f800000ff183424 */ /* 0x002fc600078e00ff */
[----:B0-----:R-:W3:Y:S01]  /*c2dd0*/  LDL.LU R26, [R1+0x2a84] ;  /* 0x002a8400011a7983 */ /* 0x001ee20000300800 */
[----:B--2---:R-:W-:-:S03]  /*c2de0*/  @P3 FFMA.FTZ R22, R16, R24, +INF ;  /* 0x7f80000010163423 */ /* 0x004fc60000010018 */
[----:B------:R-:W3:Y:S01]  /*c2df0*/  LDL.LU R24, [R1+0x2a80] ;  /* 0x002a800001187983 */ /* 0x000ee20000300800 */
[----:B------:R-:W-:Y:S02]  /*c2e00*/  @P4 MOV R25, 0x7f800000 ;  /* 0x7f80000000194802 */ /* 0x000fe40000000f00 */
[----:B------:R-:W-:Y:S02]  /*c2e10*/  FSETP.NEU.AND P1, PT, R16, RZ, PT ;  /* 0x000000ff1000720b */ /* 0x000fe40003f2d000 */
[----:B------:R0:W2:Y:S01]  /*c2e20*/  LDL.LU R16, [R1] ;  /* 0x0000000001107983 */ /* 0x0000a20000300800 */
[----:B------:R-:W-:Y:S01]  /*c2e30*/  ISETP.GE.U32.AND P0, PT, R21, 0x7f800000, PT ;  /* 0x7f8000001500780c */ /* 0x000fe20003f06070 */
[----:B---3--:R-:W-:Y:S02]  /*c2e40*/  @P4 FFMA.FTZ R27, R24, R25, +INF ;  /* 0x7f800000181b4423 */ /* 0x008fe40000010019 */
[----:B------:R-:W3:Y:S01]  /*c2e50*/  LDL.LU R25, [R1+0x2a7c] ;  /* 0x002a7c0001197983 */ /* 0x000ee20000300800 */
[----:B------:R-:W-:-:S02]  /*c2e60*/  FSEL R0, R0, -INF , P5 ;  /* 0xff80000000007808 */ /* 0x000fc40002800000 */
[----:B------:R-:W-:Y:S02]  /*c2e70*/  FSEL R22, R22, -INF , P1 ;  /* 0xff80000016167808 */ /* 0x000fe40000800000 */
[----:B------:R-:W-:Y:S02]  /*c2e80*/  FSETP.NEU.AND P3, PT, R24, RZ, PT ;  /* 0x000000ff1800720b */ /* 0x000fe40003f6d000 */
[----:B------:R-:W4:Y:S04]  /*c2e90*/  LDL.LU R24, [R1+0x2a78] ;  /* 0x002a780001187983 */ /* 0x000f280000300800 */
[----:B------:R1:W-:Y:S04]  /*c2ea0*/  STL [R1+0x1290], R0 ;  /* 0x0012900001007387 */ /* 0x0003e80000100800 */
[----:B------:R-:W-:Y:S01]  /*c2eb0*/  STL [R1+0x1294], R22 ;  /* 0x0012941601007387 */ /* 0x000fe20000100800 */
[----:B-1----:R-:W-:-:S02]  /*c2ec0*/  MOV R0, R23 ;  /* 0x0000001700007202 */ /* 0x002fc40000000f00 */
[----:B------:R-:W-:Y:S02]  /*c2ed0*/  @P0 MOV R23, 0x7f800000 ;  /* 0x7f80000000170802 */ /* 0x000fe40000000f00 */
[----:B------:R-:W-:-:S03]  /*c2ee0*/  FSETP.NEU.AND P4, PT, R21, RZ, PT ;  /* 0x000000ff1500720b */ /* 0x000fc60003f8d000 */
[----:B--2---:R-:W-:Y:S01]  /*c2ef0*/  @P0 FFMA.FTZ R16, R21, R23, +INF ;  /* 0x7f80000015100423 */ /* 0x004fe20000010017 */
[----:B---3--:R-:W-:Y:S01]  /*c2f00*/  ISETP.GE.U32.AND P5, PT, R25, 0x7f800000, PT ;  /* 0x7f8000001900780c */ /* 0x008fe20003fa6070 */
[----:B------:R1:W-:Y:S02]  /*c2f10*/  STL [R1+0x2a64], R25 ;  /* 0x002a641901007387 */ /* 0x0003e40000100800 */
[----:B-1----:R-:W-:Y:S02]  /*c2f20*/  FSEL R25, R27, -INF , P3 ;  /* 0xff8000001b197808 */ /* 0x002fe40001800000 */
[----:B------:R-:W2:Y:S03]  /*c2f30*/  LDL.LU R27, [R1+0x2a74] ;  /* 0x002a7400011b7983 */ /* 0x000ea60000300800 */
[----:B------:R1:W-:Y:S02]  /*c2f40*/  STL [R1+0x129c], R25 ;  /* 0x00129c1901007387 */ /* 0x0003e40000100800 */
[----:B------:R0:W3:Y:S02]  /*c2f50*/  LDL.LU R23, [R1+0x2a70] ;  /* 0x002a700001177983 */ /* 0x0000e40000300800 */
[----:B------:R0:W2:Y:S01]  /*c2f60*/  LDL.LU R21, [R1+0x2a6c] ;  /* 0x002a6c0001157983 */ /* 0x0000a20000300800 */
[----:B------:R-:W-:-:S13]  /*c2f70*/  ISETP.GE.U32.AND P6, PT, R15, 0x7f800000, PT ;  /* 0x7f8000000f00780c */ /* 0x000fda0003fc6070 */
[----:B------:R-:W-:Y:S01]  /*c2f80*/  @P6 IMAD.MOV.U32 R22, RZ, RZ, 0x7f800000 ;  /* 0x7f800000ff166424 */ /* 0x000fe200078e00ff */
[----:B------:R-:W-:-:S03]  /*c2f90*/  ISETP.GE.U32.AND P2, PT, R26, 0x7f800000, PT ;  /* 0x7f8000001a00780c */ /* 0x000fc60003f46070 */
[----:B--2---:R-:W-:Y:S02]  /*c2fa0*/  @P6 FFMA.FTZ R21, R15, R22, +INF ;  /* 0x7f8000000f156423 */ /* 0x004fe40000010016 */
[----:B------:R0:W2:Y:S01]  /*c2fb0*/  LDL.LU R22, [R1+0x2a68] ;  /* 0x002a680001167983 */ /* 0x0000a20000300800 */
[----:B----4-:R-:W-:-:S07]  /*c2fc0*/  ISETP.GE.U32.AND P1, PT, R24, 0x7f800000, PT ;  /* 0x7f8000001800780c */ /* 0x010fce0003f26070 */
[----:B-1----:R-:W-:Y:S02]  /*c2fd0*/  @P2 MOV R25, 0x7f800000 ;  /* 0x7f80000000192802 */ /* 0x002fe40000000f00 */
[----:B------:R-:W-:Y:S02]  /*c2fe0*/  FSEL R16, R16, -INF , P4 ;  /* 0xff80000010107808 */ /* 0x000fe40002000000 */
[----:B------:R-:W-:Y:S01]  /*c2ff0*/  FSETP.NEU.AND P0, PT, R15, RZ, PT ;  /* 0x000000ff0f00720b */ /* 0x000fe20003f0d000 */
[----:B------:R-:W-:Y:S02]  /*c3000*/  MOV R15, R0 ;  /* 0x00000000000f7202 */ /* 0x000fe40000000f00 */
[----:B------:R-:W4:Y:S01]  /*c3010*/  LDL.LU R0, [R1+0x64] ;  /* 0x0000640001007983 */ /* 0x000f220000300800 */
[----:B------:R1:W-:Y:S01]  /*c3020*/  STL [R1+0x1298], R16 ;  /* 0x0012981001007387 */ /* 0x0003e20000100800 */
[C---:B------:R-:W-:Y:S02]  /*c3030*/  FSETP.NEU.AND P6, PT, R26.reuse, RZ, PT ;  /* 0x000000ff1a00720b */ /* 0x040fe40003fcd000 */
[----:B-1----:R-:W-:Y:S01]  /*c3040*/  FSEL R16, R21, -INF , P0 ;  /* 0xff80000015107808 */ /* 0x002fe20000000000 */
[----:B--2---:R-:W-:Y:S01]  /*c3050*/  @P2 FFMA.FTZ R22, R26, R25, +INF ;  /* 0x7f8000001a162423 */ /* 0x004fe20000010019 */
[----:B------:R-:W-:Y:S01]  /*c3060*/  @P1 MOV R25, 0x7f800000 ;  /* 0x7f80000000191802 */ /* 0x000fe20000000f00 */
[----:B------:R-:W2:Y:S02]  /*c3070*/  LDL R26, [R1+0xa8] ;  /* 0x0000a800011a7983 */ /* 0x000ea40000100800 */
[----:B------:R1:W-:Y:S01]  /*c3080*/  STL [R1+0x12a4], R16 ;  /* 0x0012a41001007387 */ /* 0x0003e20000100800 */
[C---:B------:R-:W-:Y:S01]  /*c3090*/  FSETP.NEU.AND P2, PT, R24.reuse, RZ, PT ;  /* 0x000000ff1800720b */ /* 0x040fe20003f4d000 */
[----:B---3--:R-:W-:-:S02]  /*c30a0*/  @P1 FFMA.FTZ R23, R24, R25, +INF ;  /* 0x7f80000018171423 */ /* 0x008fc40000010019 */
[----:B------:R-:W3:Y:S01]  /*c30b0*/  LDL.LU R25, [R1+0x2a64] ;  /* 0x002a640001197983 */ /* 0x000ee20000300800 */
[----:B------:R0:W2:Y:S02]  /*c30c0*/  LDL.LU R24, [R1+0x2a60] ;  /* 0x002a600001187983 */ /* 0x0000a40000300800 */
[----:B-1----:R-:W-:Y:S01]  /*c30d0*/  @P5 IMAD.MOV.U32 R16, RZ, RZ, 0x7f800000 ;  /* 0x7f800000ff105424 */ /* 0x002fe200078e00ff */
[----:B------:R-:W-:Y:S02]  /*c30e0*/  ISETP.GE.U32.AND P3, PT, R27, 0x7f800000, PT ;  /* 0x7f8000001b00780c */ /* 0x000fe40003f66070 */
[C---:B---3--:R-:W-:Y:S01]  /*c30f0*/  FSETP.NEU.AND P1, PT, R25.reuse, RZ, PT ;  /* 0x000000ff1900720b */ /* 0x048fe20003f2d000 */
[----:B--2---:R-:W-:Y:S02]  /*c3100*/  @P5 FFMA.FTZ R24, R25, R16, +INF ;  /* 0x7f80000019185423 */ /* 0x004fe40000010010 */
[----:B------:R-:W2:Y:S01]  /*c3110*/  LDL.LU R16, [R1+0x2a5c] ;  /* 0x002a5c0001107983 */ /* 0x000ea20000300800 */
[----:B------:R0:W3:Y:S07]  /*c3120*/  LDL.LU R25, [R1+0x2a58] ;  /* 0x002a580001197983 */ /* 0x0000ee0000300800 */
[----:B------:R-:W-:-:S02]  /*c3130*/  @P3 MOV R21, 0x7f800000 ;  /* 0x7f80000000153802 */ /* 0x000fc40000000f00 */
[----:B------:R-:W-:Y:S02]  /*c3140*/  FSEL R22, R22, -INF , P6 ;  /* 0xff80000016167808 */ /* 0x000fe40003000000 */
[----:B------:R-:W-:Y:S02]  /*c3150*/  FSETP.NEU.AND P5, PT, R27, RZ, PT ;  /* 0x000000ff1b00720b */ /* 0x000fe40003fad000 */
[----:B------:R-:W-:Y:S02]  /*c3160*/  FSEL R23, R23, -INF , P2 ;  /* 0xff80000017177808 */ /* 0x000fe40001000000 */
[----:B------:R-:W-:Y:S01]  /*c3170*/  FSEL R24, R24, -INF , P1 ;  /* 0xff80000018187808 */ /* 0x000fe20000800000 */
[----:B------:R-:W-:Y:S02]  /*c3180*/  ISETP.GE.U32.AND P6, PT, R26, 0x7f800000, PT ;  /* 0x7f8000001a00780c */ /* 0x000fe40003fc6070 */
[----:B---3--:R-:W-:Y:S02]  /*c3190*/  @P3 FFMA.FTZ R25, R27, R21, +INF ;  /* 0x7f8000001b193423 */ /* 0x008fe40000010015 */
[----:B------:R-:W3:Y:S04]  /*c31a0*/  LDL R21, [R1+0x70] ;  /* 0x0000700001157983 */ /* 0x000ee80000100800 */
[----:B------:R-:W2:Y:S01]  /*c31b0*/  LDL R27, [R1+0x68] ;  /* 0x00006800011b7983 */ /* 0x000ea20000100800 */
[----:B------:R1:W-:Y:S03]  /*c31c0*/  STL [R1+0x12a8], R22 ;  /* 0x0012a81601007387 */ /* 0x0003e60000100800 */
[----:B-1----:R-:W3:Y:S01]  /*c31d0*/  LDL R22, [R1+0x538] ;  /* 0x0005380001167983 */ /* 0x002ee20000100800 */
[----:B------:R0:W3:Y:S02]  /*c31e0*/  LDL.LU R26, [R1+0x2a54] ;  /* 0x002a5400011a7983 */ /* 0x0000e40000300800 */
[----:B------:R-:W-:Y:S02]  /*c31f0*/  STL [R1+0x12b4], R23 ;  /* 0x0012b41701007387 */ /* 0x000fe40000100800 */
[----:B------:R1:W-:Y:S02]  /*c3200*/  STL [R1+0x12b8], R24 ;  /* 0x0012b81801007387 */ /* 0x0003e40000100800 */
[----:B-1----:R-:W-:-:S02]  /*c3210*/  MOV R24, R15 ;  /* 0x0000000f00187202 */ /* 0x002fc40000000f00 */
[----:B------:R-:W3:Y:S01]  /*c3220*/  LDL R15, [R1+0x5c] ;  /* 0x00005c00010f7983 */ /* 0x000ee20000100800 */
[----:B--2---:R-:W-:-:S03]  /*c3230*/  ISETP.GE.U32.AND P2, PT, R27, 0x7f800000, PT ;  /* 0x7f8000001b00780c */ /* 0x004fc60003f46070 */
[----:B---3--:R1:W-:Y:S04]  /*c3240*/  STL [R1+0x2a40], R15 ;  /* 0x002a400f01007387 */ /* 0x0083e80000100800 */
[----:B-1----:R-:W2:Y:S01]  /*c3250*/  LDL R15, [R1+0x6c] ;  /* 0x00006c00010f7983 */ /* 0x002ea20000100800 */
[----:B------:R0:W3:Y:S01]  /*c3260*/  LDL.LU R27, [R1+0x2a50] ;  /* 0x002a5000011b7983 */ /* 0x0000e20000300800 */
[----:B------:R-:W-:Y:S02]  /*c3270*/  ISETP.GE.U32.AND P4, PT, R28, 0x7f800000, PT ;  /* 0x7f8000001c00780c */ /* 0x000fe40003f86070 */
[----:B------:R-:W-:Y:S02]  /*c3280*/  ISETP.GE.U32.AND P0, PT, R29, 0x7f800000, PT ;  /* 0x7f8000001d00780c */ /* 0x000fe40003f06070 */
[----:B------:R-:W-:-:S02]  /*c3290*/  ISETP.GE.U32.AND P3, PT, R21, 0x7f800000, PT ;  /* 0x7f8000001500780c */ /* 0x000fc40003f66070 */
[----:B------:R-:W-:Y:S02]  /*c32a0*/  MOV R23, R22 ;  /* 0x0000001600177202 */ /* 0x000fe40000000f00 */
[----:B------:R-:W-:-:S05]  /*c32b0*/  FSETP.NEU.AND P1, PT, R28, RZ, PT ;  /* 0x000000ff1c00720b */ /* 0x000fca0003f2d000 */
[----:B------:R-:W-:Y:S02]  /*c32c0*/  @P4 MOV R21, 0x7f800000 ;  /* 0x7f80000000154802 */ /* 0x000fe40000000f00 */
[----:B------:R-:W-:-:S03]  /*c32d0*/  @P0 IMAD.MOV.U32 R22, RZ, RZ, 0x7f800000 ;  /* 0x7f800000ff160424 */ /* 0x000fc600078e00ff */
[----:B------:R-:W-:Y:S01]  /*c32e0*/  @P4 FFMA.FTZ R26, R28, R21, +INF ;  /* 0x7f8000001c1a4423 */ /* 0x000fe20000010015 */
[C---:B------:R-:W-:Y:S01]  /*c32f0*/  FSETP.NEU.AND P4, PT, R29.reuse, RZ, PT ;  /* 0x000000ff1d00720b */ /* 0x040fe20003f8d000 */
[----:B------:R0:W2:Y:S03]  /*c3300*/  LDL.LU R28, [R1+0x2a4c] ;  /* 0x002a4c00011c7983 */ /* 0x0000a60000300800 */
[----:B------:R-:W-:Y:S01]  /*c3310*/  FSEL R21, R26, -INF , P1 ;  /* 0xff8000001a157808 */ /* 0x000fe20000800000 */
[----:B----4-:R-:W-:Y:S02]  /*c3320*/  ISETP.GE.U32.AND P1, PT, R0, 0x7f800000, PT ;  /* 0x7f8000000000780c */ /* 0x010fe40003f26070 */
[----:B---3--:R-:W-:Y:S01]  /*c3330*/  @P0 FFMA.FTZ R27, R29, R22, +INF ;  /* 0x7f8000001d1b0423 */ /* 0x008fe20000010016 */
[----:B------:R-:W-:Y:S01]  /*c3340*/  FSEL R22, R25, -INF , P5 ;  /* 0xff80000019167808 */ /* 0x000fe20002800000 */
[----:B------:R0:W3:Y:S01]  /*c3350*/  LDL.LU R29, [R1+0x2a48] ;  /* 0x002a4800011d7983 */ /* 0x0000e20000300800 */
[----:B--2---:R-:W-:-:S03]  /*c3360*/  ISETP.GE.U32.AND P0, PT, R15, 0x7f800000, PT ;  /* 0x7f8000000f00780c */ /* 0x004fc60003f06070 */
[----:B------:R-:W-:Y:S01]  /*c3370*/  STL [R1+0x12bc], R22 ;  /* 0x0012bc1601007387 */ /* 0x000fe20000100800 */
[----:B------:R-:W3:Y:S02]  /*c3380*/  LDL.LU R15, [R1+0x70] ;  /* 0x00007000010f7983 */ /* 0x000ee40000300800 */
[----:B------:R-:W-:Y:S02]  /*c3390*/  STL [R1+0x12c4], R21 ;  /* 0x0012c41501007387 */ /* 0x000fe40000100800 */
[----:B------:R0:W2:Y:S01]  /*c33a0*/  LDL R26, [R1+0x48] ;  /* 0x00004800011a7983 */ /* 0x0000a20000100800 */
[----:B------:R1:W-:Y:S04]  /*c33b0*/  STL [R1+0x2a44], R0 ;  /* 0x002a440001007387 */ /* 0x0003e80000100800 */
[----:B-1----:R-:W4:Y:S01]  /*c33c0*/  LDL.LU R0, [R1+0xa8] ;  /* 0x0000a80001007983 */ /* 0x002f220000300800 */
[----:B------:R-:W-:-:S02]  /*c33d0*/  FSEL R25, R27, -INF , P4 ;  /* 0xff8000001b197808 */ /* 0x000fc40002000000 */
[----:B------:R-:W-:-:S03]  /*c33e0*/  @P6 MOV R22, 0x7f800000 ;  /* 0x7f80000000166802 */ /* 0x000fc60000000f00 */
[----:B------:R1:W-:Y:S01]  /*c33f0*/  STL [R1+0x12cc], R25 ;  /* 0x0012cc1901007387 */ /* 0x0003e20000100800 */
[----:B------:R-:W2:Y:S01]  /*c3400*/  LDL R27, [R1+0x74] ;  /* 0x00007400011b7983 */ /* 0x000ea20000100800 */
[----:B------:R-:W-:-:S05]  /*c3410*/  @P3 MOV R21, 0x7f800000 ;  /* 0x7f80000000153802 */ /* 0x000fca0000000f00 */
[C---:B---3--:R-:W-:Y:S02]  /*c3420*/  @P3 FFMA.FTZ R29, R15.reuse, R21, +INF ;  /* 0x7f8000000f1d3423 */ /* 0x048fe40000010015 */
[C---:B----4-:R-:W-:Y:S02]  /*c3430*/  @P6 FFMA.FTZ R28, R0.reuse, R22, +INF ;  /* 0x7f800000001c6423 */ /* 0x050fe40000010016 */
[----:B------:R-:W2:Y:S01]  /*c3440*/  LDL.LU R22, [R1+0x68] ;  /* 0x0000680001167983 */ /* 0x000ea20000300800 */
[----:B------:R-:W-:Y:S02]  /*c3450*/  FSETP.NEU.AND P4, PT, R0, RZ, PT ;  /* 0x000000ff0000720b */ /* 0x000fe40003f8d000 */
[----:B------:R-:W3:Y:S01]  /*c3460*/  LDL.LU R0, [R1+0x6c] ;  /* 0x00006c0001007983 */ /* 0x000ee20000300800 */
[----:B------:R-:W-:Y:S02]  /*c3470*/  FSETP.NEU.AND P6, PT, R15, RZ, PT ;  /* 0x000000ff0f00720b */ /* 0x000fe40003fcd000 */
[----:B------:R0:W4:Y:S01]  /*c3480*/  LDL R15, [R1+0x4c] ;  /* 0x00004c00010f7983 */ /* 0x0001220000100800 */
[----:B-1----:R-:W-:Y:S01]  /*c3490*/  IMAD.MOV.U32 R25, RZ, RZ, R24 ;  /* 0x000000ffff197224 */ /* 0x002fe200078e0018 */
[----:B------:R-:W-:Y:S01]  /*c34a0*/  MOV R24, R23 ;  /* 0x0000001700187202 */ /* 0x000fe20000000f00 */
[----:B------:R-:W-:Y:S01]  /*c34b0*/  @P2 MOV R23, 0x7f800000 ;  /* 0x7f80000000172802 */ /* 0x000fe20000000f00 */
[----:B------:R-:W-:-:S04]  /*c34c0*/  @P0 MOV R21, 0x7f800000 ;  /* 0x7f80000000150802 */ /* 0x000fc80000000f00 */
[C---:B--2---:R-:W-:Y:S01]  /*c34d0*/  @P2 FFMA.FTZ R26, R22.reuse, R23, +INF ;  /* 0x7f800000161a2423 */ /* 0x044fe20000010017 */
[----:B------:R-:W-:Y:S01]  /*c34e0*/  FSETP.NEU.AND P3, PT, R22, RZ, PT ;  /* 0x000000ff1600720b */ /* 0x000fe20003f6d000 */
[----:B------:R-:W-:Y:S01]  /*c34f0*/  FSEL R22, R28, -INF , P4 ;  /* 0xff8000001c167808 */ /* 0x000fe20002000000 */
[----:B------:R-:W-:Y:S02]  /*c3500*/  ISETP.GE.U32.AND P4, PT, R27, 0x7f800000, PT ;  /* 0x7f8000001b00780c */ /* 0x000fe40003f86070 */
[----:B------:R1:W-:Y:S01]  /*c3510*/  @P2 STL [R1+0x48], R26 ;  /* 0x0000481a01002387 */ /* 0x0003e20000100800 */
[C---:B---3--:R-:W-:Y:S01]  /*c3520*/  FSETP.NEU.AND P2, PT, R0.reuse, RZ, PT ;  /* 0x000000ff0000720b */ /* 0x048fe20003f4d000 */
[----:B----4-:R-:W-:Y:S02]  /*c3530*/  @P0 FFMA.FTZ R15, R0, R21, +INF ;  /* 0x7f800000000f0423 */ /* 0x010fe40000010015 */
[----:B-1----:R0:W2:Y:S01]  /*c3540*/  LDL R26, [R1+0x44] ;  /* 0x00004400011a7983 */ /* 0x0020a20000100800 */
[----:B------:R1:W-:Y:S02]  /*c3550*/  STL [R1+0x12c8], R22 ;  /* 0x0012c81601007387 */ /* 0x0003e40000100800 */
[----:B------:R0:W3:Y:S02]  /*c3560*/  LDL R27, [R1+0x30] ;  /* 0x00003000011b7983 */ /* 0x0000e40000100800 */
[----:B------:R-:W4:Y:S01]  /*c3570*/  LDL.LU R28, [R1+0x5ac] ;  /* 0x0005ac00011c7983 */ /* 0x000f220000300800 */
[----:B------:R-:W2:Y:S01]  /*c3580*/  LDL.LU R0, [R1+0x2a44] ;  /* 0x002a440001007983 */ /* 0x000ea20000300800 */
[----:B------:R-:W-:Y:S01]  /*c3590*/  ISETP.GE.U32.AND P5, PT, R16, 0x7f800000, PT ;  /* 0x7f8000001000780c */ /* 0x000fe20003fa6070 */
[----:B------:R0:W-:Y:S02]  /*c35a0*/  @P0 STL [R1+0x4c], R15 ;  /* 0x00004c0f01000387 */ /* 0x0001e40000100800 */
[----:B-1----:R-:W-:Y:S01]  /*c35b0*/  @P1 IMAD.MOV.U32 R22, RZ, RZ, 0x7f800000 ;  /* 0x7f800000ff161424 */ /* 0x002fe200078e00ff */
[----:B0-----:R-:W4:Y:S01]  /*c35c0*/  LDL.LU R15, [R1+0x2a40] ;  /* 0x002a4000010f7983 */ /* 0x001f220000300800 */
[----:B------:R-:W4:Y:S08]  /*c35d0*/  LDL R21, [R1+0xc8] ;  /* 0x0000c80001157983 */ /* 0x000f300000100800 */
[----:B------:R-:W-:Y:S01]  /*c35e0*/  @P5 MOV R23, 0x7f800000 ;  /* 0x7f80000000175802 */ /* 0x000fe20000000f00 */
[C---:B--2---:R-:W-:Y:S01]  /*c35f0*/  @P1 FFMA.FTZ R26, R0.reuse, R22, +INF ;  /* 0x7f800000001a1423 */ /* 0x044fe20000010016 */
[----:B------:R-:W-:-:S02]  /*c3600*/  FSETP.NEU.AND P0, PT, R0, RZ, PT ;  /* 0x000000ff0000720b */ /* 0x000fc40003f0d000 */
[----:B------:R-:W2:Y:S01]  /*c3610*/  LDL.LU R0, [R1+0x2a3c] ;  /* 0x002a3c0001007983 */ /* 0x000ea20000300800 */
[----:B------:R-:W2:Y:S02]  /*c3620*/  LDL.LU R22, [R1+0x5b0] ;  /* 0x0005b00001167983 */ /* 0x000ea40000300800 */
[----:B------:R0:W-:Y:S01]  /*c3630*/  @P1 STL [R1+0x44], R26 ;  /* 0x0000441a01001387 */ /* 0x0001e20000100800 */
[C---:B------:R-:W-:Y:S01]  /*c3640*/  FSETP.NEU.AND P1, PT, R16.reuse, RZ, PT ;  /* 0x000000ff1000720b */ /* 0x040fe20003f2d000 */
[----:B---3--:R-:W-:Y:S01]  /*c3650*/  @P5 FFMA.FTZ R27, R16, R23, +INF ;  /* 0x7f800000101b5423 */ /* 0x008fe20000010017 */
[----:B0-----:R-:W3:Y:S01]  /*c3660*/  LDL R26, [R1+0x7c] ;  /* 0x00007c00011a7983 */ /* 0x001ee20000100800 */
[----:B------:R-:W2:Y:S03]  /*c3670*/  LDL.LU R16, [R1+0x2a38] ;  /* 0x002a380001107983 */ /* 0x000ea60000300800 */
[----:B------:R2:W-:Y:S02]  /*c3680*/  @P5 STL [R1+0x30], R27 ;  /* 0x0000301b01005387 */ /* 0x0005e40000100800 */
[----:B----4-:R-:W-:Y:S01]  /*c3690*/  STL [R1+0x2a28], R15 ;  /* 0x002a280f01007387 */ /* 0x010fe20000100800 */
[----:B--2---:R-:W-:-:S04]  /*c36a0*/  IADD3 R27, R16, -0x3f3504f3, RZ ;  /* 0xc0cafb0d101b7810 */ /* 0x004fc80007ffe0ff */
[----:B------:R-:W-:Y:S01]  /*c36b0*/  LOP3.LUT R27, R27, 0xff800000, RZ, 0xc0, !PT ;  /* 0xff8000001b1b7812 */ /* 0x000fe200078ec0ff */
[----:B------:R0:W-:Y:S04]  /*c36c0*/  STL [R1+0x2a20], R16 ;  /* 0x002a201001007387 */ /* 0x0001e80000100800 */
[----:B------:R-:W-:Y:S02]  /*c36d0*/  IMAD.IADD R23, R16, 0x1, -R27 ;  /* 0x0000000110177824 */ /* 0x000fe400078e0a1b */
[----:B0-----:R-:W2:Y:S01]  /*c36e0*/  LDL.LU R16, [R1+0xc4] ;  /* 0x0000c40001107983 */ /* 0x001ea20000300800 */
[----:B------:R-:W-:Y:S01]  /*c36f0*/  IADD3 R21, R21, -R22, RZ ;  /* 0x8000001615157210 */ /* 0x000fe20007ffe0ff */
[----:B------:R-:W-:Y:S01]  /*c3700*/  IADD3 R22, R15, -R28, RZ ;  /* 0x8000001c0f167210 */ /* 0x000fe20007ffe0ff */
[----:B------:R-:W-:-:S02]  /*c3710*/  FSEL R15, R29, -INF , P6 ;  /* 0xff8000001d0f7808 */ /* 0x000fc40003000000 */
[----:B------:R-:W-:Y:S01]  /*c3720*/  MOV R28, R24 ;  /* 0x00000018001c7202 */ /* 0x000fe20000000f00 */
[----:B--2---:R0:W-:Y:S04]  /*c3730*/  STL [R1+0x2a30], R16 ;  /* 0x002a301001007387 */ /* 0x0041e80000100800 */
[----:B0-----:R0:W2:Y:S01]  /*c3740*/  LDL R16, [R1+0x684] ;  /* 0x0006840001107983 */ /* 0x0010a20000100800 */
[----:B------:R-:W2:Y:S01]  /*c3750*/  LDL.LU R29, [R1+0x74] ;  /* 0x00007400011d7983 */ /* 0x000ea20000300800 */
[----:B------:R-:W-:Y:S01]  /*c3760*/  @P4 MOV R24, 0x7f800000 ;  /* 0x7f80000000184802 */ /* 0x000fe20000000f00 */
[----:B------:R-:W-:Y:S01]  /*c3770*/  STL [R1+0x12c0], R15 ;  /* 0x0012c00f01007387 */ /* 0x000fe20000100800 */
[----:B------:R1:W-:Y:S04]  /*c3780*/  STL [R1+0x2a34], R10 ;  /* 0x002a340a01007387 */ /* 0x0003e80000100800 */
[----:B-1----:R-:W4:Y:S01]  /*c3790*/  LDL.LU R10, [R1+0x7c] ;  /* 0x00007c00010a7983 */ /* 0x002f220000300800 */
[----:B------:R-:W-:Y:S01]  /*c37a0*/  MOV R15, R25 ;  /* 0x00000019000f7202 */ /* 0x000fe20000000f00 */
[----:B--2---:R-:W-:-:S05]  /*c37b0*/  @P4 FFMA.FTZ R16, R29, R24, +INF ;  /* 0x7f8000001d104423 */ /* 0x004fca0000010018 */
[----:B------:R1:W-:Y:S01]  /*c37c0*/  @P4 STL [R1+0x684], R16 ;  /* 0x0006841001004387 */ /* 0x0003e20000100800 */
[----:B------:R-:W-:Y:S01]  /*c37d0*/  FSETP.NEU.AND P5, PT, R29, RZ, PT ;  /* 0x000000ff1d00720b */ /* 0x000fe20003fad000 */
[----:B------:R-:W-:Y:S02]  /*c37e0*/  MOV R29, R15 ;  /* 0x0000000f001d7202 */ /* 0x000fe40000000f00 */
[----:B-1----:R0:W2:Y:S01]  /*c37f0*/  LDL R16, [R1+0x1274] ;  /* 0x0012740001107983 */ /* 0x0020a20000100800 */
[----:B------:R-:W2:Y:S01]  /*c3800*/  LDL.LU R15, [R1+0x48] ;  /* 0x00004800010f7983 */ /* 0x000ea20000300800 */
[----:B---3--:R-:W-:Y:S02]  /*c3810*/  ISETP.GE.U32.AND P6, PT, R26, 0x7f800000, PT ;  /* 0x7f8000001a00780c */ /* 0x008fe40003fc6070 */
[----:B----4-:R-:W-:-:S11]  /*c3820*/  FSETP.NEU.AND P4, PT, R10, RZ, PT ;  /* 0x000000ff0a00720b */ /* 0x010fd60003f8d000 */
[----:B------:R-:W-:-:S05]  /*c3830*/  @P6 MOV R24, 0x7f800000 ;  /* 0x7f80000000186802 */ /* 0x000fca0000000f00 */
[----:B--2---:R-:W-:Y:S02]  /*c3840*/  @P6 FFMA.FTZ R16, R10, R24, +INF ;  /* 0x7f8000000a106423 */ /* 0x004fe40000010018 */
[----:B------:R-:W2:Y:S03]  /*c3850*/  LDL.LU R10, [R1+0x2a34] ;  /* 0x002a3400010a7983 */ /* 0x000ea60000300800 */
[----:B------:R1:W-:Y:S02]  /*c3860*/  @P6 STL [R1+0x1274], R16 ;  /* 0x0012741001006387 */ /* 0x0003e40000100800 */
[----:B-1----:R-:W3:Y:S01]  /*c3870*/  LDL.LU R16, [R1+0x2a30] ;  /* 0x002a300001107983 */ /* 0x002ee20000300800 */
[----:B------:R-:W4:Y:S02]  /*c3880*/  LDL R24, [R1+0x4f8] ;  /* 0x0004f80001187983 */ /* 0x000f240000100800 */
[----:B------:R1:W-:Y:S02]  /*c3890*/  STL [R1+0x28a8], R0 ;  /* 0x0028a80001007387 */ /* 0x0003e40000100800 */
[----:B-1----:R-:W-:-:S02]  /*c38a0*/  FSEL R0, R15, -INF , P3 ;  /* 0xff8000000f007808 */ /* 0x002fc40001800000 */
[----:B------:R-:W2:Y:S04]  /*c38b0*/  LDL.LU R15, [R1+0x44] ;  /* 0x00004400010f7983 */ /* 0x000ea80000300800 */
[----:B--2---:R1:W-:Y:S01]  /*c38c0*/  STL [R1+0x2a2c], R15 ;  /* 0x002a2c0f01007387 */ /* 0x0043e20000100800 */
[----:B------:R2:W-:Y:S03]  /*c38d0*/  STL [R1+0x12a0], R0 ;  /* 0x0012a00001007387 */ /* 0x0005e60000100800 */
[----:B-1----:R-:W3:Y:S01]  /*c38e0*/  LDL.LU R15, [R1+0x4c] ;  /* 0x00004c00010f7983 */ /* 0x002ee20000300800 */
[----:B--2---:R-:W2:Y:S01]  /*c38f0*/  LDL R0, [R1+0xc8] ;  /* 0x0000c80001007983 */ /* 0x004ea20000100800 */
[----:B---3--:R-:W-:-:S05]  /*c3900*/  FSEL R15, R15, -INF , P2 ;  /* 0xff8000000f0f7808 */ /* 0x008fca0001000000 */
[----:B------:R1:W-:Y:S04]  /*c3910*/  STL [R1+0x12b0], R15 ;  /* 0x0012b00f01007387 */ /* 0x0003e80000100800 */
[----:B-1----:R-:W3:Y:S02]  /*c3920*/  LDL.LU R15, [R1+0x2a2c] ;  /* 0x002a2c00010f7983 */ /* 0x002ee40000300800 */
[----:B---3--:R-:W-:-:S05]  /*c3930*/  FSEL R15, R15, -INF , P0 ;  /* 0xff8000000f0f7808 */ /* 0x008fca0000000000 */
[----:B------:R1:W-:Y:S04]  /*c3940*/  STL [R1+0x12ac], R15 ;  /* 0x0012ac0f01007387 */ /* 0x0003e80000100800 */
[----:B-1----:R-:W3:Y:S01]  /*c3950*/  LDL.LU R15, [R1+0x2a28] ;  /* 0x002a2800010f7983 */ /* 0x002ee20000300800 */
[----:B------:R-:W-:Y:S02]  /*c3960*/  ISETP.GE.U32.AND P6, PT, R16, 0x7f800000, PT ;  /* 0x7f8000001000780c */ /* 0x000fe40003fc6070 */
[----:B--2---:R-:W-:Y:S01]  /*c3970*/  ISETP.GE.U32.AND P0, PT, R0, 0x7f800000, PT ;  /* 0x7f8000000000780c */ /* 0x004fe20003f06070 */
[----:B----4-:R-:W-:Y:S01]  /*c3980*/  MOV R0, R24 ;  /* 0x0000001800007202 */ /* 0x010fe20000000f00 */
[----:B---3--:R-:W-:Y:S02]  /*c3990*/  ISETP.GE.U32.AND P2, PT, R15, 0x7f800000, PT ;  /* 0x7f8000000f00780c */ /* 0x008fe40003f46070 */
[----:B------:R0:W2:Y:S07]  /*c39a0*/  LDL.LU R15, [R1+0x2a24] ;  /* 0x002a2400010f7983 */ /* 0x0000ae0000300800 */
[----:B------:R-:W-:Y:S01]  /*c39b0*/  @P6 IMAD.MOV.U32 R24, RZ, RZ, 0x7f800000 ;  /* 0x7f800000ff186424 */ /* 0x000fe200078e00ff */
[----:B------:R-:W-:-:S03]  /*c39c0*/  FSETP.NEU.AND P3, PT, R16, RZ, PT ;  /* 0x000000ff1000720b */ /* 0x000fc60003f6d000 */
[----:B--2---:R-:W-:Y:S02]  /*c39d0*/  @P6 FFMA.FTZ R15, R16, R24, +INF ;  /* 0x7f800000100f6423 */ /* 0x004fe40000010018 */
[----:B------:R-:W2:Y:S03]  /*c39e0*/  LDL.LU R16, [R1+0x2a20] ;  /* 0x002a200001107983 */ /* 0x000ea60000300800 */
[----:B------:R1:W-:Y:S01]  /*c39f0*/  STL [R1+0x1278], R15 ;  /* 0x0012780f01007387 */ /* 0x0003e20000100800 */
[----:B------:R-:W-:Y:S01]  /*c3a00*/  MOV R24, R28 ;  /* 0x0000001c00187202 */ /* 0x000fe20000000f00 */
[----:B-1----:R-:W3:Y:S01]  /*c3a10*/  LDL.LU R15, [R1+0x2a1c] ;  /* 0x002a1c00010f7983 */ /* 0x002ee20000300800 */
[----:B------:R-:W4:Y:S02]  /*c3a20*/  LDL.LU R28, [R1+0x638] ;  /* 0x00063800011c7983 */ /* 0x000f240000300800 */
[----:B------:R1:W-:Y:S02]  /*c3a30*/  STL [R1+0x2a10], R4 ;  /* 0x002a100401007387 */ /* 0x0003e40000100800 */
[----:B-1----:R-:W3:Y:S01]  /*c3a40*/  LDL R4, [R1+0x1104] ;  /* 0x0011040001047983 */ /* 0x002ee20000100800 */
[----:B--2---:R-:W-:-:S03]  /*c3a50*/  ISETP.GE.U32.AND P6, PT, R16, 0x7f800000, PT ;  /* 0x7f8000001000780c */ /* 0x004fc60003fc6070 */
[----:B------:R1:W-:Y:S04]  /*c3a60*/  STL [R1+0x2a14], R16 ;  /* 0x002a141001007387 */ /* 0x0003e80000100800 */
[----:B-1----:R-:W2:Y:S01]  /*c3a70*/  LDL R16, [R1+0xc8] ;  /* 0x0000c80001107983 */ /* 0x002ea20000100800 */
[----:B------:R-:W-:Y:S02]  /*c3a80*/  FADD R21, R21, -1 ;  /* 0xbf80000015157421 */ /* 0x000fe40000000000 */
[----:B------:R-:W-:Y:S02]  /*c3a90*/  IMAD.MOV.U32 R27, RZ, RZ, 0x3dc6b27f ;  /* 0x3dc6b27fff1b7424 */ /* 0x000fe400078e00ff */
[----:B------:R-:W-:Y:S02]  /*c3aa0*/  FADD R22, R22, -1 ;  /* 0xbf80000016167421 */ /* 0x000fe40000000000 */
[----:B------:R-:W-:-:S02]  /*c3ab0*/  FADD R23, R23, -1 ;  /* 0xbf80000017177421 */ /* 0x000fc40000000000 */
[-C--:B------:R-:W-:Y:S02]  /*c3ac0*/  FFMA.FTZ R25, R21, R27.reuse, -0.16845393180847167969 ;  /* 0xbe2c7f3015197423 */ /* 0x080fe4000001001b */
[CC--:B------:R-:W-:Y:S02]  /*c3ad0*/  FFMA.FTZ R26, R22.reuse, R27.reuse, -0.16845393180847167969 ;  /* 0xbe2c7f30161a7423 */ /* 0x0c0fe4000001001b */
[----:B------:R-:W-:Y:S02]  /*c3ae0*/  FFMA.FTZ R27, R23, R27, -0.16845393180847167969 ;  /* 0xbe2c7f30171b7423 */ /* 0x000fe4000001001b */
[----:B------:R-:W-:Y:S02]  /*c3af0*/  FFMA.FTZ R25, R21, R25, 0.1716887056827545166 ;  /* 0x3e2fcf2a15197423 */ /* 0x000fe40000010019 */
[----:B------:R-:W-:Y:S02]  /*c3b00*/  FFMA.FTZ R26, R22, R26, 0.1716887056827545166 ;  /* 0x3e2fcf2a161a7423 */ /* 0x000fe4000001001a */
[----:B------:R-:W-:-:S02]  /*c3b10*/  FFMA.FTZ R27, R23, R27, 0.1716887056827545166 ;  /* 0x3e2fcf2a171b7423 */ /* 0x000fc4000001001b */
[----:B------:R-:W-:Y:S02]  /*c3b20*/  FFMA.FTZ R25, R21, R25, -0.17900948226451873779 ;  /* 0xbe374e4315197423 */ /* 0x000fe40000010019 */
[C---:B------:R-:W-:Y:S02]  /*c3b30*/  FFMA.FTZ R26, R22.reuse, R26, -0.17900948226451873779 ;  /* 0xbe374e43161a7423 */ /* 0x040fe4000001001a */
[----:B------:R-:W-:Y:S02]  /*c3b40*/  FFMA.FTZ R27, R23, R27, -0.17900948226451873779 ;  /* 0xbe374e43171b7423 */ /* 0x000fe4000001001b */
[----:B------:R-:W-:Y:S02]  /*c3b50*/  FFMA.FTZ R25, R21, R25, 0.20512372255325317383 ;  /* 0x3e520bf415197423 */ /* 0x000fe40000010019 */
[----:B------:R-:W-:Y:S02]  /*c3b60*/  FFMA.FTZ R26, R22, R26, 0.20512372255325317383 ;  /* 0x3e520bf4161a7423 */ /* 0x000fe4000001001a */
[----:B------:R-:W-:-:S02]  /*c3b70*/  FFMA.FTZ R27, R23, R27, 0.20512372255325317383 ;  /* 0x3e520bf4171b7423 */ /* 0x000fc4000001001b */
[----:B------:R-:W-:Y:S02]  /*c3b80*/  FFMA.FTZ R25, R21, R25, -0.24046532809734344482 ;  /* 0xbe763c8b15197423 */ /* 0x000fe40000010019 */
[C---:B------:R-:W-:Y:S02]  /*c3b90*/  FFMA.FTZ R26, R22.reuse, R26, -0.24046532809734344482 ;  /* 0xbe763c8b161a7423 */ /* 0x040fe4000001001a */
[----:B------:R-:W-:Y:S02]  /*c3ba0*/  FFMA.FTZ R27, R23, R27, -0.24046532809734344482 ;  /* 0xbe763c8b171b7423 */ /* 0x000fe4000001001b */
[----:B------:R-:W-:Y:S02]  /*c3bb0*/  FFMA.FTZ R25, R21, R25, 0.28857114911079406738 ;  /* 0x3e93bf9915197423 */ /* 0x000fe40000010019 */
[----:B------:R-:W-:Y:S01]  /*c3bc0*/  FFMA.FTZ R26, R22, R26, 0.28857114911079406738 ;  /* 0x3e93bf99161a7423 */ /* 0x000fe2000001001a */
[----:B--2---:R1:W-:Y:S04]  /*c3bd0*/  STL [R1+0x2a18], R16 ;  /* 0x002a181001007387 */ /* 0x0043e80000100800 */
[----:B-1----:R-:W2:Y:S01]  /*c3be0*/  LDL.LU R16, [R1+0x614] ;  /* 0x0006140001107983 */ /* 0x002ea20000300800 */
[----:B------:R-:W-:-:S02]  /*c3bf0*/  FFMA.FTZ R27, R23, R27, 0.28857114911079406738 ;  /* 0x3e93bf99171b7423 */ /* 0x000fc4000001001b */
[----:B------:R-:W-:Y:S02]  /*c3c00*/  FFMA.FTZ R25, R21, R25, -0.36067417263984680176 ;  /* 0xbeb8aa4915197423 */ /* 0x000fe40000010019 */
[C---:B------:R-:W-:Y:S02]  /*c3c10*/  FFMA.FTZ R26, R22.reuse, R26, -0.36067417263984680176 ;  /* 0xbeb8aa49161a7423 */ /* 0x040fe4000001001a */
[----:B------:R-:W-:Y:S02]  /*c3c20*/  FFMA.FTZ R27, R23, R27, -0.36067417263984680176 ;  /* 0xbeb8aa49171b7423 */ /* 0x000fe4000001001b */
[----:B------:R-:W-:Y:S02]  /*c3c30*/  FFMA.FTZ R25, R21, R25, 0.48089820146560668945 ;  /* 0x3ef6384a15197423 */ /* 0x000fe40000010019 */
[----:B------:R-:W-:Y:S02]  /*c3c40*/  FFMA.FTZ R26, R22, R26, 0.48089820146560668945 ;  /* 0x3ef6384a161a7423 */ /* 0x000fe4000001001a */
[----:B------:R-:W-:-:S02]  /*c3c50*/  FFMA.FTZ R27, R23, R27, 0.48089820146560668945 ;  /* 0x3ef6384a171b7423 */ /* 0x000fc4000001001b */
[----:B------:R-:W-:Y:S02]  /*c3c60*/  FFMA.FTZ R25, R21, R25, -0.72134751081466674805 ;  /* 0xbf38aa3b15197423 */ /* 0x000fe40000010019 */
[C---:B------:R-:W-:Y:S02]  /*c3c70*/  FFMA.FTZ R26, R22.reuse, R26, -0.72134751081466674805 ;  /* 0xbf38aa3b161a7423 */ /* 0x040fe4000001001a */
[----:B------:R-:W-:Y:S02]  /*c3c80*/  FFMA.FTZ R27, R23, R27, -0.72134751081466674805 ;  /* 0xbf38aa3b171b7423 */ /* 0x000fe4000001001b */
[----:B------:R-:W-:Y:S02]  /*c3c90*/  FMUL R25, R21, R25 ;  /* 0x0000001915197220 */ /* 0x000fe40000400000 */
[----:B------:R-:W-:Y:S02]  /*c3ca0*/  FMUL R26, R22, R26 ;  /* 0x0000001a161a7220 */ /* 0x000fe40000400000 */
[----:B------:R-:W-:-:S02]  /*c3cb0*/  FMUL R27, R23, R27 ;  /* 0x0000001b171b7220 */ /* 0x000fc40000400000 */
[----:B------:R-:W-:Y:S02]  /*c3cc0*/  FMUL R25, R21, R25 ;  /* 0x0000001915197220 */ /* 0x000fe40000400000 */
[C---:B------:R-:W-:Y:S02]  /*c3cd0*/  FMUL R26, R22.reuse, R26 ;  /* 0x0000001a161a7220 */ /* 0x040fe40000400000 */
[----:B------:R-:W-:Y:S02]  /*c3ce0*/  FMUL R27, R23, R27 ;  /* 0x0000001b171b7220 */ /* 0x000fe40000400000 */
[----:B------:R-:W-:Y:S02]  /*c3cf0*/  FFMA.FTZ R25, R21, 1.4426950216293334961, R25 ;  /* 0x3fb8aa3b15197823 */ /* 0x000fe40000010019 */
[----:B------:R-:W-:Y:S01]  /*c3d00*/  FFMA.FTZ R26, R22, 1.4426950216293334961, R26 ;  /* 0x3fb8aa3b161a7823 */ /* 0x000fe2000001001a */
[----:B------:R-:W2:Y:S01]  /*c3d10*/  LDL R21, [R1+0x101c] ;  /* 0x00101c0001157983 */ /* 0x000ea20000100800 */
[----:B------:R-:W-:Y:S01]  /*c3d20*/  FFMA.FTZ R27, R23, 1.4426950216293334961, R27 ;  /* 0x3fb8aa3b171b7823 */ /* 0x000fe2000001001b */
[----:B---3--:R-:W-:Y:S01]  /*c3d30*/  MOV R23, R4 ;  /* 0x0000000400177202 */ /* 0x008fe20000000f00 */
[----:B----4-:R-:W-:-:S02]  /*c3d40*/  FADD R4, R28, R25 ;  /* 0x000000191c047221 */ /* 0x010fc40000000000 */
[----:B------:R-:W3:Y:S01]  /*c3d50*/  LDL.LU R28, [R1+0x1a18] ;  /* 0x001a1800011c7983 */ /* 0x000ee20000300800 */
[----:B--2---:R-:W-:-:S03]  /*c3d60*/  FADD R26, R16, R26 ;  /* 0x0000001a101a7221 */ /* 0x004fc60000000000 */
[----:B------:R-:W2:Y:S02]  /*c3d70*/  LDL.LU R16, [R1+0x2a18] ;  /* 0x002a180001107983 */ /* 0x000ea40000300800 */
[----:B------:R1:W-:Y:S02]  /*c3d80*/  STL [R1+0x126c], R26 ;  /* 0x00126c1a01007387 */ /* 0x0003e40000100800 */
[----:B-1----:R-:W4:Y:S01]  /*c3d90*/  LDL.LU R26, [R1+0x5c] ;  /* 0x00005c00011a7983 */ /* 0x002f220000300800 */
[----:B------:R1:W-:Y:S01]  /*c3da0*/  STL [R1+0x2a00], R15 ;  /* 0x002a000f01007387 */ /* 0x0003e20000100800 */
[----:B------:R-:W-:Y:S01]  /*c3db0*/  MOV R22, R21 ;  /* 0x0000001500167202 */ /* 0x000fe20000000f00 */
[----:B------:R-:W-:Y:S01]  /*c3dc0*/  @P0 IMAD.MOV.U32 R21, RZ, RZ, 0x7f800000 ;  /* 0x7f800000ff150424 */ /* 0x000fe200078e00ff */
[----:B-1----:R-:W3:Y:S03]  /*c3dd0*/  LDL.LU R15, [R1+0x5f8] ;  /* 0x0005f800010f7983 */ /* 0x002ee60000300800 */
[----:B--2---:R-:W-:-:S02]  /*c3de0*/  @P0 FFMA.FTZ R4, R16, R21, +INF ;  /* 0x7f80000010040423 */ /* 0x004fc40000010015 */
[----:B------:R-:W2:Y:S03]  /*c3df0*/  LDL.LU R16, [R1+0x2a14] ;  /* 0x002a140001107983 */ /* 0x000ea60000300800 */
[----:B------:R1:W-:Y:S02]  /*c3e00*/  STL [R1+0x1270], R4 ;  /* 0x0012700401007387 */ /* 0x0003e40000100800 */
[----:B-1----:R-:W2:Y:S01]  /*c3e10*/  LDL.LU R4, [R1+0x2a10] ;  /* 0x002a100001047983 */ /* 0x002ea20000300800 */
[----:B------:R-:W4:Y:S02]  /*c3e20*/  LDL R21, [R1+0x1018] ;  /* 0x0010180001157983 */ /* 0x000f240000100800 */
[----:B---3--:R-:W-:Y:S01]  /*c3e30*/  FADD R15, R15, R27 ;  /* 0x0000001b0f0f7221 */ /* 0x008fe20000000000 */
[----:B--2---:R1:W-:Y:S01]  /*c3e40*/  STL [R1+0x2a0c], R4 ;  /* 0x002a0c0401007387 */ /* 0x0043e20000100800 */
[----:B------:R-:W2:Y:S03]  /*c3e50*/  LDL R27, [R1+0x10f4] ;  /* 0x0010f400011b7983 */ /* 0x000ea60000100800 */
[----:B-1----:R0:W4:Y:S01]  /*c3e60*/  LDL R4, [R1+0x126c] ;  /* 0x00126c0001047983 */ /* 0x0021220000100800 */
[----:B------:R1:W-:Y:S03]  /*c3e70*/  STL [R1+0x2a08], R15 ;  /* 0x002a080f01007387 */ /* 0x0003e60000100800 */
[----:B-1----:R-:W3:Y:S01]  /*c3e80*/  LDL.LU R15, [R1+0x30] ;  /* 0x00003000010f7983 */ /* 0x002ee20000300800 */
[----:B------:R1:W-:Y:S03]  /*c3e90*/  STL [R1+0x2a04], R16 ;  /* 0x002a041001007387 */ /* 0x0003e60000100800 */
[----:B-1----:R-:W2:Y:S01]  /*c3ea0*/  LDL.LU R16, [R1+0xc8] ;  /* 0x0000c80001107983 */ /* 0x002ea20000300800 */
[----:B------:R-:W-:Y:S01]  /*c3eb0*/  MOV R25, R22 ;  /* 0x0000001600197202 */ /* 0x000fe20000000f00 */
[----:B------:R-:W-:-:S05]  /*c3ec0*/  @P2 MOV R22, 0x7f800000 ;  /* 0x7f80000000162802 */ /* 0x000fca0000000f00 */
[----:B----4-:R-:W-:-:S05]  /*c3ed0*/  @P2 FFMA.FTZ R4, R26, R22, +INF ;  /* 0x7f8000001a042423 */ /* 0x010fca0000010016 */
[----:B------:R1:W-:Y:S01]  /*c3ee0*/  @P2 STL [R1+0x126c], R4 ;  /* 0x00126c0401002387 */ /* 0x0003e20000100800 */
[----:B---3--:R-:W-:-:S03]  /*c3ef0*/  FSEL R15, R15, -INF , P1 ;  /* 0xff8000000f0f7808 */ /* 0x008fc60000800000 */
[----:B-1----:R-:W3:Y:S01]  /*c3f00*/  LDL.LU R4, [R1+0x2a0c] ;  /* 0x002a0c0001047983 */ /* 0x002ee20000300800 */
[----:B------:R-:W-:Y:S02]  /*c3f10*/  STL [R1+0x2884], R26 ;  /* 0x0028841a01007387 */ /* 0x000fe40000100800 */
[----:B------:R1:W-:Y:S01]  /*c3f20*/  STL [R1+0x1288], R15 ;  /* 0x0012880f01007387 */ /* 0x0003e20000100800 */
[----:B--2---:R-:W-:Y:S01]  /*c3f30*/  FSETP.NEU.AND P2, PT, R16, RZ, PT ;  /* 0x000000ff1000720b */ /* 0x004fe20003f4d000 */
[----:B-1----:R0:W2:Y:S01]  /*c3f40*/  LDL.LU R15, [R1+0x2a08] ;  /* 0x002a0800010f7983 */ /* 0x0020a20000300800 */
[----:B------:R-:W2:Y:S01]  /*c3f50*/  LDL.LU R16, [R1+0x2a04] ;  /* 0x002a040001107983 */ /* 0x000ea20000300800 */
[----:B------:R-:W-:Y:S01]  /*c3f60*/  MOV R26, R21 ;  /* 0x00000015001a7202 */ /* 0x000fe20000000f00 */
[----:B------:R-:W-:-:S04]  /*c3f70*/  @P6 IMAD.MOV.U32 R21, RZ, RZ, 0x7f800000 ;  /* 0x7f800000ff156424 */ /* 0x000fc800078e00ff */
[----:B--2---:R-:W-:-:S05]  /*c3f80*/  @P6 FFMA.FTZ R15, R16, R21, +INF ;  /* 0x7f800000100f6423 */ /* 0x004fca0000010015 */
[----:B------:R1:W-:Y:S04]  /*c3f90*/  STL [R1+0x1268], R15 ;  /* 0x0012680f01007387 */ /* 0x0003e80000100800 */
[----:B-1----:R-:W2:Y:S01]  /*c3fa0*/  LDL.LU R15, [R1+0x2a00] ;  /* 0x002a0000010f7983 */ /* 0x002ea20000300800 */
[----:B------:R-:W4:Y:S02]  /*c3fb0*/  LDL R21, [R1+0x514] ;  /* 0x0005140001157983 */ /* 0x000f240000100800 */
[C---:B------:R-:W-:Y:S01]  /*c3fc0*/  FMUL R22, R28.reuse, 8388608 ;  /* 0x4b0000001c167820 */ /* 0x040fe20000400000 */
[C---:B------:R-:W-:Y:S01]  /*c3fd0*/  FSETP.GEU.AND P1, PT, R28.reuse, 1.175494350822287508e-38, PT ;  /* 0x008000001c00780b */ /* 0x040fe20003f2e000 */
[----:B------:R1:W-:Y:S01]  /*c3fe0*/  STL [R1+0x23b0], R16 ;  /* 0x0023b01001007387 */ /* 0x0003e20000100800 */
[----:B------:R-:W-:-:S02]  /*c3ff0*/  FSETP.GT.AND P0, PT, |R28|, 8.50705917302346158658e+37, PT ;  /* 0x7e8000001c00780b */ /* 0x000fc40003f04200 */
[----:B------:R-:W-:Y:S02]  /*c4000*/  FSETP.GEU.AND P6, PT, |R28|, 1.175494350822287508e-38, PT ;  /* 0x008000001c00780b */ /* 0x000fe40003fce200 */
[----:B------:R-:W-:Y:S01]  /*c4010*/  FSEL R22, R22, R28, !P1 ;  /* 0x0000001c16167208 */ /* 0x000fe20004800000 */
[----:B-1----:R-:W2:Y:S01]  /*c4020*/  LDL R16, [R1+0x578] ;  /* 0x0005780001107983 */ /* 0x002ea20000100800 */
[----:B------:R4:W-:Y:S02]  /*c4030*/  STL [R1+0x29e0], R28 ;  /* 0x0029e01c01007387 */ /* 0x0009e40000100800 */
[----:B----4-:R-:W-:Y:S01]  /*c4040*/  MOV R28, R21 ;  /* 0x00000015001c7202 */ /* 0x010fe20000000f00 */
[----:B------:R-:W-:-:S05]  /*c4050*/  FSEL R21, RZ, -23, P1 ;  /* 0xc1b80000ff157808 */ /* 0x000fca0000800000 */
[----:B------:R1:W-:Y:S04]  /*c4060*/  STL [R1+0x22b0], R21 ;  /* 0x0022b01501007387 */ /* 0x0003e80000100800 */
[----:B-1----:R-:W4:Y:S01]  /*c4070*/  LDL R21, [R1+0x94] ;  /* 0x0000940001157983 */ /* 0x002f220000100800 */
[----:B------:R-:W-:Y:S02]  /*c4080*/  STL [R1+0xec8], R22 ;  /* 0x000ec81601007387 */ /* 0x000fe40000100800 */
[----:B------:R2:W-:Y:S02]  /*c4090*/  STL [R1+0x22c0], R22 ;  /* 0x0022c01601007387 */ /* 0x0005e40000100800 */
[----:B--2---:R-:W-:Y:S01]  /*c40a0*/  MOV R22, R15 ;  /* 0x0000000f00167202 */ /* 0x004fe20000000f00 */
[----:B------:R-:W-:-:S05]  /*c40b0*/  MOV R15, R3 ;  /* 0x00000003000f7202 */ /* 0x000fca0000000f00 */
[----:B------:R1:W-:Y:S01]  /*c40c0*/  STL [R1+0x29fc], R15 ;  /* 0x0029fc0f01007387 */ /* 0x0003e20000100800 */
[----:B------:R-:W2:Y:S03]  /*c40d0*/  LDL R3, [R1+0x644] ;  /* 0x0006440001037983 */ /* 0x000ea60000100800 */
[----:B-1----:R-:W2:Y:S01]  /*c40e0*/  LDL R15, [R1+0xf78] ;  /* 0x000f7800010f7983 */ /* 0x002ea20000100800 */
[----:B----4-:R-:W-:-:S03]  /*c40f0*/  FSETP.GEU.AND P1, PT, |R21|, 1.175494350822287508e-38, PT ;  /* 0x008000001500780b */ /* 0x010fc60003f2e200 */
[----:B------:R-:W4:Y:S01]  /*c4100*/  LDL R21, [R1+0xf80] ;  /* 0x000f800001157983 */ /* 0x000f220000100800 */
[----:B------:R1:W-:Y:S03]  /*c4110*/  STL [R1+0x299c], R22 ;  /* 0x00299c1601007387 */ /* 0x0003e60000100800 */
[----:B-1----:R-:W2:Y:S04]  /*c4120*/  LDL.LU R22, [R1+0x94] ;  /* 0x0000940001167983 */ /* 0x002ea80000300800 */
[----:B--2---:R1:W-:Y:S04]  /*c4130*/  STL [R1+0x29dc], R22 ;  /* 0x0029dc1601007387 */ /* 0x0043e80000100800 */
[----:B-1----:R-:W2:Y:S01]  /*c4140*/  LDL R22, [R1+0xf7c] ;  /* 0x000f7c0001167983 */ /* 0x002ea20000100800 */
[----:B------:R-:W-:-:S02]  /*c4150*/  @P0 FMUL R15, R15, 0.25 ;  /* 0x3e8000000f0f0820 */ /* 0x000fc40000400000 */
[----:B----4-:R-:W-:-:S03]  /*c4160*/  @P0 FMUL R21, R21, 0.25 ;  /* 0x3e80000015150820 */ /* 0x010fc60000400000 */
[----:B------:R1:W-:Y:S04]  /*c4170*/  @P0 STL [R1+0xf78], R15 ;  /* 0x000f780f01000387 */ /* 0x0003e80000100800 */
[----:B-1----:R-:W4:Y:S01]  /*c4180*/  LDL.LU R15, [R1+0x29fc] ;  /* 0x0029fc00010f7983 */ /* 0x002f220000300800 */
[----:B--2---:R-:W-:-:S05]  /*c4190*/  @P0 FMUL R22, R22, 0.25 ;  /* 0x3e80000016160820 */ /* 0x004fca0000400000 */
[----:B------:R1:W-:Y:S01]  /*c41a0*/  @P0 STL [R1+0xf7c], R22 ;  /* 0x000f7c1601000387 */ /* 0x0003e20000100800 */
[----:B------:R-:W-:Y:S03]  /*c41b0*/  @P0 STL [R1+0xf80], R21 ;  /* 0x000f801501000387 */ /* 0x000fe60000100800 */
[----:B-1----:R-:W2:Y:S04]  /*c41c0*/  LDL R22, [R1+0xf8c] ;  /* 0x000f8c0001167983 */ /* 0x002ea80000100800 */
[----:B--2---:R1:W-:Y:S04]  /*c41d0*/  STL [R1+0x29f4], R22 ;  /* 0x0029f41601007387 */ /* 0x0043e80000100800 */
[----:B-1----:R-:W2:Y:S04]  /*c41e0*/  LDL R22, [R1+0xf88] ;  /* 0x000f880001167983 */ /* 0x002ea80000100800 */
[----:B--2---:R1:W-:Y:S01]  /*c41f0*/  STL [R1+0x29f8], R22 ;  /* 0x0029f81601007387 */ /* 0x0043e20000100800 */
[----:B------:R-:W2:Y:S03]  /*c4200*/  LDL R21, [R1+0xf90] ;  /* 0x000f900001157983 */ /* 0x000ea60000100800 */
[----:B-1----:R-:W2:Y:S02]  /*c4210*/  LDL R22, [R1+0xf84] ;  /* 0x000f840001167983 */ /* 0x002ea40000100800 */
[----:B--2---:R-:W-:-:S05]  /*c4220*/  @P0 FMUL R22, R22, 0.25 ;  /* 0x3e80000016160820 */ /* 0x004fca0000400000 */
[----:B------:R1:W-:Y:S04]  /*c4230*/  @P0 STL [R1+0xf84], R22 ;  /* 0x000f841601000387 */ /* 0x0003e80000100800 */
[----:B-1----:R-:W2:Y:S02]  /*c4240*/  LDL.LU R22, [R1+0x29f8] ;  /* 0x0029f80001167983 */ /* 0x002ea40000300800 */
[----:B--2---:R-:W-:-:S05]  /*c4250*/  @P0 FMUL R22, R22, 0.25 ;  /* 0x3e80000016160820 */ /* 0x004fca0000400000 */
[----:B------:R1:W-:Y:S04]  /*c4260*/  @P0 STL [R1+0xf88], R22 ;  /* 0x000f881601000387 */ /* 0x0003e80000100800 */
[----:B-1----:R-:W2:Y:S01]  /*c4270*/  LDL.LU R22, [R1+0x29f4] ;  /* 0x0029f40001167983 */ /* 0x002ea20000300800 */
[----:B------:R-:W-:Y:S02]  /*c4280*/  @P0 FMUL R21, R21, 0.25 ;  /* 0x3e80000015150820 */ /* 0x000fe40000400000 */
[----:B--2---:R-:W-:-:S05]  /*c4290*/  @P0 FMUL R22, R22, 0.25 ;  /* 0x3e80000016160820 */ /* 0x004fca0000400000 */
[----:B------:R-:W-:Y:S01]  /*c42a0*/  @P0 STL [R1+0xf8c], R22 ;  /* 0x000f8c1601000387 */ /* 0x000fe20000100800 */
[----:B------:R-:W-:Y:S02]  /*c42b0*/  @P0 STL [R1+0xf90], R21 ;  /* 0x000f901501000387 */ /* 0x000fe40000100800 */
[----:B------:R1:W-:Y:S02]  /*c42c0*/  STL [R1+0x29ec], R27 ;  /* 0x0029ec1b01007387 */ /* 0x0003e40000100800 */
[----:B-1----:R-:W2:Y:S04]  /*c42d0*/  LDL R27, [R1+0x468] ;  /* 0x00046800011b7983 */ /* 0x002ea80000100800 */
[----:B--2---:R1:W-:Y:S01]  /*c42e0*/  STL [R1+0x29f0], R27 ;  /* 0x0029f01b01007387 */ /* 0x0043e20000100800 */
[----:B------:R-:W2:Y:S02]  /*c42f0*/  LDL R22, [R1+0x4b4] ;  /* 0x0004b40001167983 */ /* 0x000ea40000100800 */
[----:B------:R-:W2:Y:S01]  /*c4300*/  LDL R21, [R1+0x484] ;  /* 0x0004840001157983 */ /* 0x000ea20000100800 */
[----:B-1----:R-:W2:Y:S02]  /*c4310*/  LDL R27, [R1+0xf94] ;  /* 0x000f9400011b7983 */ /* 0x002ea40000100800 */
[----:B--2---:R-:W-:-:S05]  /*c4320*/  @P0 FMUL R27, R27, 0.25 ;  /* 0x3e8000001b1b0820 */ /* 0x004fca0000400000 */
[----:B------:R1:W-:Y:S04]  /*c4330*/  @P0 STL [R1+0xf94], R27 ;  /* 0x000f941b01000387 */ /* 0x0003e80000100800 */
[----:B-1----:R-:W2:Y:S01]  /*c4340*/  LDL.LU R27, [R1+0x29f0] ;  /* 0x0029f000011b7983 */ /* 0x002ea20000300800 */
[----:B------:R-:W-:Y:S02]  /*c4350*/  @P0 FMUL R22, R22, 0.25 ;  /* 0x3e80000016160820 */ /* 0x000fe40000400000 */
[----:B------:R-:W-:Y:S02]  /*c4360*/  @P0 FMUL R21, R21, 0.25 ;  /* 0x3e80000015150820 */ /* 0x000fe40000400000 */
[----:B--2---:R-:W-:-:S05]  /*c4370*/  @P0 FMUL R27, R27, 0.25 ;  /* 0x3e8000001b1b0820 */ /* 0x004fca0000400000 */
[----:B------:R1:W-:Y:S04]  /*c4380*/  @P0 STL [R1+0x468], R27 ;  /* 0x0004681b01000387 */ /* 0x0003e80000100800 */
[----:B-1----:R-:W2:Y:S01]  /*c4390*/  LDL.LU R27, [R1+0x29ec] ;  /* 0x0029ec00011b7983 */ /* 0x002ea20000300800 */
[----:B------:R1:W-:Y:S02]  /*c43a0*/  STL [R1+0x29e8], R8 ;  /* 0x0029e80801007387 */ /* 0x0003e40000100800 */
[----:B------:R-:W-:Y:S01]  /*c43b0*/  @P0 STL [R1+0x4b4], R22 ;  /* 0x0004b41601000387 */ /* 0x000fe20000100800 */
[----:B-1----:R-:W2:Y:S01]  /*c43c0*/  LDL R8, [R1+0x498] ;  /* 0x0004980001087983 */ /* 0x002ea20000100800 */
[----:B------:R1:W-:Y:S02]  /*c43d0*/  @P0 STL [R1+0x484], R21 ;  /* 0x0004841501000387 */ /* 0x0003e40000100800 */
[----:B-1----:R-:W-:-:S02]  /*c43e0*/  IMAD.MOV.U32 R21, RZ, RZ, R28 ;  /* 0x000000ffff157224 */ /* 0x002fc400078e001c */
[----:B------:R-:W2:Y:S04]  /*c43f0*/  LDL R28, [R1+0x4fc] ;  /* 0x0004fc00011c7983 */ /* 0x000ea80000100800 */
[----:B--2---:R1:W-:Y:S01]  /*c4400*/  STL [R1+0x29e4], R28 ;  /* 0x0029e41c01007387 */ /* 0x0043e20000100800 */
[----:B------:R-:W-:Y:S02]  /*c4410*/  @P0 FMUL R8, R8, 0.25 ;  /* 0x3e80000008080820 */ /* 0x000fe40000400000 */
[----:B------:R-:W2:Y:S01]  /*c4420*/  LDL R22, [R1+0x458] ;  /* 0x0004580001167983 */ /* 0x000ea20000100800 */
[----:B-1----:R-:W2:Y:S02]  /*c4430*/  LDL R28, [R1+0x4b8] ;  /* 0x0004b800011c7983 */ /* 0x002ea40000100800 */
[----:B------:R1:W-:Y:S02]  /*c4440*/  @P0 STL [R1+0x498], R8 ;  /* 0x0004980801000387 */ /* 0x0003e40000100800 */
[----:B-1----:R-:W3:Y:S01]  /*c4450*/  LDL.LU R8, [R1+0x29e8] ;  /* 0x0029e80001087983 */ /* 0x002ee20000300800 */
[----:B--2---:R-:W-:-:S05]  /*c4460*/  @P0 FMUL R28, R28, 0.25 ;  /* 0x3e8000001c1c0820 */ /* 0x004fca0000400000 */
[----:B------:R1:W-:Y:S04]  /*c4470*/  @P0 STL [R1+0x4b8], R28 ;  /* 0x0004b81c01000387 */ /* 0x0003e80000100800 */
[----:B-1----:R-:W2:Y:S01]  /*c4480*/  LDL.LU R28, [R1+0x29e4] ;  /* 0x0029e400011c7983 */ /* 0x002ea20000300800 */
[----:B------:R-:W-:Y:S02]  /*c4490*/  @P0 FMUL R22, R22, 0.25 ;  /* 0x3e80000016160820 */ /* 0x000fe40000400000 */
[----:B--2---:R-:W-:-:S05]  /*c44a0*/  @P0 FMUL R28, R28, 0.25 ;  /* 0x3e8000001c1c0820 */ /* 0x004fca0000400000 */
[----:B------:R1:W-:Y:S04]  /*c44b0*/  @P0 STL [R1+0x4fc], R28 ;  /* 0x0004fc1c01000387 */ /* 0x0003e80000100800 */
[----:B-1----:R-:W2:Y:S01]  /*c44c0*/  LDL.LU R28, [R1+0x29e0] ;  /* 0x0029e000011c7983 */ /* 0x002ea20000300800 */
[----:B------:R1:W-:Y:S03]  /*c44d0*/  @P0 STL [R1+0x458], R22 ;  /* 0x0004581601000387 */ /* 0x0003e60000100800 */
[----:B-1----:R-:W3:Y:S01]  /*c44e0*/  LDL R22, [R1+0x460] ;  /* 0x0004600001167983 */ /* 0x002ee20000100800 */
[----:B--2---:R-:W-:-:S05]  /*c44f0*/  @P0 FMUL R28, R28, 0.25 ;  /* 0x3e8000001c1c0820 */ /* 0x004fca0000400000 */
[----:B------:R1:W-:Y:S01]  /*c4500*/  STL [R1+0x29a4], R28 ;  /* 0x0029a41c01007387 */ /* 0x0003e20000100800 */
[----:B---3--:R-:W-:-:S03]  /*c4510*/  @P0 FMUL R22, R22, 0.25 ;  /* 0x3e80000016160820 */ /* 0x008fc60000400000 */
[----:B-1----:R-:W2:Y:S02]  /*c4520*/  LDL R28, [R1+0x498] ;  /* 0x00049800011c7983 */ /* 0x002ea40000100800 */
[----:B------:R1:W-:Y:S02]  /*c4530*/  @P0 STL [R1+0x460], R22 ;  /* 0x0004601601000387 */ /* 0x0003e40000100800 */
[----:B-1----:R-:W3:Y:S01]  /*c4540*/  LDL.LU R22, [R1+0x29dc] ;  /* 0x0029dc0001167983 */ /* 0x002ee20000300800 */
[----:B------:R1:W-:Y:S03]  /*c4550*/  STL [R1+0x29d8], R27 ;  /* 0x0029d81b01007387 */ /* 0x0003e60000100800 */
[----:B-1----:R-:W2:Y:S01]  /*c4560*/  LDL R27, [R1+0xf78] ;  /* 0x000f7800011b7983 */ /* 0x002ea20000100800 */
[----:B---3--:R-:W-:-:S03]  /*c4570*/  FSETP.GT.AND P0, PT, |R22|, 8.50705917302346158658e+37, PT ;  /* 0x7e8000001600780b */ /* 0x008fc60003f04200 */
[----:B------:R1:W-:Y:S01]  /*c4580*/  STL [R1+0x29a0], R22 ;  /* 0x0029a01601007387 */ /* 0x0003e20000100800 */
[----:B--2---:R-:W-:-:S03]  /*c4590*/  @!P6 FMUL R27, R27, 16777216 ;  /* 0x4b8000001b1be820 */ /* 0x004fc60000400000 */
[----:B-1----:R-:W2:Y:S04]  /*c45a0*/  LDL R22, [R1+0x4b8] ;  /* 0x0004b80001167983 */ /* 0x002ea80000100800 */
[----:B------:R1:W-:Y:S04]  /*c45b0*/  @!P6 STL [R1+0xf78], R27 ;  /* 0x000f781b0100e387 */ /* 0x0003e80000100800 */
[----:B-1----:R-:W3:Y:S01]  /*c45c0*/  LDL.LU R27, [R1+0x29d8] ;  /* 0x0029d800011b7983 */ /* 0x002ee20000300800 */
[----:B------:R1:W-:Y:S03]  /*c45d0*/  STL [R1+0x29d0], R16 ;  /* 0x0029d01001007387 */ /* 0x0003e60000100800 */
[----:B-1----:R-:W2:Y:S04]  /*c45e0*/  LDL R16, [R1+0xf80] ;  /* 0x000f800001107983 */ /* 0x002ea80000100800 */
[----:B--2---:R1:W-:Y:S04]  /*c45f0*/  STL [R1+0x29d4], R16 ;  /* 0x0029d41001007387 */ /* 0x0043e80000100800 */
[----:B-1----:R-:W2:Y:S02]  /*c4600*/  LDL R16, [R1+0xf7c] ;  /* 0x000f7c0001107983 */ /* 0x002ea40000100800 */
[----:B--2---:R-:W-:-:S05]  /*c4610*/  @!P6 FMUL R16, R16, 16777216 ;  /* 0x4b8000001010e820 */ /* 0x004fca0000400000 */
[----:B------:R1:W-:Y:S04]  /*c4620*/  @!P6 STL [R1+0xf7c], R16 ;  /* 0x000f7c100100e387 */ /* 0x0003e80000100800 */
[----:B-1----:R-:W2:Y:S02]  /*c4630*/  LDL.LU R16, [R1+0x29d4] ;  /* 0x0029d40001107983 */ /* 0x002ea40000300800 */
[----:B--2---:R-:W-:-:S05]  /*c4640*/  @!P6 FMUL R16, R16, 16777216 ;  /* 0x4b8000001010e820 */ /* 0x004fca0000400000 */
[----:B------:R1:W-:Y:S04]  /*c4650*/  @!P6 STL [R1+0xf80], R16 ;  /* 0x000f80100100e387 */ /* 0x0003e80000100800 */
[----:B-1----:R-:W2:Y:S04]  /*c4660*/  LDL.LU R16, [R1+0x29d0] ;  /* 0x0029d00001107983 */ /* 0x002ea80000300800 */
[----:B--2---:R1:W-:Y:S04]  /*c4670*/  STL [R1+0x29c8], R16 ;  /* 0x0029c81001007387 */ /* 0x0043e80000100800 */
        /* <DEDUP_REMOVED lines=28> */
[----:B-1----:R-:W2:Y:S01]  /*c4840*/  LDL.LU R16, [R1+0x29b8] ;  /* 0x0029b80001107983 */ /* 0x002ea20000300800 */
[----:B------:R1:W-:Y:S03]  /*c4850*/  STL [R1+0x29b4], R28 ;  /* 0x0029b41c01007387 */ /* 0x0003e60000100800 */
[----:B-1----:R-:W2:Y:S01]  /*c4860*/  LDL R28, [R1+0x4b4] ;  /* 0x0004b400011c7983 */ /* 0x002ea20000100800 */
[----:B------:R1:W-:Y:S03]  /*c4870*/  STL [R1+0x29b0], R23 ;  /* 0x0029b01701007387 */ /* 0x0003e60000100800 */
[----:B-1----:R-:W3:Y:S01]  /*c4880*/  LDL R23, [R1+0x484] ;  /* 0x0004840001177983 */ /* 0x002ee20000100800 */
[----:B--2---:R-:W-:-:S05]  /*c4890*/  @!P6 FMUL R28, R28, 16777216 ;  /* 0x4b8000001c1ce820 */ /* 0x004fca0000400000 */
[----:B------:R1:W-:Y:S01]  /*c48a0*/  @!P6 STL [R1+0x4b4], R28 ;  /* 0x0004b41c0100e387 */ /* 0x0003e20000100800 */
[----:B---3--:R-:W-:-:S03]  /*c48b0*/  @!P6 FMUL R23, R23, 16777216 ;  /* 0x4b8000001717e820 */ /* 0x008fc60000400000 */
[----:B-1----:R-:W2:Y:S02]  /*c48c0*/  LDL.LU R28, [R1+0x29b4] ;  /* 0x0029b400011c7983 */ /* 0x002ea40000300800 */
[----:B------:R1:W-:Y:S02]  /*c48d0*/  @!P6 STL [R1+0x484], R23 ;  /* 0x000484170100e387 */ /* 0x0003e40000100800 */
[----:B-1----:R-:W3:Y:S04]  /*c48e0*/  LDL.LU R23, [R1+0x29b0] ;  /* 0x0029b00001177983 */ /* 0x002ee80000300800 */
[----:B---3--:R2:W-:Y:S02]  /*c48f0*/  STL [R1+0x29ac], R23 ;  /* 0x0029ac1701007387 */ /* 0x0085e40000100800 */
[----:B--2---:R-:W-:-:S02]  /*c4900*/  MOV R23, R28 ;  /* 0x0000001c00177202 */ /* 0x004fc40000000f00 */
[----:B------:R-:W2:Y:S03]  /*c4910*/  LDL R28, [R1+0x4fc] ;  /* 0x0004fc00011c7983 */ /* 0x000ea60000100800 */
[----:B------:R-:W-:Y:S01]  /*c4920*/  @!P6 FMUL R23, R23, 16777216 ;  /* 0x4b8000001717e820 */ /* 0x000fe20000400000 */
[----:B--2---:R1:W-:Y:S02]  /*c4930*/  STL [R1+0x29a8], R28 ;  /* 0x0029a81c01007387 */ /* 0x0043e40000100800 */
[----:B-1----:R-:W-:Y:S02]  /*c4940*/  MOV R28, R22 ;  /* 0x00000016001c7202 */ /* 0x002fe40000000f00 */
[----:B------:R-:W2:Y:S03]  /*c4950*/  LDL R22, [R1+0x458] ;  /* 0x0004580001167983 */ /* 0x000ea60000100800 */
[----:B------:R-:W-:Y:S01]  /*c4960*/  @!P6 FMUL R28, R28, 16777216 ;  /* 0x4b8000001c1ce820 */ /* 0x000fe20000400000 */
[----:B------:R1:W-:Y:S04]  /*c4970*/  @!P6 STL [R1+0x498], R23 ;  /* 0x000498170100e387 */ /* 0x0003e80000100800 */
[----:B-1----:R-:W3:Y:S01]  /*c4980*/  LDL.LU R23, [R1+0x29ac] ;  /* 0x0029ac0001177983 */ /* 0x002ee20000300800 */
[----:B------:R1:W-:Y:S03]  /*c4990*/  @!P6 STL [R1+0x4b8], R28 ;  /* 0x0004b81c0100e387 */ /* 0x0003e60000100800 */
[----:B-1----:R-:W2:Y:S02]  /*c49a0*/  LDL.LU R28, [R1+0x29a8] ;  /* 0x0029a800011c7983 */ /* 0x002ea40000300800 */
[----:B--2---:R-:W-:-:S05]  /*c49b0*/  @!P6 FMUL R28, R28, 16777216 ;  /* 0x4b8000001c1ce820 */ /* 0x004fca0000400000 */
[----:B------:R1:W-:Y:S04]  /*c49c0*/  @!P6 STL [R1+0x4fc], R28 ;  /* 0x0004fc1c0100e387 */ /* 0x0003e80000100800 */
[----:B-1----:R-:W2:Y:S01]  /*c49d0*/  LDL.LU R28, [R1+0x29a4] ;  /* 0x0029a400011c7983 */ /* 0x002ea20000300800 */
[----:B------:R-:W-:-:S05]  /*c49e0*/  @!P6 FMUL R22, R22, 16777216 ;  /* 0x4b8000001616e820 */ /* 0x000fca0000400000 */
[----:B------:R1:W-:Y:S04]  /*c49f0*/  @!P6 STL [R1+0x458], R22 ;  /* 0x000458160100e387 */ /* 0x0003e80000100800 */
[----:B-1----:R-:W3:Y:S01]  /*c4a00*/  LDL R22, [R1+0x460] ;  /* 0x0004600001167983 */ /* 0x002ee20000100800 */
[----:B--2---:R-:W-:-:S05]  /*c4a10*/  @!P6 FMUL R28, R28, 16777216 ;  /* 0x4b8000001c1ce820 */ /* 0x004fca0000400000 */
[----:B------:R1:W-:Y:S04]  /*c4a20*/  STL [R1+0x2250], R28 ;  /* 0x0022501c01007387 */ /* 0x0003e80000100800 */
[----:B-1----:R-:W2:Y:S01]  /*c4a30*/  LDL.LU R28, [R1+0x9c] ;  /* 0x00009c00011c7983 */ /* 0x002ea20000300800 */
[----:B---3--:R-:W-:-:S05]  /*c4a40*/  @!P6 FMUL R22, R22, 16777216 ;  /* 0x4b8000001616e820 */ /* 0x008fca0000400000 */
[----:B------:R1:W-:Y:S04]  /*c4a50*/  @!P6 STL [R1+0x460], R22 ;  /* 0x000460160100e387 */ /* 0x0003e80000100800 */
[----:B-1----:R-:W3:Y:S04]  /*c4a60*/  LDL.LU R22, [R1+0x29a0] ;  /* 0x0029a00001167983 */ /* 0x002ee80000300800 */
[----:B--2---:R1:W-:Y:S04]  /*c4a70*/  STL [R1+0x2948], R28 ;  /* 0x0029481c01007387 */ /* 0x0043e80000100800 */
[----:B-1----:R-:W2:Y:S04]  /*c4a80*/  LDL.LU R28, [R1+0x480] ;  /* 0x00048000011c7983 */ /* 0x002ea80000300800 */
[----:B--2---:R1:W-:Y:S04]  /*c4a90*/  STL [R1+0x2988], R28 ;  /* 0x0029881c01007387 */ /* 0x0043e80000100800 */
[----:B-1----:R-:W2:Y:S04]  /*c4aa0*/  LDL R28, [R1+0xfcc] ;  /* 0x000fcc00011c7983 */ /* 0x002ea80000100800 */
[----:B--2---:R3:W-:Y:S02]  /*c4ab0*/  STL [R1+0x298c], R28 ;  /* 0x00298c1c01007387 */ /* 0x0047e40000100800 */
[----:B---3--:R-:W-:-:S02]  /*c4ac0*/  MOV R28, R22 ;  /* 0x00000016001c7202 */ /* 0x008fc40000000f00 */
[----:B------:R-:W2:Y:S01]  /*c4ad0*/  LDL.LU R22, [R1+0x299c] ;  /* 0x00299c0001167983 */ /* 0x000ea20000300800 */
[----:B------:R1:W-:Y:S03]  /*c4ae0*/  STL [R1+0x2940], R16 ;  /* 0x0029401001007387 */ /* 0x0003e60000100800 */
[----:B-1----:R-:W3:Y:S04]  /*c4af0*/  LDL.LU R16, [R1+0x494] ;  /* 0x0004940001107983 */ /* 0x002ee80000300800 */
[----:B---3--:R-:W-:Y:S01]  /*c4b00*/  STL [R1+0x297c], R16 ;  /* 0x00297c1001007387 */ /* 0x008fe20000100800 */
[----:B------:R1:W-:Y:S02]  /*c4b10*/  STL [R1+0x2944], R24 ;  /* 0x0029441801007387 */ /* 0x0003e40000100800 */
[----:B-1----:R-:W-:-:S05]  /*c4b20*/  IMAD.MOV.U32 R24, RZ, RZ, R28 ;  /* 0x000000ffff187224 */ /* 0x002fca00078e001c */
[----:B------:R1:W-:Y:S04]  /*c4b30*/  STL [R1+0x2984], R24 ;  /* 0x0029841801007387 */ /* 0x0003e80000100800 */
[----:B-1----:R-:W3:Y:S04]  /*c4b40*/  LDL R24, [R1+0xfc4] ;  /* 0x000fc40001187983 */ /* 0x002ee80000100800 */
[----:B---3--:R-:W-:Y:S01]  /*c4b50*/  STL [R1+0x2990], R24 ;  /* 0x0029901801007387 */ /* 0x008fe20000100800 */
[----:B------:R1:W-:Y:S03]  /*c4b60*/  STL [R1+0x294c], R23 ;  /* 0x00294c1701007387 */ /* 0x0003e60000100800 */
[----:B-1----:R-:W3:Y:S04]  /*c4b70*/  LDL.LU R23, [R1+0x474] ;  /* 0x0004740001177983 */ /* 0x002ee80000300800 */
[----:B---3--:R-:W-:Y:S01]  /*c4b80*/  STL [R1+0x2994], R23 ;  /* 0x0029941701007387 */ /* 0x008fe20000100800 */
[----:B------:R1:W-:Y:S03]  /*c4b90*/  STL [R1+0x2950], R25 ;  /* 0x0029501901007387 */ /* 0x0003e60000100800 */
[----:B-1----:R-:W3:Y:S04]  /*c4ba0*/  LDL.LU R25, [R1+0x500] ;  /* 0x0005000001197983 */ /* 0x002ee80000300800 */
[----:B---3--:R-:W-:Y:S01]  /*c4bb0*/  STL [R1+0x2998], R25 ;  /* 0x0029981901007387 */ /* 0x008fe20000100800 */
[----:B------:R1:W-:Y:S03]  /*c4bc0*/  STL [R1+0x2954], R27 ;  /* 0x0029541b01007387 */ /* 0x0003e60000100800 */
[----:B-1----:R-:W3:Y:S01]  /*c4bd0*/  LDL.LU R27, [R1+0x4bc] ;  /* 0x0004bc00011b7983 */ /* 0x002ee20000300800 */
[----:B------:R-:W3:Y:S02]  /*c4be0*/  LDL R16, [R1+0xfb0] ;  /* 0x000fb00001107983 */ /* 0x000ee40000100800 */
[----:B------:R-:W4:Y:S02]  /*c4bf0*/  LDL R25, [R1+0xfb4] ;  /* 0x000fb40001197983 */ /* 0x000f240000100800 */
[----:B------:R-:W4:Y:S01]  /*c4c00*/  LDL R23, [R1+0xfb8] ;  /* 0x000fb80001177983 */ /* 0x000f220000100800 */
[----:B------:R-:W4:Y:S04]  /*c4c10*/  LDL R24, [R1+0xfc0] ;  /* 0x000fc00001187983 */ /* 0x000f280000100800 */
[----:B------:R-:W4:Y:S01]  /*c4c20*/  LDL R28, [R1+0xfc8] ;  /* 0x000fc800011c7983 */ /* 0x000f220000100800 */
[----:B------:R1:W-:Y:S01]  /*c4c30*/  STL [R1+0x2958], R26 ;  /* 0x0029581a01007387 */ /* 0x0003e20000100800 */
[----:B--2---:R-:W-:-:S02]  /*c4c40*/  FSETP.GEU.AND P6, PT, |R22|, 1.175494350822287508e-38, PT ;  /* 0x008000001600780b */ /* 0x004fc40003fce200 */
[----:B-1----:R-:W2:Y:S01]  /*c4c50*/  LDL.LU R26, [R1+0x4e8] ;  /* 0x0004e800011a7983 */ /* 0x002ea20000300800 */
[----:B------:R1:W-:Y:S03]  /*c4c60*/  STL [R1+0x2980], R22 ;  /* 0x0029801601007387 */ /* 0x0003e60000100800 */
[----:B-1----:R-:W2:Y:S01]  /*c4c70*/  LDL R22, [R1+0xfbc] ;  /* 0x000fbc0001167983 */ /* 0x002ea20000100800 */
[----:B---3--:R-:W-:Y:S02]  /*c4c80*/  @P0 FMUL R16, R16, 0.25 ;  /* 0x3e80000010100820 */ /* 0x008fe40000400000 */
[----:B----4-:R-:W-:Y:S02]  /*c4c90*/  @P0 FMUL R25, R25, 0.25 ;  /* 0x3e80000019190820 */ /* 0x010fe40000400000 */
[----:B------:R-:W-:Y:S02]  /*c4ca0*/  @P0 FMUL R23, R23, 0.25 ;  /* 0x3e80000017170820 */ /* 0x000fe40000400000 */
[----:B------:R-:W-:Y:S01]  /*c4cb0*/  @P0 FMUL R24, R24, 0.25 ;  /* 0x3e80000018180820 */ /* 0x000fe20000400000 */
[----:B------:R1:W-:Y:S01]  /*c4cc0*/  @P0 STL [R1+0xfb0], R16 ;  /* 0x000fb01001000387 */ /* 0x0003e20000100800 */
[----:B------:R-:W-:-:S03]  /*c4cd0*/  @P0 FMUL R28, R28, 0.25 ;  /* 0x3e8000001c1c0820 */ /* 0x000fc60000400000 */
[----:B-1----:R-:W3:Y:S01]  /*c4ce0*/  LDL R16, [R1+0x4a8] ;  /* 0x0004a80001107983 */ /* 0x002ee20000100800 */
[----:B------:R1:W-:Y:S03]  /*c4cf0*/  @P0 STL [R1+0xfb4], R25 ;  /* 0x000fb41901000387 */ /* 0x0003e60000100800 */
[----:B-1----:R-:W4:Y:S01]  /*c4d00*/  LDL.LU R25, [R1+0x2998] ;  /* 0x0029980001197983 */ /* 0x002f220000300800 */
[----:B------:R1:W-:Y:S03]  /*c4d10*/  @P0 STL [R1+0xfb8], R23 ;  /* 0x000fb81701000387 */ /* 0x0003e60000100800 */
[----:B-1----:R-:W4:Y:S01]  /*c4d20*/  LDL.LU R23, [R1+0x2994] ;  /* 0x0029940001177983 */ /* 0x002f220000300800 */
[----:B------:R1:W-:Y:S03]  /*c4d30*/  @P0 STL [R1+0xfc0], R24 ;  /* 0x000fc01801000387 */ /* 0x0003e60000100800 */
[----:B-1----:R-:W4:Y:S01]  /*c4d40*/  LDL.LU R24, [R1+0x2990] ;  /* 0x0029900001187983 */ /* 0x002f220000300800 */
[----:B------:R1:W-:Y:S03]  /*c4d50*/  @P0 STL [R1+0xfc8], R28 ;  /* 0x000fc81c01000387 */ /* 0x0003e60000100800 */
[----:B-1----:R-:W4:Y:S01]  /*c4d60*/  LDL.LU R28, [R1+0x298c] ;  /* 0x00298c00011c7983 */ /* 0x002f220000300800 */
[----:B--2---:R-:W-:-:S02]  /*c4d70*/  @P0 FMUL R22, R22, 0.25 ;  /* 0x3e80000016160820 */ /* 0x004fc40000400000 */
[----:B------:R-:W-:-:S03]  /*c4d80*/  @P0 FMUL R26, R26, 0.25 ;  /* 0x3e8000001a1a0820 */ /* 0x000fc60000400000 */
[----:B------:R-:W-:Y:S01]  /*c4d90*/  @P0 STL [R1+0xfbc], R22 ;  /* 0x000fbc1601000387 */ /* 0x000fe20000100800 */
[----:B---3--:R-:W-:Y:S02]  /*c4da0*/  @P0 FMUL R16, R16, 0.25 ;  /* 0x3e80000010100820 */ /* 0x008fe40000400000 */
[----:B----4-:R-:W-:-:S05]  /*c4db0*/  @P0 FMUL R24, R24, 0.25 ;  /* 0x3e80000018180820 */ /* 0x010fca0000400000 */
[----:B------:R-:W-:Y:S01]  /*c4dc0*/  @P0 STL [R1+0xfc4], R24 ;  /* 0x000fc41801000387 */ /* 0x000fe20000100800 */
[----:B------:R-:W-:-:S05]  /*c4dd0*/  @P0 FMUL R28, R28, 0.25 ;  /* 0x3e8000001c1c0820 */ /* 0x000fca0000400000 */
[----:B------:R-:W-:Y:S01]  /*c4de0*/  @P0 STL [R1+0xfcc], R28 ;  /* 0x000fcc1c01000387 */ /* 0x000fe20000100800 */
[----:B------:R1:W-:Y:S02]  /*c4df0*/  STL [R1+0x2978], R21 ;  /* 0x0029781501007387 */ /* 0x0003e40000100800 */
[----:B------:R2:W-:Y:S01]  /*c4e00*/  @P0 STL [R1+0x4a8], R16 ;  /* 0x0004a81001000387 */ /* 0x0005e20000100800 */
[----:B-1----:R-:W3:Y:S04]  /*c4e10*/  LDL R21, [R1+0xfb0] ;  /* 0x000fb00001157983 */ /* 0x002ee80000100800 */
[----:B--2---:R-:W2:Y:S01]  /*c4e20*/  LDL R16, [R1+0x46c] ;  /* 0x00046c0001107983 */ /* 0x004ea20000100800 */
[----:B------:R1:W-:Y:S02]  /*c4e30*/  STL [R1+0x295c], R26 ;  /* 0x00295c1a01007387 */ /* 0x0003e40000100800 */
[----:B-1----:R-:W-:-:S02]  /*c4e40*/  MOV R26, R28 ;  /* 0x0000001c001a7202 */ /* 0x002fc40000000f00 */
[----:B------:R-:W4:Y:S01]  /*c4e50*/  LDL.LU R28, [R1+0x2988] ;  /* 0x00298800011c7983 */ /* 0x000f220000300800 */
[----:B------:R-:W-:Y:S02]  /*c4e60*/  @P0 FMUL R27, R27, 0.25 ;  /* 0x3e8000001b1b0820 */ /* 0x000fe40000400000 */
[----:B------:R-:W-:Y:S02]  /*c4e70*/  @P0 FMUL R25, R25, 0.25 ;  /* 0x3e80000019190820 */ /* 0x000fe40000400000 */
[----:B------:R-:W-:Y:S01]  /*c4e80*/  @P0 FMUL R23, R23, 0.25 ;  /* 0x3e80000017170820 */ /* 0x000fe20000400000 */
[----:B------:R1:W-:Y:S04]  /*c4e90*/  STL [R1+0x2960], R27 ;  /* 0x0029601b01007387 */ /* 0x0003e80000100800 */
[----:B-1----:R-:W3:Y:S01]  /*c4ea0*/  LDL R27, [R1+0xfc8] ;  /* 0x000fc800011b7983 */ /* 0x002ee20000100800 */
[----:B------:R1:W-:Y:S02]  /*c4eb0*/  STL [R1+0x2964], R25 ;  /* 0x0029641901007387 */ /* 0x0003e40000100800 */
[----:B-1----:R-:W-:-:S02]  /*c4ec0*/  MOV R25, R24 ;  /* 0x0000001800197202 */ /* 0x002fc40000000f00 */
[----:B------:R-:W3:Y:S01]  /*c4ed0*/  LDL.LU R24, [R1+0x2984] ;  /* 0x0029840001187983 */ /* 0x000ee20000300800 */
[----:B------:R1:W-:Y:S03]  /*c4ee0*/  STL [R1+0x2968], R23 ;  /* 0x0029681701007387 */ /* 0x0003e60000100800 */
[----:B-1----:R-:W3:Y:S01]  /*c4ef0*/  LDL R23, [R1+0xfc0] ;  /* 0x000fc00001177983 */ /* 0x002ee20000100800 */
[----:B--2---:R-:W-:Y:S02]  /*c4f00*/  @P0 FMUL R16, R16, 0.25 ;  /* 0x3e80000010100820 */ /* 0x004fe40000400000 */
[----:B----4-:R-:W-:-:S05]  /*c4f10*/  @P0 FMUL R28, R28, 0.25 ;  /* 0x3e8000001c1c0820 */ /* 0x010fca0000400000 */
[----:B------:R1:W-:Y:S02]  /*c4f20*/  STL [R1+0x296c], R28 ;  /* 0x00296c1c01007387 */ /* 0x0003e40000100800 */
[----:B-1----:R-:W-:Y:S02]  /*c4f30*/  MOV R28, R22 ;  /* 0x00000016001c7202 */ /* 0x002fe40000000f00 */
[----:B------:R-:W2:Y:S01]  /*c4f40*/  LDL.LU R22, [R1+0x2980] ;  /* 0x0029800001167983 */ /* 0x000ea20000300800 */
[----:B------:R1:W-:Y:S03]  /*c4f50*/  @P0 STL [R1+0x46c], R16 ;  /* 0x00046c1001000387 */ /* 0x0003e60000100800 */
[----:B-1----:R-:W4:Y:S01]  /*c4f60*/  LDL.LU R16, [R1+0x297c] ;  /* 0x00297c0001107983 */ /* 0x002f220000300800 */
[----:B---3--:R-:W-:Y:S02]  /*c4f70*/  @P0 FMUL R24, R24, 0.25 ;  /* 0x3e80000018180820 */ /* 0x008fe40000400000 */
[----:B------:R-:W-:-:S03]  /*c4f80*/  @!P1 FMUL R21, R21, 16777216 ;  /* 0x4b80000015159820 */ /* 0x000fc60000400000 */
[----:B------:R1:W-:Y:S04]  /*c4f90*/  STL [R1+0x2970], R24 ;  /* 0x0029701801007387 */ /* 0x0003e80000100800 */
[----:B-1----:R-:W3:Y:S01]  /*c4fa0*/  LDL R24, [R1+0xfb8] ;  /* 0x000fb80001187983 */ /* 0x002ee20000100800 */
[----:B----4-:R-:W-:Y:S01]  /*c4fb0*/  @P0 FMUL R16, R16, 0.25 ;  /* 0x3e80000010100820 */ /* 0x010fe20000400000 */
[----:B--2---:R-:W-:-:S04]  /*c4fc0*/  FSETP.GT.AND P0, PT, |R22|, 8.50705917302346158658e+37, PT ;  /* 0x7e8000001600780b */ /* 0x004fc80003f04200 */
[----:B------:R1:W-:Y:S04]  /*c4fd0*/  STL [R1+0x2974], R16 ;  /* 0x0029741001007387 */ /* 0x0003e80000100800 */
[----:B-1----:R-:W2:Y:S01]  /*c4fe0*/  LDL R16, [R1+0xfb4] ;  /* 0x000fb40001107983 */ /* 0x002ea20000100800 */
[----:B------:R1:W-:Y:S03]  /*c4ff0*/  STL [R1+0x2934], R22 ;  /* 0x0029341601007387 */ /* 0x0003e60000100800 */
[----:B-1----:R-:W4:Y:S01]  /*c5000*/  LDL R22, [R1+0x46c] ;  /* 0x00046c0001167983 */ /* 0x002f220000100800 */
[----:B------:R1:W-:Y:S03]  /*c5010*/  @!P1 STL [R1+0xfb0], R21 ;  /* 0x000fb01501009387 */ /* 0x0003e60000100800 */
[----:B-1----:R-:W4:Y:S01]  /*c5020*/  LDL.LU R21, [R1+0x2978] ;  /* 0x0029780001157983 */ /* 0x002f220000300800 */
[----:B---3--:R-:W-:-:S02]  /*c5030*/  @!P1 FMUL R24, R24, 16777216 ;  /* 0x4b80000018189820 */ /* 0x008fc40000400000 */
[----:B------:R-:W-:Y:S02]  /*c5040*/  @!P1 FMUL R28, R28, 16777216 ;  /* 0x4b8000001c1c9820 */ /* 0x000fe40000400000 */
[----:B------:R-:W-:Y:S02]  /*c5050*/  @!P1 FMUL R23, R23, 16777216 ;  /* 0x4b80000017179820 */ /* 0x000fe40000400000 */
[----:B------:R-:W-:Y:S02]  /*c5060*/  @!P1 FMUL R25, R25, 16777216 ;  /* 0x4b80000019199820 */ /* 0x000fe40000400000 */
[----:B------:R-:W-:Y:S02]  /*c5070*/  @!P1 FMUL R27, R27, 16777216 ;  /* 0x4b8000001b1b9820 */ /* 0x000fe40000400000 */
[----:B------:R-:W-:Y:S02]  /*c5080*/  @!P1 FMUL R26, R26, 16777216 ;  /* 0x4b8000001a1a9820 */ /* 0x000fe40000400000 */
[----:B--2---:R-:W-:Y:S01]  /*c5090*/  @!P1 FMUL R16, R16, 16777216 ;  /* 0x4b80000010109820 */ /* 0x004fe20000400000 */
[----:B----4-:R1:W-:Y:S04]  /*c50a0*/  STL [R1+0x293c], R21 ;  /* 0x00293c1501007387 */ /* 0x0103e80000100800 */
[----:B-1----:R-:W2:Y:S01]  /*c50b0*/  LDL R21, [R1+0x4a8] ;  /* 0x0004a80001157983 */ /* 0x002ea20000100800 */
[----:B------:R1:W-:Y:S03]  /*c50c0*/  @!P1 STL [R1+0xfb4], R16 ;  /* 0x000fb41001009387 */ /* 0x0003e60000100800 */
[----:B-1----:R-:W3:Y:S01]  /*c50d0*/  LDL.LU R16, [R1+0x2974] ;  /* 0x0029740001107983 */ /* 0x002ee20000300800 */
[----:B------:R1:W-:Y:S03]  /*c50e0*/  @!P1 STL [R1+0xfb8], R24 ;  /* 0x000fb81801009387 */ /* 0x0003e60000100800 */
[----:B-1----:R-:W4:Y:S01]  /*c50f0*/  LDL.LU R24, [R1+0x2970] ;  /* 0x0029700001187983 */ /* 0x002f220000300800 */
[----:B------:R1:W-:Y:S03]  /*c5100*/  @!P1 STL [R1+0xfbc], R28 ;  /* 0x000fbc1c01009387 */ /* 0x0003e60000100800 */
[----:B-1----:R-:W3:Y:S01]  /*c5110*/  LDL.LU R28, [R1+0x296c] ;  /* 0x00296c00011c7983 */ /* 0x002ee20000300800 */
[----:B------:R1:W-:Y:S03]  /*c5120*/  @!P1 STL [R1+0xfc0], R23 ;  /* 0x000fc01701009387 */ /* 0x0003e60000100800 */
[----:B-1----:R-:W4:Y:S01]  /*c5130*/  LDL.LU R23, [R1+0x2968] ;  /* 0x0029680001177983 */ /* 0x002f220000300800 */
[----:B------:R1:W-:Y:S03]  /*c5140*/  @!P1 STL [R1+0xfc4], R25 ;  /* 0x000fc41901009387 */ /* 0x0003e60000100800 */
[----:B-1----:R-:W4:Y:S01]  /*c5150*/  LDL.LU R25, [R1+0x2964] ;  /* 0x0029640001197983 */ /* 0x002f220000300800 */
[----:B------:R1:W-:Y:S03]  /*c5160*/  @!P1 STL [R1+0xfc8], R27 ;  /* 0x000fc81b01009387 */ /* 0x0003e60000100800 */
[----:B-1----:R-:W4:Y:S01]  /*c5170*/  LDL.LU R27, [R1+0x2960] ;  /* 0x00296000011b7983 */ /* 0x002f220000300800 */
[----:B------:R1:W-:Y:S03]  /*c5180*/  @!P1 STL [R1+0xfcc], R26 ;  /* 0x000fcc1a01009387 */ /* 0x0003e60000100800 */
[----:B-1----:R-:W4:Y:S01]  /*c5190*/  LDL.LU R26, [R1+0x295c] ;  /* 0x00295c00011a7983 */ /* 0x002f220000300800 */
[----:B--2---:R-:W-:-:S05]  /*c51a0*/  @!P1 FMUL R21, R21, 16777216 ;  /* 0x4b80000015159820 */ /* 0x004fca0000400000 */
[----:B------:R-:W-:Y:S01]  /*c51b0*/  @!P1 STL [R1+0x4a8], R21 ;  /* 0x0004a81501009387 */ /* 0x000fe20000100800 */
[----:B---3--:R-:W-:Y:S02]  /*c51c0*/  @!P1 FMUL R28, R28, 16777216 ;  /* 0x4b8000001c1c9820 */ /* 0x008fe40000400000 */
[----:B----4-:R-:W-:Y:S02]  /*c51d0*/  @!P1 FMUL R23, R23, 16777216 ;  /* 0x4b80000017179820 */ /* 0x010fe40000400000 */
[----:B------:R-:W-:Y:S02]  /*c51e0*/  @!P1 FMUL R25, R25, 16777216 ;  /* 0x4b80000019199820 */ /* 0x000fe40000400000 */
[----:B------:R-:W-:Y:S02]  /*c51f0*/  @!P1 FMUL R27, R27, 16777216 ;  /* 0x4b8000001b1b9820 */ /* 0x000fe40000400000 */
[----:B------:R-:W-:-:S05]  /*c5200*/  @!P1 FMUL R26, R26, 16777216 ;  /* 0x4b8000001a1a9820 */ /* 0x000fca0000400000 */
[----:B------:R1:W-:Y:S04]  /*c5210*/  STL [R1+0x4e8], R26 ;  /* 0x0004e81a01007387 */ /* 0x0003e80000100800 */
[----:B-1----:R-:W2:Y:S01]  /*c5220*/  LDL.LU R26, [R1+0x2958] ;  /* 0x00295800011a7983 */ /* 0x002ea20000300800 */
[----:B------:R1:W-:Y:S03]  /*c5230*/  STL [R1+0x4bc], R27 ;  /* 0x0004bc1b01007387 */ /* 0x0003e60000100800 */
[----:B-1----:R-:W3:Y:S01]  /*c5240*/  LDL.LU R27, [R1+0x2954] ;  /* 0x00295400011b7983 */ /* 0x002ee20000300800 */
[----:B------:R1:W-:Y:S03]  /*c5250*/  STL [R1+0x500], R25 ;  /* 0x0005001901007387 */ /* 0x0003e60000100800 */
[----:B-1----:R-:W4:Y:S01]  /*c5260*/  LDL.LU R25, [R1+0x2950] ;  /* 0x0029500001197983 */ /* 0x002f220000300800 */
[----:B------:R1:W-:Y:S03]  /*c5270*/  STL [R1+0x474], R23 ;  /* 0x0004741701007387 */ /* 0x0003e60000100800 */
[----:B-1----:R-:W2:Y:S01]  /*c5280*/  LDL.LU R23, [R1+0x294c] ;  /* 0x00294c0001177983 */ /* 0x002ea20000300800 */
[----:B------:R-:W2:Y:S02]  /*c5290*/  LDL R21, [R1+0x10cc] ;  /* 0x0010cc0001157983 */ /* 0x000ea40000100800 */
[----:B------:R1:W-:Y:S02]  /*c52a0*/  STL [R1+0x480], R28 ;  /* 0x0004801c01007387 */ /* 0x0003e40000100800 */
[----:B-1----:R-:W3:Y:S01]  /*c52b0*/  LDL.LU R28, [R1+0x2948] ;  /* 0x00294800011c7983 */ /* 0x002ee20000300800 */
[----:B------:R-:W-:-:S02]  /*c52c0*/  @!P1 FMUL R24, R24, 16777216 ;  /* 0x4b80000018189820 */ /* 0x000fc40000400000 */
[----:B------:R-:W-:Y:S02]  /*c52d0*/  @!P1 FMUL R22, R22, 16777216 ;  /* 0x4b80000016169820 */ /* 0x000fe40000400000 */
[----:B------:R-:W-:Y:S01]  /*c52e0*/  @!P1 FMUL R16, R16, 16777216 ;  /* 0x4b80000010109820 */ /* 0x000fe20000400000 */
[----:B------:R1:W-:Y:S02]  /*c52f0*/  STL [R1+0x94], R24 ;  /* 0x0000941801007387 */ /* 0x0003e40000100800 */
[----:B------:R0:W-:Y:S02]  /*c5300*/  @!P1 STL [R1+0x46c], R22 ;  /* 0x00046c1601009387 */ /* 0x0001e40000100800 */
[----:B-1----:R-:W4:Y:S01]  /*c5310*/  LDL R24, [R1+0x10fc] ;  /* 0x0010fc0001187983 */ /* 0x002f220000100800 */
[----:B------:R1:W-:Y:S02]  /*c5320*/  STL [R1+0x494], R16 ;  /* 0x0004941001007387 */ /* 0x0003e40000100800 */
[----:B0-----:R-:W4:Y:S01]  /*c5330*/  LDL R22, [R1+0x111c] ;  /* 0x00111c0001167983 */ /* 0x001f220000100800 */
[----:B-1----:R-:W4:Y:S01]  /*c5340*/  LDL R16, [R1+0x110c] ;  /* 0x00110c0001107983 */ /* 0x002f220000100800 */
[----:B--2---:R-:W-:-:S03]  /*c5350*/  @P0 FMUL R21, R21, 0.25 ;  /* 0x3e80000015150820 */ /* 0x004fc60000400000 */
[----:B---3--:R-:W-:Y:S02]  /*c5360*/  STL [R1+0x2938], R28 ;  /* 0x0029381c01007387 */ /* 0x008fe40000100800 */
[----:B------:R0:W-:Y:S02]  /*c5370*/  @P0 STL [R1+0x10cc], R21 ;  /* 0x0010cc1501000387 */ /* 0x0001e40000100800 */
[----:B0-----:R-:W2:Y:S01]  /*c5380*/  LDL R21, [R1+0x57c] ;  /* 0x00057c0001157983 */ /* 0x001ea20000100800 */
[----:B------:R-:W-:Y:S01]  /*c5390*/  @P0 FMUL R26, R26, 0.25 ;  /* 0x3e8000001a1a0820 */ /* 0x000fe20000400000 */
[----:B------:R-:W-:Y:S01]  /*c53a0*/  FSETP.GEU.AND P1, PT, |R28|, 1.175494350822287508e-38, PT ;  /* 0x008000001c00780b */ /* 0x000fe20003f2e200 */
[----:B----4-:R-:W-:Y:S01]  /*c53b0*/  @P0 FMUL R25, R25, 0.25 ;  /* 0x3e80000019190820 */ /* 0x010fe20000400000 */
[----:B------:R-:W3:Y:S01]  /*c53c0*/  LDL R28, [R1+0x58c] ;  /* 0x00058c00011c7983 */ /* 0x000ee20000100800 */
[----:B------:R-:W-:Y:S02]  /*c53d0*/  @P0 FMUL R24, R24, 0.25 ;  /* 0x3e80000018180820 */ /* 0x000fe40000400000 */
[----:B------:R-:W-:-:S02]  /*c53e0*/  @P0 FMUL R27, R27, 0.25 ;  /* 0x3e8000001b1b0820 */ /* 0x000fc40000400000 */
[----:B------:R-:W-:Y:S01]  /*c53f0*/  @P0 STL [R1+0x1018], R26 ;  /* 0x0010181a01000387 */ /* 0x000fe20000100800 */
[----:B------:R0:W-:Y:S01]  /*c5400*/  @P0 STL [R1+0x10fc], R24 ;  /* 0x0010fc1801000387 */ /* 0x0001e20000100800 */
[----:B------:R-:W-:Y:S02]  /*c5410*/  @P0 FMUL R22, R22, 0.25 ;  /* 0x3e80000016160820 */ /* 0x000fe40000400000 */
[----:B------:R-:W-:Y:S01]  /*c5420*/  @P0 FMUL R16, R16, 0.25 ;  /* 0x3e80000010100820 */ /* 0x000fe20000400000 */
[----:B0-----:R-:W4:Y:S01]  /*c5430*/  LDL.LU R24, [R1+0x2944] ;  /* 0x0029440001187983 */ /* 0x001f220000300800 */
[----:B------:R-:W-:Y:S02]  /*c5440*/  @P0 STL [R1+0x101c], R25 ;  /* 0x00101c1901000387 */ /* 0x000fe40000100800 */
[----:B------:R-:W-:Y:S02]  /*c5450*/  @P0 STL [R1+0x10f4], R27 ;  /* 0x0010f41b01000387 */ /* 0x000fe40000100800 */
[----:B------:R0:W-:Y:S02]  /*c5460*/  @P0 STL [R1+0x110c], R16 ;  /* 0x00110c1001000387 */ /* 0x0001e40000100800 */
[----:B------:R-:W-:Y:S01]  /*c5470*/  @P0 FMUL R23, R23, 0.25 ;  /* 0x3e80000017170820 */ /* 0x000fe20000400000 */
[----:B0-----:R-:W4:Y:S01]  /*c5480*/  LDL.LU R16, [R1+0x2940] ;  /* 0x0029400001107983 */ /* 0x001f220000300800 */
[----:B------:R0:W-:Y:S03]  /*c5490*/  @P0 STL [R1+0x111c], R22 ;  /* 0x00111c1601000387 */ /* 0x0001e60000100800 */
[----:B0-----:R-:W4:Y:S01]  /*c54a0*/  LDL R22, [R1+0x554] ;  /* 0x0005540001167983 */ /* 0x001f220000100800 */
[----:B------:R-:W-:Y:S02]  /*c54b0*/  @P0 STL [R1+0x1104], R23 ;  /* 0x0011041701000387 */ /* 0x000fe40000100800 */
[----:B--2---:R-:W-:-:S05]  /*c54c0*/  @P0 FMUL R21, R21, 0.25 ;  /* 0x3e80000015150820 */ /* 0x004fca0000400000 */
[----:B------:R0:W-:Y:S04]  /*c54d0*/  @P0 STL [R1+0x57c], R21 ;  /* 0x00057c1501000387 */ /* 0x0001e80000100800 */
[----:B0-----:R-:W2:Y:S01]  /*c54e0*/  LDL.LU R21, [R1+0x293c] ;  /* 0x00293c0001157983 */ /* 0x001ea20000300800 */
[----:B---3--:R-:W-:Y:S02]  /*c54f0*/  @P0 FMUL R28, R28, 0.25 ;  /* 0x3e8000001c1c0820 */ /* 0x008fe40000400000 */
[----:B----4-:R-:W-:-:S05]  /*c5500*/  @P0 FMUL R24, R24, 0.25 ;  /* 0x3e80000018180820 */ /* 0x010fca0000400000 */
[----:B------:R-:W-:Y:S01]  /*c5510*/  @P0 STL [R1+0x538], R24 ;  /* 0x0005381801000387 */ /* 0x000fe20000100800 */
[----:B------:R-:W-:-:S05]  /*c5520*/  @P0 FMUL R16, R16, 0.25 ;  /* 0x3e80000010100820 */ /* 0x000fca0000400000 */
[----:B------:R-:W-:Y:S01]  /*c5530*/  @P0 STL [R1+0x578], R16 ;  /* 0x0005781001000387 */ /* 0x000fe20000100800 */
[----:B------:R-:W-:Y:S02]  /*c5540*/  @P0 STL [R1+0x58c], R28 ;  /* 0x00058c1c01000387 */ /* 0x000fe40000100800 */
[----:B------:R0:W-:Y:S02]  /*c5550*/  STL [R1+0x291c], R16 ;  /* 0x00291c1001007387 */ /* 0x0001e40000100800 */
[----:B------:R-:W-:Y:S02]  /*c5560*/  @P0 FMUL R22, R22, 0.25 ;  /* 0x3e80000016160820 */ /* 0x000fe40000400000 */
[----:B0-----:R-:W-:Y:S02]  /*c5570*/  IMAD.MOV.U32 R16, RZ, RZ, R28 ;  /* 0x000000ffff107224 */ /* 0x001fe400078e001c */
[----:B------:R-:W3:Y:S01]  /*c5580*/  LDL.LU R28, [R1+0x2938] ;  /* 0x00293800011c7983 */ /* 0x000ee20000300800 */
[----:B------:R0:W-:Y:S03]  /*c5590*/  @P0 STL [R1+0x554], R22 ;  /* 0x0005541601000387 */ /* 0x0001e60000100800 */
[----:B0-----:R-:W4:Y:S01]  /*c55a0*/  LDL.LU R22, [R1+0x2934] ;  /* 0x0029340001167983 */ /* 0x001f220000300800 */
[----:B--2---:R-:W-:-:S05]  /*c55b0*/  @P0 FMUL R21, R21, 0.25 ;  /* 0x3e80000015150820 */ /* 0x004fca0000400000 */
[----:B------:R-:W-:Y:S01]  /*c55c0*/  @P0 STL [R1+0x514], R21 ;  /* 0x0005141501000387 */ /* 0x000fe20000100800 */
[----:B------:R0:W-:Y:S03]  /*c55d0*/  STL [R1+0x2920], R21 ;  /* 0x0029201501007387 */ /* 0x0001e60000100800 */
[----:B0-----:R-:W2:Y:S01]  /*c55e0*/  LDL R21, [R1+0x574] ;  /* 0x0005740001157983 */ /* 0x001ea20000100800 */
[----:B------:R-:W-:Y:S02]  /*c55f0*/  @P0 FMUL R29, R29, 0.25 ;  /* 0x3e8000001d1d0820 */ /* 0x000fe40000400000 */
[----:B------:R0:W-:Y:S03]  /*c5600*/  STL [R1+0x292c], R11 ;  /* 0x00292c0b01007387 */ /* 0x0001e60000100800 */
[----:B------:R-:W-:Y:S01]  /*c5610*/  @P0 STL [R1+0x558], R29 ;  /* 0x0005581d01000387 */ /* 0x000fe20000100800 */
[----:B0-----:R-:W-:Y:S01]  /*c5620*/  IMAD.MOV.U32 R11, RZ, RZ, R25 ;  /* 0x000000ffff0b7224 */ /* 0x001fe200078e0019 */
[----:B------:R-:W-:Y:S01]  /*c5630*/  MOV R25, R8 ;  /* 0x0000000800197202 */ /* 0x000fe20000000f00 */
[----:B----4-:R-:W-:-:S02]  /*c5640*/  @P0 FMUL R22, R22, 0.25 ;  /* 0x3e80000016160820 */ /* 0x010fc40000400000 */
[----:B--2---:R-:W-:-:S05]  /*c5650*/  @P0 FMUL R21, R21, 0.25 ;  /* 0x3e80000015150820 */ /* 0x004fca0000400000 */
[----:B------:R-:W-:Y:S01]  /*c5660*/  @P0 STL [R1+0x574], R21 ;  /* 0x0005741501000387 */ /* 0x000fe20000100800 */
[----:B------:R-:W-:Y:S02]  /*c5670*/  STL [R1+0x2908], R29 ;  /* 0x0029081d01007387 */ /* 0x000fe40000100800 */
[----:B------:R-:W-:Y:S02]  /*c5680*/  @P0 STL [R1+0x90], R22 ;  /* 0x0000901601000387 */ /* 0x000fe40000100800 */
[----:B------:R0:W-:Y:S02]  /*c5690*/  STL [R1+0x2910], R22 ;  /* 0x0029101601007387 */ /* 0x0001e40000100800 */
[----:B0-----:R-:W-:Y:S02]  /*c56a0*/  MOV R22, R16 ;  /* 0x0000001000167202 */ /* 0x001fe40000000f00 */
[----:B------:R-:W-:Y:S01]  /*c56b0*/  MOV R21, R23 ;  /* 0x0000001700157202 */ /* 0x000fe20000000f00 */
[----:B------:R-:W-:Y:S01]  /*c56c0*/  MOV R16, R27 ;  /* 0x0000001b00107202 */ /* 0x000fe20000000f00 */
[----:B------:R-:W-:Y:S01]  /*c56d0*/  MOV R23, R4 ;  /* 0x0000000400177202 */ /* 0x000fe20000000f00 */
[----:B------:R0:W-:Y:S01]  /*c56e0*/  STL [R1+0x2930], R22 ;  /* 0x0029301601007387 */ /* 0x0001e20000100800 */
[----:B------:R-:W-:Y:S01]  /*c56f0*/  IMAD.MOV.U32 R27, RZ, RZ, R6 ;  /* 0x000000ffff1b7224 */ /* 0x000fe200078e0006 */
[----:B------:R-:W-:Y:S01]  /*c5700*/  MOV R4, R20 ;  /* 0x0000001400047202 */ /* 0x000fe20000000f00 */
[----:B------:R-:W-:Y:S01]  /*c5710*/  IMAD.MOV.U32 R29, RZ, RZ, R24 ;  /* 0x000000ffff1d7224 */ /* 0x000fe200078e0018 */
[----:B------:R-:W2:Y:S04]  /*c5720*/  LDL R6, [R1+0x4f4] ;  /* 0x0004f40001067983 */ /* 0x000ea80000100800 */
[----:B------:R-:W4:Y:S04]  /*c5730*/  LDL R8, [R1+0x4c0] ;  /* 0x0004c00001087983 */ /* 0x000f280000100800 */
[----:B------:R-:W2:Y:S04]  /*c5740*/  LDL R20, [R1+0x1178] ;  /* 0x0011780001147983 */ /* 0x000ea80000100800 */
[----:B------:R-:W2:Y:S01]  /*c5750*/  LDL R24, [R1+0x11f4] ;  /* 0x0011f40001187983 */ /* 0x000ea20000100800 */
[----:B0-----:R-:W-:Y:S01]  /*c5760*/  MOV R22, R26 ;  /* 0x0000001a00167202 */ /* 0x001fe20000000f00 */
[----:B------:R-:W-:Y:S01]  /*c5770*/  MOV R26, R0 ;  /* 0x00000000001a7202 */ /* 0x000fe20000000f00 */
[----:B------:R-:W-:-:S02]  /*c5780*/  MOV R0, R17 ;  /* 0x0000001100007202 */ /* 0x000fc40000000f00 */
[----:B---3--:R-:W-:Y:S01]  /*c5790*/  FSETP.GT.AND P0, PT, |R28|, 8.50705917302346158658e+37, PT ;  /* 0x7e8000001c00780b */ /* 0x008fe20003f04200 */
[----:B------:R-:W3:Y:S01]  /*c57a0*/  LDL R17, [R1+0x6f0] ;  /* 0x0006f00001117983 */ /* 0x000ee20000100800 */
[----:B------:R0:W-:Y:S03]  /*c57b0*/  STL [R1+0x28fc], R28 ;  /* 0x0028fc1c01007387 */ /* 0x0001e60000100800 */
[----:B0-----:R-:W2:Y:S01]  /*c57c0*/  LDL R28, [R1+0x10cc] ;  /* 0x0010cc00011c7983 */ /* 0x001ea20000100800 */
[----:B------:R-:W-:Y:S02]  /*c57d0*/  @!P6 FMUL R22, R22, 16777216 ;  /* 0x4b8000001616e820 */ /* 0x000fe40000400000 */
[----:B------:R-:W-:-:S03]  /*c57e0*/  @!P6 FMUL R11, R11, 16777216 ;  /* 0x4b8000000b0be820 */ /* 0x000fc60000400000 */
[----:B------:R0:W-:Y:S04]  /*c57f0*/  @!P6 STL [R1+0x1018], R22 ;  /* 0x001018160100e387 */ /* 0x0001e80000100800 */
[----:B0-----:R-:W3:Y:S01]  /*c5800*/  LDL.LU R22, [R1+0x2930] ;  /* 0x0029300001167983 */ /* 0x001ee20000300800 */
[----:B------:R0:W-:Y:S03]  /*c5810*/  @!P6 STL [R1+0x101c], R11 ;  /* 0x00101c0b0100e387 */ /* 0x0001e60000100800 */
[----:B0-----:R-:W3:Y:S01]  /*c5820*/  LDL.LU R11, [R1+0x292c] ;  /* 0x00292c00010b7983 */ /* 0x001ee20000300800 */
[----:B--2---:R-:W-:-:S05]  /*c5830*/  @!P6 FMUL R28, R28, 16777216 ;  /* 0x4b8000001c1ce820 */ /* 0x004fca0000400000 */
[----:B------:R0:W-:Y:S01]  /*c5840*/  @!P6 STL [R1+0x10cc], R28 ;  /* 0x0010cc1c0100e387 */ /* 0x0001e20000100800 */
[----:B------:R-:W-:Y:S02]  /*c5850*/  STL [R1+0x2928], R29 ;  /* 0x0029281d01007387 */ /* 0x000fe40000100800 */
[----:B------:R1:W-:Y:S01]  /*c5860*/  STL [R1+0x2924], R21 ;  /* 0x0029241501007387 */ /* 0x0003e20000100800 */
[----:B0-----:R-:W2:Y:S04]  /*c5870*/  LDL R28, [R1+0x111c] ;  /* 0x00111c00011c7983 */ /* 0x001ea80000100800 */
[----:B-1----:R-:W2:Y:S01]  /*c5880*/  LDL R21, [R1+0x10fc] ;  /* 0x0010fc0001157983 */ /* 0x002ea20000100800 */
[----:B------:R-:W-:Y:S02]  /*c5890*/  MOV R29, R16 ;  /* 0x00000010001d7202 */ /* 0x000fe40000000f00 */
[----:B------:R-:W3:Y:S03]  /*c58a0*/  LDL R16, [R1+0x110c] ;  /* 0x00110c0001107983 */ /* 0x000ee60000100800 */
[----:B------:R-:W-:-:S05]  /*c58b0*/  @!P6 FMUL R29, R29, 16777216 ;  /* 0x4b8000001d1de820 */ /* 0x000fca0000400000 */
[----:B------:R0:W-:Y:S04]  /*c58c0*/  @!P6 STL [R1+0x10f4], R29 ;  /* 0x0010f41d0100e387 */ /* 0x0001e80000100800 */
[----:B0-----:R-:W4:Y:S01]  /*c58d0*/  LDL.LU R29, [R1+0x2928] ;  /* 0x00292800011d7983 */ /* 0x001f220000300800 */
[----:B--2---:R-:W-:-:S05]  /*c58e0*/  @!P6 FMUL R21, R21, 16777216 ;  /* 0x4b8000001515e820 */ /* 0x004fca0000400000 */
[----:B------:R0:W-:Y:S04]  /*c58f0*/  @!P6 STL [R1+0x10fc], R21 ;  /* 0x0010fc150100e387 */ /* 0x0001e80000100800 */
[----:B0-----:R-:W2:Y:S01]  /*c5900*/  LDL.LU R21, [R1+0x2924] ;  /* 0x0029240001157983 */ /* 0x001ea20000300800 */
[----:B---3--:R-:W-:Y:S02]  /*c5910*/  @!P6 FMUL R16, R16, 16777216 ;  /* 0x4b8000001010e820 */ /* 0x008fe40000400000 */
[----:B------:R-:W-:Y:S02]  /*c5920*/  @!P6 FMUL R28, R28, 16777216 ;  /* 0x4b8000001c1ce820 */ /* 0x000fe40000400000 */
[----:B--2---:R-:W-:-:S05]  /*c5930*/  @!P6 FMUL R21, R21, 16777216 ;  /* 0x4b8000001515e820 */ /* 0x004fca0000400000 */
[----:B------:R0:W-:Y:S04]  /*c5940*/  @!P6 STL [R1+0x1104], R21 ;  /* 0x001104150100e387 */ /* 0x0001e80000100800 */
[----:B0-----:R-:W2:Y:S01]  /*c5950*/  LDL.LU R21, [R1+0x2920] ;  /* 0x0029200001157983 */ /* 0x001ea20000300800 */
[----:B------:R0:W-:Y:S03]  /*c5960*/  @!P6 STL [R1+0x110c], R16 ;  /* 0x00110c100100e387 */ /* 0x0001e60000100800 */
[----:B0-----:R-:W3:Y:S01]  /*c5970*/  LDL.LU R16, [R1+0x291c] ;  /* 0x00291c0001107983 */ /* 0x001ee20000300800 */
[----:B------:R0:W-:Y:S02]  /*c5980*/  @!P6 STL [R1+0x111c], R28 ;  /* 0x00111c1c0100e387 */ /* 0x0001e40000100800 */
[----:B0-----:R-:W-:-:S05]  /*c5990*/  MOV R28, R22 ;  /* 0x00000016001c7202 */ /* 0x001fca0000000f00 */
[----:B------:R-:W-:Y:S01]  /*c59a0*/  STL [R1+0x2918], R28 ;  /* 0x0029181c01007387 */ /* 0x000fe20000100800 */
[----:B------:R3:W-:Y:S02]  /*c59b0*/  STL [R1+0x2914], R24 ;  /* 0x0029141801007387 */ /* 0x0007e40000100800 */
[----:B---3--:R-:W-:Y:S01]  /*c59c0*/  MOV R24, R16 ;  /* 0x0000001000187202 */ /* 0x008fe20000000f00 */
[----:B------:R-:W-:Y:S02]  /*c59d0*/  MOV R16, R26 ;  /* 0x0000001a00107202 */ /* 0x000fe40000000f00 */
[----:B------:R-:W-:Y:S01]  /*c59e0*/  IMAD.MOV.U32 R26, RZ, RZ, R25 ;  /* 0x000000ffff1a7224 */ /* 0x000fe200078e0019 */
[----:B------:R-:W-:Y:S01]  /*c59f0*/  MOV R25, R4 ;  /* 0x0000000400197202 */ /* 0x000fe20000000f00 */
[----:B----4-:R-:W-:Y:S02]  /*c5a00*/  MOV R4, R8 ;  /* 0x0000000800047202 */ /* 0x010fe40000000f00 */
[----:B------:R-:W3:Y:S01]  /*c5a10*/  LDL.LU R8, [R1+0x124] ;  /* 0x0001240001087983 */ /* 0x000ee20000300800 */
[----:B------:R-:W4:Y:S01]  /*c5a20*/  LDL R22, [R1+0x57c] ;  /* 0x00057c0001167983 */ /* 0x000f220000100800 */
[----:B------:R-:W-:Y:S01]  /*c5a30*/  MOV R28, R29 ;  /* 0x0000001d001c7202 */ /* 0x000fe20000000f00 */
[----:B--2---:R-:W-:Y:S01]  /*c5a40*/  IMAD.MOV.U32 R29, RZ, RZ, R21 ;  /* 0x000000ffff1d7224 */ /* 0x004fe200078e0015 */
[----:B------:R-:W-:Y:S01]  /*c5a50*/  MOV R21, R27 ;  /* 0x0000001b00157202 */ /* 0x000fe20000000f00 */
[----:B------:R-:W-:-:S02]  /*c5a60*/  MOV R27, R0 ;  /* 0x00000000001b7202 */ /* 0x000fc40000000f00 */
[----:B------:R-:W-:Y:S02]  /*c5a70*/  @!P6 FMUL R28, R28, 16777216 ;  /* 0x4b8000001c1ce820 */ /* 0x000fe40000400000 */
[----:B------:R-:W-:Y:S02]  /*c5a80*/  @!P6 FMUL R24, R24, 16777216 ;  /* 0x4b8000001818e820 */ /* 0x000fe40000400000 */
[----:B------:R-:W-:Y:S02]  /*c5a90*/  IMAD.MOV.U32 R0, RZ, RZ, R20 ;  /* 0x000000ffff007224 */ /* 0x000fe400078e0014 */
[----:B------:R-:W2:Y:S01]  /*c5aa0*/  LDL R20, [R1+0x7bc] ;  /* 0x0007bc0001147983 */ /* 0x000ea20000100800 */
[----:B------:R0:W-:Y:S03]  /*c5ab0*/  @!P6 STL [R1+0x538], R28 ;  /* 0x0005381c0100e387 */ /* 0x0001e60000100800 */
[----:B0-----:R-:W2:Y:S01]  /*c5ac0*/  LDL.LU R28, [R1+0x2918] ;  /* 0x00291800011c7983 */ /* 0x001ea20000300800 */
[----:B------:R0:W-:Y:S03]  /*c5ad0*/  @!P6 STL [R1+0x578], R24 ;  /* 0x000578180100e387 */ /* 0x0001e60000100800 */
[----:B0-----:R-:W3:Y:S01]  /*c5ae0*/  LDL.LU R24, [R1+0x2914] ;  /* 0x0029140001187983 */ /* 0x001ee20000300800 */
[----:B----4-:R-:W-:-:S05]  /*c5af0*/  @!P6 FMUL R22, R22, 16777216 ;  /* 0x4b8000001616e820 */ /* 0x010fca0000400000 */
[----:B------:R0:W-:Y:S04]  /*c5b00*/  @!P6 STL [R1+0x57c], R22 ;  /* 0x00057c160100e387 */ /* 0x0001e80000100800 */
[----:B0-----:R-:W4:Y:S01]  /*c5b10*/  LDL.LU R22, [R1+0x2910] ;  /* 0x0029100001167983 */ /* 0x001f220000300800 */
[----:B------:R2:W-:Y:S02]  /*c5b20*/  STL [R1+0x290c], R11 ;  /* 0x00290c0b01007387 */ /* 0x0005e40000100800 */
[----:B--2---:R-:W-:Y:S02]  /*c5b30*/  MOV R11, R28 ;  /* 0x0000001c000b7202 */ /* 0x004fe40000000f00 */
[----:B----4-:R-:W-:Y:S01]  /*c5b40*/  MOV R28, R22 ;  /* 0x00000016001c7202 */ /* 0x010fe20000000f00 */
[----:B------:R-:W-:-:S02]  /*c5b50*/  MOV R22, R26 ;  /* 0x0000001a00167202 */ /* 0x000fc40000000f00 */
[----:B------:R-:W-:Y:S01]  /*c5b60*/  IMAD.MOV.U32 R26, RZ, RZ, R27 ;  /* 0x000000ffff1a7224 */ /* 0x000fe200078e001b */
[----:B------:R-:W-:Y:S01]  /*c5b70*/  MOV R27, R25 ;  /* 0x00000019001b7202 */ /* 0x000fe20000000f00 */
[----:B------:R-:W-:Y:S02]  /*c5b80*/  MOV R25, R0 ;  /* 0x0000000000197202 */ /* 0x000fe40000000f00 */
[----:B------:R-:W2:Y:S01]  /*c5b90*/  LDL.LU R0, [R1+0x478] ;  /* 0x0004780001007983 */ /* 0x000ea20000300800 */
[----:B------:R-:W-:Y:S02]  /*c5ba0*/  @!P6 FMUL R11, R11, 16777216 ;  /* 0x4b8000000b0be820 */ /* 0x000fe40000400000 */
[----:B------:R-:W-:Y:S01]  /*c5bb0*/  @!P6 FMUL R29, R29, 16777216 ;  /* 0x4b8000001d1de820 */ /* 0x000fe20000400000 */
[----:B--2---:R0:W-:Y:S04]  /*c5bc0*/  STL [R1+0x28dc], R0 ;  /* 0x0028dc0001007387 */ /* 0x0041e80000100800 */
[----:B0-----:R-:W2:Y:S01]  /*c5bd0*/  LDL R0, [R1+0x554] ;  /* 0x0005540001007983 */ /* 0x001ea20000100800 */
[----:B------:R0:W-:Y:S03]  /*c5be0*/  @!P6 STL [R1+0x58c], R11 ;  /* 0x00058c0b0100e387 */ /* 0x0001e60000100800 */
[----:B0-----:R-:W4:Y:S01]  /*c5bf0*/  LDL.LU R11, [R1+0x290c] ;  /* 0x00290c00010b7983 */ /* 0x001f220000300800 */
[----:B------:R0:W-:Y:S03]  /*c5c00*/  @!P6 STL [R1+0x514], R29 ;  /* 0x0005141d0100e387 */ /* 0x0001e60000100800 */
[----:B0-----:R-:W3:Y:S01]  /*c5c10*/  LDL.LU R29, [R1+0x2908] ;  /* 0x00290800011d7983 */ /* 0x001ee20000300800 */
[----:B------:R2:W-:Y:S02]  /*c5c20*/  STL [R1+0x2900], R28 ;  /* 0x0029001c01007387 */ /* 0x0005e40000100800 */
[----:B--2---:R-:W-:-:S05]  /*c5c30*/  MOV R28, R0 ;  /* 0x00000000001c7202 */ /* 0x004fca0000000f00 */
[----:B------:R3:W-:Y:S01]  /*c5c40*/  STL [R1+0x2904], R28 ;  /* 0x0029041c01007387 */ /* 0x0007e20000100800 */
[----:B------:R-:W2:Y:S02]  /*c5c50*/  LDL R0, [R1+0x574] ;  /* 0x0005740001007983 */ /* 0x000ea40000100800 */
[----:B---3--:R-:W-:Y:S02]  /*c5c60*/  IMAD.MOV.U32 R28, RZ, RZ, R29 ;  /* 0x000000ffff1c7224 */ /* 0x008fe400078e001d */
[----:B------:R-:W3:Y:S02]  /*c5c70*/  LDL R29, [R1+0x11f8] ;  /* 0x0011f800011d7983 */ /* 0x000ee40000100800 */
[----:B------:R-:W-:-:S05]  /*c5c80*/  @!P6 FMUL R28, R28, 16777216 ;  /* 0x4b8000001c1ce820 */ /* 0x000fca0000400000 */
[----:B------:R0:W-:Y:S04]  /*c5c90*/  @!P6 STL [R1+0x558], R28 ;  /* 0x0005581c0100e387 */ /* 0x0001e80000100800 */
[----:B0-----:R-:W2:Y:S02]  /*c5ca0*/  LDL.LU R28, [R1+0x2904] ;  /* 0x00290400011c7983 */ /* 0x001ea40000300800 */
[----:B--2---:R-:W-:-:S05]  /*c5cb0*/  @!P6 FMUL R28, R28, 16777216 ;  /* 0x4b8000001c1ce820 */ /* 0x004fca0000400000 */
[----:B------:R0:W-:Y:S04]  /*c5cc0*/  @!P6 STL [R1+0x554], R28 ;  /* 0x0005541c0100e387 */ /* 0x0001e80000100800 */
[----:B0-----:R-:W2:Y:S01]  /*c5cd0*/  LDL.LU R28, [R1+0x2900] ;  /* 0x00290000011c7983 */ /* 0x001ea20000300800 */
[----:B------:R-:W-:Y:S02]  /*c5ce0*/  @!P6 FMUL R0, R0, 16777216 ;  /* 0x4b8000000000e820 */ /* 0x000fe40000400000 */
[----:B--2---:R-:W-:-:S05]  /*c5cf0*/  @!P6 FMUL R28, R28, 16777216 ;  /* 0x4b8000001c1ce820 */ /* 0x004fca0000400000 */
[----:B------:R0:W-:Y:S04]  /*c5d00*/  @!P6 STL [R1+0x90], R28 ;  /* 0x0000901c0100e387 */ /* 0x0001e80000100800 */
[----:B0-----:R-:W2:Y:S01]  /*c5d10*/  LDL.LU R28, [R1+0x28fc] ;  /* 0x0028fc00011c7983 */ /* 0x001ea20000300800 */
[----:B------:R-:W-:Y:S02]  /*c5d20*/  @!P6 STL [R1+0x574], R0 ;  /* 0x000574000100e387 */ /* 0x000fe40000100800 */
[----:B------:R0:W-:Y:S02]  /*c5d30*/  STL [R1+0x28a4], R16 ;  /* 0x0028a41001007387 */ /* 0x0001e40000100800 */
[----:B0-----:R-:W2:Y:S04]  /*c5d40*/  LDL.LU R16, [R1+0x1140] ;  /* 0x0011400001107983 */ /* 0x001ea80000300800 */
[----:B--2---:R-:W-:Y:S01]  /*c5d50*/  STL [R1+0x28ec], R16 ;  /* 0x0028ec1001007387 */ /* 0x004fe20000100800 */
[----:B---3--:R0:W-:Y:S02]  /*c5d60*/  STL [R1+0x28ac], R29 ;  /* 0x0028ac1d01007387 */ /* 0x0081e40000100800 */
[----:B0-----:R-:W-:-:S05]  /*c5d70*/  MOV R29, R28 ;  /* 0x0000001c001d7202 */ /* 0x001fca0000000f00 */
[----:B------:R0:W-:Y:S04]  /*c5d80*/  STL [R1+0x28e0], R29 ;  /* 0x0028e01d01007387 */ /* 0x0001e80000100800 */
[----:B0-----:R-:W2:Y:S04]  /*c5d90*/  LDL R29, [R1+0x1100] ;  /* 0x00110000011d7983 */ /* 0x001ea80000100800 */
[----:B--2---:R-:W-:Y:S01]  /*c5da0*/  STL [R1+0x28f4], R29 ;  /* 0x0028f41d01007387 */ /* 0x004fe20000100800 */
[----:B------:R0:W-:Y:S03]  /*c5db0*/  STL [R1+0x28b0], R24 ;  /* 0x0028b01801007387 */ /* 0x0001e60000100800 */
[----:B0-----:R-:W2:Y:S04]  /*c5dc0*/  LDL.LU R24, [R1+0x4b0] ;  /* 0x0004b00001187983 */ /* 0x001ea80000300800 */
[----:B--2---:R-:W-:Y:S01]  /*c5dd0*/  STL [R1+0x28e8], R24 ;  /* 0x0028e81801007387 */ /* 0x004fe20000100800 */
[----:B------:R0:W-:Y:S03]  /*c5de0*/  STL [R1+0x28b4], R23 ;  /* 0x0028b41701007387 */ /* 0x0001e60000100800 */
[----:B0-----:R-:W2:Y:S01]  /*c5df0*/  LDL.LU R23, [R1+0x49c] ;  /* 0x00049c0001177983 */ /* 0x001ea20000300800 */
[----:B------:R-:W-:-:S03]  /*c5e00*/  MOV R28, R26 ;  /* 0x0000001a001c7202 */ /* 0x000fc60000000f00 */
[----:B--2---:R0:W-:Y:S01]  /*c5e10*/  STL [R1+0x28f0], R23 ;  /* 0x0028f01701007387 */ /* 0x0041e20000100800 */
[----:B------:R1:W-:Y:S02]  /*c5e20*/  STL [R1+0x28f8], R4 ;  /* 0x0028f80401007387 */ /* 0x0003e40000100800 */
[----:B------:R-:W2:Y:S02]  /*c5e30*/  LDL R29, [R1+0x10f0] ;  /* 0x0010f000011d7983 */ /* 0x000ea40000100800 */
[----:B------:R-:W3:Y:S01]  /*c5e40*/  LDL R16, [R1+0x10f8] ;  /* 0x0010f80001107983 */ /* 0x000ee20000100800 */
[----:B------:R-:W4:Y:S04]  /*c5e50*/  LDL R0, [R1+0x1118] ;  /* 0x0011180001007983 */ /* 0x000f280000100800 */
[----:B------:R-:W4:Y:S04]  /*c5e60*/  LDL R24, [R1+0x1120] ;  /* 0x0011200001187983 */ /* 0x000f280000100800 */
[----:B0-----:R-:W4:Y:S04]  /*c5e70*/  LDL R23, [R1+0x1108] ;  /* 0x0011080001177983 */ /* 0x001f280000100800 */
[----:B-1----:R-:W4:Y:S01]  /*c5e80*/  LDL R4, [R1+0xa0] ;  /* 0x0000a00001047983 */ /* 0x002f220000100800 */
[----:B------:R0:W-:Y:S03]  /*c5e90*/  STL [R1+0x28b8], R25 ;  /* 0x0028b81901007387 */ /* 0x0001e60000100800 */
[----:B0-----:R-:W4:Y:S01]  /*c5ea0*/  LDL.LU R25, [R1+0x4a4] ;  /* 0x0004a40001197983 */ /* 0x001f220000300800 */
[----:B------:R-:W4:Y:S02]  /*c5eb0*/  LDL.LU R26, [R1+0x1204] ;  /* 0x00120400011a7983 */ /* 0x000f240000300800 */
[----:B--2---:R-:W-:-:S02]  /*c5ec0*/  @P0 FMUL R29, R29, 0.25 ;  /* 0x3e8000001d1d0820 */ /* 0x004fc40000400000 */
[----:B---3--:R-:W-:Y:S01]  /*c5ed0*/  @P0 FMUL R16, R16, 0.25 ;  /* 0x3e80000010100820 */ /* 0x008fe20000400000 */
[----:B----4-:R-:W-:Y:S01]  /*c5ee0*/  FSETP.GEU.AND P6, PT, |R4|, 1.175494350822287508e-38, PT ;  /* 0x008000000400780b */ /* 0x010fe20003fce200 */
[----:B------:R0:W-:Y:S04]  /*c5ef0*/  STL [R1+0x28bc], R26 ;  /* 0x0028bc1a01007387 */ /* 0x0001e80000100800 */
[----:B0-----:R-:W2:Y:S01]  /*c5f00*/  LDL.LU R26, [R1+0x48c] ;  /* 0x00048c00011a7983 */ /* 0x001ea20000300800 */
[----:B------:R-:W3:Y:S02]  /*c5f10*/  LDL.LU R4, [R1+0x28f8] ;  /* 0x0028f80001047983 */ /* 0x000ee40000300800 */
[----:B------:R0:W-:Y:S02]  /*c5f20*/  @P0 STL [R1+0x10f0], R29 ;  /* 0x0010f01d01000387 */ /* 0x0001e40000100800 */
[----:B0-----:R-:W4:Y:S01]  /*c5f30*/  LDL.LU R29, [R1+0x28f4] ;  /* 0x0028f400011d7983 */ /* 0x001f220000300800 */
[----:B------:R0:W-:Y:S03]  /*c5f40*/  @P0 STL [R1+0x10f8], R16 ;  /* 0x0010f81001000387 */ /* 0x0001e60000100800 */
[----:B0-----:R-:W2:Y:S01]  /*c5f50*/  LDL R16, [R1+0x1124] ;  /* 0x0011240001107983 */ /* 0x001ea20000100800 */
[----:B------:R-:W-:-:S02]  /*c5f60*/  @P0 FMUL R23, R23, 0.25 ;  /* 0x3e80000017170820 */ /* 0x000fc40000400000 */
[----:B------:R-:W-:Y:S02]  /*c5f70*/  @P0 FMUL R0, R0, 0.25 ;  /* 0x3e80000000000820 */ /* 0x000fe40000400000 */
[----:B------:R-:W-:Y:S01]  /*c5f80*/  @P0 FMUL R24, R24, 0.25 ;  /* 0x3e80000018180820 */ /* 0x000fe20000400000 */
[----:B------:R0:W-:Y:S04]  /*c5f90*/  @P0 STL [R1+0x1108], R23 ;  /* 0x0011081701000387 */ /* 0x0001e80000100800 */
[----:B0-----:R-:W3:Y:S01]  /*c5fa0*/  LDL.LU R23, [R1+0x28f0] ;  /* 0x0028f00001177983 */ /* 0x001ee20000300800 */
[----:B------:R0:W-:Y:S03]  /*c5fb0*/  @P0 STL [R1+0x1118], R0 ;  /* 0x0011180001000387 */ /* 0x0001e60000100800 */
[----:B0-----:R-:W3:Y:S01]  /*c5fc0*/  LDL R0, [R1+0x490] ;  /* 0x0004900001007983 */ /* 0x001ee20000100800 */
[----:B----4-:R-:W-:-:S05]  /*c5fd0*/  @P0 FMUL R29, R29, 0.25 ;  /* 0x3e8000001d1d0820 */ /* 0x010fca0000400000 */
[----:B------:R-:W-:Y:S01]  /*c5fe0*/  @P0 STL [R1+0x1100], R29 ;  /* 0x0011001d01000387 */ /* 0x000fe20000100800 */
[----:B------:R0:W-:Y:S02]  /*c5ff0*/  STL [R1+0x28e4], R29 ;  /* 0x0028e41d01007387 */ /* 0x0001e40000100800 */
[----:B--2---:R-:W-:Y:S01]  /*c6000*/  @P0 FMUL R16, R16, 0.25 ;  /* 0x3e80000010100820 */ /* 0x004fe20000400000 */
[----:B0-----:R-:W2:Y:S01]  /*c6010*/  LDL R29, [R1+0x45c] ;  /* 0x00045c00011d7983 */ /* 0x001ea20000100800 */
[----:B------:R-:W-:Y:S03]  /*c6020*/  @P0 STL [R1+0x1120], R24 ;  /* 0x0011201801000387 */ /* 0x000fe60000100800 */
[----:B------:R0:W-:Y:S02]  /*c6030*/  @P0 STL [R1+0x1124], R16 ;  /* 0x0011241001000387 */ /* 0x0001e40000100800 */
[----:B0-----:R-:W4:Y:S01]  /*c6040*/  LDL.LU R16, [R1+0x28ec] ;  /* 0x0028ec0001107983 */ /* 0x001f220000300800 */
[----:B------:R-:W-:-:S02]  /*c6050*/  @P0 FMUL R26, R26, 0.25 ;  /* 0x3e8000001a1a0820 */ /* 0x000fc40000400000 */
[----:B---3--:R-:W-:Y:S02]  /*c6060*/  @P0 FMUL R0, R0, 0.25 ;  /* 0x3e80000000000820 */ /* 0x008fe40000400000 */
[----:B--2---:R-:W-:Y:S02]  /*c6070*/  @P0 FMUL R29, R29, 0.25 ;  /* 0x3e8000001d1d0820 */ /* 0x004fe40000400000 */
[----:B----4-:R-:W-:-:S05]  /*c6080*/  @P0 FMUL R16, R16, 0.25 ;  /* 0x3e80000010100820 */ /* 0x010fca0000400000 */
[----:B------:R0:W-:Y:S02]  /*c6090*/  STL [R1+0x28c4], R16 ;  /* 0x0028c41001007387 */ /* 0x0001e40000100800 */
[----:B0-----:R-:W-:Y:S02]  /*c60a0*/  MOV R16, R24 ;  /* 0x0000001800107202 */ /* 0x001fe40000000f00 */
[----:B------:R-:W2:Y:S01]  /*c60b0*/  LDL.LU R24, [R1+0x28e8] ;  /* 0x0028e80001187983 */ /* 0x000ea20000300800 */
[----:B------:R-:W-:Y:S02]  /*c60c0*/  @P0 STL [R1+0x45c], R29 ;  /* 0x00045c1d01000387 */ /* 0x000fe40000100800 */
[----:B------:R0:W-:Y:S02]  /*c60d0*/  @P0 STL [R1+0x490], R0 ;  /* 0x0004900001000387 */ /* 0x0001e40000100800 */
[----:B0-----:R-:W3:Y:S01]  /*c60e0*/  LDL R0, [R1+0x450] ;  /* 0x0004500001007983 */ /* 0x001ee20000100800 */
[----:B------:R0:W-:Y:S02]  /*c60f0*/  STL [R1+0x28c0], R26 ;  /* 0x0028c01a01007387 */ /* 0x0001e40000100800 */
[----:B0-----:R-:W-:-:S02]  /*c6100*/  IMAD.MOV.U32 R26, RZ, RZ, R29 ;  /* 0x000000ffff1a7224 */ /* 0x001fc400078e001d */
[----:B------:R-:W4:Y:S01]  /*c6110*/  LDL.LU R29, [R1+0x28e4] ;  /* 0x0028e400011d7983 */ /* 0x000f220000300800 */
[----:B------:R-:W-:Y:S02]  /*c6120*/  @P0 FMUL R25, R25, 0.25 ;  /* 0x3e80000019190820 */ /* 0x000fe40000400000 */
[----:B------:R-:W-:-:S03]  /*c6130*/  @P0 FMUL R23, R23, 0.25 ;  /* 0x3e80000017170820 */ /* 0x000fc60000400000 */
[----:B------:R0:W-:Y:S04]  /*c6140*/  STL [R1+0x28c8], R25 ;  /* 0x0028c81901007387 */ /* 0x0001e80000100800 */
[----:B0-----:R-:W4:Y:S01]  /*c6150*/  LDL R25, [R1+0x1118] ;  /* 0x0011180001197983 */ /* 0x001f220000100800 */
[----:B------:R0:W-:Y:S03]  /*c6160*/  STL [R1+0x28cc], R23 ;  /* 0x0028cc1701007387 */ /* 0x0001e60000100800 */
[----:B0-----:R-:W4:Y:S01]  /*c6170*/  LDL R23, [R1+0x1108] ;  /* 0x0011080001177983 */ /* 0x001f220000100800 */
[----:B--2---:R-:W-:-:S05]  /*c6180*/  @P0 FMUL R24, R24, 0.25 ;  /* 0x3e80000018180820 */ /* 0x004fca0000400000 */
[----:B------:R4:W-:Y:S01]  /*c6190*/  STL [R1+0x28d0], R24 ;  /* 0x0028d01801007387 */ /* 0x0009e20000100800 */
[----:B---3--:R-:W-:Y:S01]  /*c61a0*/  @P0 FMUL R0, R0, 0.25 ;  /* 0x3e80000000000820 */ /* 0x008fe20000400000 */
[----:B----4-:R-:W-:Y:S02]  /*c61b0*/  MOV R24, R29 ;  /* 0x0000001d00187202 */ /* 0x010fe40000000f00 */
[----:B------:R-:W2:Y:S02]  /*c61c0*/  LDL.LU R29, [R1+0x28e0] ;  /* 0x0028e000011d7983 */ /* 0x000ea40000300800 */
[----:B------:R0:W-:Y:S02]  /*c61d0*/  @P0 STL [R1+0x450], R0 ;  /* 0x0004500001000387 */ /* 0x0001e40000100800 */
[----:B0-----:R-:W3:Y:S01]  /*c61e0*/  LDL.LU R0, [R1+0x28dc] ;  /* 0x0028dc0001007983 */ /* 0x001ee20000300800 */
[----:B--2---:R-:W-:-:S05]  /*c61f0*/  @P0 FMUL R29, R29, 0.25 ;  /* 0x3e8000001d1d0820 */ /* 0x004fca0000400000 */
[----:B------:R0:W-:Y:S01]  /*c6200*/  STL [R1+0x28d4], R29 ;  /* 0x0028d41d01007387 */ /* 0x0001e20000100800 */
[----:B---3--:R-:W-:-:S03]  /*c6210*/  @P0 FMUL R0, R0, 0.25 ;  /* 0x3e80000000000820 */ /* 0x008fc60000400000 */
[----:B0-----:R-:W2:Y:S02]  /*c6220*/  LDL R29, [R1+0x10f0] ;  /* 0x0010f000011d7983 */ /* 0x001ea40000100800 */
[----:B------:R0:W-:Y:S02]  /*c6230*/  STL [R1+0x28d8], R0 ;  /* 0x0028d80001007387 */ /* 0x0001e40000100800 */
[----:B0-----:R-:W3:Y:S01]  /*c6240*/  LDL R0, [R1+0xa0] ;  /* 0x0000a00001007983 */ /* 0x001ee20000100800 */
[----:B--2---:R-:W-:Y:S01]  /*c6250*/  @!P1 FMUL R29, R29, 16777216 ;  /* 0x4b8000001d1d9820 */ /* 0x004fe20000400000 */
[----:B---3--:R-:W-:Y:S02]  /*c6260*/  FSETP.GT.AND P0, PT, |R0|, 8.50705917302346158658e+37, PT ;  /* 0x7e8000000000780b */ /* 0x008fe40003f04200 */
[----:B------:R-:W2:Y:S02]  /*c6270*/  LDL R0, [R1+0x10f8] ;  /* 0x0010f80001007983 */ /* 0x000ea40000100800 */
[----:B------:R0:W-:Y:S02]  /*c6280*/  @!P1 STL [R1+0x10f0], R29 ;  /* 0x0010f01d01009387 */ /* 0x0001e40000100800 */
[----:B0-----:R-:W-:Y:S01]  /*c6290*/  MOV R29, R24 ;  /* 0x00000018001d7202 */ /* 0x001fe20000000f00 */
[----:B------:R-:W-:-:S02]  /*c62a0*/  MOV R24, R23 ;  /* 0x0000001700187202 */ /* 0x000fc40000000f00 */
[----:B------:R-:W-:Y:S01]  /*c62b0*/  IMAD.MOV.U32 R23, RZ, RZ, R25 ;  /* 0x000000ffff177224 */ /* 0x000fe200078e0019 */
[----:B------:R-:W-:Y:S02]  /*c62c0*/  MOV R25, R16 ;  /* 0x0000001000197202 */ /* 0x000fe40000000f00 */
[----:B------:R-:W3:Y:S01]  /*c62d0*/  LDL R16, [R1+0x1124] ;  /* 0x0011240001107983 */ /* 0x000ee20000100800 */
[----:B------:R0:W-:Y:S02]  /*c62e0*/  STL [R1+0x289c], R21 ;  /* 0x00289c1501007387 */ /* 0x0001e40000100800 */
[----:B------:R-:W-:Y:S02]  /*c62f0*/  @!P1 FMUL R29, R29, 16777216 ;  /* 0x4b8000001d1d9820 */ /* 0x000fe40000400000 */
[----:B------:R-:W-:Y:S02]  /*c6300*/  @!P1 FMUL R24, R24, 16777216 ;  /* 0x4b80000018189820 */ /* 0x000fe40000400000 */
[----:B------:R-:W-:-:S02]  /*c6310*/  @!P1 FMUL R23, R23, 16777216 ;  /* 0x4b80000017179820 */ /* 0x000fc40000400000 */
[----:B------:R-:W-:Y:S01]  /*c6320*/  @!P1 FMUL R25, R25, 16777216 ;  /* 0x4b80000019199820 */ /* 0x000fe20000400000 */
[----:B0-----:R-:W4:Y:S01]  /*c6330*/  LDL R21, [R1+0x450] ;  /* 0x0004500001157983 */ /* 0x001f220000100800 */
[----:B--2---:R-:W-:-:S05]  /*c6340*/  @!P1 FMUL R0, R0, 16777216 ;  /* 0x4b80000000009820 */ /* 0x004fca0000400000 */
[----:B------:R0:W-:Y:S04]  /*c6350*/  @!P1 STL [R1+0x10f8], R0 ;  /* 0x0010f80001009387 */ /* 0x0001e80000100800 */
[----:B0-----:R-:W2:Y:S01]  /*c6360*/  LDL.LU R0, [R1+0x28d8] ;  /* 0x0028d80001007983 */ /* 0x001ea20000300800 */
[----:B------:R0:W-:Y:S02]  /*c6370*/  STL [R1+0x28a0], R22 ;  /* 0x0028a01601007387 */ /* 0x0001e40000100800 */
[----:B---3--:R-:W-:Y:S01]  /*c6380*/  @!P1 FMUL R16, R16, 16777216 ;  /* 0x4b80000010109820 */ /* 0x008fe20000400000 */
[----:B0-----:R-:W3:Y:S01]  /*c6390*/  LDL R22, [R1+0x490] ;  /* 0x0004900001167983 */ /* 0x001ee20000100800 */
[----:B------:R0:W-:Y:S03]  /*c63a0*/  @!P1 STL [R1+0x1100], R29 ;  /* 0x0011001d01009387 */ /* 0x0001e60000100800 */
[----:B0-----:R-:W2:Y:S01]  /*c63b0*/  LDL.LU R29, [R1+0x28d4] ;  /* 0x0028d400011d7983 */ /* 0x001ea20000300800 */
        /* <DEDUP_REMOVED lines=8> */
[----:B------:R-:W-:-:S02]  /*c6440*/  @!P1 FMUL R26, R26, 16777216 ;  /* 0x4b8000001a1a9820 */ /* 0x000fc40000400000 */
[----:B--2---:R-:W-:-:S05]  /*c6450*/  @!P1 FMUL R16, R16, 16777216 ;  /* 0x4b80000010109820 */ /* 0x004fca0000400000 */
[----:B------:R0:W-:Y:S04]  /*c6460*/  STL [R1+0x1140], R16 ;  /* 0x0011401001007387 */ /* 0x0001e80000100800 */
[----:B0-----:R-:W2:Y:S01]  /*c6470*/  LDL R16, [R1+0x1168] ;  /* 0x0011680001107983 */ /* 0x001ea20000100800 */
[----:B------:R0:W-:Y:S03]  /*c6480*/  @!P1 STL [R1+0x45c], R26 ;  /* 0x00045c1a01009387 */ /* 0x0001e60000100800 */
[----:B0-----:R-:W2:Y:S01]  /*c6490*/  LDL.LU R26, [R1+0x28c0] ;  /* 0x0028c000011a7983 */ /* 0x001ea20000300800 */
[----:B---3--:R-:W-:Y:S02]  /*c64a0*/  @!P1 FMUL R22, R22, 16777216 ;  /* 0x4b80000016169820 */ /* 0x008fe40000400000 */
[----:B------:R-:W-:-:S02]  /*c64b0*/  @!P1 FMUL R25, R25, 16777216 ;  /* 0x4b80000019199820 */ /* 0x000fc40000400000 */
[----:B------:R-:W-:Y:S01]  /*c64c0*/  @!P1 FMUL R23, R23, 16777216 ;  /* 0x4b80000017179820 */ /* 0x000fe20000400000 */
[----:B------:R0:W-:Y:S01]  /*c64d0*/  @!P1 STL [R1+0x490], R22 ;  /* 0x0004901601009387 */ /* 0x0001e20000100800 */
[----:B------:R-:W-:Y:S02]  /*c64e0*/  @!P1 FMUL R24, R24, 16777216 ;  /* 0x4b80000018189820 */ /* 0x000fe40000400000 */
[----:B----4-:R-:W-:Y:S01]  /*c64f0*/  @!P1 FMUL R21, R21, 16777216 ;  /* 0x4b80000015159820 */ /* 0x010fe20000400000 */
[----:B0-----:R-:W3:Y:S01]  /*c6500*/  LDL R22, [R1+0x11f0] ;  /* 0x0011f00001167983 */ /* 0x001ee20000100800 */
[----:B--2---:R-:W-:-:S05]  /*c6510*/  @!P1 FMUL R26, R26, 16777216 ;  /* 0x4b8000001a1a9820 */ /* 0x004fca0000400000 */
[----:B------:R0:W-:Y:S04]  /*c6520*/  STL [R1+0x48c], R26 ;  /* 0x00048c1a01007387 */ /* 0x0001e80000100800 */
[----:B0-----:R-:W2:Y:S01]  /*c6530*/  LDL.LU R26, [R1+0x28bc] ;  /* 0x0028bc00011a7983 */ /* 0x001ea20000300800 */
[----:B------:R0:W-:Y:S03]  /*c6540*/  STL [R1+0x4a4], R25 ;  /* 0x0004a41901007387 */ /* 0x0001e60000100800 */
[----:B0-----:R-:W4:Y:S01]  /*c6550*/  LDL.LU R25, [R1+0x28b8] ;  /* 0x0028b80001197983 */ /* 0x001f220000300800 */
[----:B------:R0:W-:Y:S03]  /*c6560*/  STL [R1+0x49c], R23 ;  /* 0x00049c1701007387 */ /* 0x0001e60000100800 */
[----:B0-----:R-:W2:Y:S01]  /*c6570*/  LDL.LU R23, [R1+0x28b4] ;  /* 0x0028b40001177983 */ /* 0x001ea20000300800 */
[----:B------:R0:W-:Y:S03]  /*c6580*/  STL [R1+0x4b0], R24 ;  /* 0x0004b01801007387 */ /* 0x0001e60000100800 */
[----:B0-----:R-:W2:Y:S01]  /*c6590*/  LDL.LU R24, [R1+0x28b0] ;  /* 0x0028b00001187983 */ /* 0x001ea20000300800 */
[----:B------:R0:W-:Y:S03]  /*c65a0*/  @!P1 STL [R1+0x450], R21 ;  /* 0x0004501501009387 */ /* 0x0001e60000100800 */
[----:B0-----:R-:W2:Y:S01]  /*c65b0*/  LDL R21, [R1+0x11fc] ;  /* 0x0011fc0001157983 */ /* 0x001ea20000100800 */
[----:B------:R-:W-:-:S02]  /*c65c0*/  @!P1 FMUL R29, R29, 16777216 ;  /* 0x4b8000001d1d9820 */ /* 0x000fc40000400000 */
[----:B------:R-:W-:Y:S02]  /*c65d0*/  @!P1 FMUL R0, R0, 16777216 ;  /* 0x4b80000000009820 */ /* 0x000fe40000400000 */
[----:B------:R-:W-:Y:S02]  /*c65e0*/  @P0 FMUL R16, R16, 0.25 ;  /* 0x3e80000010100820 */ /* 0x000fe40000400000 */
[----:B---3--:R-:W-:Y:S01]  /*c65f0*/  @P0 FMUL R22, R22, 0.25 ;  /* 0x3e80000016160820 */ /* 0x008fe20000400000 */
[----:B------:R0:W-:Y:S04]  /*c6600*/  STL [R1+0x9c], R29 ;  /* 0x00009c1d01007387 */ /* 0x0001e80000100800 */
[----:B0-----:R-:W3:Y:S01]  /*c6610*/  LDL.LU R29, [R1+0x28ac] ;  /* 0x0028ac00011d7983 */ /* 0x001ee20000300800 */
[----:B------:R0:W-:Y:S03]  /*c6620*/  STL [R1+0x478], R0 ;  /* 0x0004780001007387 */ /* 0x0001e60000100800 */
[----:B0-----:R-:W3:Y:S01]  /*c6630*/  LDL.LU R0, [R1+0x28a8] ;  /* 0x0028a80001007983 */ /* 0x001ee20000300800 */
[----:B------:R0:W-:Y:S03]  /*c6640*/  @P0 STL [R1+0x1168], R16 ;  /* 0x0011681001000387 */ /* 0x0001e60000100800 */
[----:B0-----:R-:W3:Y:S01]  /*c6650*/  LDL.LU R16, [R1+0x28a4] ;  /* 0x0028a40001107983 */ /* 0x001ee20000300800 */
[----:B------:R0:W-:Y:S03]  /*c6660*/  @P0 STL [R1+0x11f0], R22 ;  /* 0x0011f01601000387 */ /* 0x0001e60000100800 */
[----:B0-----:R-:W3:Y:S01]  /*c6670*/  LDL R22, [R1+0x524] ;  /* 0x0005240001167983 */ /* 0x001ee20000100800 */
[----:B----4-:R-:W-:-:S05]  /*c6680*/  @P0 FMUL R25, R25, 0.25 ;  /* 0x3e80000019190820 */ /* 0x010fca0000400000 */
[----:B------:R-:W-:Y:S01]  /*c6690*/  @P0 STL [R1+0x1178], R25 ;  /* 0x0011781901000387 */ /* 0x000fe20000100800 */
[----:B--2---:R-:W-:-:S05]  /*c66a0*/  @P0 FMUL R23, R23, 0.25 ;  /* 0x3e80000017170820 */ /* 0x004fca0000400000 */
[----:B------:R-:W-:Y:S01]  /*c66b0*/  @P0 STL [R1+0x1184], R23 ;  /* 0x0011841701000387 */ /* 0x000fe20000100800 */
[----:B------:R-:W-:-:S05]  /*c66c0*/  @P0 FMUL R21, R21, 0.25 ;  /* 0x3e80000015150820 */ /* 0x000fca0000400000 */
[----:B------:R0:W-:Y:S04]  /*c66d0*/  @P0 STL [R1+0x11fc], R21 ;  /* 0x0011fc1501000387 */ /* 0x0001e80000100800 */
[----:B0-----:R-:W2:Y:S01]  /*c66e0*/  LDL R21, [R1+0x56c] ;  /* 0x00056c0001157983 */ /* 0x001ea20000100800 */
[----:B------:R-:W-:Y:S02]  /*c66f0*/  @P0 FMUL R24, R24, 0.25 ;  /* 0x3e80000018180820 */ /* 0x000fe40000400000 */
[----:B------:R-:W-:Y:S02]  /*c6700*/  @P0 FMUL R26, R26, 0.25 ;  /* 0x3e8000001a1a0820 */ /* 0x000fe40000400000 */
[----:B---3--:R-:W-:Y:S02]  /*c6710*/  @P0 FMUL R29, R29, 0.25 ;  /* 0x3e8000001d1d0820 */ /* 0x008fe40000400000 */
[----:B------:R-:W-:Y:S01]  /*c6720*/  @P0 FMUL R28, R28, 0.25 ;  /* 0x3e8000001c1c0820 */ /* 0x000fe20000400000 */
[----:B------:R-:W-:Y:S01]  /*c6730*/  @P0 STL [R1+0x11f4], R24 ;  /* 0x0011f41801000387 */ /* 0x000fe20000100800 */
[----:B------:R0:W-:Y:S03]  /*c6740*/  STL [R1+0x2888], R26 ;  /* 0x0028881a01007387 */ /* 0x0001e60000100800 */
[----:B0-----:R-:W3:Y:S01]  /*c6750*/  LDL R26, [R1+0x1168] ;  /* 0x00116800011a7983 */ /* 0x001ee20000100800 */
[----:B------:R-:W-:Y:S02]  /*c6760*/  @P0 STL [R1+0x11f8], R29 ;  /* 0x0011f81d01000387 */ /* 0x000fe40000100800 */
[----:B------:R-:W-:-:S05]  /*c6770*/  @P0 FMUL R16, R16, 0.25 ;  /* 0x3e80000010100820 */ /* 0x000fca0000400000 */
[----:B------:R-:W-:Y:S01]  /*c6780*/  @P0 STL [R1+0x4f8], R16 ;  /* 0x0004f81001000387 */ /* 0x000fe20000100800 */
[----:B------:R-:W-:Y:S02]  /*c6790*/  @P0 STL [R1+0x544], R28 ;  /* 0x0005441c01000387 */ /* 0x000fe40000100800 */
[----:B------:R-:W-:-:S05]  /*c67a0*/  @P0 FMUL R22, R22, 0.25 ;  /* 0x3e80000016160820 */ /* 0x000fca0000400000 */
[----:B------:R-:W-:Y:S01]  /*c67b0*/  @P0 STL [R1+0x524], R22 ;  /* 0x0005241601000387 */ /* 0x000fe20000100800 */
[----:B------:R0:W-:Y:S02]  /*c67c0*/  STL [R1+0x2890], R28 ;  /* 0x0028901c01007387 */ /* 0x0001e40000100800 */
[----:B------:R-:W-:Y:S01]  /*c67d0*/  @P0 FMUL R27, R27, 0.25 ;  /* 0x3e8000001b1b0820 */ /* 0x000fe20000400000 */
[----:B0-----:R-:W-:Y:S02]  /*c67e0*/  MOV R28, R22 ;  /* 0x00000016001c7202 */ /* 0x001fe40000000f00 */
[----:B------:R-:W4:Y:S01]  /*c67f0*/  LDL.LU R22, [R1+0x28a0] ;  /* 0x0028a00001167983 */ /* 0x000f220000300800 */
[----:B------:R0:W-:Y:S03]  /*c6800*/  STL [R1+0x288c], R16 ;  /* 0x00288c1001007387 */ /* 0x0001e60000100800 */
[----:B0-----:R-:W3:Y:S01]  /*c6810*/  LDL R16, [R1+0xa0] ;  /* 0x0000a00001107983 */ /* 0x001ee20000100800 */
[----:B--2---:R-:W-:-:S05]  /*c6820*/  @P0 FMUL R21, R21, 0.25 ;  /* 0x3e80000015150820 */ /* 0x004fca0000400000 */
[----:B------:R0:W-:Y:S04]  /*c6830*/  @P0 STL [R1+0x56c], R21 ;  /* 0x00056c1501000387 */ /* 0x0001e80000100800 */
[----:B0-----:R-:W2:Y:S01]  /*c6840*/  LDL.LU R21, [R1+0x289c] ;  /* 0x00289c0001157983 */ /* 0x001ea20000300800 */
[----:B------:R-:W-:Y:S02]  /*c6850*/  @P0 STL [R1+0x570], R27 ;  /* 0x0005701b01000387 */ /* 0x000fe40000100800 */
[----:B------:R0:W-:Y:S02]  /*c6860*/  STL [R1+0x2894], R27 ;  /* 0x0028941b01007387 */ /* 0x0001e40000100800 */
[----:B0-----:R-:W2:Y:S01]  /*c6870*/  LDL R27, [R1+0x540] ;  /* 0x00054000011b7983 */ /* 0x001ea20000100800 */
[----:B------:R-:W-:Y:S01]  /*c6880*/  FSETP.GEU.AND P1, PT, |R0|, 1.175494350822287508e-38, PT ;  /* 0x008000000000780b */ /* 0x000fe20003f2e200 */
[----:B----4-:R-:W-:-:S02]  /*c6890*/  @P0 FMUL R22, R22, 0.25 ;  /* 0x3e80000016160820 */ /* 0x010fc40000400000 */
[----:B---3--:R-:W-:Y:S02]  /*c68a0*/  @P0 FMUL R16, R16, 0.25 ;  /* 0x3e80000010100820 */ /* 0x008fe40000400000 */
[----:B--2---:R-:W-:-:S05]  /*c68b0*/  @P0 FMUL R21, R21, 0.25 ;  /* 0x3e80000015150820 */ /* 0x004fca0000400000 */
[----:B------:R-:W-:Y:S01]  /*c68c0*/  @P0 STL [R1+0x584], R21 ;  /* 0x0005841501000387 */ /* 0x000fe20000100800 */
[----:B------:R0:W-:Y:S02]  /*c68d0*/  STL [R1+0x2874], R21 ;  /* 0x0028741501007387 */ /* 0x0001e40000100800 */
[----:B------:R1:W-:Y:S02]  /*c68e0*/  @P0 STL [R1+0xa0], R16 ;  /* 0x0000a01001000387 */ /* 0x0003e40000100800 */
[----:B------:R-:W-:Y:S01]  /*c68f0*/  @P0 FMUL R27, R27, 0.25 ;  /* 0x3e8000001b1b0820 */ /* 0x000fe20000400000 */
[----:B0-----:R-:W-:-:S04]  /*c6900*/  MOV R21, R16 ;  /* 0x0000001000157202 */ /* 0x001fc80000000f00 */
[----:B------:R0:W-:Y:S01]  /*c6910*/  @P0 STL [R1+0x540], R27 ;  /* 0x0005401b01000387 */ /* 0x0001e20000100800 */
[----:B-1----:R-:W-:-:S03]  /*c6920*/  IMAD.MOV.U32 R16, RZ, RZ, R24 ;  /* 0x000000ffff107224 */ /* 0x002fc600078e0018 */
[----:B------:R1:W-:Y:S01]  /*c6930*/  STL [R1+0x2898], R21 ;  /* 0x0028981501007387 */ /* 0x0003e20000100800 */
[----:B------:R-:W-:Y:S02]  /*c6940*/  @P0 STL [R1+0x520], R22 ;  /* 0x0005201601000387 */ /* 0x000fe40000100800 */
[----:B------:R2:W-:Y:S01]  /*c6950*/  STL [R1+0x2878], R22 ;  /* 0x0028781601007387 */ /* 0x0005e20000100800 */
[----:B------:R-:W-:Y:S01]  /*c6960*/  MOV R24, R5 ;  /* 0x0000000500187202 */ /* 0x000fe20000000f00 */
[----:B------:R-:W-:Y:S01]  /*c6970*/  MOV R5, R2 ;  /* 0x0000000200057202 */ /* 0x000fe20000000f00 */
[----:B0-----:R-:W-:Y:S01]  /*c6980*/  MOV R27, R25 ;  /* 0x00000019001b7202 */ /* 0x001fe20000000f00 */
[----:B------:R-:W-:Y:S01]  /*c6990*/  MOV R25, R8 ;  /* 0x0000000800197202 */ /* 0x000fe20000000f00 */
[----:B------:R-:W3:Y:S04]  /*c69a0*/  LDL R2, [R1+0x43c] ;  /* 0x00043c0001027983 */ /* 0x000ee80000100800 */
[----:B------:R-:W4:Y:S01]  /*c69b0*/  LDL R8, [R1+0x6b4] ;  /* 0x0006b40001087983 */ /* 0x000f220000100800 */
[----:B-1----:R-:W-:Y:S01]  /*c69c0*/  MOV R21, R26 ;  /* 0x0000001a00157202 */ /* 0x002fe20000000f00 */
[----:B------:R-:W-:-:S02]  /*c69d0*/  MOV R26, R29 ;  /* 0x0000001d001a7202 */ /* 0x000fc40000000f00 */
[----:B--2---:R-:W-:Y:S01]  /*c69e0*/  IMAD.MOV.U32 R22, RZ, RZ, R28 ;  /* 0x000000ffff167224 */ /* 0x004fe200078e001c */
[----:B------:R-:W-:Y:S01]  /*c69f0*/  MOV R28, R23 ;  /* 0x00000017001c7202 */ /* 0x000fe20000000f00 */
[----:B------:R-:W-:Y:S01]  /*c6a00*/  IMAD.MOV.U32 R29, RZ, RZ, R19 ;  /* 0x000000ffff1d7224 */ /* 0x000fe200078e0013 */
[----:B------:R-:W2:Y:S04]  /*c6a10*/  LDL R23, [R1+0x790] ;  /* 0x0007900001177983 */ /* 0x000ea80000100800 */
[----:B------:R-:W2:Y:S01]  /*c6a20*/  LDL R19, [R1+0x6f8] ;  /* 0x0006f80001137983 */ /* 0x000ea20000100800 */
[----:B------:R-:W-:Y:S01]  /*c6a30*/  FSETP.GT.AND P0, PT, |R0|, 8.50705917302346158658e+37, PT ;  /* 0x7e8000000000780b */ /* 0x000fe20003f04200 */
[----:B------:R0:W-:Y:S02]  /*c6a40*/  STL [R1+0x2840], R0 ;  /* 0x0028400001007387 */ /* 0x0001e40000100800 */
[----:B0-----:R-:W2:Y:S01]  /*c6a50*/  LDL R0, [R1+0x98] ;  /* 0x0000980001007983 */ /* 0x001ea20000100800 */
[----:B------:R-:W-:-:S02]  /*c6a60*/  @!P6 FMUL R21, R21, 16777216 ;  /* 0x4b8000001515e820 */ /* 0x000fc40000400000 */
[----:B------:R-:W-:Y:S02]  /*c6a70*/  @!P6 FMUL R27, R27, 16777216 ;  /* 0x4b8000001b1be820 */ /* 0x000fe40000400000 */
[----:B------:R-:W-:Y:S01]  /*c6a80*/  @!P6 FMUL R28, R28, 16777216 ;  /* 0x4b8000001c1ce820 */ /* 0x000fe20000400000 */
[----:B--2---:R0:W-:Y:S04]  /*c6a90*/  STL [R1+0x2868], R0 ;  /* 0x0028680001007387 */ /* 0x0041e80000100800 */
[----:B0-----:R-:W2:Y:S01]  /*c6aa0*/  LDL R0, [R1+0x11f0] ;  /* 0x0011f00001007983 */ /* 0x001ea20000100800 */
[----:B------:R0:W-:Y:S03]  /*c6ab0*/  @!P6 STL [R1+0x1168], R21 ;  /* 0x001168150100e387 */ /* 0x0001e60000100800 */
[----:B0-----:R-:W3:Y:S01]  /*c6ac0*/  LDL.LU R21, [R1+0x2898] ;  /* 0x0028980001157983 */ /* 0x001ee20000300800 */
[----:B------:R0:W-:Y:S03]  /*c6ad0*/  @!P6 STL [R1+0x1178], R27 ;  /* 0x0011781b0100e387 */ /* 0x0001e60000100800 */
[----:B0-----:R-:W4:Y:S01]  /*c6ae0*/  LDL.LU R27, [R1+0x2894] ;  /* 0x00289400011b7983 */ /* 0x001f220000300800 */
[----:B------:R0:W-:Y:S03]  /*c6af0*/  @!P6 STL [R1+0x1184], R28 ;  /* 0x0011841c0100e387 */ /* 0x0001e60000100800 */
[----:B0-----:R-:W4:Y:S01]  /*c6b00*/  LDL.LU R28, [R1+0x2890] ;  /* 0x00289000011c7983 */ /* 0x001f220000300800 */
[----:B--2---:R-:W-:-:S05]  /*c6b10*/  @!P6 FMUL R0, R0, 16777216 ;  /* 0x4b8000000000e820 */ /* 0x004fca0000400000 */
[----:B------:R3:W-:Y:S02]  /*c6b20*/  @!P6 STL [R1+0x11f0], R0 ;  /* 0x0011f0000100e387 */ /* 0x0007e40000100800 */
[----:B---3--:R-:W-:Y:S02]  /*c6b30*/  MOV R0, R21 ;  /* 0x0000001500007202 */ /* 0x008fe40000000f00 */
[----:B----4-:R-:W-:Y:S02]  /*c6b40*/  MOV R21, R28 ;  /* 0x0000001c00157202 */ /* 0x010fe40000000f00 */
[----:B------:R-:W2:Y:S01]  /*c6b50*/  LDL.LU R28, [R1+0x4f0] ;  /* 0x0004f000011c7983 */ /* 0x000ea20000300800 */
        /* <DEDUP_REMOVED lines=8> */
[----:B--2---:R-:W-:-:S05]  /*c6be0*/  @!P6 FMUL R28, R28, 16777216 ;  /* 0x4b8000001c1ce820 */ /* 0x004fca0000400000 */
[----:B------:R-:W-:Y:S01]  /*c6bf0*/  @!P6 STL [R1+0x11fc], R28 ;  /* 0x0011fc1c0100e387 */ /* 0x000fe20000100800 */
[----:B----4-:R-:W-:-:S05]  /*c6c00*/  @!P6 FMUL R26, R26, 16777216 ;  /* 0x4b8000001a1ae820 */ /* 0x010fca0000400000 */
[----:B------:R0:W-:Y:S04]  /*c6c10*/  STL [R1+0x1204], R26 ;  /* 0x0012041a01007387 */ /* 0x0001e80000100800 */
[----:B0-----:R-:W2:Y:S01]  /*c6c20*/  LDL.LU R26, [R1+0x2884] ;  /* 0x00288400011a7983 */ /* 0x001ea20000300800 */
[----:B------:R0:W-:Y:S02]  /*c6c30*/  STL [R1+0x287c], R22 ;  /* 0x00287c1601007387 */ /* 0x0001e40000100800 */
[----:B0-----:R-:W-:-:S05]  /*c6c40*/  IMAD.MOV.U32 R22, RZ, RZ, R21 ;  /* 0x000000ffff167224 */ /* 0x001fca00078e0015 */
[----:B------:R3:W-:Y:S01]  /*c6c50*/  STL [R1+0x2880], R22 ;  /* 0x0028801601007387 */ /* 0x0007e20000100800 */
[----:B------:R-:W-:Y:S01]  /*c6c60*/  MOV R21, R27 ;  /* 0x0000001b00157202 */ /* 0x000fe20000000f00 */
[----:B------:R-:W-:Y:S01]  /*c6c70*/  IMAD.MOV.U32 R27, RZ, RZ, R25 ;  /* 0x000000ffff1b7224 */ /* 0x000fe200078e0019 */
[----:B------:R-:W-:Y:S02]  /*c6c80*/  MOV R25, R8 ;  /* 0x0000000800197202 */ /* 0x000fe40000000f00 */
[----:B---3--:R-:W-:Y:S01]  /*c6c90*/  MOV R22, R16 ;  /* 0x0000001000167202 */ /* 0x008fe20000000f00 */
[----:B------:R-:W-:Y:S01]  /*c6ca0*/  MOV R8, R19 ;  /* 0x0000001300087202 */ /* 0x000fe20000000f00 */
[----:B------:R-:W3:Y:S04]  /*c6cb0*/  LDL R28, [R1+0x56c] ;  /* 0x00056c00011c7983 */ /* 0x000ee80000100800 */
[----:B------:R-:W4:Y:S01]  /*c6cc0*/  LDL R19, [R1+0x444] ;  /* 0x0004440001137983 */ /* 0x000f220000100800 */
[----:B------:R-:W-:Y:S01]  /*c6cd0*/  @!P6 FMUL R22, R22, 16777216 ;  /* 0x4b8000001616e820 */ /* 0x000fe20000400000 */
[----:B--2---:R-:W-:-:S02]  /*c6ce0*/  MOV R16, R26 ;  /* 0x0000001a00107202 */ /* 0x004fc40000000f00 */
[----:B------:R-:W2:Y:S02]  /*c6cf0*/  LDL R26, [R1+0x6e0] ;  /* 0x0006e000011a7983 */ /* 0x000ea40000100800 */
[----:B------:R0:W-:Y:S02]  /*c6d00*/  @!P6 STL [R1+0x4f8], R22 ;  /* 0x0004f8160100e387 */ /* 0x0001e40000100800 */
        /* <DEDUP_REMOVED lines=8> */
[----:B------:R0:W-:Y:S03]  /*c6d90*/  @!P6 STL [R1+0x570], R21 ;  /* 0x000570150100e387 */ /* 0x0001e60000100800 */
[----:B0-----:R-:W4:Y:S01]  /*c6da0*/  LDL.LU R21, [R1+0x2874] ;  /* 0x0028740001157983 */ /* 0x001f220000300800 */
[----:B---3--:R-:W-:Y:S02]  /*c6db0*/  @!P6 FMUL R28, R28, 16777216 ;  /* 0x4b8000001c1ce820 */ /* 0x008fe40000400000 */
[----:B------:R2:W-:Y:S03]  /*c6dc0*/  STL [R1+0x286c], R0 ;  /* 0x00286c0001007387 */ /* 0x0005e60000100800 */
[----:B------:R-:W-:Y:S01]  /*c6dd0*/  @!P6 STL [R1+0x56c], R28 ;  /* 0x00056c1c0100e387 */ /* 0x000fe20000100800 */
[----:B--2---:R-:W-:-:S05]  /*c6de0*/  MOV R0, R22 ;  /* 0x0000001600007202 */ /* 0x004fca0000000f00 */
[----:B------:R4:W-:Y:S01]  /*c6df0*/  STL [R1+0x2870], R0 ;  /* 0x0028700001007387 */ /* 0x0009e20000100800 */
[----:B------:R-:W-:Y:S01]  /*c6e00*/  MOV R22, R27 ;  /* 0x0000001b00167202 */ /* 0x000fe20000000f00 */
[----:B------:R-:W-:Y:S02]  /*c6e10*/  MOV R27, R26 ;  /* 0x0000001a001b7202 */ /* 0x000fe40000000f00 */
[----:B----4-:R-:W-:Y:S01]  /*c6e20*/  IMAD.MOV.U32 R0, RZ, RZ, R21 ;  /* 0x000000ffff007224 */ /* 0x010fe200078e0015 */
[----:B------:R-:W-:Y:S02]  /*c6e30*/  MOV R21, R19 ;  /* 0x0000001300157202 */ /* 0x000fe40000000f00 */
[----:B------:R-:W2:Y:S01]  /*c6e40*/  LDL R19, [R1+0x698] ;  /* 0x0006980001137983 */ /* 0x000ea20000100800 */
[----:B------:R-:W-:Y:S02]  /*c6e50*/  @!P6 FMUL R0, R0, 16777216 ;  /* 0x4b8000000000e820 */ /* 0x000fe40000400000 */
[----:B------:R-:W3:Y:S02]  /*c6e60*/  LDL.LU R26, [R1+0x120] ;  /* 0x00012000011a7983 */ /* 0x000ee40000300800 */
[----:B------:R-:W4:Y:S01]  /*c6e70*/  LDL R28, [R1+0x540] ;  /* 0x00054000011c7983 */ /* 0x000f220000100800 */
[----:B------:R0:W-:Y:S04]  /*c6e80*/  @!P6 STL [R1+0x584], R0 ;  /* 0x000584000100e387 */ /* 0x0001e80000100800 */
[----:B0-----:R-:W2:Y:S02]  /*c6e90*/  LDL.LU R0, [R1+0x2870] ;  /* 0x0028700001007983 */ /* 0x001ea40000300800 */
[----:B--2---:R-:W-:-:S05]  /*c6ea0*/  @!P6 FMUL R0, R0, 16777216 ;  /* 0x4b8000000000e820 */ /* 0x004fca0000400000 */
[----:B------:R0:W-:Y:S04]  /*c6eb0*/  @!P6 STL [R1+0x520], R0 ;  /* 0x000520000100e387 */ /* 0x0001e80000100800 */
[----:B0-----:R-:W2:Y:S01]  /*c6ec0*/  LDL.LU R0, [R1+0x286c] ;  /* 0x00286c0001007983 */ /* 0x001ea20000300800 */
[----:B----4-:R-:W-:Y:S02]  /*c6ed0*/  @!P6 FMUL R28, R28, 16777216 ;  /* 0x4b8000001c1ce820 */ /* 0x010fe40000400000 */
[----:B--2---:R-:W-:-:S05]  /*c6ee0*/  @!P6 FMUL R0, R0, 16777216 ;  /* 0x4b8000000000e820 */ /* 0x004fca0000400000 */
[----:B------:R0:W-:Y:S04]  /*c6ef0*/  @!P6 STL [R1+0xa0], R0 ;  /* 0x0000a0000100e387 */ /* 0x0001e80000100800 */
[----:B0-----:R-:W2:Y:S01]  /*c6f00*/  LDL.LU R0, [R1+0x2868] ;  /* 0x0028680001007983 */ /* 0x001ea20000300800 */
[----:B------:R0:W-:Y:S03]  /*c6f10*/  STL [R1+0x2864], R3 ;  /* 0x0028640301007387 */ /* 0x0001e60000100800 */
[----:B0-----:R-:W4:Y:S01]  /*c6f20*/  LDL R3, [R1+0x1144] ;  /* 0x0011440001037983 */ /* 0x001f220000100800 */
[----:B------:R0:W-:Y:S03]  /*c6f30*/  @!P6 STL [R1+0x540], R28 ;  /* 0x0005401c0100e387 */ /* 0x0001e60000100800 */
[----:B0-----:R-:W3:Y:S01]  /*c6f40*/  LDL R28, [R1+0x114c] ;  /* 0x00114c00011c7983 */ /* 0x001ee20000100800 */
[----:B--2---:R-:W-:-:S03]  /*c6f50*/  FSETP.GEU.AND P6, PT, |R0|, 1.175494350822287508e-38, PT ;  /* 0x008000000000780b */ /* 0x004fc60003fce200 */
[----:B------:R0:W-:Y:S04]  /*c6f60*/  STL [R1+0x2848], R0 ;  /* 0x0028480001007387 */ /* 0x0001e80000100800 */
[----:B0-----:R-:W2:Y:S01]  /*c6f70*/  LDL R0, [R1+0x1148] ;  /* 0x0011480001007983 */ /* 0x001ea20000100800 */
[----:B----4-:R-:W-:-:S05]  /*c6f80*/  @P0 FMUL R3, R3, 0.25 ;  /* 0x3e80000003030820 */ /* 0x010fca0000400000 */
[----:B------:R0:W-:Y:S01]  /*c6f90*/  @P0 STL [R1+0x1144], R3 ;  /* 0x0011440301000387 */ /* 0x0001e20000100800 */
[----:B---3--:R-:W-:-:S03]  /*c6fa0*/  @P0 FMUL R28, R28, 0.25 ;  /* 0x3e8000001c1c0820 */ /* 0x008fc60000400000 */
[----:B0-----:R-:W3:Y:S01]  /*c6fb0*/  LDL.LU R3, [R1+0x2864] ;  /* 0x0028640001037983 */ /* 0x001ee20000300800 */
[----:B--2---:R-:W-:-:S05]  /*c6fc0*/  @P0 FMUL R0, R0, 0.25 ;  /* 0x3e80000000000820 */ /* 0x004fca0000400000 */
[----:B------:R0:W-:Y:S01]  /*c6fd0*/  @P0 STL [R1+0x1148], R0 ;  /* 0x0011480001000387 */ /* 0x0001e20000100800 */
[----:B------:R-:W-:Y:S03]  /*c6fe0*/  @P0 STL [R1+0x114c], R28 ;  /* 0x00114c1c01000387 */ /* 0x000fe60000100800 */
[----:B0-----:R-:W2:Y:S04]  /*c6ff0*/  LDL R0, [R1+0x1158] ;  /* 0x0011580001007983 */ /* 0x001ea80000100800 */
[----:B--2---:R0:W-:Y:S04]  /*c7000*/  STL [R1+0x285c], R0 ;  /* 0x00285c0001007387 */ /* 0x0041e80000100800 */
[----:B0-----:R-:W2:Y:S04]  /*c7010*/  LDL R0, [R1+0x1154] ;  /* 0x0011540001007983 */ /* 0x001ea80000100800 */
[----:B--2---:R0:W-:Y:S01]  /*c7020*/  STL [R1+0x2860], R0 ;  /* 0x0028600001007387 */ /* 0x0041e20000100800 */
[----:B------:R-:W2:Y:S03]  /*c7030*/  LDL R28, [R1+0x1164] ;  /* 0x00116400011c7983 */ /* 0x000ea60000100800 */
[----:B0-----:R-:W4:Y:S02]  /*c7040*/  LDL R0, [R1+0x1150] ;  /* 0x0011500001007983 */ /* 0x001f240000100800 */
[----:B----4-:R-:W-:-:S05]  /*c7050*/  @P0 FMUL R0, R0, 0.25 ;  /* 0x3e80000000000820 */ /* 0x010fca0000400000 */
[----:B------:R0:W-:Y:S04]  /*c7060*/  @P0 STL [R1+0x1150], R0 ;  /* 0x0011500001000387 */ /* 0x0001e80000100800 */
[----:B0-----:R-:W4:Y:S02]  /*c7070*/  LDL.LU R0, [R1+0x2860] ;  /* 0x0028600001007983 */ /* 0x001f240000300800 */
[----:B----4-:R-:W-:-:S05]  /*c7080*/  @P0 FMUL R0, R0, 0.25 ;  /* 0x3e80000000000820 */ /* 0x010fca0000400000 */
[----:B------:R0:W-:Y:S04]  /*c7090*/  @P0 STL [R1+0x1154], R0 ;  /* 0x0011540001000387 */ /* 0x0001e80000100800 */
[----:B0-----:R-:W4:Y:S01]  /*c70a0*/  LDL.LU R0, [R1+0x285c] ;  /* 0x00285c0001007983 */ /* 0x001f220000300800 */
[----:B--2---:R-:W-:Y:S02]  /*c70b0*/  @P0 FMUL R28, R28, 0.25 ;  /* 0x3e8000001c1c0820 */ /* 0x004fe40000400000 */
[----:B----4-:R-:W-:-:S05]  /*c70c0*/  @P0 FMUL R0, R0, 0.25 ;  /* 0x3e80000000000820 */ /* 0x010fca0000400000 */
        /* <DEDUP_REMOVED lines=16> */
[----:B------:R-:W-:Y:S01]  /*c71d0*/  @P0 STL [R1+0x470], R0 ;  /* 0x0004700001000387 */ /* 0x000fe20000100800 */
[----:B------:R-:W-:Y:S02]  /*c71e0*/  @P0 STL [R1+0x464], R28 ;  /* 0x0004641c01000387 */ /* 0x000fe40000100800 */
[----:B------:R0:W-:Y:S02]  /*c71f0*/  STL [R1+0x2850], R18 ;  /* 0x0028501201007387 */ /* 0x0001e40000100800 */
[----:B0-----:R-:W2:Y:S01]  /*c7200*/  LDL R18, [R1+0x488] ;  /* 0x0004880001127983 */ /* 0x001ea20000100800 */
[----:B------:R0:W-:Y:S02]  /*c7210*/  STL [R1+0x284c], R24 ;  /* 0x00284c1801007387 */ /* 0x0001e40000100800 */
[----:B------:R-:W4:Y:S02]  /*c7220*/  LDL R0, [R1+0x4a0] ;  /* 0x0004a00001007983 */ /* 0x000f240000100800 */
[----:B------:R-:W3:Y:S01]  /*c7230*/  LDL R28, [R1+0x4ac] ;  /* 0x0004ac00011c7983 */ /* 0x000ee20000100800 */
[----:B0-----:R-:W3:Y:S01]  /*c7240*/  LDL R24, [R1+0x47c] ;  /* 0x00047c0001187983 */ /* 0x001ee20000100800 */
[----:B--2---:R-:W-:-:S02]  /*c7250*/  @P0 FMUL R18, R18, 0.25 ;  /* 0x3e80000012120820 */ /* 0x004fc40000400000 */
[----:B----4-:R-:W-:-:S03]  /*c7260*/  @P0 FMUL R0, R0, 0.25 ;  /* 0x3e80000000000820 */ /* 0x010fc60000400000 */
[----:B------:R0:W-:Y:S01]  /*c7270*/  @P0 STL [R1+0x488], R18 ;  /* 0x0004881201000387 */ /* 0x0001e20000100800 */
[----:B---3--:R-:W-:-:S03]  /*c7280*/  @P0 FMUL R24, R24, 0.25 ;  /* 0x3e80000018180820 */ /* 0x008fc60000400000 */
[----:B0-----:R-:W2:Y:S02]  /*c7290*/  LDL.LU R18, [R1+0x2850] ;  /* 0x0028500001127983 */ /* 0x001ea40000300800 */
[----:B------:R0:W-:Y:S02]  /*c72a0*/  @P0 STL [R1+0x47c], R24 ;  /* 0x00047c1801000387 */ /* 0x0001e40000100800 */
[----:B0-----:R-:W3:Y:S01]  /*c72b0*/  LDL.LU R24, [R1+0x284c] ;  /* 0x00284c0001187983 */ /* 0x001ee20000300800 */
[----:B------:R0:W-:Y:S03]  /*c72c0*/  @P0 STL [R1+0x4a0], R0 ;  /* 0x0004a00001000387 */ /* 0x0001e60000100800 */
[----:B0-----:R-:W4:Y:S01]  /*c72d0*/  LDL.LU R0, [R1+0x2848] ;  /* 0x0028480001007983 */ /* 0x001f220000300800 */
[----:B------:R-:W-:-:S05]  /*c72e0*/  @P0 FMUL R28, R28, 0.25 ;  /* 0x3e8000001c1c0820 */ /* 0x000fca0000400000 */
[----:B------:R0:W-:Y:S04]  /*c72f0*/  @P0 STL [R1+0x4ac], R28 ;  /* 0x0004ac1c01000387 */ /* 0x0001e80000100800 */
[----:B0-----:R-:W3:Y:S01]  /*c7300*/  LDL.LU R28, [R1+0x2844] ;  /* 0x00284400011c7983 */ /* 0x001ee20000300800 */
[----:B------:R-:W-:Y:S03]  /*c7310*/  STL [R1+0x2838], R7 ;  /* 0x0028380701007387 */ /* 0x000fe60000100800 */
[----:B--2---:R4:W-:Y:S02]  /*c7320*/  STL [R1+0x283c], R18 ;  /* 0x00283c1201007387 */ /* 0x0049e40000100800 */
[----:B----4-:R-:W-:-:S02]  /*c7330*/  IMAD.MOV.U32 R18, RZ, RZ, R0 ;  /* 0x000000ffff127224 */ /* 0x010fc400078e0000 */
[----:B------:R-:W2:Y:S01]  /*c7340*/  LDL.LU R0, [R1+0x2840] ;  /* 0x0028400001007983 */ /* 0x000ea20000300800 */
[----:B------:R-:W4:Y:S02]  /*c7350*/  LDL R7, [R1+0x1144] ;  /* 0x0011440001077983 */ /* 0x000f240000100800 */
[----:B---3--:R-:W-:Y:S02]  /*c7360*/  @P0 FMUL R28, R28, 0.25 ;  /* 0x3e8000001c1c0820 */ /* 0x008fe40000400000 */
[----:B--2---:R-:W-:-:S05]  /*c7370*/  @P0 FMUL R0, R0, 0.25 ;  /* 0x3e80000000000820 */ /* 0x004fca0000400000 */
[----:B------:R0:W-:Y:S04]  /*c7380*/  STL [R1+0x2810], R0 ;  /* 0x0028100001007387 */ /* 0x0001e80000100800 */
[----:B0-----:R-:W2:Y:S01]  /*c7390*/  LDL R0, [R1+0x488] ;  /* 0x0004880001007983 */ /* 0x001ea20000100800 */
[----:B------:R0:W-:Y:S03]  /*c73a0*/  STL [R1+0x2814], R28 ;  /* 0x0028141c01007387 */ /* 0x0001e60000100800 */
[----:B0-----:R-:W3:Y:S01]  /*c73b0*/  LDL R28, [R1+0x1148] ;  /* 0x00114800011c7983 */ /* 0x001ee20000100800 */
[----:B----4-:R-:W-:Y:S01]  /*c73c0*/  @!P1 FMUL R7, R7, 16777216 ;  /* 0x4b80000007079820 */ /* 0x010fe20000400000 */
[----:B------:R-:W-:-:S02]  /*c73d0*/  FSETP.GT.AND P0, PT, |R18|, 8.50705917302346158658e+37, PT ;  /* 0x7e8000001200780b */ /* 0x000fc40003f04200 */
[----:B------:R-:W4:Y:S02]  /*c73e0*/  LDL.LU R18, [R1+0x283c] ;  /* 0x00283c0001127983 */ /* 0x000f240000300800 */
[----:B------:R0:W-:Y:S02]  /*c73f0*/  @!P1 STL [R1+0x1144], R7 ;  /* 0x0011440701009387 */ /* 0x0001e40000100800 */
[----:B0-----:R-:W2:Y:S01]  /*c7400*/  LDL.LU R7, [R1+0x2838] ;  /* 0x0028380001077983 */ /* 0x001ea20000300800 */
[----:B---3--:R-:W-:-:S05]  /*c7410*/  @!P1 FMUL R28, R28, 16777216 ;  /* 0x4b8000001c1c9820 */ /* 0x008fca0000400000 */
[----:B------:R0:W-:Y:S04]  /*c7420*/  @!P1 STL [R1+0x1148], R28 ;  /* 0x0011481c01009387 */ /* 0x0001e80000100800 */
[----:B0-----:R-:W3:Y:S04]  /*c7430*/  LDL R28, [R1+0x1154] ;  /* 0x00115400011c7983 */ /* 0x001ee80000100800 */
[----:B---3--:R0:W-:Y:S04]  /*c7440*/  STL [R1+0x2830], R28 ;  /* 0x0028301c01007387 */ /* 0x0081e80000100800 */
[----:B0-----:R-:W3:Y:S04]  /*c7450*/  LDL R28, [R1+0x1150] ;  /* 0x00115000011c7983 */ /* 0x001ee80000100800 */
[----:B---3--:R0:W-:Y:S04]  /*c7460*/  STL [R1+0x2834], R28 ;  /* 0x0028341c01007387 */ /* 0x0081e80000100800 */
[----:B0-----:R-:W3:Y:S02]  /*c7470*/  LDL R28, [R1+0x114c] ;  /* 0x00114c00011c7983 */ /* 0x001ee40000100800 */
[----:B---3--:R-:W-:-:S05]  /*c7480*/  @!P1 FMUL R28, R28, 16777216 ;  /* 0x4b8000001c1c9820 */ /* 0x008fca0000400000 */
[----:B------:R0:W-:Y:S04]  /*c7490*/  @!P1 STL [R1+0x114c], R28 ;  /* 0x00114c1c01009387 */ /* 0x0001e80000100800 */
[----:B0-----:R-:W3:Y:S02]  /*c74a0*/  LDL.LU R28, [R1+0x2834] ;  /* 0x00283400011c7983 */ /* 0x001ee40000300800 */
[----:B---3--:R-:W-:-:S05]  /*c74b0*/  @!P1 FMUL R28, R28, 16777216 ;  /* 0x4b8000001c1c9820 */ /* 0x008fca0000400000 */
[----:B------:R0:W-:Y:S04]  /*c74c0*/  @!P1 STL [R1+0x1150], R28 ;  /* 0x0011501c01009387 */ /* 0x0001e80000100800 */
[----:B0-----:R-:W3:Y:S02]  /*c74d0*/  LDL.LU R28, [R1+0x2830] ;  /* 0x00283000011c7983 */ /* 0x001ee40000300800 */
        /* <DEDUP_REMOVED lines=31> */
[----:B---3--:R2:W-:Y:S02]  /*c76d0*/  STL [R1+0x281c], R28 ;  /* 0x00281c1c01007387 */ /* 0x0085e40000100800 */
[----:B--2---:R-:W-:-:S02]  /*c76e0*/  MOV R28, R0 ;  /* 0x00000000001c7202 */ /* 0x004fc40000000f00 */
[----:B------:R-:W2:Y:S03]  /*c76f0*/  LDL R0, [R1+0x4ac] ;  /* 0x0004ac0001007983 */ /* 0x000ea60000100800 */
[----:B------:R-:W-:-:S05]  /*c7700*/  @!P1 FMUL R28, R28, 16777216 ;  /* 0x4b8000001c1c9820 */ /* 0x000fca0000400000 */
[----:B------:R0:W-:Y:S04]  /*c7710*/  @!P1 STL [R1+0x488], R28 ;  /* 0x0004881c01009387 */ /* 0x0001e80000100800 */
[----:B0-----:R-:W3:Y:S02]  /*c7720*/  LDL.LU R28, [R1+0x281c] ;  /* 0x00281c00011c7983 */ /* 0x001ee40000300800 */
[----:B---3--:R-:W-:-:S05]  /*c7730*/  @!P1 FMUL R28, R28, 16777216 ;  /* 0x4b8000001c1c9820 */ /* 0x008fca0000400000 */
[----:B------:R0:W-:Y:S04]  /*c7740*/  @!P1 STL [R1+0x47c], R28 ;  /* 0x00047c1c01009387 */ /* 0x0001e80000100800 */
[----:B0-----:R-:W3:Y:S01]  /*c7750*/  LDL.LU R28, [R1+0x2818] ;  /* 0x00281800011c7983 */ /* 0x001ee20000300800 */
[----:B--2---:R-:W-:Y:S02]  /*c7760*/  @!P1 FMUL R0, R0, 16777216 ;  /* 0x4b80000000009820 */ /* 0x004fe40000400000 */
[----:B---3--:R-:W-:-:S05]  /*c7770*/  @!P1 FMUL R28, R28, 16777216 ;  /* 0x4b8000001c1c9820 */ /* 0x008fca0000400000 */
[----:B------:R0:W-:Y:S04]  /*c7780*/  @!P1 STL [R1+0x4a0], R28 ;  /* 0x0004a01c01009387 */ /* 0x0001e80000100800 */
[----:B0-----:R-:W2:Y:S01]  /*c7790*/  LDL.LU R28, [R1+0x2814] ;  /* 0x00281400011c7983 */ /* 0x001ea20000300800 */
[----:B------:R0:W-:Y:S03]  /*c77a0*/  @!P1 STL [R1+0x4ac], R0 ;  /* 0x0004ac0001009387 */ /* 0x0001e60000100800 */
[----:B0-----:R-:W3:Y:S02]  /*c77b0*/  LDL.LU R0, [R1+0x2810] ;  /* 0x0028100001007983 */ /* 0x001ee40000300800 */
[----:B---3--:R-:W-:-:S05]  /*c77c0*/  @!P1 FMUL R0, R0, 16777216 ;  /* 0x4b80000000009820 */ /* 0x008fca0000400000 */
[----:B------:R0:W-:Y:S04]  /*c77d0*/  STL [R1+0xa4], R0 ;  /* 0x0000a40001007387 */ /* 0x0001e80000100800 */
[----:B0-----:R-:W3:Y:S01]  /*c77e0*/  LDL.LU R0, [R1+0x280c] ;  /* 0x00280c0001007983 */ /* 0x001ee20000300800 */
[----:B--2---:R-:W-:-:S05]  /*c77f0*/  @!P1 FMUL R28, R28, 16777216 ;  /* 0x4b8000001c1c9820 */ /* 0x004fca0000400000 */
[----:B------:R0:W-:Y:S04]  /*c7800*/  STL [R1+0x4f0], R28 ;  /* 0x0004f01c01007387 */ /* 0x0001e80000100800 */
[----:B0-----:R-:W2:Y:S01]  /*c7810*/  LDL R28, [R1+0x1160] ;  /* 0x00116000011c7983 */ /* 0x001ea20000100800 */
[----:B---3--:R-:W-:-:S03]  /*c7820*/  FSETP.GT.AND P1, PT, |R0|, 8.50705917302346158658e+37, PT ;  /* 0x7e8000000000780b */ /* 0x008fc60003f24200 */
[----:B------:R0:W-:Y:S04]  /*c7830*/  STL [R1+0x27ec], R0 ;  /* 0x0027ec0001007387 */ /* 0x0001e80000100800 */
[----:B0-----:R-:W3:Y:S01]  /*c7840*/  LDL R0, [R1+0x115c] ;  /* 0x00115c0001007983 */ /* 0x001ee20000100800 */
[----:B--2---:R-:W-:Y:S02]  /*c7850*/  @P0 FMUL R28, R28, 0.25 ;  /* 0x3e8000001c1c0820 */ /* 0x004fe40000400000 */
[----:B---3--:R-:W-:-:S05]  /*c7860*/  @P0 FMUL R0, R0, 0.25 ;  /* 0x3e80000000000820 */ /* 0x008fca0000400000 */
[----:B------:R-:W-:Y:S01]  /*c7870*/  @P0 STL [R1+0x115c], R0 ;  /* 0x00115c0001000387 */ /* 0x000fe20000100800 */
[----:B------:R-:W-:Y:S02]  /*c7880*/  @P0 STL [R1+0x1160], R28 ;  /* 0x0011601c01000387 */ /* 0x000fe40000100800 */
[----:B------:R0:W-:Y:S02]  /*c7890*/  STL [R1+0x2804], R20 ;  /* 0x0028041401007387 */ /* 0x0001e40000100800 */
[----:B0-----:R-:W2:Y:S04]  /*c78a0*/  LDL R20, [R1+0x1180] ;  /* 0x0011800001147983 */ /* 0x001ea80000100800 */
[----:B--2---:R0:W-:Y:S01]  /*c78b0*/  STL [R1+0x2808], R20 ;  /* 0x0028081401007387 */ /* 0x0041e20000100800 */
[----:B------:R-:W2:Y:S02]  /*c78c0*/  LDL R0, [R1+0x118c] ;  /* 0x00118c0001007983 */ /* 0x000ea40000100800 */
[----:B------:R-:W3:Y:S01]  /*c78d0*/  LDL R28, [R1+0x1190] ;  /* 0x00119000011c7983 */ /* 0x000ee20000100800 */
[----:B0-----:R-:W2:Y:S01]  /*c78e0*/  LDL R20, [R1+0x117c] ;  /* 0x00117c0001147983 */ /* 0x001ea20000100800 */
[----:B------:R0:W-:Y:S03]  /*c78f0*/  STL [R1+0x27f0], R22 ;  /* 0x0027f01601007387 */ /* 0x0001e60000100800 */
[----:B0-----:R-:W3:Y:S01]  /*c7900*/  LDL R22, [R1+0x1188] ;  /* 0x0011880001167983 */ /* 0x001ee20000100800 */
[----:B--2---:R-:W-:-:S05]  /*c7910*/  @P0 FMUL R20, R20, 0.25 ;  /* 0x3e80000014140820 */ /* 0x004fca0000400000 */
[----:B------:R0:W-:Y:S04]  /*c7920*/  @P0 STL [R1+0x117c], R20 ;  /* 0x00117c1401000387 */ /* 0x0001e80000100800 */
[----:B0-----:R-:W2:Y:S01]  /*c7930*/  LDL.LU R20, [R1+0x2808] ;  /* 0x0028080001147983 */ /* 0x001ea20000300800 */
[----:B---3--:R-:W-:Y:S02]  /*c7940*/  @P0 FMUL R22, R22, 0.25 ;  /* 0x3e80000016160820 */ /* 0x008fe40000400000 */
[----:B------:R-:W-:Y:S02]  /*c7950*/  @P0 FMUL R0, R0, 0.25 ;  /* 0x3e80000000000820 */ /* 0x000fe40000400000 */
[----:B------:R-:W-:Y:S02]  /*c7960*/  @P0 FMUL R28, R28, 0.25 ;  /* 0x3e8000001c1c0820 */ /* 0x000fe40000400000 */
[----:B--2---:R-:W-:-:S05]  /*c7970*/  @P0 FMUL R20, R20, 0.25 ;  /* 0x3e80000014140820 */ /* 0x004fca0000400000 */
[----:B------:R0:W-:Y:S04]  /*c7980*/  @P0 STL [R1+0x1180], R20 ;  /* 0x0011801401000387 */ /* 0x0001e80000100800 */
[----:B0-----:R-:W2:Y:S01]  /*c7990*/  LDL.LU R20, [R1+0x2804] ;  /* 0x0028040001147983 */ /* 0x001ea20000300800 */
[----:B------:R0:W-:Y:S02]  /*c79a0*/  @P0 STL [R1+0x1188], R22 ;  /* 0x0011881601000387 */ /* 0x0001e40000100800 */
[----:B------:R-:W-:Y:S02]  /*c79b0*/  @P0 STL [R1+0x118c], R0 ;  /* 0x00118c0001000387 */ /* 0x000fe40000100800 */
[----:B------:R-:W-:Y:S01]  /*c79c0*/  @P0 STL [R1+0x1190], R28 ;  /* 0x0011901c01000387 */ /* 0x000fe20000100800 */
[----:B0-----:R-:W3:Y:S04]  /*c79d0*/  LDL R22, [R1+0x52c] ;  /* 0x00052c0001167983 */ /* 0x001ee80000100800 */
[----:B---3--:R0:W-:Y:S04]  /*c79e0*/  STL [R1+0x27fc], R22 ;  /* 0x0027fc1601007387 */ /* 0x0081e80000100800 */
[----:B0-----:R-:W3:Y:S04]  /*c79f0*/  LDL R22, [R1+0x518] ;  /* 0x0005180001167983 */ /* 0x001ee80000100800 */
[----:B---3--:R0:W-:Y:S01]  /*c7a00*/  STL [R1+0x2800], R22 ;  /* 0x0028001601007387 */ /* 0x0081e20000100800 */
[----:B------:R-:W3:Y:S02]  /*c7a10*/  LDL R0, [R1+0x528] ;  /* 0x0005280001007983 */ /* 0x000ee40000100800 */
[----:B------:R-:W2:Y:S01]  /*c7a20*/  LDL R28, [R1+0x550] ;  /* 0x00055000011c7983 */ /* 0x000ea20000100800 */
[----:B0-----:R-:W2:Y:S02]  /*c7a30*/  LDL R22, [R1+0x1194] ;  /* 0x0011940001167983 */ /* 0x001ea40000100800 */
[----:B--2---:R-:W-:-:S05]  /*c7a40*/  @P0 FMUL R22, R22, 0.25 ;  /* 0x3e80000016160820 */ /* 0x004fca0000400000 */
[----:B------:R0:W-:Y:S04]  /*c7a50*/  @P0 STL [R1+0x1194], R22 ;  /* 0x0011941601000387 */ /* 0x0001e80000100800 */
[----:B0-----:R-:W2:Y:S02]  /*c7a60*/  LDL.LU R22, [R1+0x2800] ;  /* 0x0028000001167983 */ /* 0x001ea40000300800 */
[----:B--2---:R-:W-:-:S05]  /*c7a70*/  @P0 FMUL R22, R22, 0.25 ;  /* 0x3e80000016160820 */ /* 0x004fca0000400000 */
[----:B------:R0:W-:Y:S04]  /*c7a80*/  @P0 STL [R1+0x518], R22 ;  /* 0x0005181601000387 */ /* 0x0001e80000100800 */
[----:B0-----:R-:W2:Y:S01]  /*c7a90*/  LDL.LU R22, [R1+0x27fc] ;  /* 0x0027fc0001167983 */ /* 0x001ea20000300800 */
[----:B---3--:R-:W-:Y:S02]  /*c7aa0*/  @P0 FMUL R0, R0, 0.25 ;  /* 0x3e80000000000820 */ /* 0x008fe40000400000 */
[----:B------:R-:W-:Y:S02]  /*c7ab0*/  @P0 FMUL R28, R28, 0.25 ;  /* 0x3e8000001c1c0820 */ /* 0x000fe40000400000 */
[----:B--2---:R-:W-:-:S05]  /*c7ac0*/  @P0 FMUL R22, R22, 0.25 ;  /* 0x3e80000016160820 */ /* 0x004fca0000400000 */
[----:B------:R-:W-:Y:S01]  /*c7ad0*/  @P0 STL [R1+0x52c], R22 ;  /* 0x00052c1601000387 */ /* 0x000fe20000100800 */
[----:B------:R-:W-:Y:S02]  /*c7ae0*/  @P0 STL [R1+0x528], R0 ;  /* 0x0005280001000387 */ /* 0x000fe40000100800 */
[----:B------:R-:W-:Y:S02]  /*c7af0*/  @P0 STL [R1+0x550], R28 ;  /* 0x0005501c01000387 */ /* 0x000fe40000100800 */
[----:B------:R0:W-:Y:S02]  /*c7b00*/  STL [R1+0x27f4], R23 ;  /* 0x0027f41701007387 */ /* 0x0001e40000100800 */
[----:B0-----:R-:W2:Y:S04]  /*c7b10*/  LDL R23, [R1+0x568] ;  /* 0x0005680001177983 */ /* 0x001ea80000100800 */
[----:B--2---:R0:W-:Y:S01]  /*c7b20*/  STL [R1+0x27f8], R23 ;  /* 0x0027f81701007387 */ /* 0x0041e20000100800 */
[----:B------:R-:W2:Y:S02]  /*c7b30*/  LDL R22, [R1+0x53c] ;  /* 0x00053c0001167983 */ /* 0x000ea40000100800 */
[----:B------:R-:W3:Y:S02]  /*c7b40*/  LDL R0, [R1+0x98] ;  /* 0x0000980001007983 */ /* 0x000ee40000100800 */
[----:B------:R-:W2:Y:S01]  /*c7b50*/  LDL R28, [R1+0x560] ;  /* 0x00056000011c7983 */ /* 0x000ea20000100800 */
[----:B0-----:R-:W2:Y:S02]  /*c7b60*/  LDL R23, [R1+0x54c] ;  /* 0x00054c0001177983 */ /* 0x001ea40000100800 */
[----:B--2---:R-:W-:-:S05]  /*c7b70*/  @P0 FMUL R23, R23, 0.25 ;  /* 0x3e80000017170820 */ /* 0x004fca0000400000 */
[----:B------:R0:W-:Y:S04]  /*c7b80*/  @P0 STL [R1+0x54c], R23 ;  /* 0x00054c1701000387 */ /* 0x0001e80000100800 */
[----:B0-----:R-:W2:Y:S01]  /*c7b90*/  LDL.LU R23, [R1+0x27f8] ;  /* 0x0027f80001177983 */ /* 0x001ea20000300800 */
[----:B------:R-:W-:Y:S02]  /*c7ba0*/  @P0 FMUL R22, R22, 0.25 ;  /* 0x3e80000016160820 */ /* 0x000fe40000400000 */
[----:B---3--:R-:W-:Y:S02]  /*c7bb0*/  @P0 FMUL R0, R0, 0.25 ;  /* 0x3e80000000000820 */ /* 0x008fe40000400000 */
[----:B------:R-:W-:Y:S02]  /*c7bc0*/  @P0 FMUL R28, R28, 0.25 ;  /* 0x3e8000001c1c0820 */ /* 0x000fe40000400000 */
[----:B--2---:R-:W-:-:S05]  /*c7bd0*/  @P0 FMUL R23, R23, 0.25 ;  /* 0x3e80000017170820 */ /* 0x004fca0000400000 */
[----:B------:R0:W-:Y:S04]  /*c7be0*/  @P0 STL [R1+0x568], R23 ;  /* 0x0005681701000387 */ /* 0x0001e80000100800 */
[----:B0-----:R-:W2:Y:S01]  /*c7bf0*/  LDL.LU R23, [R1+0x27f4] ;  /* 0x0027f40001177983 */ /* 0x001ea20000300800 */
[----:B------:R0:W-:Y:S03]  /*c7c00*/  @P0 STL [R1+0x53c], R22 ;  /* 0x00053c1601000387 */ /* 0x0001e60000100800 */
[----:B0-----:R-:W3:Y:S01]  /*c7c10*/  LDL.LU R22, [R1+0x27f0] ;  /* 0x0027f00001167983 */ /* 0x001ee20000300800 */
[----:B------:R0:W-:Y:S03]  /*c7c20*/  @P0 STL [R1+0x98], R0 ;  /* 0x0000980001000387 */ /* 0x0001e60000100800 */
[----:B0-----:R-:W2:Y:S01]  /*c7c30*/  LDL.LU R0, [R1+0x27ec] ;  /* 0x0027ec0001007983 */ /* 0x001ea20000300800 */
[----:B------:R0:W-:Y:S02]  /*c7c40*/  @P0 STL [R1+0x560], R28 ;  /* 0x0005601c01000387 */ /* 0x0001e40000100800 */
[----:B0-----:R-:W-:Y:S01]  /*c7c50*/  MOV R28, R21 ;  /* 0x00000015001c7202 */ /* 0x001fe20000000f00 */
[----:B------:R-:W-:-:S02]  /*c7c60*/  MOV R21, R24 ;  /* 0x0000001800157202 */ /* 0x000fc40000000f00 */
[----:B------:R-:W2:Y:S04]  /*c7c70*/  LDL.LU R24, [R1+0x8c] ;  /* 0x00008c0001187983 */ /* 0x000ea80000300800 */
[----:B--2---:R0:W-:Y:S02]  /*c7c80*/  STL [R1+0x22d8], R24 ;  /* 0x0022d81801007387 */ /* 0x0041e40000100800 */
[----:B0-----:R-:W-:Y:S02]  /*c7c90*/  IMAD.MOV.U32 R24, RZ, RZ, R23 ;  /* 0x000000ffff187224 */ /* 0x001fe400078e0017 */
[----:B------:R-:W2:Y:S04]  /*c7ca0*/  LDL.LU R23, [R1+0x954] ;  /* 0x0009540001177983 */ /* 0x000ea80000300800 */
[----:B--2---:R0:W-:Y:S02]  /*c7cb0*/  STL [R1+0x22dc], R23 ;  /* 0x0022dc1701007387 */ /* 0x0041e40000100800 */
[----:B0-----:R-:W-:-:S02]  /*c7cc0*/  MOV R23, R25 ;  /* 0x0000001900177202 */ /* 0x001fc40000000f00 */
[----:B------:R-:W2:Y:S04]  /*c7cd0*/  LDL.LU R25, [R1+0x958] ;  /* 0x0009580001197983 */ /* 0x000ea80000300800 */
[----:B--2---:R0:W-:Y:S02]  /*c7ce0*/  STL [R1+0x22e0], R25 ;  /* 0x0022e01901007387 */ /* 0x0041e40000100800 */
[----:B0-----:R-:W-:Y:S02]  /*c7cf0*/  MOV R25, R27 ;  /* 0x0000001b00197202 */ /* 0x001fe40000000f00 */
[----:B------:R-:W2:Y:S04]  /*c7d00*/  LDL.LU R27, [R1+0x95c] ;  /* 0x00095c00011b7983 */ /* 0x000ea80000300800 */
[----:B--2---:R0:W-:Y:S02]  /*c7d10*/  STL [R1+0x22e4], R27 ;  /* 0x0022e41b01007387 */ /* 0x0041e40000100800 */
[----:B0-----:R-:W-:-:S02]  /*c7d20*/  MOV R27, R26 ;  /* 0x0000001a001b7202 */ /* 0x001fc40000000f00 */
[----:B------:R-:W2:Y:S04]  /*c7d30*/  LDL.LU R26, [R1+0x998] ;  /* 0x00099800011a7983 */ /* 0x000ea80000300800 */
[----:B--2---:R0:W-:Y:S02]  /*c7d40*/  STL [R1+0x22b8], R26 ;  /* 0x0022b81a01007387 */ /* 0x0041e40000100800 */
[----:B0-----:R-:W-:Y:S01]  /*c7d50*/  IMAD.MOV.U32 R26, RZ, RZ, R27 ;  /* 0x000000ffff1a7224 */ /* 0x001fe200078e001b */
[----:B------:R-:W-:Y:S01]  /*c7d60*/  MOV R27, R25 ;  /* 0x00000019001b7202 */ /* 0x000fe20000000f00 */
[----:B------:R-:W-:Y:S02]  /*c7d70*/  MOV R25, R29 ;  /* 0x0000001d00197202 */ /* 0x000fe40000000f00 */
[----:B------:R-:W2:Y:S04]  /*c7d80*/  LDL.LU R29, [R1+0x980] ;  /* 0x00098000011d7983 */ /* 0x000ea80000300800 */
[----:B--2---:R0:W-:Y:S02]  /*c7d90*/  STL [R1+0x22e8], R29 ;  /* 0x0022e81d01007387 */ /* 0x0041e40000100800 */
[----:B0-----:R-:W-:-:S02]  /*c7da0*/  MOV R29, R28 ;  /* 0x0000001c001d7202 */ /* 0x001fc40000000f00 */
[----:B------:R-:W2:Y:S04]  /*c7db0*/  LDL.LU R28, [R1+0x9a8] ;  /* 0x0009a800011c7983 */ /* 0x000ea80000300800 */
[----:B--2---:R0:W-:Y:S02]  /*c7dc0*/  STL [R1+0x22c4], R28 ;  /* 0x0022c41c01007387 */ /* 0x0041e40000100800 */
[----:B0-----:R-:W-:Y:S02]  /*c7dd0*/  IMAD.MOV.U32 R28, RZ, RZ, R2 ;  /* 0x000000ffff1c7224 */ /* 0x001fe400078e0002 */
[----:B------:R-:W2:Y:S04]  /*c7de0*/  LDL.LU R2, [R1+0x9ac] ;  /* 0x0009ac0001027983 */ /* 0x000ea80000300800 */
[----:B--2---:R0:W-:Y:S02]  /*c7df0*/  STL [R1+0x22c8], R2 ;  /* 0x0022c80201007387 */ /* 0x0041e40000100800 */
[----:B0-----:R-:W-:Y:S01]  /*c7e00*/  MOV R2, R28 ;  /* 0x0000001c00027202 */ /* 0x001fe20000000f00 */
[----:B------:R-:W-:Y:S01]  /*c7e10*/  MOV R28, R29 ;  /* 0x0000001d001c7202 */ /* 0x000fe20000000f00 */
[----:B------:R-:W-:Y:S01]  /*c7e20*/  MOV R29, R27 ;  /* 0x0000001b001d7202 */ /* 0x000fe20000000f00 */
[----:B------:R-:W-:Y:S01]  /*c7e30*/  IMAD.MOV.U32 R27, RZ, RZ, R25 ;  /* 0x000000ffff1b7224 */ /* 0x000fe200078e0019 */
[----:B------:R-:W-:Y:S01]  /*c7e40*/  MOV R25, R8 ;  /* 0x0000000800197202 */ /* 0x000fe20000000f00 */
[----:B------:R-:W-:Y:S01]  /*c7e50*/  MOV R8, R14 ;  /* 0x0000000e00087202 */ /* 0x000fe20000000f00 */
[----:B------:R-:W-:-:S02]  /*c7e60*/  MOV R14, R3 ;  /* 0x00000003000e7202 */ /* 0x000fc40000000f00 */
[----:B------:R-:W2:Y:S01]  /*c7e70*/  LDL.LU R3, [R1+0x9b0] ;  /* 0x0009b00001037983 */ /* 0x000ea20000300800 */
[----:B------:R-:W-:Y:S01]  /*c7e80*/  @P1 FMUL R26, R26, 0.25 ;  /* 0x3e8000001a1a1820 */ /* 0x000fe20000400000 */
[----:B------:R-:W-:Y:S02]  /*c7e90*/  FSETP.GEU.AND P0, PT, |R0|, 1.175494350822287508e-38, PT ;  /* 0x008000000000780b */ /* 0x000fe40003f0e200 */
[----:B--2---:R0:W-:Y:S04]  /*c7ea0*/  STL [R1+0x22cc], R3 ;  /* 0x0022cc0301007387 */ /* 0x0041e80000100800 */
[----:B0-----:R-:W2:Y:S01]  /*c7eb0*/  LDL R3, [R1+0x130] ;  /* 0x0001300001037983 */ /* 0x001ea20000100800 */
[----:B------:R0:W-:Y:S03]  /*c7ec0*/  STL [R1+0x27dc], R0 ;  /* 0x0027dc0001007387 */ /* 0x0001e60000100800 */
[----:B0-----:R-:W2:Y:S01]  /*c7ed0*/  LDL R0, [R1+0x12c] ;  /* 0x00012c0001007983 */ /* 0x001ea20000100800 */
[----:B------:R0:W-:Y:S03]  /*c7ee0*/  STL [R1+0x27d8], R26 ;  /* 0x0027d81a01007387 */ /* 0x0001e60000100800 */
[----:B0-----:R-:W2:Y:S04]  /*c7ef0*/  LDL R26, [R1+0x150] ;  /* 0x00015000011a7983 */ /* 0x001ea80000100800 */
[----:B--2---:R0:W-:Y:S04]  /*c7f00*/  STL [R1+0x27e4], R26 ;  /* 0x0027e41a01007387 */ /* 0x0041e80000100800 */
[----:B0-----:R-:W2:Y:S01]  /*c7f10*/  LDL R26, [R1+0x128] ;  /* 0x00012800011a7983 */ /* 0x001ea20000100800 */
[----:B---3--:R-:W-:-:S02]  /*c7f20*/  @P1 FMUL R22, R22, 0.25 ;  /* 0x3e80000016161820 */ /* 0x008fc40000400000 */
[----:B------:R-:W-:-:S03]  /*c7f30*/  @P1 FMUL R0, R0, 0.25 ;  /* 0x3e80000000001820 */ /* 0x000fc60000400000 */
[----:B------:R-:W-:Y:S01]  /*c7f40*/  STL [R1+0x27e0], R22 ;  /* 0x0027e01601007387 */ /* 0x000fe20000100800 */
[----:B--2---:R-:W-:-:S05]  /*c7f50*/  @P1 FMUL R26, R26, 0.25 ;  /* 0x3e8000001a1a1820 */ /* 0x004fca0000400000 */
[----:B------:R-:W-:Y:S01]  /*c7f60*/  @P1 STL [R1+0x128], R26 ;  /* 0x0001281a01001387 */ /* 0x000fe20000100800 */
[----:B------:R0:W-:Y:S03]  /*c7f70*/  @P1 STL [R1+0x12c], R0 ;  /* 0x00012c0001001387 */ /* 0x0001e60000100800 */
[----:B0-----:R-:W2:Y:S01]  /*c7f80*/  LDL R0, [R1+0x134] ;  /* 0x0001340001007983 */ /* 0x001ea20000100800 */
[----:B------:R-:W-:-:S05]  /*c7f90*/  @P1 FMUL R3, R3, 0.25 ;  /* 0x3e80000003031820 */ /* 0x000fca0000400000 */
[----:B------:R0:W-:Y:S01]  /*c7fa0*/  @P1 STL [R1+0x130], R3 ;  /* 0x0001300301001387 */ /* 0x0001e20000100800 */
[----:B------:R1:W-:Y:S02]  /*c7fb0*/  STL [R1+0x27e8], R19 ;  /* 0x0027e81301007387 */ /* 0x0003e40000100800 */
[----:B------:R-:W3:Y:S02]  /*c7fc0*/  LDL R26, [R1+0x140] ;  /* 0x00014000011a7983 */ /* 0x000ee40000100800 */
[----:B------:R-:W3:Y:S02]  /*c7fd0*/  LDL R22, [R1+0x148] ;  /* 0x0001480001167983 */ /* 0x000ee40000100800 */
[----:B0-----:R-:W-:Y:S01]  /*c7fe0*/  IMAD.MOV.U32 R3, RZ, RZ, R2 ;  /* 0x000000ffff037224 */ /* 0x001fe200078e0002 */
[----:B------:R-:W-:Y:S01]  /*c7ff0*/  MOV R2, R28 ;  /* 0x0000001c00027202 */ /* 0x000fe20000000f00 */
[----:B-1----:R-:W4:Y:S01]  /*c8000*/  LDL R19, [R1+0x138] ;  /* 0x0001380001137983 */ /* 0x002f220000100800 */
[----:B------:R-:W-:Y:S01]  /*c8010*/  MOV R28, R27 ;  /* 0x0000001b001c7202 */ /* 0x000fe20000000f00 */
[----:B------:R-:W-:-:S02]  /*c8020*/  MOV R27, R25 ;  /* 0x00000019001b7202 */ /* 0x000fc40000000f00 */
[----:B------:R-:W-:Y:S01]  /*c8030*/  IMAD.MOV.U32 R25, RZ, RZ, R21 ;  /* 0x000000ffff197224 */ /* 0x000fe200078e0015 */
[----:B------:R-:W-:Y:S02]  /*c8040*/  MOV R21, R4 ;  /* 0x0000000400157202 */ /* 0x000fe40000000f00 */
[----:B------:R-:W4:Y:S01]  /*c8050*/  LDL R4, [R1+0x144] ;  /* 0x0001440001047983 */ /* 0x000f220000100800 */
[----:B--2---:R-:W-:-:S05]  /*c8060*/  @P1 FMUL R0, R0, 0.25 ;  /* 0x3e80000000001820 */ /* 0x004fca0000400000 */
[----:B------:R0:W-:Y:S04]  /*c8070*/  @P1 STL [R1+0x134], R0 ;  /* 0x0001340001001387 */ /* 0x0001e80000100800 */
[----:B0-----:R-:W2:Y:S01]  /*c8080*/  LDL R0, [R1+0x14c] ;  /* 0x00014c0001007983 */ /* 0x001ea20000100800 */
[----:B---3--:R-:W-:Y:S02]  /*c8090*/  @P1 FMUL R26, R26, 0.25 ;  /* 0x3e8000001a1a1820 */ /* 0x008fe40000400000 */
[----:B----4-:R-:W-:Y:S02]  /*c80a0*/  @P1 FMUL R19, R19, 0.25 ;  /* 0x3e80000013131820 */ /* 0x010fe40000400000 */
[----:B------:R-:W-:-:S03]  /*c80b0*/  @P1 FMUL R22, R22, 0.25 ;  /* 0x3e80000016161820 */ /* 0x000fc60000400000 */
[----:B------:R0:W-:Y:S01]  /*c80c0*/  @P1 STL [R1+0x138], R19 ;  /* 0x0001381301001387 */ /* 0x0001e20000100800 */
[----:B------:R-:W-:-:S03]  /*c80d0*/  @P1 FMUL R4, R4, 0.25 ;  /* 0x3e80000004041820 */ /* 0x000fc60000400000 */
[----:B0-----:R-:W3:Y:S01]  /*c80e0*/  LDL.LU R19, [R1+0x27e8] ;  /* 0x0027e80001137983 */ /* 0x001ee20000300800 */
[----:B------:R0:W-:Y:S03]  /*c80f0*/  @P1 STL [R1+0x140], R26 ;  /* 0x0001401a01001387 */ /* 0x0001e60000100800 */
[----:B0-----:R-:W4:Y:S01]  /*c8100*/  LDL.LU R26, [R1+0x27e4] ;  /* 0x0027e400011a7983 */ /* 0x001f220000300800 */
[----:B------:R0:W-:Y:S03]  /*c8110*/  @P1 STL [R1+0x144], R4 ;  /* 0x0001440401001387 */ /* 0x0001e60000100800 */
[----:B0-----:R-:W3:Y:S01]  /*c8120*/  LDL R4, [R1+0x154] ;  /* 0x0001540001047983 */ /* 0x001ee20000100800 */
[----:B------:R0:W-:Y:S03]  /*c8130*/  @P1 STL [R1+0x148], R22 ;  /* 0x0001481601001387 */ /* 0x0001e60000100800 */
[----:B0-----:R-:W3:Y:S01]  /*c8140*/  LDL R22, [R1+0x158] ;  /* 0x0001580001167983 */ /* 0x001ee20000100800 */
[----:B--2---:R-:W-:-:S05]  /*c8150*/  @P1 FMUL R0, R0, 0.25 ;  /* 0x3e80000000001820 */ /* 0x004fca0000400000 */
[----:B------:R0:W-:Y:S04]  /*c8160*/  @P1 STL [R1+0x14c], R0 ;  /* 0x00014c0001001387 */ /* 0x0001e80000100800 */
[----:B0-----:R-:W2:Y:S01]  /*c8170*/  LDL R0, [R1+0x15c] ;  /* 0x00015c0001007983 */ /* 0x001ea20000100800 */
[----:B----4-:R-:W-:Y:S02]  /*c8180*/  @P1 FMUL R26, R26, 0.25 ;  /* 0x3e8000001a1a1820 */ /* 0x010fe40000400000 */
[----:B---3--:R-:W-:-:S05]  /*c8190*/  @P1 FMUL R4, R4, 0.25 ;  /* 0x3e80000004041820 */ /* 0x008fca0000400000 */
[----:B------:R0:W-:Y:S01]  /*c81a0*/  @P1 STL [R1+0x154], R4 ;  /* 0x0001540401001387 */ /* 0x0001e20000100800 */
[----:B------:R-:W-:-:S03]  /*c81b0*/  @P1 FMUL R22, R22, 0.25 ;  /* 0x3e80000016161820 */ /* 0x000fc60000400000 */
[----:B0-----:R-:W3:Y:S01]  /*c81c0*/  LDL R4, [R1+0x160] ;  /* 0x0001600001047983 */ /* 0x001ee20000100800 */
[----:B------:R-:W-:Y:S02]  /*c81d0*/  @P1 STL [R1+0x150], R26 ;  /* 0x0001501a01001387 */ /* 0x000fe40000100800 */
[----:B------:R0:W-:Y:S02]  /*c81e0*/  @P1 STL [R1+0x158], R22 ;  /* 0x0001581601001387 */ /* 0x0001e40000100800 */
[----:B0-----:R-:W4:Y:S01]  /*c81f0*/  LDL.LU R22, [R1+0x27e0] ;  /* 0x0027e00001167983 */ /* 0x001f220000300800 */
[----:B--2---:R-:W-:-:S05]  /*c8200*/  @P1 FMUL R0, R0, 0.25 ;  /* 0x3e80000000001820 */ /* 0x004fca0000400000 */
[----:B------:R0:W-:Y:S04]  /*c8210*/  @P1 STL [R1+0x15c], R0 ;  /* 0x00015c0001001387 */ /* 0x0001e80000100800 */
[----:B0-----:R-:W2:Y:S01]  /*c8220*/  LDL.LU R0, [R1+0x27dc] ;  /* 0x0027dc0001007983 */ /* 0x001ea20000300800 */
[----:B---3--:R-:W-:Y:S02]  /*c8230*/  @P1 FMUL R4, R4, 0.25 ;  /* 0x3e80000004041820 */ /* 0x008fe40000400000 */
[----:B--2---:R-:W-:-:S05]  /*c8240*/  @P1 FMUL R0, R0, 0.25 ;  /* 0x3e80000000001820 */ /* 0x004fca0000400000 */
[----:B------:R0:W-:Y:S02]  /*c8250*/  STL [R1+0x27ac], R0 ;  /* 0x0027ac0001007387 */ /* 0x0001e40000100800 */
[----:B0-----:R-:W-:Y:S02]  /*c8260*/  MOV R0, R26 ;  /* 0x0000001a00007202 */ /* 0x001fe40000000f00 */
[----:B------:R-:W2:Y:S01]  /*c8270*/  LDL.LU R26, [R1+0x27d8] ;  /* 0x0027d800011a7983 */ /* 0x000ea20000300800 */
[----:B------:R0:W-:Y:S03]  /*c8280*/  @P1 STL [R1+0x160], R4 ;  /* 0x0001600401001387 */ /* 0x0001e60000100800 */
[----:B0-----:R-:W3:Y:S01]  /*c8290*/  LDL.LU R4, [R1+0x27d4] ;  /* 0x0027d40001047983 */ /* 0x001ee20000300800 */
[----:B------:R0:W-:Y:S02]  /*c82a0*/  STL [R1+0x27cc], R3 ;  /* 0x0027cc0301007387 */ /* 0x0001e40000100800 */
[----:B------:R1:W-:Y:S02]  /*c82b0*/  STL [R1+0x27d0], R19 ;  /* 0x0027d01301007387 */ /* 0x0003e40000100800 */
[----:B----4-:R-:W-:Y:S01]  /*c82c0*/  @!P0 FMUL R22, R22, 16777216 ;  /* 0x4b80000016168820 */ /* 0x010fe20000400000 */
[----:B0-----:R-:W4:Y:S04]  /*c82d0*/  LDL R3, [R1+0x12c] ;  /* 0x00012c0001037983 */ /* 0x001f280000100800 */
[----:B-1----:R-:W4:Y:S01]  /*c82e0*/  LDL R19, [R1+0x128] ;  /* 0x0001280001137983 */ /* 0x002f220000100800 */
[----:B--2---:R-:W-:Y:S01]  /*c82f0*/  @!P0 FMUL R26, R26, 16777216 ;  /* 0x4b8000001a1a8820 */ /* 0x004fe20000400000 */
[----:B---3--:R-:W-:-:S02]  /*c8300*/  FSETP.GT.AND P1, PT, |R4|, 8.50705917302346158658e+37, PT ;  /* 0x7e8000000400780b */ /* 0x008fc40003f24200 */
[----:B------:R0:W-:Y:S04]  /*c8310*/  STL [R1+0x27b0], R4 ;  /* 0x0027b00401007387 */ /* 0x0001e80000100800 */
[----:B0-----:R-:W2:Y:S01]  /*c8320*/  LDL R4, [R1+0x62c] ;  /* 0x00062c0001047983 */ /* 0x001ea20000100800 */
[----:B------:R0:W-:Y:S03]  /*c8330*/  STL [R1+0x230c], R26 ;  /* 0x00230c1a01007387 */ /* 0x0001e60000100800 */
[----:B0-----:R-:W3:Y:S01]  /*c8340*/  LDL R26, [R1+0x220] ;  /* 0x00022000011a7983 */ /* 0x001ee20000100800 */
[----:B------:R0:W-:Y:S03]  /*c8350*/  STL [R1+0x22ec], R22 ;  /* 0x0022ec1601007387 */ /* 0x0001e60000100800 */
[----:B0-----:R-:W2:Y:S01]  /*c8360*/  LDL R22, [R1+0x130] ;  /* 0x0001300001167983 */ /* 0x001ea20000100800 */
[----:B----4-:R-:W-:-:S02]  /*c8370*/  @!P0 FMUL R19, R19, 16777216 ;  /* 0x4b80000013138820 */ /* 0x010fc40000400000 */
[----:B------:R-:W-:-:S03]  /*c8380*/  @!P0 FMUL R3, R3, 16777216 ;  /* 0x4b80000003038820 */ /* 0x000fc60000400000 */
[----:B------:R0:W-:Y:S04]  /*c8390*/  @!P0 STL [R1+0x128], R19 ;  /* 0x0001281301008387 */ /* 0x0001e80000100800 */
[----:B0-----:R-:W4:Y:S01]  /*c83a0*/  LDL.LU R19, [R1+0x27d0] ;  /* 0x0027d00001137983 */ /* 0x001f220000300800 */
[----:B------:R0:W-:Y:S03]  /*c83b0*/  @!P0 STL [R1+0x12c], R3 ;  /* 0x00012c0301008387 */ /* 0x0001e60000100800 */
[----:B0-----:R-:W3:Y:S01]  /*c83c0*/  LDL.LU R3, [R1+0x27cc] ;  /* 0x0027cc0001037983 */ /* 0x001ee20000300800 */
[----:B--2---:R-:W-:-:S05]  /*c83d0*/  @!P0 FMUL R22, R22, 16777216 ;  /* 0x4b80000016168820 */ /* 0x004fca0000400000 */
[----:B------:R0:W-:Y:S04]  /*c83e0*/  @!P0 STL [R1+0x130], R22 ;  /* 0x0001301601008387 */ /* 0x0001e80000100800 */
[----:B0-----:R-:W2:Y:S04]  /*c83f0*/  LDL R22, [R1+0x140] ;  /* 0x0001400001167983 */ /* 0x001ea80000100800 */
[----:B--2---:R0:W-:Y:S04]  /*c8400*/  STL [R1+0x27c4], R22 ;  /* 0x0027c41601007387 */ /* 0x0041e80000100800 */
[----:B0-----:R-:W2:Y:S04]  /*c8410*/  LDL R22, [R1+0x138] ;  /* 0x0001380001167983 */ /* 0x001ea80000100800 */
[----:B--2---:R0:W-:Y:S04]  /*c8420*/  STL [R1+0x27c8], R22 ;  /* 0x0027c81601007387 */ /* 0x0041e80000100800 */
[----:B0-----:R-:W2:Y:S02]  /*c8430*/  LDL R22, [R1+0x134] ;  /* 0x0001340001167983 */ /* 0x001ea40000100800 */
[----:B--2---:R-:W-:-:S05]  /*c8440*/  @!P0 FMUL R22, R22, 16777216 ;  /* 0x4b80000016168820 */ /* 0x004fca0000400000 */
[----:B------:R0:W-:Y:S04]  /*c8450*/  @!P0 STL [R1+0x134], R22 ;  /* 0x0001341601008387 */ /* 0x0001e80000100800 */
[----:B0-----:R-:W2:Y:S02]  /*c8460*/  LDL.LU R22, [R1+0x27c8] ;  /* 0x0027c80001167983 */ /* 0x001ea40000300800 */
[----:B--2---:R-:W-:-:S05]  /*c8470*/  @!P0 FMUL R22, R22, 16777216 ;  /* 0x4b80000016168820 */ /* 0x004fca0000400000 */
[----:B------:R0:W-:Y:S04]  /*c8480*/  @!P0 STL [R1+0x138], R22 ;  /* 0x0001381601008387 */ /* 0x0001e80000100800 */
[----:B0-----:R-:W2:Y:S02]  /*c8490*/  LDL.LU R22, [R1+0x27c4] ;  /* 0x0027c40001167983 */ /* 0x001ea40000300800 */
        /* <DEDUP_REMOVED lines=14> */
[----:B------:R3:W-:Y:S02]  /*c8580*/  @!P0 STL [R1+0x14c], R22 ;  /* 0x00014c1601008387 */ /* 0x0007e40000100800 */
[----:B---3--:R-:W-:Y:S01]  /*c8590*/  MOV R22, R26 ;  /* 0x0000001a00167202 */ /* 0x008fe20000000f00 */
[----:B------:R-:W-:Y:S02]  /*c85a0*/  IMAD.MOV.U32 R26, RZ, RZ, R4 ;  /* 0x000000ffff1a7224 */ /* 0x000fe400078e0004 */
[----:B------:R-:W2:Y:S04]  /*c85b0*/  LDL R4, [R1+0x158] ;  /* 0x0001580001047983 */ /* 0x000ea80000100800 */
[----:B--2---:R0:W-:Y:S04]  /*c85c0*/  STL [R1+0x27b4], R4 ;  /* 0x0027b40401007387 */ /* 0x0041e80000100800 */
[----:B0-----:R-:W2:Y:S04]  /*c85d0*/  LDL R4, [R1+0x154] ;  /* 0x0001540001047983 */ /* 0x001ea80000100800 */
[----:B--2---:R0:W-:Y:S02]  /*c85e0*/  STL [R1+0x27b8], R4 ;  /* 0x0027b80401007387 */ /* 0x0041e40000100800 */
[----:B0-----:R-:W-:-:S02]  /*c85f0*/  MOV R4, R0 ;  /* 0x0000000000047202 */ /* 0x001fc40000000f00 */
        /* <DEDUP_REMOVED lines=15> */
[----:B0-----:R-:W3:Y:S01]  /*c86f0*/  LDL R0, [R1+0x160] ;  /* 0x0001600001007983 */ /* 0x001ee20000100800 */
[----:B------:R0:W-:Y:S03]  /*c8700*/  STL [R1+0x27a8], R11 ;  /* 0x0027a80b01007387 */ /* 0x0001e60000100800 */
[----:B0-----:R-:W4:Y:S01]  /*c8710*/  LDL R11, [R1+0x164] ;  /* 0x00016400010b7983 */ /* 0x001f220000100800 */
[----:B---3--:R-:W-:-:S05]  /*c8720*/  @!P0 FMUL R0, R0, 16777216 ;  /* 0x4b80000000008820 */ /* 0x008fca0000400000 */
[----:B------:R0:W-:Y:S01]  /*c8730*/  @!P0 STL [R1+0x160], R0 ;  /* 0x0001600001008387 */ /* 0x0001e20000100800 */
[----:B--2---:R-:W-:-:S03]  /*c8740*/  FSETP.GEU.AND P0, PT, |R4|, 1.175494350822287508e-38, PT ;  /* 0x008000000400780b */ /* 0x004fc60003f0e200 */
[----:B0-----:R-:W2:Y:S01]  /*c8750*/  LDL R0, [R1+0x170] ;  /* 0x0001700001007983 */ /* 0x001ea20000100800 */
[----:B------:R0:W-:Y:S03]  /*c8760*/  STL [R1+0x278c], R4 ;  /* 0x00278c0401007387 */ /* 0x0001e60000100800 */
[----:B0-----:R-:W3:Y:S01]  /*c8770*/  LDL R4, [R1+0x168] ;  /* 0x0001680001047983 */ /* 0x001ee20000100800 */
[----:B----4-:R-:W-:-:S05]  /*c8780*/  @P1 FMUL R11, R11, 0.25 ;  /* 0x3e8000000b0b1820 */ /* 0x010fca0000400000 */
[----:B------:R0:W-:Y:S04]  /*c8790*/  @P1 STL [R1+0x164], R11 ;  /* 0x0001640b01001387 */ /* 0x0001e80000100800 */
[----:B0-----:R-:W4:Y:S01]  /*c87a0*/  LDL.LU R11, [R1+0x27a8] ;  /* 0x0027a800010b7983 */ /* 0x001f220000300800 */
[----:B--2---:R-:W-:Y:S02]  /*c87b0*/  @P1 FMUL R0, R0, 0.25 ;  /* 0x3e80000000001820 */ /* 0x004fe40000400000 */
[----:B---3--:R-:W-:-:S05]  /*c87c0*/  @P1 FMUL R4, R4, 0.25 ;  /* 0x3e80000004041820 */ /* 0x008fca0000400000 */
[----:B------:R0:W-:Y:S01]  /*c87d0*/  @P1 STL [R1+0x168], R4 ;  /* 0x0001680401001387 */ /* 0x0001e20000100800 */
[----:B------:R-:W-:Y:S03]  /*c87e0*/  @P1 STL [R1+0x170], R0 ;  /* 0x0001700001001387 */ /* 0x000fe60000100800 */
[----:B0-----:R-:W2:Y:S04]  /*c87f0*/  LDL R4, [R1+0x188] ;  /* 0x0001880001047983 */ /* 0x001ea80000100800 */
[----:B--2---:R0:W-:Y:S04]  /*c8800*/  STL [R1+0x27a0], R4 ;  /* 0x0027a00401007387 */ /* 0x0041e80000100800 */
[----:B0-----:R-:W2:Y:S04]  /*c8810*/  LDL R4, [R1+0x180] ;  /* 0x0001800001047983 */ /* 0x001ea80000100800 */
[----:B--2---:R0:W-:Y:S01]  /*c8820*/  STL [R1+0x27a4], R4 ;  /* 0x0027a40401007387 */ /* 0x0041e20000100800 */
[----:B------:R-:W2:Y:S03]  /*c8830*/  LDL R0, [R1+0x190] ;  /* 0x0001900001007983 */ /* 0x000ea60000100800 */
[----:B0-----:R-:W3:Y:S02]  /*c8840*/  LDL R4, [R1+0x178] ;  /* 0x0001780001047983 */ /* 0x001ee40000100800 */
[----:B---3--:R-:W-:-:S05]  /*c8850*/  @P1 FMUL R4, R4, 0.25 ;  /* 0x3e80000004041820 */ /* 0x008fca0000400000 */
[----:B------:R0:W-:Y:S04]  /*c8860*/  @P1 STL [R1+0x178], R4 ;  /* 0x0001780401001387 */ /* 0x0001e80000100800 */
[----:B0-----:R-:W3:Y:S02]  /*c8870*/  LDL.LU R4, [R1+0x27a4] ;  /* 0x0027a40001047983 */ /* 0x001ee40000300800 */
[----:B---3--:R-:W-:-:S05]  /*c8880*/  @P1 FMUL R4, R4, 0.25 ;  /* 0x3e80000004041820 */ /* 0x008fca0000400000 */
[----:B------:R0:W-:Y:S04]  /*c8890*/  @P1 STL [R1+0x180], R4 ;  /* 0x0001800401001387 */ /* 0x0001e80000100800 */
[----:B0-----:R-:W3:Y:S01]  /*c88a0*/  LDL.LU R4, [R1+0x27a0] ;  /* 0x0027a00001047983 */ /* 0x001ee20000300800 */
        /* <DEDUP_REMOVED lines=9> */
[----:B0-----:R-:W2:Y:S02]  /*c8940*/  LDL R27, [R1+0x198] ;  /* 0x00019800011b7983 */ /* 0x001ea40000100800 */
[----:B--2---:R-:W-:-:S05]  /*c8950*/  @P1 FMUL R27, R27, 0.25 ;  /* 0x3e8000001b1b1820 */ /* 0x004fca0000400000 */
[----:B------:R0:W-:Y:S04]  /*c8960*/  @P1 STL [R1+0x198], R27 ;  /* 0x0001981b01001387 */ /* 0x0001e80000100800 */
[----:B0-----:R-:W2:Y:S01]  /*c8970*/  LDL.LU R27, [R1+0x279c] ;  /* 0x00279c00011b7983 */ /* 0x001ea20000300800 */
[----:B------:R-:W-:Y:S02]  /*c8980*/  @P1 FMUL R4, R4, 0.25 ;  /* 0x3e80000004041820 */ /* 0x000fe40000400000 */
[----:B---3--:R-:W-:Y:S02]  /*c8990*/  @P1 FMUL R0, R0, 0.25 ;  /* 0x3e80000000001820 */ /* 0x008fe40000400000 */
[----:B--2---:R-:W-:-:S05]  /*c89a0*/  @P1 FMUL R27, R27, 0.25 ;  /* 0x3e8000001b1b1820 */ /* 0x004fca0000400000 */
[----:B------:R0:W-:Y:S04]  /*c89b0*/  @P1 STL [R1+0x1a0], R27 ;  /* 0x0001a01b01001387 */ /* 0x0001e80000100800 */
[----:B0-----:R-:W2:Y:S01]  /*c89c0*/  LDL.LU R27, [R1+0x2798] ;  /* 0x00279800011b7983 */ /* 0x001ea20000300800 */
[----:B------:R0:W-:Y:S02]  /*c89d0*/  STL [R1+0x2794], R28 ;  /* 0x0027941c01007387 */ /* 0x0001e40000100800 */
[----:B------:R1:W-:Y:S01]  /*c89e0*/  @P1 STL [R1+0x1a8], R4 ;  /* 0x0001a80401001387 */ /* 0x0003e20000100800 */
[----:B0-----:R-:W3:Y:S01]  /*c89f0*/  LDL R28, [R1+0x1b8] ;  /* 0x0001b800011c7983 */ /* 0x001ee20000100800 */
[----:B------:R-:W-:Y:S02]  /*c8a00*/  @P1 STL [R1+0x1b0], R0 ;  /* 0x0001b00001001387 */ /* 0x000fe40000100800 */
[----:B-1----:R-:W2:Y:S02]  /*c8a10*/  LDL R4, [R1+0x1c8] ;  /* 0x0001c80001047983 */ /* 0x002ea40000100800 */
[----:B--2---:R0:W-:Y:S04]  /*c8a20*/  STL [R1+0x2790], R4 ;  /* 0x0027900401007387 */ /* 0x0041e80000100800 */
[----:B0-----:R-:W2:Y:S01]  /*c8a30*/  LDL R4, [R1+0x1c0] ;  /* 0x0001c00001047983 */ /* 0x001ea20000100800 */
[----:B---3--:R-:W-:Y:S01]  /*c8a40*/  @P1 FMUL R28, R28, 0.25 ;  /* 0x3e8000001c1c1820 */ /* 0x008fe20000400000 */
[----:B------:R-:W-:Y:S01]  /*c8a50*/  MOV R0, R22 ;  /* 0x0000001600007202 */ /* 0x000fe20000000f00 */
[----:B------:R-:W-:-:S02]  /*c8a60*/  MOV R22, R5 ;  /* 0x0000000500167202 */ /* 0x000fc40000000f00 */
[----:B------:R-:W3:Y:S01]  /*c8a70*/  LDL R5, [R1+0x1d0] ;  /* 0x0001d00001057983 */ /* 0x000ee20000100800 */
[----:B------:R0:W-:Y:S03]  /*c8a80*/  @P1 STL [R1+0x1b8], R28 ;  /* 0x0001b81c01001387 */ /* 0x0001e60000100800 */
[----:B0-----:R-:W3:Y:S01]  /*c8a90*/  LDL.LU R28, [R1+0x2794] ;  /* 0x00279400011c7983 */ /* 0x001ee20000300800 */
[----:B--2---:R-:W-:-:S05]  /*c8aa0*/  @P1 FMUL R4, R4, 0.25 ;  /* 0x3e80000004041820 */ /* 0x004fca0000400000 */
[----:B------:R0:W-:Y:S04]  /*c8ab0*/  @P1 STL [R1+0x1c0], R4 ;  /* 0x0001c00401001387 */ /* 0x0001e80000100800 */
[----:B0-----:R-:W2:Y:S01]  /*c8ac0*/  LDL.LU R4, [R1+0x2790] ;  /* 0x0027900001047983 */ /* 0x001ea20000300800 */
[----:B---3--:R-:W-:Y:S02]  /*c8ad0*/  @P1 FMUL R5, R5, 0.25 ;  /* 0x3e80000005051820 */ /* 0x008fe40000400000 */
[----:B--2---:R-:W-:-:S05]  /*c8ae0*/  @P1 FMUL R4, R4, 0.25 ;  /* 0x3e80000004041820 */ /* 0x004fca0000400000 */
[----:B------:R0:W-:Y:S04]  /*c8af0*/  @P1 STL [R1+0x1c8], R4 ;  /* 0x0001c80401001387 */ /* 0x0001e80000100800 */
[----:B0-----:R-:W2:Y:S01]  /*c8b00*/  LDL.LU R4, [R1+0x278c] ;  /* 0x00278c0001047983 */ /* 0x001ea20000300800 */
[----:B------:R0:W-:Y:S03]  /*c8b10*/  @P1 STL [R1+0x1d0], R5 ;  /* 0x0001d00501001387 */ /* 0x0001e60000100800 */
[----:B0-----:R-:W3:Y:S01]  /*c8b20*/  LDL R5, [R1+0x1d8] ;  /* 0x0001d80001057983 */ /* 0x001ee20000100800 */
[----:B--2---:R-:W-:-:S05]  /*c8b30*/  @P1 FMUL R4, R4, 0.25 ;  /* 0x3e80000004041820 */ /* 0x004fca0000400000 */
[----:B------:R0:W-:Y:S01]  /*c8b40*/  STL [R1+0x2760], R4 ;  /* 0x0027600401007387 */ /* 0x0001e20000100800 */
[----:B---3--:R-:W-:-:S03]  /*c8b50*/  @P1 FMUL R5, R5, 0.25 ;  /* 0x3e80000005051820 */ /* 0x008fc60000400000 */
[----:B0-----:R-:W2:Y:S02]  /*c8b60*/  LDL R4, [R1+0x1b8] ;  /* 0x0001b80001047983 */ /* 0x001ea40000100800 */
[----:B------:R0:W-:Y:S02]  /*c8b70*/  @P1 STL [R1+0x1d8], R5 ;  /* 0x0001d80501001387 */ /* 0x0001e40000100800 */
[----:B0-----:R-:W3:Y:S01]  /*c8b80*/  LDL.LU R5, [R1+0x2788] ;  /* 0x0027880001057983 */ /* 0x001ee20000300800 */
[----:B------:R0:W-:Y:S03]  /*c8b90*/  STL [R1+0x2784], R27 ;  /* 0x0027841b01007387 */ /* 0x0001e60000100800 */
[----:B0-----:R-:W2:Y:S01]  /*c8ba0*/  LDL R27, [R1+0x164] ;  /* 0x00016400011b7983 */ /* 0x001ea20000100800 */
[----:B---3--:R-:W-:-:S03]  /*c8bb0*/  FSETP.GT.AND P1, PT, |R5|, 8.50705917302346158658e+37, PT ;  /* 0x7e8000000500780b */ /* 0x008fc60003f24200 */
[----:B------:R0:W-:Y:S04]  /*c8bc0*/  STL [R1+0x275c], R5 ;  /* 0x00275c0501007387 */ /* 0x0001e80000100800 */
[----:B0-----:R-:W3:Y:S01]  /*c8bd0*/  LDL R5, [R1+0x168] ;  /* 0x0001680001057983 */ /* 0x001ee20000100800 */
[----:B--2---:R-:W-:-:S05]  /*c8be0*/  @!P0 FMUL R27, R27, 16777216 ;  /* 0x4b8000001b1b8820 */ /* 0x004fca0000400000 */
[----:B------:R0:W-:Y:S04]  /*c8bf0*/  @!P0 STL [R1+0x164], R27 ;  /* 0x0001641b01008387 */ /* 0x0001e80000100800 */
        /* <DEDUP_REMOVED lines=15> */
[----:B------:R-:W-:Y:S01]  /*c8cf0*/  @!P0 STL [R1+0x180], R5 ;  /* 0x0001800501008387 */ /* 0x000fe20000100800 */
[----:B------:R0:W-:Y:S03]  /*c8d00*/  STL [R1+0x2774], R4 ;  /* 0x0027740401007387 */ /* 0x0001e60000100800 */
[----:B0-----:R-:W3:Y:S04]  /*c8d10*/  LDL R4, [R1+0x190] ;  /* 0x0001900001047983 */ /* 0x001ee80000100800 */
[----:B---3--:R0:W-:Y:S01]  /*c8d20*/  STL [R1+0x2778], R4 ;  /* 0x0027780401007387 */ /* 0x0081e20000100800 */
[----:B------:R-:W3:Y:S03]  /*c8d30*/  LDL R5, [R1+0x198] ;  /* 0x0001980001057983 */ /* 0x000ee60000100800 */
[----:B0-----:R-:W2:Y:S02]  /*c8d40*/  LDL R4, [R1+0x188] ;  /* 0x0001880001047983 */ /* 0x001ea40000100800 */
[----:B--2---:R-:W-:-:S05]  /*c8d50*/  @!P0 FMUL R4, R4, 16777216 ;  /* 0x4b80000004048820 */ /* 0x004fca0000400000 */
[----:B------:R0:W-:Y:S04]  /*c8d60*/  @!P0 STL [R1+0x188], R4 ;  /* 0x0001880401008387 */ /* 0x0001e80000100800 */
[----:B0-----:R-:W2:Y:S01]  /*c8d70*/  LDL.LU R4, [R1+0x2778] ;  /* 0x0027780001047983 */ /* 0x001ea20000300800 */
[----:B---3--:R-:W-:Y:S02]  /*c8d80*/  @!P0 FMUL R5, R5, 16777216 ;  /* 0x4b80000005058820 */ /* 0x008fe40000400000 */
[----:B--2---:R-:W-:-:S05]  /*c8d90*/  @!P0 FMUL R4, R4, 16777216 ;  /* 0x4b80000004048820 */ /* 0x004fca0000400000 */
[----:B------:R0:W-:Y:S04]  /*c8da0*/  @!P0 STL [R1+0x190], R4 ;  /* 0x0001900401008387 */ /* 0x0001e80000100800 */
[----:B0-----:R-:W2:Y:S01]  /*c8db0*/  LDL.LU R4, [R1+0x2774] ;  /* 0x0027740001047983 */ /* 0x001ea20000300800 */
[----:B------:R0:W-:Y:S02]  /*c8dc0*/  STL [R1+0x2770], R18 ;  /* 0x0027701201007387 */ /* 0x0001e40000100800 */
[----:B------:R1:W-:Y:S01]  /*c8dd0*/  @!P0 STL [R1+0x198], R5 ;  /* 0x0001980501008387 */ /* 0x0003e20000100800 */
[----:B0-----:R-:W3:Y:S04]  /*c8de0*/  LDL R18, [R1+0x1a0] ;  /* 0x0001a00001127983 */ /* 0x001ee80000100800 */
[----:B-1----:R-:W2:Y:S04]  /*c8df0*/  LDL R5, [R1+0x1b0] ;  /* 0x0001b00001057983 */ /* 0x002ea80000100800 */
[----:B--2---:R0:W-:Y:S04]  /*c8e00*/  STL [R1+0x276c], R5 ;  /* 0x00276c0501007387 */ /* 0x0041e80000100800 */
[----:B0-----:R-:W2:Y:S01]  /*c8e10*/  LDL R5, [R1+0x1a8] ;  /* 0x0001a80001057983 */ /* 0x001ea20000100800 */
[----:B---3--:R-:W-:-:S05]  /*c8e20*/  @!P0 FMUL R18, R18, 16777216 ;  /* 0x4b80000012128820 */ /* 0x008fca0000400000 */
[----:B------:R0:W-:Y:S04]  /*c8e30*/  @!P0 STL [R1+0x1a0], R18 ;  /* 0x0001a01201008387 */ /* 0x0001e80000100800 */
[----:B0-----:R-:W3:Y:S01]  /*c8e40*/  LDL.LU R18, [R1+0x2770] ;  /* 0x0027700001127983 */ /* 0x001ee20000300800 */
[----:B--2---:R-:W-:-:S05]  /*c8e50*/  @!P0 FMUL R5, R5, 16777216 ;  /* 0x4b80000005058820 */ /* 0x004fca0000400000 */
[----:B------:R0:W-:Y:S04]  /*c8e60*/  @!P0 STL [R1+0x1a8], R5 ;  /* 0x0001a80501008387 */ /* 0x0001e80000100800 */
[----:B0-----:R-:W2:Y:S01]  /*c8e70*/  LDL.LU R5, [R1+0x276c] ;  /* 0x00276c0001057983 */ /* 0x001ea20000300800 */
[----:B------:R0:W-:Y:S02]  /*c8e80*/  STL [R1+0x2768], R25 ;  /* 0x0027681901007387 */ /* 0x0001e40000100800 */
[----:B0-----:R-:W-:Y:S02]  /*c8e90*/  IMAD.MOV.U32 R25, RZ, RZ, R4 ;  /* 0x000000ffff197224 */ /* 0x001fe400078e0004 */
[----:B--2---:R-:W-:-:S05]  /*c8ea0*/  @!P0 FMUL R5, R5, 16777216 ;  /* 0x4b80000005058820 */ /* 0x004fca0000400000 */
[----:B------:R0:W-:Y:S01]  /*c8eb0*/  @!P0 STL [R1+0x1b0], R5 ;  /* 0x0001b00501008387 */ /* 0x0001e20000100800 */
[----:B------:R-:W2:Y:S02]  /*c8ec0*/  LDL R4, [R1+0x1c8] ;  /* 0x0001c80001047983 */ /* 0x000ea40000100800 */
[----:B------:R-:W-:Y:S01]  /*c8ed0*/  @!P0 FMUL R25, R25, 16777216 ;  /* 0x4b80000019198820 */ /* 0x000fe20000400000 */
[----:B--2---:R1:W-:Y:S01]  /*c8ee0*/  STL [R1+0x2764], R4 ;  /* 0x0027640401007387 */ /* 0x0043e20000100800 */
[----:B0-----:R-:W2:Y:S03]  /*c8ef0*/  LDL R5, [R1+0x1d0] ;  /* 0x0001d00001057983 */ /* 0x001ea60000100800 */
[----:B-1----:R-:W2:Y:S01]  /*c8f00*/  LDL R4, [R1+0x1c0] ;  /* 0x0001c00001047983 */ /* 0x002ea20000100800 */
[----:B------:R0:W-:Y:S03]  /*c8f10*/  @!P0 STL [R1+0x1b8], R25 ;  /* 0x0001b81901008387 */ /* 0x0001e60000100800 */
[----:B0-----:R-:W3:Y:S01]  /*c8f20*/  LDL.LU R25, [R1+0x2768] ;  /* 0x0027680001197983 */ /* 0x001ee20000300800 */
        /* <DEDUP_REMOVED lines=8> */
[----:B0-----:R-:W3:Y:S01]  /*c8fb0*/  LDL R5, [R1+0x1d8] ;  /* 0x0001d80001057983 */ /* 0x001ee20000100800 */
[----:B--2---:R-:W-:-:S05]  /*c8fc0*/  @!P0 FMUL R4, R4, 16777216 ;  /* 0x4b80000004048820 */ /* 0x004fca0000400000 */
[----:B------:R0:W-:Y:S01]  /*c8fd0*/  STL [R1+0x22bc], R4 ;  /* 0x0022bc0401007387 */ /* 0x0001e20000100800 */
[----:B---3--:R-:W-:-:S03]  /*c8fe0*/  @!P0 FMUL R5, R5, 16777216 ;  /* 0x4b80000005058820 */ /* 0x008fc60000400000 */
[----:B0-----:R-:W2:Y:S02]  /*c8ff0*/  LDL R4, [R1+0x254] ;  /* 0x0002540001047983 */ /* 0x001ea40000100800 */
[----:B------:R0:W-:Y:S02]  /*c9000*/  @!P0 STL [R1+0x1d8], R5 ;  /* 0x0001d80501008387 */ /* 0x0001e40000100800 */
[----:B0-----:R-:W3:Y:S01]  /*c9010*/  LDL.LU R5, [R1+0x275c] ;  /* 0x00275c0001057983 */ /* 0x001ee20000300800 */
[----:B------:R0:W-:Y:S02]  /*c9020*/  STL [R1+0x2754], R16 ;  /* 0x0027541001007387 */ /* 0x0001e40000100800 */
[----:B------:R1:W-:Y:S01]  /*c9030*/  STL [R1+0x2758], R25 ;  /* 0x0027581901007387 */ /* 0x0003e20000100800 */
[----:B0-----:R-:W2:Y:S04]  /*c9040*/  LDL R16, [R1+0x174] ;  /* 0x0001740001107983 */ /* 0x001ea80000100800 */
[----:B-1----:R-:W2:Y:S01]  /*c9050*/  LDL R25, [R1+0x16c] ;  /* 0x00016c0001197983 */ /* 0x002ea20000100800 */
[----:B---3--:R-:W-:-:S03]  /*c9060*/  FSETP.GEU.AND P0, PT, |R5|, 1.175494350822287508e-38, PT ;  /* 0x008000000500780b */ /* 0x008fc60003f0e200 */
[----:B------:R0:W-:Y:S04]  /*c9070*/  STL [R1+0x2730], R5 ;  /* 0x0027300501007387 */ /* 0x0001e80000100800 */
[----:B0-----:R-:W3:Y:S01]  /*c9080*/  LDL R5, [R1+0x17c] ;  /* 0x00017c0001057983 */ /* 0x001ee20000100800 */
[----:B--2---:R-:W-:Y:S02]  /*c9090*/  @P1 FMUL R25, R25, 0.25 ;  /* 0x3e80000019191820 */ /* 0x004fe40000400000 */
[----:B------:R-:W-:-:S03]  /*c90a0*/  @P1 FMUL R16, R16, 0.25 ;  /* 0x3e80000010101820 */ /* 0x000fc60000400000 */
[----:B------:R0:W-:Y:S04]  /*c90b0*/  @P1 STL [R1+0x16c], R25 ;  /* 0x00016c1901001387 */ /* 0x0001e80000100800 */
[----:B0-----:R-:W2:Y:S01]  /*c90c0*/  LDL.LU R25, [R1+0x2758] ;  /* 0x0027580001197983 */ /* 0x001ea20000300800 */
[----:B------:R0:W-:Y:S03]  /*c90d0*/  @P1 STL [R1+0x174], R16 ;  /* 0x0001741001001387 */ /* 0x0001e60000100800 */
[----:B0-----:R-:W2:Y:S01]  /*c90e0*/  LDL.LU R16, [R1+0x2754] ;  /* 0x0027540001107983 */ /* 0x001ea20000300800 */
[----:B---3--:R-:W-:-:S05]  /*c90f0*/  @P1 FMUL R5, R5, 0.25 ;  /* 0x3e80000005051820 */ /* 0x008fca0000400000 */
[----:B------:R0:W-:Y:S04]  /*c9100*/  @P1 STL [R1+0x17c], R5 ;  /* 0x00017c0501001387 */ /* 0x0001e80000100800 */
[----:B0-----:R-:W3:Y:S04]  /*c9110*/  LDL R5, [R1+0x194] ;  /* 0x0001940001057983 */ /* 0x001ee80000100800 */
[----:B---3--:R0:W-:Y:S04]  /*c9120*/  STL [R1+0x274c], R5 ;  /* 0x00274c0501007387 */ /* 0x0081e80000100800 */
[----:B0-----:R-:W3:Y:S04]  /*c9130*/  LDL R5, [R1+0x18c] ;  /* 0x00018c0001057983 */ /* 0x001ee80000100800 */
[----:B---3--:R0:W-:Y:S04]  /*c9140*/  STL [R1+0x2750], R5 ;  /* 0x0027500501007387 */ /* 0x0081e80000100800 */
[----:B0-----:R-:W3:Y:S02]  /*c9150*/  LDL R5, [R1+0x184] ;  /* 0x0001840001057983 */ /* 0x001ee40000100800 */
[----:B---3--:R-:W-:-:S05]  /*c9160*/  @P1 FMUL R5, R5, 0.25 ;  /* 0x3e80000005051820 */ /* 0x008fca0000400000 */
[----:B------:R0:W-:Y:S04]  /*c9170*/  @P1 STL [R1+0x184], R5 ;  /* 0x0001840501001387 */ /* 0x0001e80000100800 */
[----:B0-----:R-:W3:Y:S02]  /*c9180*/  LDL.LU R5, [R1+0x2750] ;  /* 0x0027500001057983 */ /* 0x001ee40000300800 */
[----:B---3--:R-:W-:-:S05]  /*c9190*/  @P1 FMUL R5, R5, 0.25 ;  /* 0x3e80000005051820 */ /* 0x008fca0000400000 */
[----:B------:R0:W-:Y:S04]  /*c91a0*/  @P1 STL [R1+0x18c], R5 ;  /* 0x00018c0501001387 */ /* 0x0001e80000100800 */
[----:B0-----:R-:W3:Y:S02]  /*c91b0*/  LDL.LU R5, [R1+0x274c] ;  /* 0x00274c0001057983 */ /* 0x001ee40000300800 */
        /* <DEDUP_REMOVED lines=27> */
[----:B------:R-:W-:Y:S01]  /*c9370*/  @P1 STL [R1+0x1c4], R5 ;  /* 0x0001c40501001387 */ /* 0x000fe20000100800 */
[----:B------:R0:W-:Y:S03]  /*c9380*/  STL [R1+0x2734], R2 ;  /* 0x0027340201007387 */ /* 0x0001e60000100800 */
[----:B0-----:R-:W3:Y:S04]  /*c9390*/  LDL R2, [R1+0x1d4] ;  /* 0x0001d40001027983 */ /* 0x001ee80000100800 */
[----:B---3--:R0:W-:Y:S01]  /*c93a0*/  STL [R1+0x2738], R2 ;  /* 0x0027380201007387 */ /* 0x0081e20000100800 */
[----:B------:R-:W3:Y:S03]  /*c93b0*/  LDL R5, [R1+0x1dc] ;  /* 0x0001dc0001057983 */ /* 0x000ee60000100800 */
[----:B0-----:R-:W2:Y:S02]  /*c93c0*/  LDL R2, [R1+0x1cc] ;  /* 0x0001cc0001027983 */ /* 0x001ea40000100800 */
        /* <DEDUP_REMOVED lines=8> */
[----:B0-----:R-:W3:Y:S01]  /*c9450*/  LDL.LU R5, [R1+0x2730] ;  /* 0x0027300001057983 */ /* 0x001ee20000300800 */
[----:B------:R0:W-:Y:S03]  /*c9460*/  STL [R1+0x272c], R13 ;  /* 0x00272c0d01007387 */ /* 0x0001e60000100800 */
[----:B0-----:R-:W2:Y:S01]  /*c9470*/  LDL R13, [R1+0x1e0] ;  /* 0x0001e000010d7983 */ /* 0x001ea20000100800 */
[----:B---3--:R-:W-:-:S05]  /*c9480*/  @P1 FMUL R5, R5, 0.25 ;  /* 0x3e80000005051820 */ /* 0x008fca0000400000 */
[----:B------:R0:W-:Y:S04]  /*c9490*/  STL [R1+0x270c], R5 ;  /* 0x00270c0501007387 */ /* 0x0001e80000100800 */
[----:B0-----:R-:W3:Y:S01]  /*c94a0*/  LDL R5, [R1+0x50] ;  /* 0x0000500001057983 */ /* 0x001ee20000100800 */
[----:B--2---:R-:W-:-:S05]  /*c94b0*/  @P1 FMUL R13, R13, 0.25 ;  /* 0x3e8000000d0d1820 */ /* 0x004fca0000400000 */
[----:B------:R0:W-:Y:S04]  /*c94c0*/  @P1 STL [R1+0x1e0], R13 ;  /* 0x0001e00d01001387 */ /* 0x0001e80000100800 */
[----:B0-----:R-:W2:Y:S01]  /*c94d0*/  LDL.LU R13, [R1+0x272c] ;  /* 0x00272c00010d7983 */ /* 0x001ea20000300800 */
[----:B---3--:R-:W-:-:S03]  /*c94e0*/  FSETP.GT.AND P1, PT, |R5|, 8.50705917302346158658e+37, PT ;  /* 0x7e8000000500780b */ /* 0x008fc60003f24200 */
[----:B------:R-:W3:Y:S04]  /*c94f0*/  LDL R5, [R1+0x17c] ;  /* 0x00017c0001057983 */ /* 0x000ee80000100800 */
        /* <DEDUP_REMOVED lines=24> */
[----:B------:R0:W-:Y:S03]  /*c9680*/  STL [R1+0x2718], R2 ;  /* 0x0027180201007387 */ /* 0x0001e60000100800 */
[----:B0-----:R-:W3:Y:S01]  /*c9690*/  LDL R2, [R1+0x19c] ;  /* 0x00019c0001027983 */ /* 0x001ee20000100800 */
[----:B------:R0:W-:Y:S03]  /*c96a0*/  @!P0 STL [R1+0x194], R5 ;  /* 0x0001940501008387 */ /* 0x0001e60000100800 */
[----:B0-----:R-:W2:Y:S04]  /*c96b0*/  LDL R5, [R1+0x1ac] ;  /* 0x0001ac0001057983 */ /* 0x001ea80000100800 */
[----:B--2---:R0:W-:Y:S04]  /*c96c0*/  STL [R1+0x2714], R5 ;  /* 0x0027140501007387 */ /* 0x0041e80000100800 */
[----:B0-----:R-:W2:Y:S01]  /*c96d0*/  LDL R5, [R1+0x1a4] ;  /* 0x0001a40001057983 */ /* 0x001ea20000100800 */
[----:B---3--:R-:W-:-:S05]  /*c96e0*/  @!P0 FMUL R2, R2, 16777216 ;  /* 0x4b80000002028820 */ /* 0x008fca0000400000 */
[----:B------:R0:W-:Y:S04]  /*c96f0*/  @!P0 STL [R1+0x19c], R2 ;  /* 0x00019c0201008387 */ /* 0x0001e80000100800 */
[----:B0-----:R-:W3:Y:S01]  /*c9700*/  LDL.LU R2, [R1+0x2718] ;  /* 0x0027180001027983 */ /* 0x001ee20000300800 */
[----:B--2---:R-:W-:-:S05]  /*c9710*/  @!P0 FMUL R5, R5, 16777216 ;  /* 0x4b80000005058820 */ /* 0x004fca0000400000 */
[----:B------:R0:W-:Y:S04]  /*c9720*/  @!P0 STL [R1+0x1a4], R5 ;  /* 0x0001a40501008387 */ /* 0x0001e80000100800 */
[----:B0-----:R-:W2:Y:S02]  /*c9730*/  LDL.LU R5, [R1+0x2714] ;  /* 0x0027140001057983 */ /* 0x001ea40000300800 */
[----:B--2---:R-:W-:-:S05]  /*c9740*/  @!P0 FMUL R5, R5, 16777216 ;  /* 0x4b80000005058820 */ /* 0x004fca0000400000 */
[----:B------:R0:W-:Y:S04]  /*c9750*/  @!P0 STL [R1+0x1ac], R5 ;  /* 0x0001ac0501008387 */ /* 0x0001e80000100800 */
[----:B0-----:R-:W2:Y:S01]  /*c9760*/  LDL R5, [R1+0x1bc] ;  /* 0x0001bc0001057983 */ /* 0x001ea20000100800 */
[----:B------:R0:W-:Y:S03]  /*c9770*/  STL [R1+0x26f0], R4 ;  /* 0x0026f00401007387 */ /* 0x0001e60000100800 */
[----:B0-----:R-:W3:Y:S01]  /*c9780*/  LDL R4, [R1+0x1b4] ;  /* 0x0001b40001047983 */ /* 0x001ee20000100800 */
[----:B--2---:R-:W-:-:S05]  /*c9790*/  @!P0 FMUL R5, R5, 16777216 ;  /* 0x4b80000005058820 */ /* 0x004fca0000400000 */
[----:B------:R0:W-:Y:S01]  /*c97a0*/  @!P0 STL [R1+0x1bc], R5 ;  /* 0x0001bc0501008387 */ /* 0x0001e20000100800 */
[----:B---3--:R-:W-:-:S03]  /*c97b0*/  @!P0 FMUL R4, R4, 16777216 ;  /* 0x4b80000004048820 */ /* 0x008fc60000400000 */
[----:B0-----:R-:W2:Y:S02]  /*c97c0*/  LDL R5, [R1+0x1c4] ;  /* 0x0001c40001057983 */ /* 0x001ea40000100800 */
[----:B------:R0:W-:Y:S02]  /*c97d0*/  @!P0 STL [R1+0x1b4], R4 ;  /* 0x0001b40401008387 */ /* 0x0001e40000100800 */
[----:B0-----:R-:W3:Y:S04]  /*c97e0*/  LDL R4, [R1+0x1d4] ;  /* 0x0001d40001047983 */ /* 0x001ee80000100800 */
[----:B---3--:R0:W-:Y:S04]  /*c97f0*/  STL [R1+0x2710], R4 ;  /* 0x0027100401007387 */ /* 0x0081e80000100800 */
[----:B0-----:R-:W3:Y:S01]  /*c9800*/  LDL R4, [R1+0x1cc] ;  /* 0x0001cc0001047983 */ /* 0x001ee20000100800 */
[----:B--2---:R-:W-:-:S05]  /*c9810*/  @!P0 FMUL R5, R5, 16777216 ;  /* 0x4b80000005058820 */ /* 0x004fca0000400000 */
[----:B------:R0:W-:Y:S04]  /*c9820*/  @!P0 STL [R1+0x1c4], R5 ;  /* 0x0001c40501008387 */ /* 0x0001e80000100800 */
[----:B0-----:R-:W2:Y:S01]  /*c9830*/  LDL R5, [R1+0x1dc] ;  /* 0x0001dc0001057983 */ /* 0x001ea20000100800 */
[----:B---3--:R-:W-:-:S05]  /*c9840*/  @!P0 FMUL R4, R4, 16777216 ;  /* 0x4b80000004048820 */ /* 0x008fca0000400000 */
[----:B------:R0:W-:Y:S04]  /*c9850*/  @!P0 STL [R1+0x1cc], R4 ;  /* 0x0001cc0401008387 */ /* 0x0001e80000100800 */
[----:B0-----:R-:W3:Y:S01]  /*c9860*/  LDL.LU R4, [R1+0x2710] ;  /* 0x0027100001047983 */ /* 0x001ee20000300800 */
[----:B--2---:R-:W-:Y:S02]  /*c9870*/  @!P0 FMUL R5, R5, 16777216 ;  /* 0x4b80000005058820 */ /* 0x004fe40000400000 */
[----:B---3--:R-:W-:-:S05]  /*c9880*/  @!P0 FMUL R4, R4, 16777216 ;  /* 0x4b80000004048820 */ /* 0x008fca0000400000 */
[----:B------:R0:W-:Y:S04]  /*c9890*/  @!P0 STL [R1+0x1d4], R4 ;  /* 0x0001d40401008387 */ /* 0x0001e80000100800 */
[----:B0-----:R-:W2:Y:S01]  /*c98a0*/  LDL R4, [R1+0x1e0] ;  /* 0x0001e00001047983 */ /* 0x001ea20000100800 */
[----:B------:R0:W-:Y:S03]  /*c98b0*/  @!P0 STL [R1+0x1dc], R5 ;  /* 0x0001dc0501008387 */ /* 0x0001e60000100800 */
[----:B0-----:R-:W3:Y:S01]  /*c98c0*/  LDL.LU R5, [R1+0x270c] ;  /* 0x00270c0001057983 */ /* 0x001ee20000300800 */
[----:B--2---:R-:W-:Y:S02]  /*c98d0*/  @!P0 FMUL R4, R4, 16777216 ;  /* 0x4b80000004048820 */ /* 0x004fe40000400000 */
[----:B---3--:R-:W-:-:S05]  /*c98e0*/  @!P0 FMUL R5, R5, 16777216 ;  /* 0x4b80000005058820 */ /* 0x008fca0000400000 */
[----:B------:R0:W-:Y:S01]  /*c98f0*/  STL [R1+0x22d0], R5 ;  /* 0x0022d00501007387 */ /* 0x0001e20000100800 */
[----:B------:R-:W-:Y:S03]  /*c9900*/  @!P0 STL [R1+0x1e0], R4 ;  /* 0x0001e00401008387 */ /* 0x000fe60000100800 */
[----:B0-----:R-:W2:Y:S01]  /*c9910*/  LDL R5, [R1+0x1e8] ;  /* 0x0001e80001057983 */ /* 0x001ea20000100800 */
[----:B------:R0:W-:Y:S03]  /*c9920*/  STL [R1+0x26b4], R0 ;  /* 0x0026b40001007387 */ /* 0x0001e60000100800 */
[----:B0-----:R-:W3:Y:S01]  /*c9930*/  LDL.LU R0, [R1+0x25c] ;  /* 0x00025c0001007983 */ /* 0x001ee20000300800 */
[----:B------:R-:W-:Y:S01]  /*c9940*/  MOV R4, R22 ;  /* 0x0000001600047202 */ /* 0x000fe20000000f00 */
[----:B------:R-:W-:Y:S01]  /*c9950*/  MOV R22, R2 ;  /* 0x0000000200167202 */ /* 0x000fe20000000f00 */
[----:B------:R-:W-:Y:S01]  /*c9960*/  MOV R2, R6 ;  /* 0x0000000600027202 */ /* 0x000fe20000000f00 */
[----:B---3--:R0:W-:Y:S01]  /*c9970*/  STL [R1+0x26f4], R0 ;  /* 0x0026f40001007387 */ /* 0x0081e20000100800 */
[----:B------:R-:W3:Y:S03]  /*c9980*/  LDL R6, [R1+0x1f4] ;  /* 0x0001f40001067983 */ /* 0x000ee60000100800 */
[----:B0-----:R-:W2:Y:S04]  /*c9990*/  LDL R0, [R1+0x1e4] ;  /* 0x0001e40001007983 */ /* 0x001ea80000100800 */
[----:B---3--:R0:W-:Y:S04]  /*c99a0*/  STL [R1+0x26b8], R6 ;  /* 0x0026b80601007387 */ /* 0x0081e80000100800 */
[----:B0-----:R-:W3:Y:S01]  /*c99b0*/  LDL.LU R6, [R1+0x50] ;  /* 0x0000500001067983 */ /* 0x001ee20000300800 */
[----:B--2---:R-:W-:-:S02]  /*c99c0*/  @P1 FMUL R0, R0, 0.25 ;  /* 0x3e80000000001820 */ /* 0x004fc40000400000 */
[----:B------:R-:W-:Y:S01]  /*c99d0*/  @P1 FMUL R5, R5, 0.25 ;  /* 0x3e80000005051820 */ /* 0x000fe20000400000 */
[----:B---3--:R0:W-:Y:S02]  /*c99e0*/  STL [R1+0x26f8], R6 ;  /* 0x0026f80601007387 */ /* 0x0081e40000100800 */
[----:B------:R-:W-:Y:S01]  /*c99f0*/  @P1 STL [R1+0x1e4], R0 ;  /* 0x0001e40001001387 */ /* 0x000fe20000100800 */
[----:B------:R-:W-:Y:S01]  /*c9a00*/  FSETP.GEU.AND P0, PT, |R6|, 1.175494350822287508e-38, PT ;  /* 0x008000000600780b */ /* 0x000fe20003f0e200 */
[----:B------:R-:W-:Y:S01]  /*c9a10*/  @P1 STL [R1+0x1e8], R5 ;  /* 0x0001e80501001387 */ /* 0x000fe20000100800 */
[----:B0-----:R-:W2:Y:S04]  /*c9a20*/  LDL R6, [R1+0x200] ;  /* 0x0002000001067983 */ /* 0x001ea80000100800 */
[----:B--2---:R0:W-:Y:S04]  /*c9a30*/  STL [R1+0x2704], R6 ;  /* 0x0027040601007387 */ /* 0x0041e80000100800 */
[----:B0-----:R-:W2:Y:S04]  /*c9a40*/  LDL R6, [R1+0x1f8] ;  /* 0x0001f80001067983 */ /* 0x001ea80000100800 */
[----:B--2---:R0:W-:Y:S01]  /*c9a50*/  STL [R1+0x2708], R6 ;  /* 0x0027080601007387 */ /* 0x0041e20000100800 */
[----:B------:R-:W2:Y:S02]  /*c9a60*/  LDL R0, [R1+0x208] ;  /* 0x0002080001007983 */ /* 0x000ea40000100800 */
[----:B------:R-:W3:Y:S01]  /*c9a70*/  LDL R5, [R1+0x210] ;  /* 0x0002100001057983 */ /* 0x000ee20000100800 */
        /* <DEDUP_REMOVED lines=11> */
[----:B------:R0:W-:Y:S02]  /*c9b30*/  @P1 STL [R1+0x210], R5 ;  /* 0x0002100501001387 */ /* 0x0001e40000100800 */
[----:B------:R-:W-:Y:S02]  /*c9b40*/  @P1 STL [R1+0x208], R0 ;  /* 0x0002080001001387 */ /* 0x000fe40000100800 */
[----:B0-----:R-:W-:-:S05]  /*c9b50*/  IMAD.MOV.U32 R5, RZ, RZ, R4 ;  /* 0x000000ffff057224 */ /* 0x001fca00078e0004 */
[----:B------:R0:W-:Y:S04]  /*c9b60*/  STL [R1+0x26fc], R5 ;  /* 0x0026fc0501007387 */ /* 0x0001e80000100800 */
        /* <DEDUP_REMOVED lines=18> */
[----:B0-----:R-:W3:Y:S01]  /*c9c90*/  LDL.LU R0, [R1+0x26f4] ;  /* 0x0026f40001007983 */ /* 0x001ee20000300800 */
[----:B------:R0:W-:Y:S03]  /*c9ca0*/  @P1 STL [R1+0x23c], R4 ;  /* 0x00023c0401001387 */ /* 0x0001e60000100800 */
[----:B0-----:R-:W3:Y:S01]  /*c9cb0*/  LDL R4, [R1+0x244] ;  /* 0x0002440001047983 */ /* 0x001ee20000100800 */
[----:B------:R0:W-:Y:S03]  /*c9cc0*/  STL [R1+0x26e4], R16 ;  /* 0x0026e41001007387 */ /* 0x0001e60000100800 */
[----:B--2---:R1:W-:Y:S01]  /*c9cd0*/  STL [R1+0x26e8], R5 ;  /* 0x0026e80501007387 */ /* 0x0043e20000100800 */
[----:B------:R2:W-:Y:S02]  /*c9ce0*/  STL [R1+0x26ec], R29 ;  /* 0x0026ec1d01007387 */ /* 0x0005e40000100800 */
[----:B0-----:R-:W4:Y:S01]  /*c9cf0*/  LDL R16, [R1+0x1e4] ;  /* 0x0001e40001107983 */ /* 0x001f220000100800 */
[----:B-1----:R-:W4:Y:S04]  /*c9d00*/  LDL R5, [R1+0x54] ;  /* 0x0000540001057983 */ /* 0x002f280000100800 */
[----:B--2---:R-:W2:Y:S01]  /*c9d10*/  LDL R29, [R1+0x24c] ;  /* 0x00024c00011d7983 */ /* 0x004ea20000100800 */
[----:B---3--:R-:W-:-:S05]  /*c9d20*/  @P1 FMUL R4, R4, 0.25 ;  /* 0x3e80000004041820 */ /* 0x008fca0000400000 */
[----:B------:R0:W-:Y:S04]  /*c9d30*/  @P1 STL [R1+0x244], R4 ;  /* 0x0002440401001387 */ /* 0x0001e80000100800 */
[----:B0-----:R-:W3:Y:S01]  /*c9d40*/  LDL.LU R4, [R1+0x26f0] ;  /* 0x0026f00001047983 */ /* 0x001ee20000300800 */
[----:B------:R-:W-:Y:S02]  /*c9d50*/  @P1 FMUL R6, R6, 0.25 ;  /* 0x3e80000006061820 */ /* 0x000fe40000400000 */
[----:B------:R-:W-:-:S03]  /*c9d60*/  @P1 FMUL R0, R0, 0.25 ;  /* 0x3e80000000001820 */ /* 0x000fc60000400000 */
[----:B------:R0:W-:Y:S01]  /*c9d70*/  STL [R1+0x26bc], R6 ;  /* 0x0026bc0601007387 */ /* 0x0001e20000100800 */
[----:B--2---:R-:W-:-:S05]  /*c9d80*/  @P1 FMUL R29, R29, 0.25 ;  /* 0x3e8000001d1d1820 */ /* 0x004fca0000400000 */
[----:B------:R1:W-:Y:S01]  /*c9d90*/  @P1 STL [R1+0x24c], R29 ;  /* 0x00024c1d01001387 */ /* 0x0003e20000100800 */
[----:B0-----:R-:W-:Y:S01]  /*c9da0*/  MOV R6, R29 ;  /* 0x0000001d00067202 */ /* 0x001fe20000000f00 */
[----:B----4-:R-:W-:Y:S02]  /*c9db0*/  @!P0 FMUL R16, R16, 16777216 ;  /* 0x4b80000010108820 */ /* 0x010fe40000400000 */
[----:B-1----:R-:W2:Y:S01]  /*c9dc0*/  LDL.LU R29, [R1+0x26ec] ;  /* 0x0026ec00011d7983 */ /* 0x002ea20000300800 */
[----:B---3--:R-:W-:-:S05]  /*c9dd0*/  @P1 FMUL R4, R4, 0.25 ;  /* 0x3e80000004041820 */ /* 0x008fca0000400000 */
[----:B------:R-:W-:Y:S01]  /*c9de0*/  @P1 STL [R1+0x254], R4 ;  /* 0x0002540401001387 */ /* 0x000fe20000100800 */
[----:B------:R0:W-:Y:S01]  /*c9df0*/  STL [R1+0x26dc], R4 ;  /* 0x0026dc0401007387 */ /* 0x0001e20000100800 */
[----:B------:R-:W-:Y:S02]  /*c9e00*/  FSETP.GT.AND P1, PT, |R5|, 8.50705917302346158658e+37, PT ;  /* 0x7e8000000500780b */ /* 0x000fe40003f24200 */
[----:B0-----:R-:W3:Y:S01]  /*c9e10*/  LDL R4, [R1+0x244] ;  /* 0x0002440001047983 */ /* 0x001ee20000100800 */
[----:B------:R0:W-:Y:S03]  /*c9e20*/  STL [R1+0x26c0], R0 ;  /* 0x0026c00001007387 */ /* 0x0001e60000100800 */
[----:B0-----:R-:W4:Y:S01]  /*c9e30*/  LDL R0, [R1+0x1e8] ;  /* 0x0001e80001007983 */ /* 0x001f220000100800 */
[----:B------:R-:W2:Y:S02]  /*c9e40*/  LDL.LU R5, [R1+0x26e8] ;  /* 0x0026e80001057983 */ /* 0x000ea40000300800 */
[----:B------:R0:W-:Y:S02]  /*c9e50*/  @!P0 STL [R1+0x1e4], R16 ;  /* 0x0001e41001008387 */ /* 0x0001e40000100800 */
[----:B0-----:R-:W2:Y:S01]  /*c9e60*/  LDL.LU R16, [R1+0x26e4] ;  /* 0x0026e40001107983 */ /* 0x001ea20000300800 */
[----:B----4-:R-:W-:-:S05]  /*c9e70*/  @!P0 FMUL R0, R0, 16777216 ;  /* 0x4b80000000008820 */ /* 0x010fca0000400000 */
[----:B------:R3:W-:Y:S04]  /*c9e80*/  @!P0 STL [R1+0x1e8], R0 ;  /* 0x0001e80001008387 */ /* 0x0007e80000100800 */
[----:B--2---:R0:W-:Y:S01]  /*c9e90*/  STL [R1+0x26e0], R16 ;  /* 0x0026e01001007387 */ /* 0x0041e20000100800 */
[----:B---3--:R-:W-:-:S03]  /*c9ea0*/  MOV R0, R4 ;  /* 0x0000000400007202 */ /* 0x008fc60000000f00 */
[----:B------:R-:W2:Y:S04]  /*c9eb0*/  LDL R4, [R1+0x1f8] ;  /* 0x0001f80001047983 */ /* 0x000ea80000100800 */
[----:B0-----:R-:W3:Y:S01]  /*c9ec0*/  LDL R16, [R1+0x1f0] ;  /* 0x0001f00001107983 */ /* 0x001ee20000100800 */
[----:B------:R0:W-:Y:S03]  /*c9ed0*/  STL [R1+0x26b0], R5 ;  /* 0x0026b00501007387 */ /* 0x0001e60000100800 */
[----:B0-----:R-:W4:Y:S01]  /*c9ee0*/  LDL R5, [R1+0x200] ;  /* 0x0002000001057983 */ /* 0x001f220000100800 */
[----:B--2---:R-:W-:Y:S02]  /*c9ef0*/  @!P0 FMUL R4, R4, 16777216 ;  /* 0x4b80000004048820 */ /* 0x004fe40000400000 */
[----:B---3--:R-:W-:-:S05]  /*c9f00*/  @!P0 FMUL R16, R16, 16777216 ;  /* 0x4b80000010108820 */ /* 0x008fca0000400000 */
[----:B------:R0:W-:Y:S04]  /*c9f10*/  @!P0 STL [R1+0x1f0], R16 ;  /* 0x0001f01001008387 */ /* 0x0001e80000100800 */
[----:B0-----:R-:W2:Y:S01]  /*c9f20*/  LDL.LU R16, [R1+0x26e0] ;  /* 0x0026e00001107983 */ /* 0x001ea20000300800 */
[----:B------:R0:W-:Y:S03]  /*c9f30*/  @!P0 STL [R1+0x1f8], R4 ;  /* 0x0001f80401008387 */ /* 0x0001e60000100800 */
[----:B0-----:R-:W3:Y:S01]  /*c9f40*/  LDL.LU R4, [R1+0x26dc] ;  /* 0x0026dc0001047983 */ /* 0x001ee20000300800 */
[----:B------:R4:W-:Y:S02]  /*c9f50*/  STL [R1+0x26d8], R0 ;  /* 0x0026d80001007387 */ /* 0x0009e40000100800 */
[----:B----4-:R-:W-:Y:S01]  /*c9f60*/  MOV R0, R5 ;  /* 0x0000000500007202 */ /* 0x010fe20000000f00 */
[----:B---3--:R-:W-:-:S02]  /*c9f70*/  IMAD.MOV.U32 R5, RZ, RZ, R4 ;  /* 0x000000ffff057224 */ /* 0x008fc400078e0004 */
[----:B------:R-:W3:Y:S04]  /*c9f80*/  LDL.LU R4, [R1+0x264] ;  /* 0x0002640001047983 */ /* 0x000ee80000300800 */
[----:B---3--:R0:W-:Y:S04]  /*c9f90*/  STL [R1+0x26a0], R4 ;  /* 0x0026a00401007387 */ /* 0x0081e80000100800 */
[----:B0-----:R-:W3:Y:S01]  /*c9fa0*/  LDL R4, [R1+0x54] ;  /* 0x0000540001047983 */ /* 0x001ee20000100800 */
[----:B------:R-:W-:-:S03]  /*c9fb0*/  @!P0 FMUL R0, R0, 16777216 ;  /* 0x4b80000000008820 */ /* 0x000fc60000400000 */
[----:B---3--:R0:W-:Y:S04]  /*c9fc0*/  STL [R1+0x26c4], R4 ;  /* 0x0026c40401007387 */ /* 0x0081e80000100800 */
[----:B0-----:R-:W3:Y:S01]  /*c9fd0*/  LDL R4, [R1+0x208] ;  /* 0x0002080001047983 */ /* 0x001ee20000100800 */
[----:B------:R0:W-:Y:S03]  /*c9fe0*/  @!P0 STL [R1+0x200], R0 ;  /* 0x0002000001008387 */ /* 0x0001e60000100800 */
[----:B0-----:R-:W4:Y:S01]  /*c9ff0*/  LDL.LU R0, [R1+0x26d8] ;  /* 0x0026d80001007983 */ /* 0x001f220000300800 */
        /* <DEDUP_REMOVED lines=25> */
[----:B0-----:R-:W3:Y:S01]  /*ca190*/  LDL.LU R4, [R1+0x26c8] ;  /* 0x0026c80001047983 */ /* 0x001ee20000300800 */
[----:B----4-:R-:W-:Y:S02]  /*ca1a0*/  @!P0 FMUL R0, R0, 16777216 ;  /* 0x4b80000000008820 */ /* 0x010fe40000400000 */
[----:B------:R-:W-:Y:S02]  /*ca1b0*/  @!P0 FMUL R6, R6, 16777216 ;  /* 0x4b80000006068820 */ /* 0x000fe40000400000 */
[----:B---3--:R-:W-:-:S05]  /*ca1c0*/  @!P0 FMUL R4, R4, 16777216 ;  /* 0x4b80000004048820 */ /* 0x008fca0000400000 */
[----:B------:R0:W-:Y:S04]  /*ca1d0*/  @!P0 STL [R1+0x23c], R4 ;  /* 0x00023c0401008387 */ /* 0x0001e80000100800 */
[----:B0-----:R-:W3:Y:S01]  /*ca1e0*/  LDL.LU R4, [R1+0x26c4] ;  /* 0x0026c40001047983 */ /* 0x001ee20000300800 */
[----:B------:R0:W-:Y:S03]  /*ca1f0*/  @!P0 STL [R1+0x244], R0 ;  /* 0x0002440001008387 */ /* 0x0001e60000100800 */
[----:B0-----:R-:W4:Y:S01]  /*ca200*/  LDL.LU R0, [R1+0x26c0] ;  /* 0x0026c00001007983 */ /* 0x001f220000300800 */
[----:B------:R0:W-:Y:S03]  /*ca210*/  @!P0 STL [R1+0x24c], R6 ;  /* 0x00024c0601008387 */ /* 0x0001e60000100800 */
[----:B0-----:R-:W2:Y:S01]  /*ca220*/  LDL.LU R6, [R1+0x26bc] ;  /* 0x0026bc0001067983 */ /* 0x001ea20000300800 */
[----:B------:R-:W-:-:S02]  /*ca230*/  @!P0 FMUL R5, R5, 16777216 ;  /* 0x4b80000005058820 */ /* 0x000fc40000400000 */
[----:B--2---:R-:W-:-:S05]  /*ca240*/  @!P0 FMUL R6, R6, 16777216 ;  /* 0x4b80000006068820 */ /* 0x004fca0000400000 */
[----:B------:R0:W-:Y:S01]  /*ca250*/  STL [R1+0x50], R6 ;  /* 0x0000500601007387 */ /* 0x0001e20000100800 */
[----:B------:R1:W-:Y:S03]  /*ca260*/  @!P0 STL [R1+0x254], R5 ;  /* 0x0002540501008387 */ /* 0x0003e60000100800 */
[----:B0-----:R-:W2:Y:S01]  /*ca270*/  LDL R6, [R1+0x1ec] ;  /* 0x0001ec0001067983 */ /* 0x001ea20000100800 */
[----:B----4-:R-:W-:Y:S01]  /*ca280*/  @!P0 FMUL R0, R0, 16777216 ;  /* 0x4b80000000008820 */ /* 0x010fe20000400000 */
[----:B---3--:R-:W-:-:S04]  /*ca290*/  FSETP.GEU.AND P0, PT, |R4|, 1.175494350822287508e-38, PT ;  /* 0x008000000400780b */ /* 0x008fc80003f0e200 */
[----:B------:R0:W-:Y:S01]  /*ca2a0*/  STL [R1+0x25c], R0 ;  /* 0x00025c0001007387 */ /* 0x0001e20000100800 */
[----:B-1----:R-:W3:Y:S03]  /*ca2b0*/  LDL R5, [R1+0x204] ;  /* 0x0002040001057983 */ /* 0x002ee60000100800 */
[----:B0-----:R-:W4:Y:S01]  /*ca2c0*/  LDL R0, [R1+0x20c] ;  /* 0x00020c0001007983 */ /* 0x001f220000100800 */
[----:B------:R0:W-:Y:S03]  /*ca2d0*/  STL [R1+0x26a4], R4 ;  /* 0x0026a40401007387 */ /* 0x0001e60000100800 */
[----:B0-----:R-:W3:Y:S01]  /*ca2e0*/  LDL R4, [R1+0x1fc] ;  /* 0x0001fc0001047983 */ /* 0x001ee20000100800 */
[----:B--2---:R-:W-:-:S05]  /*ca2f0*/  @P1 FMUL R6, R6, 0.25 ;  /* 0x3e80000006061820 */ /* 0x004fca0000400000 */
[----:B------:R0:W-:Y:S04]  /*ca300*/  @P1 STL [R1+0x1ec], R6 ;  /* 0x0001ec0601001387 */ /* 0x0001e80000100800 */
[----:B0-----:R-:W2:Y:S01]  /*ca310*/  LDL.LU R6, [R1+0x26b8] ;  /* 0x0026b80001067983 */ /* 0x001ea20000300800 */
[----:B----4-:R-:W-:Y:S02]  /*ca320*/  @P1 FMUL R0, R0, 0.25 ;  /* 0x3e80000000001820 */ /* 0x010fe40000400000 */
[----:B---3--:R-:W-:-:S03]  /*ca330*/  @P1 FMUL R5, R5, 0.25 ;  /* 0x3e80000005051820 */ /* 0x008fc60000400000 */
[----:B------:R0:W-:Y:S01]  /*ca340*/  @P1 STL [R1+0x20c], R0 ;  /* 0x00020c0001001387 */ /* 0x0001e20000100800 */
[----:B------:R-:W-:-:S05]  /*ca350*/  @P1 FMUL R4, R4, 0.25 ;  /* 0x3e80000004041820 */ /* 0x000fca0000400000 */
[----:B------:R1:W-:Y:S04]  /*ca360*/  @P1 STL [R1+0x1fc], R4 ;  /* 0x0001fc0401001387 */ /* 0x0003e80000100800 */
[----:B0-----:R-:W3:Y:S01]  /*ca370*/  LDL R0, [R1+0x218] ;  /* 0x0002180001007983 */ /* 0x001ee20000100800 */
[----:B------:R0:W-:Y:S03]  /*ca380*/  @P1 STL [R1+0x204], R5 ;  /* 0x0002040501001387 */ /* 0x0001e60000100800 */
[----:B-1----:R-:W4:Y:S04]  /*ca390*/  LDL R4, [R1+0x230] ;  /* 0x0002300001047983 */ /* 0x002f280000100800 */
[----:B0-----:R-:W4:Y:S01]  /*ca3a0*/  LDL R5, [R1+0x238] ;  /* 0x0002380001057983 */ /* 0x001f220000100800 */
[----:B--2---:R-:W-:-:S05]  /*ca3b0*/  @P1 FMUL R6, R6, 0.25 ;  /* 0x3e80000006061820 */ /* 0x004fca0000400000 */
[----:B------:R-:W-:Y:S01]  /*ca3c0*/  @P1 STL [R1+0x1f4], R6 ;  /* 0x0001f40601001387 */ /* 0x000fe20000100800 */
[----:B------:R0:W-:Y:S03]  /*ca3d0*/  STL [R1+0x26a8], R6 ;  /* 0x0026a80601007387 */ /* 0x0001e60000100800 */
[----:B0-----:R-:W2:Y:S01]  /*ca3e0*/  LDL R6, [R1+0x228] ;  /* 0x0002280001067983 */ /* 0x001ea20000100800 */
[----:B---3--:R-:W-:-:S05]  /*ca3f0*/  @P1 FMUL R0, R0, 0.25 ;  /* 0x3e80000000001820 */ /* 0x008fca0000400000 */
[----:B------:R0:W-:Y:S01]  /*ca400*/  @P1 STL [R1+0x218], R0 ;  /* 0x0002180001001387 */ /* 0x0001e20000100800 */
[----:B----4-:R-:W-:Y:S02]  /*ca410*/  @P1 FMUL R4, R4, 0.25 ;  /* 0x3e80000004041820 */ /* 0x010fe40000400000 */
[----:B------:R-:W-:Y:S01]  /*ca420*/  @P1 FMUL R5, R5, 0.25 ;  /* 0x3e80000005051820 */ /* 0x000fe20000400000 */
[----:B0-----:R-:W3:Y:S01]  /*ca430*/  LDL.LU R0, [R1+0x26b4] ;  /* 0x0026b40001007983 */ /* 0x001ee20000300800 */
[----:B--2---:R-:W-:-:S05]  /*ca440*/  @P1 FMUL R6, R6, 0.25 ;  /* 0x3e80000006061820 */ /* 0x004fca0000400000 */
[----:B------:R-:W-:Y:S01]  /*ca450*/  @P1 STL [R1+0x228], R6 ;  /* 0x0002280601001387 */ /* 0x000fe20000100800 */
[----:B------:R-:W-:Y:S02]  /*ca460*/  @P1 STL [R1+0x230], R4 ;  /* 0x0002300401001387 */ /* 0x000fe40000100800 */
[----:B------:R0:W-:Y:S02]  /*ca470*/  @P1 STL [R1+0x238], R5 ;  /* 0x0002380501001387 */ /* 0x0001e40000100800 */
[----:B0-----:R-:W2:Y:S01]  /*ca480*/  LDL R5, [R1+0x240] ;  /* 0x0002400001057983 */ /* 0x001ea20000100800 */
[----:B------:R0:W-:Y:S02]  /*ca490*/  STL [R1+0x26ac], R29 ;  /* 0x0026ac1d01007387 */ /* 0x0001e40000100800 */
[----:B------:R-:W4:Y:S02]  /*ca4a0*/  LDL R6, [R1+0x258] ;  /* 0x0002580001067983 */ /* 0x000f240000100800 */
[----:B------:R-:W4:Y:S02]  /*ca4b0*/  LDL R4, [R1+0x260] ;  /* 0x0002600001047983 */ /* 0x000f240000100800 */
[----:B---3--:R-:W-:Y:S01]  /*ca4c0*/  @P1 FMUL R0, R0, 0.25 ;  /* 0x3e80000000001820 */ /* 0x008fe20000400000 */
[----:B0-----:R-:W3:Y:S04]  /*ca4d0*/  LDL R29, [R1+0x250] ;  /* 0x00025000011d7983 */ /* 0x001ee80000100800 */
[----:B------:R-:W-:Y:S02]  /*ca4e0*/  @P1 STL [R1+0x220], R0 ;  /* 0x0002200001001387 */ /* 0x000fe40000100800 */
[----:B------:R0:W-:Y:S02]  /*ca4f0*/  STL [R1+0x2688], R0 ;  /* 0x0026880001007387 */ /* 0x0001e40000100800 */
[----:B0-----:R-:W4:Y:S01]  /*ca500*/  LDL R0, [R1+0x20c] ;  /* 0x00020c0001007983 */ /* 0x001f220000100800 */
[----:B--2---:R-:W-:-:S05]  /*ca510*/  @P1 FMUL R5, R5, 0.25 ;  /* 0x3e80000005051820 */ /* 0x004fca0000400000 */
[----:B------:R0:W-:Y:S04]  /*ca520*/  @P1 STL [R1+0x240], R5 ;  /* 0x0002400501001387 */ /* 0x0001e80000100800 */
[----:B0-----:R-:W2:Y:S01]  /*ca530*/  LDL.LU R5, [R1+0x26b0] ;  /* 0x0026b00001057983 */ /* 0x001ea20000300800 */
[----:B---3--:R-:W-:Y:S02]  /*ca540*/  @P1 FMUL R29, R29, 0.25 ;  /* 0x3e8000001d1d1820 */ /* 0x008fe40000400000 */
[----:B----4-:R-:W-:Y:S02]  /*ca550*/  @P1 FMUL R6, R6, 0.25 ;  /* 0x3e80000006061820 */ /* 0x010fe40000400000 */
[----:B------:R-:W-:Y:S01]  /*ca560*/  @P1 FMUL R4, R4, 0.25 ;  /* 0x3e80000004041820 */ /* 0x000fe20000400000 */
[----:B------:R0:W-:Y:S04]  /*ca570*/  @P1 STL [R1+0x250], R29 ;  /* 0x0002501d01001387 */ /* 0x0001e80000100800 */
[----:B0-----:R-:W3:Y:S01]  /*ca580*/  LDL.LU R29, [R1+0x26ac] ;  /* 0x0026ac00011d7983 */ /* 0x001ee20000300800 */
[----:B------:R0:W-:Y:S03]  /*ca590*/  @P1 STL [R1+0x258], R6 ;  /* 0x0002580601001387 */ /* 0x0001e60000100800 */
[----:B0-----:R-:W4:Y:S01]  /*ca5a0*/  LDL.LU R6, [R1+0x26a8] ;  /* 0x0026a80001067983 */ /* 0x001f220000300800 */
[----:B------:R0:W-:Y:S03]  /*ca5b0*/  @P1 STL [R1+0x260], R4 ;  /* 0x0002600401001387 */ /* 0x0001e60000100800 */
[----:B0-----:R-:W3:Y:S01]  /*ca5c0*/  LDL.LU R4, [R1+0x26a4] ;  /* 0x0026a40001047983 */ /* 0x001ee20000300800 */
[----:B--2---:R-:W-:-:S05]  /*ca5d0*/  @P1 FMUL R5, R5, 0.25 ;  /* 0x3e80000005051820 */ /* 0x004fca0000400000 */
[----:B------:R-:W-:Y:S01]  /*ca5e0*/  @P1 STL [R1+0x248], R5 ;  /* 0x0002480501001387 */ /* 0x000fe20000100800 */
[----:B------:R0:W-:Y:S03]  /*ca5f0*/  STL [R1+0x2690], R5 ;  /* 0x0026900501007387 */ /* 0x0001e60000100800 */
[----:B0-----:R-:W2:Y:S01]  /*ca600*/  LDL R5, [R1+0x1ec] ;  /* 0x0001ec0001057983 */ /* 0x001ea20000100800 */
[----:B---3--:R-:W-:-:S05]  /*ca610*/  @P1 FMUL R4, R4, 0.25 ;  /* 0x3e80000004041820 */ /* 0x008fca0000400000 */
[----:B------:R0:W-:Y:S04]  /*ca620*/  @P1 STL [R1+0x54], R4 ;  /* 0x0000540401001387 */ /* 0x0001e80000100800 */
[----:B0-----:R-:W3:Y:S01]  /*ca630*/  LDL.LU R4, [R1+0x26a0] ;  /* 0x0026a00001047983 */ /* 0x001ee20000300800 */
[----:B------:R4:W-:Y:S02]  /*ca640*/  STL [R1+0x2694], R14 ;  /* 0x0026940e01007387 */ /* 0x0009e40000100800 */
[----:B------:R2:W-:Y:S01]  /*ca650*/  STL [R1+0x2698], R12 ;  /* 0x0026980c01007387 */ /* 0x0005e20000100800 */
[----:B----4-:R-:W-:Y:S02]  /*ca660*/  MOV R14, R6 ;  /* 0x00000006000e7202 */ /* 0x010fe40000000f00 */
[----:B------:R-:W4:Y:S01]  /*ca670*/  LDL.LU R6, [R1+0x269c] ;  /* 0x00269c0001067983 */ /* 0x000f220000300800 */
[----:B--2---:R-:W-:-:S03]  /*ca680*/  MOV R12, R5 ;  /* 0x00000005000c7202 */ /* 0x004fc60000000f00 */
[----:B------:R-:W2:Y:S01]  /*ca690*/  LDL R5, [R1+0x1fc] ;  /* 0x0001fc0001057983 */ /* 0x000ea20000100800 */
[----:B------:R-:W-:Y:S02]  /*ca6a0*/  @!P0 FMUL R14, R14, 16777216 ;  /* 0x4b8000000e0e8820 */ /* 0x000fe40000400000 */
[----:B------:R-:W-:Y:S02]  /*ca6b0*/  @!P0 FMUL R12, R12, 16777216 ;  /* 0x4b8000000c0c8820 */ /* 0x000fe40000400000 */
[----:B---3--:R-:W-:-:S05]  /*ca6c0*/  @P1 FMUL R4, R4, 0.25 ;  /* 0x3e80000004041820 */ /* 0x008fca0000400000 */
[----:B------:R0:W-:Y:S01]  /*ca6d0*/  STL [R1+0x2668], R4 ;  /* 0x0026680401007387 */ /* 0x0001e20000100800 */
[----:B----4-:R-:W-:-:S03]  /*ca6e0*/  FSETP.GT.AND P1, PT, |R6|, 8.50705917302346158658e+37, PT ;  /* 0x7e8000000600780b */ /* 0x010fc60003f24200 */
[----:B0-----:R-:W3:Y:S01]  /*ca6f0*/  LDL R4, [R1+0x250] ;  /* 0x0002500001047983 */ /* 0x001ee20000100800 */
[----:B------:R0:W-:Y:S03]  /*ca700*/  STL [R1+0x266c], R6 ;  /* 0x00266c0601007387 */ /* 0x0001e60000100800 */
[----:B0-----:R-:W4:Y:S01]  /*ca710*/  LDL R6, [R1+0x204] ;  /* 0x0002040001067983 */ /* 0x001f220000100800 */
[----:B------:R0:W-:Y:S03]  /*ca720*/  @!P0 STL [R1+0x1ec], R12 ;  /* 0x0001ec0c01008387 */ /* 0x0001e60000100800 */
[----:B0-----:R-:W3:Y:S01]  /*ca730*/  LDL.LU R12, [R1+0x2698] ;  /* 0x00269800010c7983 */ /* 0x001ee20000300800 */
[----:B------:R0:W-:Y:S03]  /*ca740*/  @!P0 STL [R1+0x1f4], R14 ;  /* 0x0001f40e01008387 */ /* 0x0001e60000100800 */
[----:B0-----:R-:W3:Y:S01]  /*ca750*/  LDL.LU R14, [R1+0x2694] ;  /* 0x00269400010e7983 */ /* 0x001ee20000300800 */
[----:B--2---:R-:W-:-:S05]  /*ca760*/  @!P0 FMUL R5, R5, 16777216 ;  /* 0x4b80000005058820 */ /* 0x004fca0000400000 */
[----:B------:R0:W-:Y:S04]  /*ca770*/  @!P0 STL [R1+0x1fc], R5 ;  /* 0x0001fc0501008387 */ /* 0x0001e80000100800 */
[----:B0-----:R-:W2:Y:S01]  /*ca780*/  LDL.LU R5, [R1+0x2690] ;  /* 0x0026900001057983 */ /* 0x001ea20000300800 */
[----:B----4-:R-:W-:-:S03]  /*ca790*/  @!P0 FMUL R6, R6, 16777216 ;  /* 0x4b80000006068820 */ /* 0x010fc60000400000 */
[----:B---3--:R0:W-:Y:S02]  /*ca7a0*/  STL [R1+0x268c], R14 ;  /* 0x00268c0e01007387 */ /* 0x0081e40000100800 */
[----:B------:R2:W-:Y:S01]  /*ca7b0*/  @!P0 STL [R1+0x204], R6 ;  /* 0x0002040601008387 */ /* 0x0005e20000100800 */
[----:B0-----:R-:W-:Y:S02]  /*ca7c0*/  MOV R14, R0 ;  /* 0x00000000000e7202 */ /* 0x001fe40000000f00 */
[----:B------:R-:W3:Y:S01]  /*ca7d0*/  LDL R0, [R1+0x218] ;  /* 0x0002180001007983 */ /* 0x000ee20000100800 */
[----:B--2---:R-:W-:-:S03]  /*ca7e0*/  IMAD.MOV.U32 R6, RZ, RZ, R5 ;  /* 0x000000ffff067224 */ /* 0x004fc600078e0005 */
[----:B------:R-:W2:Y:S01]  /*ca7f0*/  LDL.LU R5, [R1+0x2dc] ;  /* 0x0002dc0001057983 */ /* 0x000ea20000300800 */
[----:B------:R-:W-:Y:S02]  /*ca800*/  @!P0 FMUL R14, R14, 16777216 ;  /* 0x4b8000000e0e8820 */ /* 0x000fe40000400000 */
[----:B---3--:R-:W-:Y:S01]  /*ca810*/  @!P0 FMUL R0, R0, 16777216 ;  /* 0x4b80000000008820 */ /* 0x008fe20000400000 */
[----:B--2---:R0:W-:Y:S04]  /*ca820*/  STL [R1+0x2648], R5 ;  /* 0x0026480501007387 */ /* 0x0041e80000100800 */
[----:B0-----:R-:W2:Y:S01]  /*ca830*/  LDL R5, [R1+0x230] ;  /* 0x0002300001057983 */ /* 0x001ea20000100800 */
[----:B------:R0:W-:Y:S03]  /*ca840*/  @!P0 STL [R1+0x20c], R14 ;  /* 0x00020c0e01008387 */ /* 0x0001e60000100800 */
[----:B0-----:R-:W3:Y:S01]  /*ca850*/  LDL.LU R14, [R1+0x268c] ;  /* 0x00268c00010e7983 */ /* 0x001ee20000300800 */
[----:B------:R0:W-:Y:S03]  /*ca860*/  @!P0 STL [R1+0x218], R0 ;  /* 0x0002180001008387 */ /* 0x0001e60000100800 */
[----:B0-----:R-:W4:Y:S04]  /*ca870*/  LDL.LU R0, [R1+0x2688] ;  /* 0x0026880001007983 */ /* 0x001f280000300800 */
[----:B--2---:R4:W-:Y:S02]  /*ca880*/  STL [R1+0x2684], R5 ;  /* 0x0026840501007387 */ /* 0x0049e40000100800 */
[----:B----4-:R-:W-:Y:S01]  /*ca890*/  MOV R5, R0 ;  /* 0x0000000000057202 */ /* 0x010fe20000000f00 */
[----:B------:R-:W-:Y:S01]  /*ca8a0*/  MOV R0, R22 ;  /* 0x0000001600007202 */ /* 0x000fe20000000f00 */
[----:B------:R-:W-:Y:S01]  /*ca8b0*/  MOV R22, R26 ;  /* 0x0000001a00167202 */ /* 0x000fe20000000f00 */
[----:B------:R-:W-:Y:S01]  /*ca8c0*/  IMAD.MOV.U32 R26, RZ, RZ, R3 ;  /* 0x000000ffff1a7224 */ /* 0x000fe200078e0003 */
[----:B------:R-:W-:Y:S01]  /*ca8d0*/  MOV R3, R28 ;  /* 0x0000001c00037202 */ /* 0x000fe20000000f00 */
[----:B------:R-:W-:Y:S01]  /*ca8e0*/  MOV R28, R29 ;  /* 0x0000001d001c7202 */ /* 0x000fe20000000f00 */
[----:B------:R-:W-:-:S02]  /*ca8f0*/  MOV R29, R23 ;  /* 0x00000017001d7202 */ /* 0x000fc40000000f00 */
[----:B------:R-:W2:Y:S01]  /*ca900*/  LDL R23, [R1+0x6e4] ;  /* 0x0006e40001177983 */ /* 0x000ea20000100800 */
[----:B------:R0:W-:Y:S03]  /*ca910*/  STL [R1+0x2680], R4 ;  /* 0x0026800401007387 */ /* 0x0001e60000100800 */
[----:B0-----:R-:W4:Y:S01]  /*ca920*/  LDL R4, [R1+0x228] ;  /* 0x0002280001047983 */ /* 0x001f220000100800 */
[----:B------:R-:W-:-:S05]  /*ca930*/  @!P0 FMUL R5, R5, 16777216 ;  /* 0x4b80000005058820 */ /* 0x000fca0000400000 */
[----:B------:R0:W-:Y:S04]  /*ca940*/  @!P0 STL [R1+0x220], R5 ;  /* 0x0002200501008387 */ /* 0x0001e80000100800 */
[----:B0-----:R-:W2:Y:S01]  /*ca950*/  LDL.LU R5, [R1+0x2684] ;  /* 0x0026840001057983 */ /* 0x001ea20000300800 */
[----:B----4-:R-:W-:-:S05]  /*ca960*/  @!P0 FMUL R4, R4, 16777216 ;  /* 0x4b80000004048820 */ /* 0x010fca0000400000 */
[----:B------:R0:W-:Y:S04]  /*ca970*/  @!P0 STL [R1+0x228], R4 ;  /* 0x0002280401008387 */ /* 0x0001e80000100800 */
[----:B0-----:R-:W4:Y:S01]  /*ca980*/  LDL.LU R4, [R1+0x2680] ;  /* 0x0026800001047983 */ /* 0x001f220000300800 */
[----:B------:R-:W-:Y:S03]  /*ca990*/  STL [R1+0x267c], R6 ;  /* 0x00267c0601007387 */ /* 0x000fe60000100800 */
[----:B----4-:R0:W-:Y:S04]  /*ca9a0*/  STL [R1+0x2678], R4 ;  /* 0x0026780401007387 */ /* 0x0101e80000100800 */
[----:B0-----:R-:W4:Y:S01]  /*ca9b0*/  LDL R4, [R1+0x238] ;  /* 0x0002380001047983 */ /* 0x001f220000100800 */
[----:B--2---:R-:W-:-:S02]  /*ca9c0*/  IMAD.MOV.U32 R6, RZ, RZ, R5 ;  /* 0x000000ffff067224 */ /* 0x004fc400078e0005 */
[----:B------:R-:W2:Y:S02]  /*ca9d0*/  LDL R5, [R1+0x240] ;  /* 0x0002400001057983 */ /* 0x000ea40000100800 */
[----:B------:R-:W-:-:S05]  /*ca9e0*/  @!P0 FMUL R6, R6, 16777216 ;  /* 0x4b80000006068820 */ /* 0x000fca0000400000 */
[----:B------:R0:W-:Y:S04]  /*ca9f0*/  @!P0 STL [R1+0x230], R6 ;  /* 0x0002300601008387 */ /* 0x0001e80000100800 */
[----:B0-----:R-:W3:Y:S01]  /*caa00*/  LDL.LU R6, [R1+0x267c] ;  /* 0x00267c0001067983 */ /* 0x001ee20000300800 */
[----:B----4-:R-:W-:-:S05]  /*caa10*/  @!P0 FMUL R4, R4, 16777216 ;  /* 0x4b80000004048820 */ /* 0x010fca0000400000 */
[----:B------:R0:W-:Y:S04]  /*caa20*/  @!P0 STL [R1+0x238], R4 ;  /* 0x0002380401008387 */ /* 0x0001e80000100800 */
[----:B0-----:R-:W4:Y:S01]  /*caa30*/  LDL.LU R4, [R1+0x2678] ;  /* 0x0026780001047983 */ /* 0x001f220000300800 */
[----:B--2---:R-:W-:Y:S02]  /*caa40*/  @!P0 FMUL R5, R5, 16777216 ;  /* 0x4b80000005058820 */ /* 0x004fe40000400000 */
[----:B---3--:R0:W-:Y:S03]  /*caa50*/  STL [R1+0x2674], R14 ;  /* 0x0026740e01007387 */ /* 0x0081e60000100800 */
[----:B------:R1:W-:Y:S01]  /*caa60*/  @!P0 STL [R1+0x240], R5 ;  /* 0x0002400501008387 */ /* 0x0003e20000100800 */
[----:B------:R4:W-:Y:S01]  /*caa70*/  STL [R1+0x2670], R12 ;  /* 0x0026700c01007387 */ /* 0x0009e20000100800 */
[----:B0-----:R-:W-:-:S02]  /*caa80*/  MOV R14, R6 ;  /* 0x00000006000e7202 */ /* 0x001fc40000000f00 */
[----:B------:R-:W2:Y:S04]  /*caa90*/  LDL R6, [R1+0x258] ;  /* 0x0002580001067983 */ /* 0x000ea80000100800 */
[----:B-1----:R-:W3:Y:S01]  /*caaa0*/  LDL R5, [R1+0x54] ;  /* 0x0000540001057983 */ /* 0x002ee20000100800 */
[----:B----4-:R-:W-:-:S03]  /*caab0*/  MOV R12, R4 ;  /* 0x00000004000c7202 */ /* 0x010fc60000000f00 */
[----:B------:R-:W4:Y:S01]  /*caac0*/  LDL R4, [R1+0x260] ;  /* 0x0002600001047983 */ /* 0x000f220000100800 */
[----:B------:R-:W-:Y:S02]  /*caad0*/  @!P0 FMUL R14, R14, 16777216 ;  /* 0x4b8000000e0e8820 */ /* 0x000fe40000400000 */
[----:B------:R-:W-:-:S03]  /*caae0*/  @!P0 FMUL R12, R12, 16777216 ;  /* 0x4b8000000c0c8820 */ /* 0x000fc60000400000 */
[----:B------:R0:W-:Y:S01]  /*caaf0*/  @!P0 STL [R1+0x248], R14 ;  /* 0x0002480e01008387 */ /* 0x0001e20000100800 */
[----:B--2---:R-:W-:-:S03]  /*cab00*/  @!P0 FMUL R6, R6, 16777216 ;  /* 0x4b80000006068820 */ /* 0x004fc60000400000 */
[----:B0-----:R-:W2:Y:S01]  /*cab10*/  LDL.LU R14, [R1+0x2674] ;  /* 0x00267400010e7983 */ /* 0x001ea20000300800 */
[----:B------:R0:W-:Y:S03]  /*cab20*/  @!P0 STL [R1+0x250], R12 ;  /* 0x0002500c01008387 */ /* 0x0001e60000100800 */
[----:B0-----:R-:W2:Y:S01]  /*cab30*/  LDL.LU R12, [R1+0x2670] ;  /* 0x00267000010c7983 */ /* 0x001ea20000300800 */
[----:B------:R0:W-:Y:S03]  /*cab40*/  @!P0 STL [R1+0x258], R6 ;  /* 0x0002580601008387 */ /* 0x0001e60000100800 */
[----:B0-----:R-:W2:Y:S01]  /*cab50*/  LDL.LU R6, [R1+0x266c] ;  /* 0x00266c0001067983 */ /* 0x001ea20000300800 */
[----:B----4-:R-:W-:-:S05]  /*cab60*/  @!P0 FMUL R4, R4, 16777216 ;  /* 0x4b80000004048820 */ /* 0x010fca0000400000 */
[----:B------:R0:W-:Y:S04]  /*cab70*/  @!P0 STL [R1+0x260], R4 ;  /* 0x0002600401008387 */ /* 0x0001e80000100800 */
[----:B0-----:R-:W4:Y:S01]  /*cab80*/  LDL.LU R4, [R1+0x2668] ;  /* 0x0026680001047983 */ /* 0x001f220000300800 */
[----:B---3--:R-:W-:-:S05]  /*cab90*/  @!P0 FMUL R5, R5, 16777216 ;  /* 0x4b80000005058820 */ /* 0x008fca0000400000 */
[----:B------:R0:W-:Y:S01]  /*caba0*/  @!P0 STL [R1+0x54], R5 ;  /* 0x0000540501008387 */ /* 0x0001e20000100800 */
[----:B----4-:R-:W-:-:S05]  /*cabb0*/  @!P0 FMUL R4, R4, 16777216 ;  /* 0x4b80000004048820 */ /* 0x010fca0000400000 */
[----:B------:R1:W-:Y:S01]  /*cabc0*/  STL [R1+0x264], R4 ;  /* 0x0002640401007387 */ /* 0x0003e20000100800 */
[----:B--2---:R-:W-:Y:S02]  /*cabd0*/  STL [R1+0x2660], R14 ;  /* 0x0026600e01007387 */ /* 0x004fe40000100800 */
[----:B------:R2:W-:Y:S02]  /*cabe0*/  STL [R1+0x2664], R12 ;  /* 0x0026640c01007387 */ /* 0x0005e40000100800 */
[----:B0-----:R-:W3:Y:S01]  /*cabf0*/  LDL R5, [R1+0x27c] ;  /* 0x00027c0001057983 */ /* 0x001ee20000100800 */
[----:B------:R-:W-:Y:S01]  /*cac00*/  FSETP.GEU.AND P0, PT, |R6|, 1.175494350822287508e-38, PT ;  /* 0x008000000600780b */ /* 0x000fe20003f0e200 */
[----:B-1----:R-:W4:Y:S04]  /*cac10*/  LDL R4, [R1+0x284] ;  /* 0x0002840001047983 */ /* 0x002f280000100800 */
[----:B--2---:R-:W2:Y:S04]  /*cac20*/  LDL R12, [R1+0x268] ;  /* 0x00026800010c7983 */ /* 0x004ea80000100800 */
[----:B------:R-:W4:Y:S01]  /*cac30*/  LDL R14, [R1+0x26c] ;  /* 0x00026c00010e7983 */ /* 0x000f220000100800 */
[----:B------:R0:W-:Y:S03]  /*cac40*/  STL [R1+0x264c], R6 ;  /* 0x00264c0601007387 */ /* 0x0001e60000100800 */
[----:B0-----:R-:W4:Y:S01]  /*cac50*/  LDL R6, [R1+0x274] ;  /* 0x0002740001067983 */ /* 0x001f220000100800 */
[----:B---3--:R-:W-:-:S02]  /*cac60*/  @P1 FMUL R5, R5, 0.25 ;  /* 0x3e80000005051820 */ /* 0x008fc40000400000 */
[----:B--2---:R-:W-:Y:S02]  /*cac70*/  @P1 FMUL R12, R12, 0.25 ;  /* 0x3e8000000c0c1820 */ /* 0x004fe40000400000 */
[----:B----4-:R-:W-:Y:S02]  /*cac80*/  @P1 FMUL R14, R14, 0.25 ;  /* 0x3e8000000e0e1820 */ /* 0x010fe40000400000 */
[----:B------:R-:W-:Y:S01]  /*cac90*/  @P1 FMUL R4, R4, 0.25 ;  /* 0x3e80000004041820 */ /* 0x000fe20000400000 */
[----:B------:R0:W-:Y:S01]  /*caca0*/  @P1 STL [R1+0x268], R12 ;  /* 0x0002680c01001387 */ /* 0x0001e20000100800 */
[----:B------:R-:W-:-:S03]  /*cacb0*/  @P1 FMUL R6, R6, 0.25 ;  /* 0x3e80000006061820 */ /* 0x000fc60000400000 */
[----:B0-----:R-:W2:Y:S01]  /*cacc0*/  LDL.LU R12, [R1+0x2664] ;  /* 0x00266400010c7983 */ /* 0x001ea20000300800 */
[----:B------:R0:W-:Y:S03]  /*cacd0*/  @P1 STL [R1+0x26c], R14 ;  /* 0x00026c0e01001387 */ /* 0x0001e60000100800 */
[----:B0-----:R-:W3:Y:S01]  /*cace0*/  LDL.LU R14, [R1+0x2660] ;  /* 0x00266000010e7983 */ /* 0x001ee20000300800 */
[----:B------:R0:W-:Y:S02]  /*cacf0*/  @P1 STL [R1+0x274], R6 ;  /* 0x0002740601001387 */ /* 0x0001e40000100800 */
[----:B------:R-:W-:Y:S02]  /*cad00*/  @P1 STL [R1+0x27c], R5 ;  /* 0x00027c0501001387 */ /* 0x000fe40000100800 */
[----:B------:R-:W-:Y:S01]  /*cad10*/  @P1 STL [R1+0x284], R4 ;  /* 0x0002840401001387 */ /* 0x000fe20000100800 */
[----:B0-----:R-:W4:Y:S04]  /*cad20*/  LDL R6, [R1+0x29c] ;  /* 0x00029c0001067983 */ /* 0x001f280000100800 */
[----:B----4-:R0:W-:Y:S04]  /*cad30*/  STL [R1+0x2658], R6 ;  /* 0x0026580601007387 */ /* 0x0101e80000100800 */
[----:B0-----:R-:W4:Y:S04]  /*cad40*/  LDL R6, [R1+0x294] ;  /* 0x0002940001067983 */ /* 0x001f280000100800 */
[----:B----4-:R0:W-:Y:S01]  /*cad50*/  STL [R1+0x265c], R6 ;  /* 0x00265c0601007387 */ /* 0x0101e20000100800 */
[----:B------:R-:W4:Y:S02]  /*cad60*/  LDL R5, [R1+0x2a4] ;  /* 0x0002a40001057983 */ /* 0x000f240000100800 */
        /* <DEDUP_REMOVED lines=8> */
[----:B------:R-:W-:Y:S02]  /*cadf0*/  @P1 FMUL R4, R4, 0.25 ;  /* 0x3e80000004041820 */ /* 0x000fe40000400000 */
[----:B----4-:R-:W-:-:S03]  /*cae00*/  @P1 FMUL R5, R5, 0.25 ;  /* 0x3e80000005051820 */ /* 0x010fc60000400000 */
[----:B------:R-:W-:Y:S01]  /*cae10*/  @P1 STL [R1+0x2ac], R4 ;  /* 0x0002ac0401001387 */ /* 0x000fe20000100800 */
[----:B--2---:R-:W-:-:S05]  /*cae20*/  @P1 FMUL R6, R6, 0.25 ;  /* 0x3e80000006061820 */ /* 0x004fca0000400000 */
[----:B------:R0:W-:Y:S01]  /*cae30*/  @P1 STL [R1+0x29c], R6 ;  /* 0x00029c0601001387 */ /* 0x0001e20000100800 */
[----:B------:R-:W-:Y:S03]  /*cae40*/  @P1 STL [R1+0x2a4], R5 ;  /* 0x0002a40501001387 */ /* 0x000fe60000100800 */
[----:B0-----:R-:W2:Y:S04]  /*cae50*/  LDL R6, [R1+0x2c4] ;  /* 0x0002c40001067983 */ /* 0x001ea80000100800 */
[----:B--2---:R0:W-:Y:S04]  /*cae60*/  STL [R1+0x2650], R6 ;  /* 0x0026500601007387 */ /* 0x0041e80000100800 */
[----:B0-----:R-:W2:Y:S01]  /*cae70*/  LDL R6, [R1+0x2bc] ;  /* 0x0002bc0001067983 */ /* 0x001ea20000100800 */
[----:B------:R-:W-:-:S03]  /*cae80*/  MOV R4, R0 ;  /* 0x0000000000047202 */ /* 0x000fc60000000f00 */
[----:B--2---:R0:W-:Y:S01]  /*cae90*/  STL [R1+0x2654], R6 ;  /* 0x0026540601007387 */ /* 0x0041e20000100800 */
[----:B------:R-:W-:Y:S02]  /*caea0*/  IMAD.MOV.U32 R0, RZ, RZ, R26 ;  /* 0x000000ffff007224 */ /* 0x000fe400078e001a */
[----:B------:R-:W2:Y:S01]  /*caeb0*/  LDL R5, [R1+0x2cc] ;  /* 0x0002cc0001057983 */ /* 0x000ea20000100800 */
[----:B0-----:R-:W4:Y:S01]  /*caec0*/  LDL R6, [R1+0x2b4] ;  /* 0x0002b40001067983 */ /* 0x001f220000100800 */
[----:B------:R-:W-:Y:S01]  /*caed0*/  MOV R26, R3 ;  /* 0x00000003001a7202 */ /* 0x000fe20000000f00 */
[----:B------:R-:W-:Y:S01]  /*caee0*/  MOV R3, R29 ;  /* 0x0000001d00037202 */ /* 0x000fe20000000f00 */
[----:B------:R-:W-:Y:S01]  /*caef0*/  MOV R29, R23 ;  /* 0x00000017001d7202 */ /* 0x000fe20000000f00 */
[----:B------:R-:W-:Y:S02]  /*caf00*/  IMAD.MOV.U32 R23, RZ, RZ, R7 ;  /* 0x000000ffff177224 */ /* 0x000fe400078e0007 */
[----:B------:R-:W2:Y:S01]  /*caf10*/  LDL R7, [R1+0x2d4] ;  /* 0x0002d40001077983 */ /* 0x000ea20000100800 */
[----:B----4-:R-:W-:-:S05]  /*caf20*/  @P1 FMUL R6, R6, 0.25 ;  /* 0x3e80000006061820 */ /* 0x010fca0000400000 */
[----:B------:R0:W-:Y:S04]  /*caf30*/  @P1 STL [R1+0x2b4], R6 ;  /* 0x0002b40601001387 */ /* 0x0001e80000100800 */
[----:B0-----:R-:W4:Y:S02]  /*caf40*/  LDL.LU R6, [R1+0x2654] ;  /* 0x0026540001067983 */ /* 0x001f240000300800 */
[----:B----4-:R-:W-:-:S05]  /*caf50*/  @P1 FMUL R6, R6, 0.25 ;  /* 0x3e80000006061820 */ /* 0x010fca0000400000 */
[----:B------:R0:W-:Y:S04]  /*caf60*/  @P1 STL [R1+0x2bc], R6 ;  /* 0x0002bc0601001387 */ /* 0x0001e80000100800 */
[----:B0-----:R-:W4:Y:S01]  /*caf70*/  LDL.LU R6, [R1+0x2650] ;  /* 0x0026500001067983 */ /* 0x001f220000300800 */
[----:B--2---:R-:W-:Y:S02]  /*caf80*/  @P1 FMUL R5, R5, 0.25 ;  /* 0x3e80000005051820 */ /* 0x004fe40000400000 */
[----:B------:R-:W-:Y:S02]  /*caf90*/  @P1 FMUL R7, R7, 0.25 ;  /* 0x3e80000007071820 */ /* 0x000fe40000400000 */
[----:B----4-:R-:W-:-:S05]  /*cafa0*/  @P1 FMUL R6, R6, 0.25 ;  /* 0x3e80000006061820 */ /* 0x010fca0000400000 */
[----:B------:R0:W-:Y:S04]  /*cafb0*/  @P1 STL [R1+0x2c4], R6 ;  /* 0x0002c40601001387 */ /* 0x0001e80000100800 */
[----:B0-----:R-:W2:Y:S01]  /*cafc0*/  LDL.LU R6, [R1+0x264c] ;  /* 0x00264c0001067983 */ /* 0x001ea20000300800 */
[----:B------:R0:W-:Y:S03]  /*cafd0*/  @P1 STL [R1+0x2cc], R5 ;  /* 0x0002cc0501001387 */ /* 0x0001e60000100800 */
[----:B0-----:R-:W4:Y:S01]  /*cafe0*/  LDL.LU R5, [R1+0x2648] ;  /* 0x0026480001057983 */ /* 0x001f220000300800 */
[----:B------:R0:W-:Y:S03]  /*caff0*/  @P1 STL [R1+0x2d4], R7 ;  /* 0x0002d40701001387 */ /* 0x0001e60000100800 */
[----:B0-----:R-:W3:Y:S01]  /*cb000*/  LDL.LU R7, [R1+0x2644] ;  /* 0x0026440001077983 */ /* 0x001ee20000300800 */
[----:B--2---:R-:W-:-:S05]  /*cb010*/  @P1 FMUL R6, R6, 0.25 ;  /* 0x3e80000006061820 */ /* 0x004fca0000400000 */
[----:B------:R0:W-:Y:S01]  /*cb020*/  STL [R1+0x2618], R6 ;  /* 0x0026180601007387 */ /* 0x0001e20000100800 */
[----:B----4-:R-:W-:-:S03]  /*cb030*/  @P1 FMUL R5, R5, 0.25 ;  /* 0x3e80000005051820 */ /* 0x010fc60000400000 */
[----:B0-----:R-:W2:Y:S02]  /*cb040*/  LDL R6, [R1+0x2b4] ;  /* 0x0002b40001067983 */ /* 0x001ea40000100800 */
[----:B------:R0:W-:Y:S01]  /*cb050*/  STL [R1+0x261c], R5 ;  /* 0x00261c0501007387 */ /* 0x0001e20000100800 */
[----:B---3--:R-:W-:Y:S01]  /*cb060*/  FSETP.GT.AND P1, PT, |R7|, 8.50705917302346158658e+37, PT ;  /* 0x7e8000000700780b */ /* 0x008fe20003f24200 */
[----:B0-----:R-:W3:Y:S01]  /*cb070*/  LDL R5, [R1+0x2bc] ;  /* 0x0002bc0001057983 */ /* 0x001ee20000100800 */
[----:B------:R0:W-:Y:S03]  /*cb080*/  STL [R1+0x2620], R7 ;  /* 0x0026200701007387 */ /* 0x0001e60000100800 */
[----:B0-----:R-:W4:Y:S02]  /*cb090*/  LDL R7, [R1+0x268] ;  /* 0x0002680001077983 */ /* 0x001f240000100800 */
[----:B----4-:R-:W-:-:S05]  /*cb0a0*/  @!P0 FMUL R7, R7, 16777216 ;  /* 0x4b80000007078820 */ /* 0x010fca0000400000 */
[----:B------:R0:W-:Y:S04]  /*cb0b0*/  @!P0 STL [R1+0x268], R7 ;  /* 0x0002680701008387 */ /* 0x0001e80000100800 */
[----:B0-----:R-:W4:Y:S04]  /*cb0c0*/  LDL R7, [R1+0x27c] ;  /* 0x00027c0001077983 */ /* 0x001f280000100800 */
[----:B----4-:R0:W-:Y:S04]  /*cb0d0*/  STL [R1+0x263c], R7 ;  /* 0x00263c0701007387 */ /* 0x0101e80000100800 */
[----:B0-----:R-:W4:Y:S04]  /*cb0e0*/  LDL R7, [R1+0x274] ;  /* 0x0002740001077983 */ /* 0x001f280000100800 */
[----:B----4-:R0:W-:Y:S04]  /*cb0f0*/  STL [R1+0x2640], R7 ;  /* 0x0026400701007387 */ /* 0x0101e80000100800 */
[----:B0-----:R-:W4:Y:S02]  /*cb100*/  LDL R7, [R1+0x26c] ;  /* 0x00026c0001077983 */ /* 0x001f240000100800 */
[----:B----4-:R-:W-:-:S05]  /*cb110*/  @!P0 FMUL R7, R7, 16777216 ;  /* 0x4b80000007078820 */ /* 0x010fca0000400000 */
[----:B------:R0:W-:Y:S04]  /*cb120*/  @!P0 STL [R1+0x26c], R7 ;  /* 0x00026c0701008387 */ /* 0x0001e80000100800 */
[----:B0-----:R-:W4:Y:S02]  /*cb130*/  LDL.LU R7, [R1+0x2640] ;  /* 0x0026400001077983 */ /* 0x001f240000300800 */
[----:B----4-:R-:W-:-:S05]  /*cb140*/  @!P0 FMUL R7, R7, 16777216 ;  /* 0x4b80000007078820 */ /* 0x010fca0000400000 */
[----:B------:R0:W-:Y:S04]  /*cb150*/  @!P0 STL [R1+0x274], R7 ;  /* 0x0002740701008387 */ /* 0x0001e80000100800 */
[----:B0-----:R-:W4:Y:S02]  /*cb160*/  LDL.LU R7, [R1+0x263c] ;  /* 0x00263c0001077983 */ /* 0x001f240000300800 */
        /* <DEDUP_REMOVED lines=14> */
[----:B------:R-:W-:Y:S01]  /*cb250*/  @!P0 STL [R1+0x294], R7 ;  /* 0x0002940701008387 */ /* 0x000fe20000100800 */
[----:B---3--:R0:W-:Y:S03]  /*cb260*/  STL [R1+0x262c], R5 ;  /* 0x00262c0501007387 */ /* 0x0081e60000100800 */
[----:B0-----:R-:W3:Y:S04]  /*cb270*/  LDL R5, [R1+0x2a4] ;  /* 0x0002a40001057983 */ /* 0x001ee80000100800 */
[----:B---3--:R0:W-:Y:S01]  /*cb280*/  STL [R1+0x2630], R5 ;  /* 0x0026300501007387 */ /* 0x0081e20000100800 */
[----:B------:R-:W3:Y:S03]  /*cb290*/  LDL R7, [R1+0x2ac] ;  /* 0x0002ac0001077983 */ /* 0x000ee60000100800 */
[----:B0-----:R-:W4:Y:S02]  /*cb2a0*/  LDL R5, [R1+0x29c] ;  /* 0x00029c0001057983 */ /* 0x001f240000100800 */
[----:B----4-:R-:W-:-:S05]  /*cb2b0*/  @!P0 FMUL R5, R5, 16777216 ;  /* 0x4b80000005058820 */ /* 0x010fca0000400000 */
[----:B------:R0:W-:Y:S04]  /*cb2c0*/  @!P0 STL [R1+0x29c], R5 ;  /* 0x00029c0501008387 */ /* 0x0001e80000100800 */
[----:B0-----:R-:W4:Y:S01]  /*cb2d0*/  LDL.LU R5, [R1+0x2630] ;  /* 0x0026300001057983 */ /* 0x001f220000300800 */
[----:B---3--:R-:W-:Y:S02]  /*cb2e0*/  @!P0 FMUL R7, R7, 16777216 ;  /* 0x4b80000007078820 */ /* 0x008fe40000400000 */
[----:B----4-:R-:W-:-:S05]  /*cb2f0*/  @!P0 FMUL R5, R5, 16777216 ;  /* 0x4b80000005058820 */ /* 0x010fca0000400000 */
[----:B------:R0:W-:Y:S04]  /*cb300*/  @!P0 STL [R1+0x2a4], R5 ;  /* 0x0002a40501008387 */ /* 0x0001e80000100800 */
[----:B0-----:R-:W3:Y:S01]  /*cb310*/  LDL.LU R5, [R1+0x262c] ;  /* 0x00262c0001057983 */ /* 0x001ee20000300800 */
[----:B------:R0:W-:Y:S03]  /*cb320*/  @!P0 STL [R1+0x2ac], R7 ;  /* 0x0002ac0701008387 */ /* 0x0001e60000100800 */
[----:B0-----:R-:W4:Y:S04]  /*cb330*/  LDL R7, [R1+0x2c4] ;  /* 0x0002c40001077983 */ /* 0x001f280000100800 */
[----:B----4-:R3:W-:Y:S02]  /*cb340*/  STL [R1+0x2624], R7 ;  /* 0x0026240701007387 */ /* 0x0107e40000100800 */
[----:B---3--:R-:W-:-:S05]  /*cb350*/  MOV R7, R5 ;  /* 0x0000000500077202 */ /* 0x008fca0000000f00 */
[----:B------:R2:W-:Y:S01]  /*cb360*/  STL [R1+0x2628], R7 ;  /* 0x0026280701007387 */ /* 0x0005e20000100800 */
[----:B------:R-:W3:Y:S01]  /*cb370*/  LDL R5, [R1+0x2cc] ;  /* 0x0002cc0001057983 */ /* 0x000ee20000100800 */
[----:B--2---:R-:W-:Y:S02]  /*cb380*/  MOV R7, R6 ;  /* 0x0000000600077202 */ /* 0x004fe40000000f00 */
[----:B------:R-:W2:Y:S03]  /*cb390*/  LDL R6, [R1+0x2d4] ;  /* 0x0002d40001067983 */ /* 0x000ea60000100800 */
[----:B------:R-:W-:-:S05]  /*cb3a0*/  @!P0 FMUL R7, R7, 16777216 ;  /* 0x4b80000007078820 */ /* 0x000fca0000400000 */
[----:B------:R0:W-:Y:S04]  /*cb3b0*/  @!P0 STL [R1+0x2b4], R7 ;  /* 0x0002b40701008387 */ /* 0x0001e80000100800 */
[----:B0-----:R-:W4:Y:S02]  /*cb3c0*/  LDL.LU R7, [R1+0x2628] ;  /* 0x0026280001077983 */ /* 0x001f240000300800 */
[----:B----4-:R-:W-:-:S05]  /*cb3d0*/  @!P0 FMUL R7, R7, 16777216 ;  /* 0x4b80000007078820 */ /* 0x010fca0000400000 */
[----:B------:R0:W-:Y:S04]  /*cb3e0*/  @!P0 STL [R1+0x2bc], R7 ;  /* 0x0002bc0701008387 */ /* 0x0001e80000100800 */
[----:B0-----:R-:W4:Y:S01]  /*cb3f0*/  LDL.LU R7, [R1+0x2624] ;  /* 0x0026240001077983 */ /* 0x001f220000300800 */
[----:B---3--:R-:W-:Y:S02]  /*cb400*/  @!P0 FMUL R5, R5, 16777216 ;  /* 0x4b80000005058820 */ /* 0x008fe40000400000 */
[----:B--2---:R-:W-:Y:S02]  /*cb410*/  @!P0 FMUL R6, R6, 16777216 ;  /* 0x4b80000006068820 */ /* 0x004fe40000400000 */
[----:B----4-:R-:W-:-:S05]  /*cb420*/  @!P0 FMUL R7, R7, 16777216 ;  /* 0x4b80000007078820 */ /* 0x010fca0000400000 */
[----:B------:R0:W-:Y:S04]  /*cb430*/  @!P0 STL [R1+0x2c4], R7 ;  /* 0x0002c40701008387 */ /* 0x0001e80000100800 */
[----:B0-----:R-:W2:Y:S01]  /*cb440*/  LDL.LU R7, [R1+0x2620] ;  /* 0x0026200001077983 */ /* 0x001ea20000300800 */
[----:B------:R0:W-:Y:S03]  /*cb450*/  @!P0 STL [R1+0x2cc], R5 ;  /* 0x0002cc0501008387 */ /* 0x0001e60000100800 */
[----:B0-----:R-:W3:Y:S01]  /*cb460*/  LDL.LU R5, [R1+0x261c] ;  /* 0x00261c0001057983 */ /* 0x001ee20000300800 */
[----:B------:R0:W-:Y:S03]  /*cb470*/  @!P0 STL [R1+0x2d4], R6 ;  /* 0x0002d40601008387 */ /* 0x0001e60000100800 */
[----:B0-----:R-:W4:Y:S02]  /*cb480*/  LDL.LU R6, [R1+0x2618] ;  /* 0x0026180001067983 */ /* 0x001f240000300800 */
[----:B----4-:R-:W-:-:S05]  /*cb490*/  @!P0 FMUL R6, R6, 16777216 ;  /* 0x4b80000006068820 */ /* 0x010fca0000400000 */
[----:B------:R0:W-:Y:S04]  /*cb4a0*/  STL [R1+0x22a8], R6 ;  /* 0x0022a80601007387 */ /* 0x0001e80000100800 */
[----:B0-----:R-:W4:Y:S01]  /*cb4b0*/  LDL.LU R6, [R1+0x2e4] ;  /* 0x0002e40001067983 */ /* 0x001f220000300800 */
[----:B---3--:R-:W-:Y:S01]  /*cb4c0*/  @!P0 FMUL R5, R5, 16777216 ;  /* 0x4b80000005058820 */ /* 0x008fe20000400000 */
[----:B--2---:R-:W-:Y:S02]  /*cb4d0*/  FSETP.GEU.AND P0, PT, |R7|, 1.175494350822287508e-38, PT ;  /* 0x008000000700780b */ /* 0x004fe40003f0e200 */
[----:B----4-:R0:W-:Y:S02]  /*cb4e0*/  STL [R1+0x25f8], R6 ;  /* 0x0025f80601007387 */ /* 0x0101e40000100800 */
[----:B------:R-:W-:Y:S02]  /*cb4f0*/  STL [R1+0x2dc], R5 ;  /* 0x0002dc0501007387 */ /* 0x000fe40000100800 */
[----:B------:R-:W-:Y:S02]  /*cb500*/  STL [R1+0x2610], R27 ;  /* 0x0026101b01007387 */ /* 0x000fe40000100800 */
[----:B------:R1:W-:Y:S01]  /*cb510*/  STL [R1+0x2614], R25 ;  /* 0x0026141901007387 */ /* 0x0003e20000100800 */
[----:B0-----:R-:W2:Y:S04]  /*cb520*/  LDL R6, [R1+0x288] ;  /* 0x0002880001067983 */ /* 0x001ea80000100800 */
[----:B-1----:R-:W3:Y:S04]  /*cb530*/  LDL R25, [R1+0x270] ;  /* 0x0002700001197983 */ /* 0x002ee80000100800 */
[----:B------:R-:W4:Y:S04]  /*cb540*/  LDL R27, [R1+0x278] ;  /* 0x00027800011b7983 */ /* 0x000f280000100800 */
[----:B------:R-:W2:Y:S01]  /*cb550*/  LDL R5, [R1+0x290] ;  /* 0x0002900001057983 */ /* 0x000ea20000100800 */
[----:B------:R0:W-:Y:S03]  /*cb560*/  STL [R1+0x25fc], R7 ;  /* 0x0025fc0701007387 */ /* 0x0001e60000100800 */
[----:B0-----:R-:W2:Y:S01]  /*cb570*/  LDL R7, [R1+0x280] ;  /* 0x0002800001077983 */ /* 0x001ea20000100800 */
[----:B---3--:R-:W-:-:S02]  /*cb580*/  @P1 FMUL R25, R25, 0.25 ;  /* 0x3e80000019191820 */ /* 0x008fc40000400000 */
[----:B----4-:R-:W-:Y:S02]  /*cb590*/  @P1 FMUL R27, R27, 0.25 ;  /* 0x3e8000001b1b1820 */ /* 0x010fe40000400000 */
[----:B--2---:R-:W-:Y:S02]  /*cb5a0*/  @P1 FMUL R6, R6, 0.25 ;  /* 0x3e80000006061820 */ /* 0x004fe40000400000 */
        /* <DEDUP_REMOVED lines=22> */
[----:B----4-:R-:W-:Y:S02]  /*cb710*/  @P1 FMUL R6, R6, 0.25 ;  /* 0x3e80000006061820 */ /* 0x010fe40000400000 */
[----:B------:R-:W-:Y:S02]  /*cb720*/  @P1 FMUL R5, R5, 0.25 ;  /* 0x3e80000005051820 */ /* 0x000fe40000400000 */
[----:B--2---:R-:W-:-:S05]  /*cb730*/  @P1 FMUL R7, R7, 0.25 ;  /* 0x3e80000007071820 */ /* 0x004fca0000400000 */
[----:B------:R0:W-:Y:S01]  /*cb740*/  @P1 STL [R1+0x2a8], R7 ;  /* 0x0002a80701001387 */ /* 0x0001e20000100800 */
[----:B------:R-:W-:Y:S02]  /*cb750*/  @P1 STL [R1+0x2b0], R6 ;  /* 0x0002b00601001387 */ /* 0x000fe40000100800 */
[----:B------:R-:W-:Y:S01]  /*cb760*/  @P1 STL [R1+0x2b8], R5 ;  /* 0x0002b80501001387 */ /* 0x000fe20000100800 */
[----:B0-----:R-:W2:Y:S04]  /*cb770*/  LDL R7, [R1+0x2d0] ;  /* 0x0002d00001077983 */ /* 0x001ea80000100800 */
[----:B--2---:R0:W-:Y:S04]  /*cb780*/  STL [R1+0x2600], R7 ;  /* 0x0026000701007387 */ /* 0x0041e80000100800 */
[----:B0-----:R-:W2:Y:S04]  /*cb790*/  LDL R7, [R1+0x2c8] ;  /* 0x0002c80001077983 */ /* 0x001ea80000100800 */
[----:B--2---:R0:W-:Y:S01]  /*cb7a0*/  STL [R1+0x2604], R7 ;  /* 0x0026040701007387 */ /* 0x0041e20000100800 */
[----:B------:R-:W-:Y:S01]  /*cb7b0*/  MOV R5, R0 ;  /* 0x0000000000057202 */ /* 0x000fe20000000f00 */
[----:B------:R-:W2:Y:S02]  /*cb7c0*/  LDL R6, [R1+0x2d8] ;  /* 0x0002d80001067983 */ /* 0x000ea40000100800 */
[----:B0-----:R-:W4:Y:S01]  /*cb7d0*/  LDL R7, [R1+0x2c0] ;  /* 0x0002c00001077983 */ /* 0x001f220000100800 */
[----:B------:R-:W-:-:S02]  /*cb7e0*/  IMAD.MOV.U32 R0, RZ, RZ, R8 ;  /* 0x000000ffff007224 */ /* 0x000fc400078e0008 */
[----:B------:R-:W2:Y:S02]  /*cb7f0*/  LDL R8, [R1+0x2e0] ;  /* 0x0002e00001087983 */ /* 0x000ea40000100800 */
        /* <DEDUP_REMOVED lines=140> */
[----:B------:R-:W-:Y:S01]  /*cc0c0*/  IMAD.MOV.U32 R5, RZ, RZ, R4 ;  /* 0x000000ffff057224 */ /* 0x000fe200078e0004 */
[----:B------:R-:W-:Y:S01]  /*cc0d0*/  MOV R4, R22 ;  /* 0x0000001600047202 */ /* 0x000fe20000000f00 */
[----:B------:R-:W-:-:S02]  /*cc0e0*/  MOV R22, R9 ;  /* 0x0000000900167202 */ /* 0x000fc40000000f00 */
        /* <DEDUP_REMOVED lines=70> */
[----:B------:R-:W3:Y:S02]  /*cc550*/  LDL R7, [R1+0x344] ;  /* 0x0003440001077983 */ /* 0x000ee40000100800 */
[----:B--2---:R-:W-:Y:S02]  /*cc560*/  IMAD.MOV.U32 R9, RZ, RZ, R8 ;  /* 0x000000ffff097224 */ /* 0x004fe400078e0008 */
[----:B------:R-:W2:Y:S02]  /*cc570*/  LDL R8, [R1+0x350] ;  /* 0x0003500001087983 */ /* 0x000ea40000100800 */
        /* <DEDUP_REMOVED lines=63> */
[----:B0-----:R-:W2:Y:S01]  /*cc970*/  LDL R9, [R1+0x34c] ;  /* 0x00034c0001097983 */ /* 0x001ea20000100800 */
[----:B------:R-:W-:-:S03]  /*cc980*/  MOV R7, R6 ;  /* 0x0000000600077202 */ /* 0x000fc60000000f00 */
[----:B--2---:R0:W-:Y:S01]  /*cc990*/  STL [R1+0x2564], R9 ;  /* 0x0025640901007387 */ /* 0x0041e20000100800 */
[----:B------:R-:W-:Y:S01]  /*cc9a0*/  MOV R6, R5 ;  /* 0x0000000500067202 */ /* 0x000fe20000000f00 */
[----:B------:R-:W2:Y:S02]  /*cc9b0*/  LDL R8, [R1+0x35c] ;  /* 0x00035c0001087983 */ /* 0x000ea40000100800 */
[----:B0-----:R-:W4:Y:S01]  /*cc9c0*/  LDL R9, [R1+0x348] ;  /* 0x0003480001097983 */ /* 0x001f220000100800 */
[----:B------:R-:W-:Y:S01]  /*cc9d0*/  MOV R5, R4 ;  /* 0x0000000400057202 */ /* 0x000fe20000000f00 */
[----:B------:R-:W-:Y:S01]  /*cc9e0*/  IMAD.MOV.U32 R4, RZ, RZ, R0 ;  /* 0x000000ffff047224 */ /* 0x000fe200078e0000 */
[----:B---3--:R-:W-:Y:S01]  /*cc9f0*/  MOV R0, R3 ;  /* 0x0000000300007202 */ /* 0x008fe20000000f00 */
[----:B------:R-:W-:Y:S02]  /*cca00*/  MOV R3, R10 ;  /* 0x0000000a00037202 */ /* 0x000fe40000000f00 */
[----:B------:R-:W3:Y:S01]  /*cca10*/  LDL R10, [R1+0x360] ;  /* 0x00036000010a7983 */ /* 0x000ee20000100800 */
[----:B----4-:R-:W-:-:S05]  /*cca20*/  @P1 FMUL R9, R9, 0.25 ;  /* 0x3e80000009091820 */ /* 0x010fca0000400000 */
[----:B------:R0:W-:Y:S04]  /*cca30*/  @P1 STL [R1+0x348], R9 ;  /* 0x0003480901001387 */ /* 0x0001e80000100800 */
[----:B0-----:R-:W4:Y:S02]  /*cca40*/  LDL.LU R9, [R1+0x2564] ;  /* 0x0025640001097983 */ /* 0x001f240000300800 */
[----:B----4-:R-:W-:-:S05]  /*cca50*/  @P1 FMUL R9, R9, 0.25 ;  /* 0x3e80000009091820 */ /* 0x010fca0000400000 */
[----:B------:R0:W-:Y:S04]  /*cca60*/  @P1 STL [R1+0x34c], R9 ;  /* 0x00034c0901001387 */ /* 0x0001e80000100800 */
[----:B0-----:R-:W4:Y:S01]  /*cca70*/  LDL.LU R9, [R1+0x2560] ;  /* 0x0025600001097983 */ /* 0x001f220000300800 */
[----:B--2---:R-:W-:Y:S02]  /*cca80*/  @P1 FMUL R8, R8, 0.25 ;  /* 0x3e80000008081820 */ /* 0x004fe40000400000 */
[----:B---3--:R-:W-:Y:S02]  /*cca90*/  @P1 FMUL R10, R10, 0.25 ;  /* 0x3e8000000a0a1820 */ /* 0x008fe40000400000 */
[----:B----4-:R-:W-:-:S05]  /*ccaa0*/  @P1 FMUL R9, R9, 0.25 ;  /* 0x3e80000009091820 */ /* 0x010fca0000400000 */
[----:B------:R0:W-:Y:S04]  /*ccab0*/  @P1 STL [R1+0x358], R9 ;  /* 0x0003580901001387 */ /* 0x0001e80000100800 */
[----:B0-----:R-:W2:Y:S01]  /*ccac0*/  LDL.LU R9, [R1+0x255c] ;  /* 0x00255c0001097983 */ /* 0x001ea20000300800 */
[----:B------:R0:W-:Y:S03]  /*ccad0*/  @P1 STL [R1+0x35c], R8 ;  /* 0x00035c0801001387 */ /* 0x0001e60000100800 */
[----:B0-----:R-:W3:Y:S01]  /*ccae0*/  LDL.LU R8, [R1+0x2558] ;  /* 0x0025580001087983 */ /* 0x001ee20000300800 */
[----:B------:R0:W-:Y:S03]  /*ccaf0*/  @P1 STL [R1+0x360], R10 ;  /* 0x0003600a01001387 */ /* 0x0001e60000100800 */
[----:B0-----:R-:W4:Y:S01]  /*ccb00*/  LDL.LU R10, [R1+0x2554] ;  /* 0x00255400010a7983 */ /* 0x001f220000300800 */
[----:B--2---:R-:W-:-:S05]  /*ccb10*/  @P1 FMUL R9, R9, 0.25 ;  /* 0x3e80000009091820 */ /* 0x004fca0000400000 */
[----:B------:R0:W-:Y:S01]  /*ccb20*/  STL [R1+0x2528], R9 ;  /* 0x0025280901007387 */ /* 0x0001e20000100800 */
[----:B---3--:R-:W-:-:S03]  /*ccb30*/  @P1 FMUL R8, R8, 0.25 ;  /* 0x3e80000008081820 */ /* 0x008fc60000400000 */
[----:B0-----:R-:W2:Y:S02]  /*ccb40*/  LDL R9, [R1+0x348] ;  /* 0x0003480001097983 */ /* 0x001ea40000100800 */
[----:B------:R0:W-:Y:S01]  /*ccb50*/  STL [R1+0x252c], R8 ;  /* 0x00252c0801007387 */ /* 0x0001e20000100800 */
[----:B----4-:R-:W-:Y:S01]  /*ccb60*/  FSETP.GT.AND P1, PT, |R10|, 8.50705917302346158658e+37, PT ;  /* 0x7e8000000a00780b */ /* 0x010fe20003f24200 */
        /* <DEDUP_REMOVED lines=116> */
[----:B---3--:R-:W-:Y:S01]  /*cd2b0*/  MOV R8, R21 ;  /* 0x0000001500087202 */ /* 0x008fe20000000f00 */
[----:B------:R-:W2:Y:S02]  /*cd2c0*/  LDL R9, [R1+0x3c4] ;  /* 0x0003c40001097983 */ /* 0x000ea40000100800 */
[----:B0-----:R-:W3:Y:S01]  /*cd2d0*/  LDL R10, [R1+0x3a8] ;  /* 0x0003a800010a7983 */ /* 0x001ee20000100800 */
[----:B------:R-:W-:-:S02]  /*cd2e0*/  MOV R21, R11 ;  /* 0x0000000b00157202 */ /* 0x000fc40000000f00 */
[----:B------:R-:W4:Y:S02]  /*cd2f0*/  LDL R11, [R1+0x3cc] ;  /* 0x0003cc00010b7983 */ /* 0x000f240000100800 */
[----:B---3--:R-:W-:-:S05]  /*cd300*/  @P1 FMUL R10, R10, 0.25 ;  /* 0x3e8000000a0a1820 */ /* 0x008fca0000400000 */
[----:B------:R0:W-:Y:S04]  /*cd310*/  @P1 STL [R1+0x3a8], R10 ;  /* 0x0003a80a01001387 */ /* 0x0001e80000100800 */
[----:B0-----:R-:W3:Y:S02]  /*cd320*/  LDL.LU R10, [R1+0x2514] ;  /* 0x00251400010a7983 */ /* 0x001ee40000300800 */
[----:B---3--:R-:W-:-:S05]  /*cd330*/  @P1 FMUL R10, R10, 0.25 ;  /* 0x3e8000000a0a1820 */ /* 0x008fca0000400000 */
[----:B------:R0:W-:Y:S04]  /*cd340*/  @P1 STL [R1+0x3b0], R10 ;  /* 0x0003b00a01001387 */ /* 0x0001e80000100800 */
[----:B0-----:R-:W3:Y:S01]  /*cd350*/  LDL.LU R10, [R1+0x2510] ;  /* 0x00251000010a7983 */ /* 0x001ee20000300800 */
[----:B--2---:R-:W-:Y:S02]  /*cd360*/  @P1 FMUL R9, R9, 0.25 ;  /* 0x3e80000009091820 */ /* 0x004fe40000400000 */
[----:B----4-:R-:W-:Y:S02]  /*cd370*/  @P1 FMUL R11, R11, 0.25 ;  /* 0x3e8000000b0b1820 */ /* 0x010fe40000400000 */
[----:B---3--:R-:W-:-:S05]  /*cd380*/  @P1 FMUL R10, R10, 0.25 ;  /* 0x3e8000000a0a1820 */ /* 0x008fca0000400000 */
        /* <DEDUP_REMOVED lines=102> */
[----:B------:R-:W-:Y:S02]  /*cd9f0*/  @P1 STL [R1+0x390], R11 ;  /* 0x0003900b01001387 */ /* 0x000fe40000100800 */
[----:B------:R-:W-:Y:S02]  /*cda00*/  @P1 STL [R1+0x398], R10 ;  /* 0x0003980a01001387 */ /* 0x000fe40000100800 */
[----:B------:R-:W-:Y:S01]  /*cda10*/  @P1 STL [R1+0x3a0], R9 ;  /* 0x0003a00901001387 */ /* 0x000fe20000100800 */
[----:B------:R0:W-:Y:S04]  /*cda20*/  STL [R1+0x24c8], R17 ;  /* 0x0024c81101007387 */ /* 0x0001e80000100800 */
[----:B0-----:R-:W4:Y:S04]  /*cda30*/  LDL R17, [R1+0x3ac] ;  /* 0x0003ac0001117983 */ /* 0x001f280000100800 */
[----:B----4-:R0:W-:Y:S01]  /*cda40*/  STL [R1+0x24cc], R17 ;  /* 0x0024cc1101007387 */ /* 0x0101e20000100800 */
[----:B------:R-:W4:Y:S02]  /*cda50*/  LDL R11, [R1+0x3b4] ;  /* 0x0003b400010b7983 */ /* 0x000f240000100800 */
[----:B------:R-:W2:Y:S02]  /*cda60*/  LDL R10, [R1+0x3b8] ;  /* 0x0003b800010a7983 */ /* 0x000ea40000100800 */
[----:B------:R-:W2:Y:S01]  /*cda70*/  LDL R9, [R1+0x3c0] ;  /* 0x0003c00001097983 */ /* 0x000ea20000100800 */
[----:B0-----:R-:W2:Y:S02]  /*cda80*/  LDL R17, [R1+0x3a4] ;  /* 0x0003a40001117983 */ /* 0x001ea40000100800 */
[----:B--2---:R-:W-:-:S05]  /*cda90*/  @P1 FMUL R17, R17, 0.25 ;  /* 0x3e80000011111820 */ /* 0x004fca0000400000 */
[----:B------:R0:W-:Y:S04]  /*cdaa0*/  @P1 STL [R1+0x3a4], R17 ;  /* 0x0003a41101001387 */ /* 0x0001e80000100800 */
[----:B0-----:R-:W2:Y:S01]  /*cdab0*/  LDL.LU R17, [R1+0x24cc] ;  /* 0x0024cc0001117983 */ /* 0x001ea20000300800 */
[----:B----4-:R-:W-:Y:S02]  /*cdac0*/  @P1 FMUL R11, R11, 0.25 ;  /* 0x3e8000000b0b1820 */ /* 0x010fe40000400000 */
[----:B------:R-:W-:Y:S02]  /*cdad0*/  @P1 FMUL R10, R10, 0.25 ;  /* 0x3e8000000a0a1820 */ /* 0x000fe40000400000 */
[----:B------:R-:W-:Y:S02]  /*cdae0*/  @P1 FMUL R9, R9, 0.25 ;  /* 0x3e80000009091820 */ /* 0x000fe40000400000 */
[----:B--2---:R-:W-:-:S05]  /*cdaf0*/  @P1 FMUL R17, R17, 0.25 ;  /* 0x3e80000011111820 */ /* 0x004fca0000400000 */
[----:B------:R0:W-:Y:S04]  /*cdb00*/  @P1 STL [R1+0x3ac], R17 ;  /* 0x0003ac1101001387 */ /* 0x0001e80000100800 */
[----:B0-----:R-:W2:Y:S01]  /*cdb10*/  LDL.LU R17, [R1+0x24c8] ;  /* 0x0024c80001117983 */ /* 0x001ea20000300800 */
[----:B------:R-:W-:Y:S02]  /*cdb20*/  @P1 STL [R1+0x3b4], R11 ;  /* 0x0003b40b01001387 */ /* 0x000fe40000100800 */
[----:B------:R-:W-:Y:S02]  /*cdb30*/  @P1 STL [R1+0x3b8], R10 ;  /* 0x0003b80a01001387 */ /* 0x000fe40000100800 */
[----:B------:R-:W-:Y:S01]  /*cdb40*/  @P1 STL [R1+0x3c0], R9 ;  /* 0x0003c00901001387 */ /* 0x000fe20000100800 */
[----:B---3--:R0:W-:Y:S04]  /*cdb50*/  STL [R1+0x24c4], R13 ;  /* 0x0024c40d01007387 */ /* 0x0081e80000100800 */
[----:B0-----:R-:W3:Y:S01]  /*cdb60*/  LDL R13, [R1+0x3c8] ;  /* 0x0003c800010d7983 */ /* 0x001ee20000100800 */
[----:B------:R0:W-:Y:S02]  /*cdb70*/  STL [R1+0x24c0], R14 ;  /* 0x0024c00e01007387 */ /* 0x0001e40000100800 */
[----:B------:R-:W4:Y:S01]  /*cdb80*/  LDL R11, [R1+0x3d8] ;  /* 0x0003d800010b7983 */ /* 0x000f220000100800 */
[----:B------:R-:W-:Y:S01]  /*cdb90*/  MOV R9, R8 ;  /* 0x0000000800097202 */ /* 0x000fe20000000f00 */
[----:B------:R-:W-:Y:S01]  /*cdba0*/  MOV R8, R3 ;  /* 0x0000000300087202 */ /* 0x000fe20000000f00 */
[----:B------:R-:W2:Y:S01]  /*cdbb0*/  LDL R10, [R1+0x3dc] ;  /* 0x0003dc00010a7983 */ /* 0x000ea20000100800 */
[----:B------:R-:W-:-:S02]  /*cdbc0*/  MOV R3, R12 ;  /* 0x0000000c00037202 */ /* 0x000fc40000000f00 */
[----:B------:R-:W2:Y:S01]  /*cdbd0*/  LDL R12, [R1+0x3e0] ;  /* 0x0003e000010c7983 */ /* 0x000ea20000100800 */
[----:B0-----:R-:W2:Y:S01]  /*cdbe0*/  LDL R14, [R1+0x3d0] ;  /* 0x0003d000010e7983 */ /* 0x001ea20000100800 */
[----:B---3--:R-:W-:Y:S02]  /*cdbf0*/  @P1 FMUL R13, R13, 0.25 ;  /* 0x3e8000000d0d1820 */ /* 0x008fe40000400000 */
[----:B----4-:R-:W-:-:S03]  /*cdc00*/  @P1 FMUL R11, R11, 0.25 ;  /* 0x3e8000000b0b1820 */ /* 0x010fc60000400000 */
[----:B------:R0:W-:Y:S01]  /*cdc10*/  @P1 STL [R1+0x3c8], R13 ;  /* 0x0003c80d01001387 */ /* 0x0001e20000100800 */
[----:B--2---:R-:W-:Y:S02]  /*cdc20*/  @P1 FMUL R10, R10, 0.25 ;  /* 0x3e8000000a0a1820 */ /* 0x004fe40000400000 */
[----:B------:R-:W-:Y:S02]  /*cdc30*/  @P1 FMUL R14, R14, 0.25 ;  /* 0x3e8000000e0e1820 */ /* 0x000fe40000400000 */
[----:B------:R-:W-:Y:S01]  /*cdc40*/  @P1 FMUL R12, R12, 0.25 ;  /* 0x3e8000000c0c1820 */ /* 0x000fe20000400000 */
[----:B0-----:R-:W2:Y:S02]  /*cdc50*/  LDL.LU R13, [R1+0x24c4] ;  /* 0x0024c400010d7983 */ /* 0x001ea40000300800 */
[----:B------:R0:W-:Y:S02]  /*cdc60*/  @P1 STL [R1+0x3d0], R14 ;  /* 0x0003d00e01001387 */ /* 0x0001e40000100800 */
[----:B0-----:R-:W3:Y:S01]  /*cdc70*/  LDL.LU R14, [R1+0x24c0] ;  /* 0x0024c000010e7983 */ /* 0x001ee20000300800 */
[----:B------:R0:W-:Y:S03]  /*cdc80*/  @P1 STL [R1+0x3d8], R11 ;  /* 0x0003d80b01001387 */ /* 0x0001e60000100800 */
[----:B0-----:R-:W4:Y:S01]  /*cdc90*/  LDL.LU R11, [R1+0x24bc] ;  /* 0x0024bc00010b7983 */ /* 0x001f220000300800 */
[----:B------:R0:W-:Y:S03]  /*cdca0*/  @P1 STL [R1+0x3dc], R10 ;  /* 0x0003dc0a01001387 */ /* 0x0001e60000100800 */
[----:B0-----:R-:W2:Y:S01]  /*cdcb0*/  LDL.LU R10, [R1+0x24b8] ;  /* 0x0024b800010a7983 */ /* 0x001ea20000300800 */
[----:B------:R0:W-:Y:S03]  /*cdcc0*/  @P1 STL [R1+0x3e0], R12 ;  /* 0x0003e00c01001387 */ /* 0x0001e60000100800 */
[----:B0-----:R-:W3:Y:S01]  /*cdcd0*/  LDL.LU R12, [R1+0x24b4] ;  /* 0x0024b400010c7983 */ /* 0x001ee20000300800 */
[----:B------:R0:W-:Y:S03]  /*cdce0*/  STL [R1+0x24b0], R7 ;  /* 0x0024b00701007387 */ /* 0x0001e60000100800 */
[----:B0-----:R-:W3:Y:S01]  /*cdcf0*/  LDL R7, [R1+0x380] ;  /* 0x0003800001077983 */ /* 0x001ee20000100800 */
[----:B----4-:R-:W-:-:S05]  /*cdd00*/  @P1 FMUL R11, R11, 0.25 ;  /* 0x3e8000000b0b1820 */ /* 0x010fca0000400000 */
[----:B------:R0:W-:Y:S01]  /*cdd10*/  STL [R1+0x2484], R11 ;  /* 0x0024840b01007387 */ /* 0x0001e20000100800 */
[----:B--2---:R-:W-:-:S03]  /*cdd20*/  @P1 FMUL R10, R10, 0.25 ;  /* 0x3e8000000a0a1820 */ /* 0x004fc60000400000 */
[----:B0-----:R-:W2:Y:S02]  /*cdd30*/  LDL R11, [R1+0x3d0] ;  /* 0x0003d000010b7983 */ /* 0x001ea40000100800 */
[----:B------:R0:W-:Y:S01]  /*cdd40*/  STL [R1+0x2488], R10 ;  /* 0x0024880a01007387 */ /* 0x0001e20000100800 */
[----:B---3--:R-:W-:Y:S01]  /*cdd50*/  FSETP.GT.AND P1, PT, |R12|, 8.50705917302346158658e+37, PT ;  /* 0x7e8000000c00780b */ /* 0x008fe20003f24200 */
[----:B0-----:R-:W3:Y:S01]  /*cdd60*/  LDL R10, [R1+0x3b8] ;  /* 0x0003b800010a7983 */ /* 0x001ee20000100800 */
[----:B------:R0:W-:Y:S02]  /*cdd70*/  STL [R1+0x248c], R12 ;  /* 0x00248c0c01007387 */ /* 0x0001e40000100800 */
[----:B------:R-:W-:Y:S01]  /*cdd80*/  @!P0 FMUL R7, R7, 16777216 ;  /* 0x4b80000007078820 */ /* 0x000fe20000400000 */
[----:B0-----:R-:W4:Y:S04]  /*cdd90*/  LDL R12, [R1+0x3dc] ;  /* 0x0003dc00010c7983 */ /* 0x001f280000100800 */
[----:B------:R0:W-:Y:S02]  /*cdda0*/  @!P0 STL [R1+0x380], R7 ;  /* 0x0003800701008387 */ /* 0x0001e40000100800 */
[----:B0-----:R-:W2:Y:S01]  /*cddb0*/  LDL.LU R7, [R1+0x24b0] ;  /* 0x0024b00001077983 */ /* 0x001ea20000300800 */
[----:B------:R0:W-:Y:S03]  /*cddc0*/  STL [R1+0x24a8], R14 ;  /* 0x0024a80e01007387 */ /* 0x0001e60000100800 */
        /* <DEDUP_REMOVED lines=8> */
[----:B0-----:R-:W2:Y:S01]  /*cde50*/  LDL.LU R14, [R1+0x24a8] ;  /* 0x0024a800010e7983 */ /* 0x001ea20000300800 */
[----:B------:R0:W-:Y:S03]  /*cde60*/  STL [R1+0x24a4], R6 ;  /* 0x0024a40601007387 */ /* 0x0001e60000100800 */
[----:B0-----:R-:W2:Y:S01]  /*cde70*/  LDL R6, [R1+0x398] ;  /* 0x0003980001067983 */ /* 0x001ea20000100800 */
[----:B------:R0:W-:Y:S03]  /*cde80*/  STL [R1+0x24a0], R7 ;  /* 0x0024a00701007387 */ /* 0x0001e60000100800 */
[----:B0-----:R-:W3:Y:S01]  /*cde90*/  LDL R7, [R1+0x3a0] ;  /* 0x0003a00001077983 */ /* 0x001ee20000100800 */
[----:B--2---:R-:W-:-:S05]  /*cdea0*/  @!P0 FMUL R6, R6, 16777216 ;  /* 0x4b80000006068820 */ /* 0x004fca0000400000 */
[----:B------:R0:W-:Y:S01]  /*cdeb0*/  @!P0 STL [R1+0x398], R6 ;  /* 0x0003980601008387 */ /* 0x0001e20000100800 */
[----:B---3--:R-:W-:-:S03]  /*cdec0*/  @!P0 FMUL R7, R7, 16777216 ;  /* 0x4b80000007078820 */ /* 0x008fc60000400000 */
[----:B0-----:R-:W2:Y:S02]  /*cded0*/  LDL.LU R6, [R1+0x24a4] ;  /* 0x0024a40001067983 */ /* 0x001ea40000300800 */
[----:B------:R0:W-:Y:S02]  /*cdee0*/  @!P0 STL [R1+0x3a0], R7 ;  /* 0x0003a00701008387 */ /* 0x0001e40000100800 */
[----:B0-----:R-:W3:Y:S04]  /*cdef0*/  LDL.LU R7, [R1+0x24a0] ;  /* 0x0024a00001077983 */ /* 0x001ee80000300800 */
[----:B---3--:R-:W-:Y:S01]  /*cdf00*/  STL [R1+0x2470], R7 ;  /* 0x0024700701007387 */ /* 0x008fe20000100800 */
[----:B------:R0:W-:Y:S03]  /*cdf10*/  STL [R1+0x2498], R14 ;  /* 0x0024980e01007387 */ /* 0x0001e60000100800 */
[----:B0-----:R-:W3:Y:S04]  /*cdf20*/  LDL R14, [R1+0x3ac] ;  /* 0x0003ac00010e7983 */ /* 0x001ee80000100800 */
[----:B---3--:R0:W-:Y:S01]  /*cdf30*/  STL [R1+0x249c], R14 ;  /* 0x00249c0e01007387 */ /* 0x0081e20000100800 */
[----:B------:R-:W3:Y:S03]  /*cdf40*/  LDL R7, [R1+0x3b4] ;  /* 0x0003b40001077983 */ /* 0x000ee60000100800 */
[----:B0-----:R-:W3:Y:S01]  /*cdf50*/  LDL R14, [R1+0x3a4] ;  /* 0x0003a400010e7983 */ /* 0x001ee20000100800 */
[----:B--2---:R0:W-:Y:S03]  /*cdf60*/  STL [R1+0x2474], R6 ;  /* 0x0024740601007387 */ /* 0x0041e60000100800 */
[----:B0-----:R-:W2:Y:S01]  /*cdf70*/  LDL R6, [R1+0x3c0] ;  /* 0x0003c00001067983 */ /* 0x001ea20000100800 */
[----:B---3--:R-:W-:-:S05]  /*cdf80*/  @!P0 FMUL R14, R14, 16777216 ;  /* 0x4b8000000e0e8820 */ /* 0x008fca0000400000 */
[----:B------:R0:W-:Y:S04]  /*cdf90*/  @!P0 STL [R1+0x3a4], R14 ;  /* 0x0003a40e01008387 */ /* 0x0001e80000100800 */
[----:B0-----:R-:W3:Y:S01]  /*cdfa0*/  LDL.LU R14, [R1+0x249c] ;  /* 0x00249c00010e7983 */ /* 0x001ee20000300800 */
[----:B------:R-:W-:Y:S02]  /*cdfb0*/  @!P0 FMUL R7, R7, 16777216 ;  /* 0x4b80000007078820 */ /* 0x000fe40000400000 */
[----:B---3--:R-:W-:-:S05]  /*cdfc0*/  @!P0 FMUL R14, R14, 16777216 ;  /* 0x4b8000000e0e8820 */ /* 0x008fca0000400000 */
[----:B------:R0:W-:Y:S04]  /*cdfd0*/  @!P0 STL [R1+0x3ac], R14 ;  /* 0x0003ac0e01008387 */ /* 0x0001e80000100800 */
[----:B0-----:R-:W3:Y:S01]  /*cdfe0*/  LDL.LU R14, [R1+0x2498] ;  /* 0x00249800010e7983 */ /* 0x001ee20000300800 */
[----:B------:R4:W-:Y:S02]  /*cdff0*/  @!P0 STL [R1+0x3b4], R7 ;  /* 0x0003b40701008387 */ /* 0x0009e40000100800 */
[----:B----4-:R-:W-:Y:S02]  /*ce000*/  IMAD.MOV.U32 R7, RZ, RZ, R12 ;  /* 0x000000ffff077224 */ /* 0x010fe400078e000c */
[----:B------:R-:W4:Y:S04]  /*ce010*/  LDL R12, [R1+0x3c8] ;  /* 0x0003c800010c7983 */ /* 0x000f280000100800 */
[----:B----4-:R2:W-:Y:S02]  /*ce020*/  STL [R1+0x2490], R12 ;  /* 0x0024900c01007387 */ /* 0x0105e40000100800 */
[----:B--2---:R-:W-:-:S05]  /*ce030*/  MOV R12, R6 ;  /* 0x00000006000c7202 */ /* 0x004fca0000000f00 */
[----:B------:R0:W-:Y:S01]  /*ce040*/  STL [R1+0x2494], R12 ;  /* 0x0024940c01007387 */ /* 0x0001e20000100800 */
[----:B------:R-:W-:Y:S02]  /*ce050*/  IMAD.MOV.U32 R6, RZ, RZ, R7 ;  /* 0x000000ffff067224 */ /* 0x000fe400078e0007 */
[----:B------:R-:W2:Y:S01]  /*ce060*/  LDL R7, [R1+0x3e0] ;  /* 0x0003e00001077983 */ /* 0x000ea20000100800 */
[----:B0-----:R-:W-:Y:S01]  /*ce070*/  MOV R12, R10 ;  /* 0x0000000a000c7202 */ /* 0x001fe20000000f00 */
[----:B------:R-:W-:Y:S02]  /*ce080*/  MOV R10, R11 ;  /* 0x0000000b000a7202 */ /* 0x000fe40000000f00 */
[----:B------:R-:W4:Y:S02]  /*ce090*/  LDL R11, [R1+0x3d8] ;  /* 0x0003d800010b7983 */ /* 0x000f240000100800 */
[----:B------:R-:W-:-:S05]  /*ce0a0*/  @!P0 FMUL R12, R12, 16777216 ;  /* 0x4b8000000c0c8820 */ /* 0x000fca0000400000 */
[----:B------:R0:W-:Y:S04]  /*ce0b0*/  @!P0 STL [R1+0x3b8], R12 ;  /* 0x0003b80c01008387 */ /* 0x0001e80000100800 */
[----:B0-----:R-:W2:Y:S02]  /*ce0c0*/  LDL.LU R12, [R1+0x2494] ;  /* 0x00249400010c7983 */ /* 0x001ea40000300800 */
[----:B--2---:R-:W-:-:S05]  /*ce0d0*/  @!P0 FMUL R12, R12, 16777216 ;  /* 0x4b8000000c0c8820 */ /* 0x004fca0000400000 */
[----:B------:R0:W-:Y:S04]  /*ce0e0*/  @!P0 STL [R1+0x3c0], R12 ;  /* 0x0003c00c01008387 */ /* 0x0001e80000100800 */
[----:B0-----:R-:W2:Y:S01]  /*ce0f0*/  LDL.LU R12, [R1+0x2490] ;  /* 0x00249000010c7983 */ /* 0x001ea20000300800 */
[----:B------:R-:W-:Y:S02]  /*ce100*/  @!P0 FMUL R10, R10, 16777216 ;  /* 0x4b8000000a0a8820 */ /* 0x000fe40000400000 */
[----:B----4-:R-:W-:Y:S02]  /*ce110*/  @!P0 FMUL R11, R11, 16777216 ;  /* 0x4b8000000b0b8820 */ /* 0x010fe40000400000 */
[----:B--2---:R-:W-:-:S05]  /*ce120*/  @!P0 FMUL R12, R12, 16777216 ;  /* 0x4b8000000c0c8820 */ /* 0x004fca0000400000 */
[----:B------:R0:W-:Y:S04]  /*ce130*/  @!P0 STL [R1+0x3c8], R12 ;  /* 0x0003c80c01008387 */ /* 0x0001e80000100800 */
[----:B0-----:R-:W2:Y:S01]  /*ce140*/  LDL.LU R12, [R1+0x248c] ;  /* 0x00248c00010c7983 */ /* 0x001ea20000300800 */
[----:B------:R0:W-:Y:S03]  /*ce150*/  @!P0 STL [R1+0x3d0], R10 ;  /* 0x0003d00a01008387 */ /* 0x0001e60000100800 */
[----:B0-----:R-:W4:Y:S01]  /*ce160*/  LDL.LU R10, [R1+0x2488] ;  /* 0x00248800010a7983 */ /* 0x001f220000300800 */
[----:B------:R0:W-:Y:S03]  /*ce170*/  @!P0 STL [R1+0x3d8], R11 ;  /* 0x0003d80b01008387 */ /* 0x0001e60000100800 */
[----:B0-----:R-:W2:Y:S01]  /*ce180*/  LDL.LU R11, [R1+0x2484] ;  /* 0x00248400010b7983 */ /* 0x001ea20000300800 */
[----:B------:R-:W-:-:S02]  /*ce190*/  @!P0 FMUL R6, R6, 16777216 ;  /* 0x4b80000006068820 */ /* 0x000fc40000400000 */
[----:B------:R-:W-:Y:S02]  /*ce1a0*/  @!P0 FMUL R7, R7, 16777216 ;  /* 0x4b80000007078820 */ /* 0x000fe40000400000 */
[----:B----4-:R-:W-:Y:S02]  /*ce1b0*/  @!P0 FMUL R10, R10, 16777216 ;  /* 0x4b8000000a0a8820 */ /* 0x010fe40000400000 */
[----:B--2---:R-:W-:-:S05]  /*ce1c0*/  @!P0 FMUL R11, R11, 16777216 ;  /* 0x4b8000000b0b8820 */ /* 0x004fca0000400000 */
[----:B------:R0:W-:Y:S01]  /*ce1d0*/  STL [R1+0x229c], R11 ;  /* 0x00229c0b01007387 */ /* 0x0001e20000100800 */
[----:B------:R1:W-:Y:S02]  /*ce1e0*/  @!P0 STL [R1+0x3dc], R6 ;  /* 0x0003dc0601008387 */ /* 0x0003e40000100800 */
[----:B------:R2:W-:Y:S02]  /*ce1f0*/  @!P0 STL [R1+0x3e0], R7 ;  /* 0x0003e00701008387 */ /* 0x0005e40000100800 */
[----:B------:R3:W-:Y:S01]  /*ce200*/  STL [R1+0x3e4], R10 ;  /* 0x0003e40a01007387 */ /* 0x0007e20000100800 */
[----:B0-----:R-:W4:Y:S04]  /*ce210*/  LDL R11, [R1+0x3f4] ;  /* 0x0003f400010b7983 */ /* 0x001f280000100800 */
[----:B-1----:R-:W4:Y:S01]  /*ce220*/  LDL R6, [R1+0x3ec] ;  /* 0x0003ec0001067983 */ /* 0x002f220000100800 */
[----:B--2---:R-:W-:Y:S01]  /*ce230*/  MOV R7, R2 ;  /* 0x0000000200077202 */ /* 0x004fe20000000f00 */
[----:B---3--:R-:W-:-:S02]  /*ce240*/  MOV R2, R14 ;  /* 0x0000000e00027202 */ /* 0x008fc40000000f00 */
[----:B------:R-:W2:Y:S01]  /*ce250*/  LDL R14, [R1+0x420] ;  /* 0x00042000010e7983 */ /* 0x000ea20000100800 */
[----:B------:R-:W-:Y:S02]  /*ce260*/  MOV R10, R13 ;  /* 0x0000000d000a7202 */ /* 0x000fe40000000f00 */
[----:B------:R-:W3:Y:S01]  /*ce270*/  LDL R13, [R1+0x3f8] ;  /* 0x0003f800010d7983 */ /* 0x000ee20000100800 */
[----:B--2---:R0:W-:Y:S04]  /*ce280*/  STL [R1+0x243c], R14 ;  /* 0x00243c0e01007387 */ /* 0x0041e80000100800 */
[----:B0-----:R-:W2:Y:S01]  /*ce290*/  LDL.LU R14, [R1+0x4c4] ;  /* 0x0004c400010e7983 */ /* 0x001ea20000300800 */
[----:B------:R-:W-:-:S03]  /*ce2a0*/  FSETP.GEU.AND P0, PT, |R12|, 1.175494350822287508e-38, PT ;  /* 0x008000000c00780b */ /* 0x000fc60003f0e200 */
[----:B--2---:R0:W-:Y:S04]  /*ce2b0*/  STL [R1+0x2478], R14 ;  /* 0x0024780e01007387 */ /* 0x0041e80000100800 */
[----:B0-----:R-:W2:Y:S01]  /*ce2c0*/  LDL R14, [R1+0x3f0] ;  /* 0x0003f000010e7983 */ /* 0x001ea20000100800 */
[----:B------:R0:W-:Y:S03]  /*ce2d0*/  STL [R1+0x247c], R12 ;  /* 0x00247c0c01007387 */ /* 0x0001e60000100800 */
[----:B0-----:R-:W2:Y:S01]  /*ce2e0*/  LDL R12, [R1+0x3e8] ;  /* 0x0003e800010c7983 */ /* 0x001ea20000100800 */
[----:B----4-:R-:W-:Y:S02]  /*ce2f0*/  @P1 FMUL R6, R6, 0.25 ;  /* 0x3e80000006061820 */ /* 0x010fe40000400000 */
[----:B------:R-:W-:-:S02]  /*ce300*/  @P1 FMUL R11, R11, 0.25 ;  /* 0x3e8000000b0b1820 */ /* 0x000fc40000400000 */
[----:B---3--:R-:W-:Y:S01]  /*ce310*/  @P1 FMUL R13, R13, 0.25 ;  /* 0x3e8000000d0d1820 */ /* 0x008fe20000400000 */
[----:B------:R0:W-:Y:S04]  /*ce320*/  @P1 STL [R1+0x3ec], R6 ;  /* 0x0003ec0601001387 */ /* 0x0001e80000100800 */
[----:B0-----:R-:W3:Y:S01]  /*ce330*/  LDL R6, [R1+0x3fc] ;  /* 0x0003fc0001067983 */ /* 0x001ee20000100800 */
[----:B--2---:R-:W-:Y:S02]  /*ce340*/  @P1 FMUL R14, R14, 0.25 ;  /* 0x3e8000000e0e1820 */ /* 0x004fe40000400000 */
[----:B------:R-:W-:-:S05]  /*ce350*/  @P1 FMUL R12, R12, 0.25 ;  /* 0x3e8000000c0c1820 */ /* 0x000fca0000400000 */
[----:B------:R-:W-:Y:S01]  /*ce360*/  @P1 STL [R1+0x3e8], R12 ;  /* 0x0003e80c01001387 */ /* 0x000fe20000100800 */
[----:B------:R-:W-:Y:S02]  /*ce370*/  @P1 STL [R1+0x3f0], R14 ;  /* 0x0003f00e01001387 */ /* 0x000fe40000100800 */
[----:B------:R-:W-:Y:S02]  /*ce380*/  @P1 STL [R1+0x3f4], R11 ;  /* 0x0003f40b01001387 */ /* 0x000fe40000100800 */
[----:B------:R0:W-:Y:S02]  /*ce390*/  @P1 STL [R1+0x3f8], R13 ;  /* 0x0003f80d01001387 */ /* 0x0001e40000100800 */
[----:B0-----:R-:W2:Y:S01]  /*ce3a0*/  LDL R13, [R1+0x40c] ;  /* 0x00040c00010d7983 */ /* 0x001ea20000100800 */
[----:B---3--:R-:W-:-:S03]  /*ce3b0*/  @P1 FMUL R6, R6, 0.25 ;  /* 0x3e80000006061820 */ /* 0x008fc60000400000 */
[----:B--2---:R0:W-:Y:S01]  /*ce3c0*/  STL [R1+0x2480], R13 ;  /* 0x0024800d01007387 */ /* 0x0041e20000100800 */
[----:B------:R-:W2:Y:S03]  /*ce3d0*/  LDL R12, [R1+0x414] ;  /* 0x00041400010c7983 */ /* 0x000ea60000100800 */
[----:B0-----:R-:W3:Y:S01]  /*ce3e0*/  LDL R13, [R1+0x404] ;  /* 0x00040400010d7983 */ /* 0x001ee20000100800 */
[----:B------:R0:W-:Y:S02]  /*ce3f0*/  @P1 STL [R1+0x3fc], R6 ;  /* 0x0003fc0601001387 */ /* 0x0001e40000100800 */
[----:B------:R-:W-:Y:S02]  /*ce400*/  IMAD.MOV.U32 R11, RZ, RZ, R7 ;  /* 0x000000ffff0b7224 */ /* 0x000fe400078e0007 */
[----:B------:R-:W4:Y:S01]  /*ce410*/  LDL R14, [R1+0x41c] ;  /* 0x00041c00010e7983 */ /* 0x000f220000100800 */
[----:B------:R-:W2:Y:S04]  /*ce420*/  LDL R7, [R1+0x430] ;  /* 0x0004300001077983 */ /* 0x000ea80000100800 */
[----:B0-----:R-:W2:Y:S01]  /*ce430*/  LDL R6, [R1+0x428] ;  /* 0x0004280001067983 */ /* 0x001ea20000100800 */
[----:B---3--:R-:W-:-:S05]  /*ce440*/  @P1 FMUL R13, R13, 0.25 ;  /* 0x3e8000000d0d1820 */ /* 0x008fca0000400000 */
[----:B------:R0:W-:Y:S04]  /*ce450*/  @P1 STL [R1+0x404], R13 ;  /* 0x0004040d01001387 */ /* 0x0001e80000100800 */
[----:B0-----:R-:W3:Y:S01]  /*ce460*/  LDL.LU R13, [R1+0x2480] ;  /* 0x00248000010d7983 */ /* 0x001ee20000300800 */
[----:B--2---:R-:W-:Y:S02]  /*ce470*/  @P1 FMUL R12, R12, 0.25 ;  /* 0x3e8000000c0c1820 */ /* 0x004fe40000400000 */
[----:B---3--:R-:W-:-:S05]  /*ce480*/  @P1 FMUL R13, R13, 0.25 ;  /* 0x3e8000000d0d1820 */ /* 0x008fca0000400000 */
[----:B------:R0:W-:Y:S04]  /*ce490*/  @P1 STL [R1+0x40c], R13 ;  /* 0x00040c0d01001387 */ /* 0x0001e80000100800 */
[----:B0-----:R-:W2:Y:S01]  /*ce4a0*/  LDL R13, [R1+0x44c] ;  /* 0x00044c00010d7983 */ /* 0x001ea20000100800 */
[----:B----4-:R-:W-:Y:S02]  /*ce4b0*/  @P1 FMUL R14, R14, 0.25 ;  /* 0x3e8000000e0e1820 */ /* 0x010fe40000400000 */
[----:B------:R-:W-:Y:S02]  /*ce4c0*/  @P1 FMUL R6, R6, 0.25 ;  /* 0x3e80000006061820 */ /* 0x000fe40000400000 */
[----:B------:R0:W-:Y:S02]  /*ce4d0*/  @P1 STL [R1+0x414], R12 ;  /* 0x0004140c01001387 */ /* 0x0001e40000100800 */
[----:B------:R-:W-:Y:S01]  /*ce4e0*/  @P1 FMUL R7, R7, 0.25 ;  /* 0x3e80000007071820 */ /* 0x000fe20000400000 */
[----:B0-----:R-:W3:Y:S01]  /*ce4f0*/  LDL.LU R12, [R1+0x247c] ;  /* 0x00247c00010c7983 */ /* 0x001ee20000300800 */
[----:B------:R0:W-:Y:S03]  /*ce500*/  @P1 STL [R1+0x41c], R14 ;  /* 0x00041c0e01001387 */ /* 0x0001e60000100800 */
[----:B0-----:R-:W4:Y:S01]  /*ce510*/  LDL.LU R14, [R1+0x2478] ;  /* 0x00247800010e7983 */ /* 0x001f220000300800 */
[----:B------:R0:W-:Y:S03]  /*ce520*/  @P1 STL [R1+0x428], R6 ;  /* 0x0004280601001387 */ /* 0x0001e60000100800 */
[----:B0-----:R-:W3:Y:S01]  /*ce530*/  LDL.LU R6, [R1+0x2474] ;  /* 0x0024740001067983 */ /* 0x001ee20000300800 */
[----:B------:R0:W-:Y:S03]  /*ce540*/  @P1 STL [R1+0x430], R7 ;  /* 0x0004300701001387 */ /* 0x0001e60000100800 */
[----:B0-----:R-:W3:Y:S01]  /*ce550*/  LDL.LU R7, [R1+0x2470] ;  /* 0x0024700001077983 */ /* 0x001ee20000300800 */
[----:B--2---:R-:W-:-:S05]  /*ce560*/  @P1 FMUL R13, R13, 0.25 ;  /* 0x3e8000000d0d1820 */ /* 0x004fca0000400000 */
[----:B------:R0:W-:Y:S04]  /*ce570*/  @P1 STL [R1+0x44c], R13 ;  /* 0x00044c0d01001387 */ /* 0x0001e80000100800 */
[----:B0-----:R-:W2:Y:S01]  /*ce580*/  LDL.LU R13, [R1+0x246c] ;  /* 0x00246c00010d7983 */ /* 0x001ea20000300800 */
[----:B------:R0:W-:Y:S03]  /*ce590*/  STL [R1+0x2468], R21 ;  /* 0x0024681501007387 */ /* 0x0001e60000100800 */
[----:B0-----:R-:W2:Y:S01]  /*ce5a0*/  LDL R21, [R1+0x3e8] ;  /* 0x0003e80001157983 */ /* 0x001ea20000100800 */
[----:B------:R0:W-:Y:S03]  /*ce5b0*/  STL [R1+0x245c], R9 ;  /* 0x00245c0901007387 */ /* 0x0001e60000100800 */
[----:B0-----:R-:W2:Y:S04]  /*ce5c0*/  LDL R9, [R1+0x3f4] ;  /* 0x0003f40001097983 */ /* 0x001ea80000100800 */
[----:B--2---:R0:W-:Y:S04]  /*ce5d0*/  STL [R1+0x2460], R9 ;  /* 0x0024600901007387 */ /* 0x0041e80000100800 */
[----:B0-----:R-:W2:Y:S01]  /*ce5e0*/  LDL R9, [R1+0x3f0] ;  /* 0x0003f00001097983 */ /* 0x001ea20000100800 */
[----:B---3--:R-:W-:-:S02]  /*ce5f0*/  @P1 FMUL R7, R7, 0.25 ;  /* 0x3e80000007071820 */ /* 0x008fc40000400000 */
[----:B------:R-:W-:Y:S02]  /*ce600*/  @P1 FMUL R12, R12, 0.25 ;  /* 0x3e8000000c0c1820 */ /* 0x000fe40000400000 */
[----:B------:R-:W-:Y:S02]  /*ce610*/  @P1 FMUL R6, R6, 0.25 ;  /* 0x3e80000006061820 */ /* 0x000fe40000400000 */
[----:B----4-:R-:W-:Y:S01]  /*ce620*/  @P1 FMUL R14, R14, 0.25 ;  /* 0x3e8000000e0e1820 */ /* 0x010fe20000400000 */
[----:B--2---:R0:W-:Y:S04]  /*ce630*/  STL [R1+0x2464], R9 ;  /* 0x0024640901007387 */ /* 0x0041e80000100800 */
[----:B0-----:R-:W2:Y:S01]  /*ce640*/  LDL R9, [R1+0x3ec] ;  /* 0x0003ec0001097983 */ /* 0x001ea20000100800 */
[----:B------:R-:W-:Y:S02]  /*ce650*/  @P1 STL [R1+0x43c], R7 ;  /* 0x00043c0701001387 */ /* 0x000fe40000100800 */
[----:B------:R0:W-:Y:S02]  /*ce660*/  STL [R1+0x2444], R12 ;  /* 0x0024440c01007387 */ /* 0x0001e40000100800 */
[----:B------:R-:W-:Y:S01]  /*ce670*/  @!P0 FMUL R21, R21, 16777216 ;  /* 0x4b80000015158820 */ /* 0x000fe20000400000 */
[----:B0-----:R-:W3:Y:S01]  /*ce680*/  LDL R12, [R1+0x428] ;  /* 0x00042800010c7983 */ /* 0x001ee20000100800 */
[----:B------:R-:W-:Y:S02]  /*ce690*/  @P1 STL [R1+0x444], R6 ;  /* 0x0004440601001387 */ /* 0x000fe40000100800 */
[----:B------:R0:W-:Y:S01]  /*ce6a0*/  STL [R1+0x2448], R14 ;  /* 0x0024480e01007387 */ /* 0x0001e20000100800 */
[----:B------:R-:W-:Y:S01]  /*ce6b0*/  FSETP.GT.AND P1, PT, |R13|, 8.50705917302346158658e+37, PT ;  /* 0x7e8000000d00780b */ /* 0x000fe20003f24200 */
[----:B0-----:R-:W4:Y:S01]  /*ce6c0*/  LDL R14, [R1+0x41c] ;  /* 0x00041c00010e7983 */ /* 0x001f220000100800 */
[----:B------:R0:W-:Y:S03]  /*ce6d0*/  STL [R1+0x244c], R13 ;  /* 0x00244c0d01007387 */ /* 0x0001e60000100800 */
[----:B0-----:R-:W3:Y:S01]  /*ce6e0*/  LDL R13, [R1+0x40c] ;  /* 0x00040c00010d7983 */ /* 0x001ee20000100800 */
[----:B------:R0:W-:Y:S03]  /*ce6f0*/  @!P0 STL [R1+0x3e8], R21 ;  /* 0x0003e81501008387 */ /* 0x0001e60000100800 */
[----:B0-----:R-:W3:Y:S01]  /*ce700*/  LDL.LU R21, [R1+0x2468] ;  /* 0x0024680001157983 */ /* 0x001ee20000300800 */
        /* <DEDUP_REMOVED lines=8> */
[----:B0-----:R-:W2:Y:S04]  /*ce790*/  LDL.LU R9, [R1+0x245c] ;  /* 0x00245c0001097983 */ /* 0x001ea80000300800 */
[----:B--2---:R0:W-:Y:S01]  /*ce7a0*/  STL [R1+0x2430], R9 ;  /* 0x0024300901007387 */ /* 0x0041e20000100800 */
[----:B------:R1:W-:Y:S01]  /*ce7b0*/  STL [R1+0x2434], R8 ;  /* 0x0024340801007387 */ /* 0x0003e20000100800 */
[----:B0-----:R-:W-:-:S02]  /*ce7c0*/  MOV R9, R7 ;  /* 0x0000000700097202 */ /* 0x001fc40000000f00 */
[----:B-1----:R-:W-:Y:S01]  /*ce7d0*/  MOV R8, R6 ;  /* 0x0000000600087202 */ /* 0x002fe20000000f00 */
[----:B------:R-:W2:Y:S04]  /*ce7e0*/  LDL R7, [R1+0x4d0] ;  /* 0x0004d00001077983 */ /* 0x000ea80000100800 */
[----:B------:R-:W3:Y:S04]  /*ce7f0*/  LDL R6, [R1+0x4c8] ;  /* 0x0004c80001067983 */ /* 0x000ee80000100800 */
[----:B--2---:R0:W-:Y:S04]  /*ce800*/  STL [R1+0x2458], R7 ;  /* 0x0024580701007387 */ /* 0x0041e80000100800 */
[----:B0-----:R-:W2:Y:S01]  /*ce810*/  LDL R7, [R1+0x3f8] ;  /* 0x0003f80001077983 */ /* 0x001ea20000100800 */
[----:B---3--:R0:W-:Y:S03]  /*ce820*/  STL [R1+0x2438], R6 ;  /* 0x0024380601007387 */ /* 0x0081e60000100800 */
[----:B0-----:R-:W3:Y:S01]  /*ce830*/  LDL R6, [R1+0x3fc] ;  /* 0x0003fc0001067983 */ /* 0x001ee20000100800 */
[----:B--2---:R-:W-:-:S05]  /*ce840*/  @!P0 FMUL R7, R7, 16777216 ;  /* 0x4b80000007078820 */ /* 0x004fca0000400000 */
[----:B------:R0:W-:Y:S01]  /*ce850*/  @!P0 STL [R1+0x3f8], R7 ;  /* 0x0003f80701008387 */ /* 0x0001e20000100800 */
[----:B---3--:R-:W-:-:S03]  /*ce860*/  @!P0 FMUL R6, R6, 16777216 ;  /* 0x4b80000006068820 */ /* 0x008fc60000400000 */
[----:B0-----:R-:W2:Y:S02]  /*ce870*/  LDL.LU R7, [R1+0x2458] ;  /* 0x0024580001077983 */ /* 0x001ea40000300800 */
[----:B------:R-:W-:Y:S02]  /*ce880*/  @!P0 STL [R1+0x3fc], R6 ;  /* 0x0003fc0601008387 */ /* 0x000fe40000100800 */
[----:B------:R0:W-:Y:S02]  /*ce890*/  STL [R1+0x2450], R8 ;  /* 0x0024500801007387 */ /* 0x0001e40000100800 */
[----:B0-----:R-:W-:-:S05]  /*ce8a0*/  MOV R8, R13 ;  /* 0x0000000d00087202 */ /* 0x001fca0000000f00 */
[----:B------:R0:W-:Y:S01]  /*ce8b0*/  STL [R1+0x2454], R8 ;  /* 0x0024540801007387 */ /* 0x0001e20000100800 */
[----:B------:R-:W-:Y:S02]  /*ce8c0*/  IMAD.MOV.U32 R6, RZ, RZ, R9 ;  /* 0x000000ffff067224 */ /* 0x000fe400078e0009 */
[----:B------:R-:W3:Y:S02]  /*ce8d0*/  LDL R13, [R1+0x414] ;  /* 0x00041400010d7983 */ /* 0x000ee40000100800 */
[----:B------:R-:W3:Y:S01]  /*ce8e0*/  LDL R9, [R1+0x44c] ;  /* 0x00044c0001097983 */ /* 0x000ee20000100800 */
[----:B0-----:R-:W3:Y:S04]  /*ce8f0*/  LDL R8, [R1+0x404] ;  /* 0x0004040001087983 */ /* 0x001ee80000100800 */
[----:B--2---:R0:W-:Y:S04]  /*ce900*/  STL [R1+0x242c], R7 ;  /* 0x00242c0701007387 */ /* 0x0041e80000100800 */
[----:B0-----:R-:W2:Y:S01]  /*ce910*/  LDL R7, [R1+0x430] ;  /* 0x0004300001077983 */ /* 0x001ea20000100800 */
[----:B---3--:R-:W-:-:S05]  /*ce920*/  @!P0 FMUL R8, R8, 16777216 ;  /* 0x4b80000008088820 */ /* 0x008fca0000400000 */
[----:B------:R0:W-:Y:S04]  /*ce930*/  @!P0 STL [R1+0x404], R8 ;  /* 0x0004040801008387 */ /* 0x0001e80000100800 */
[----:B0-----:R-:W3:Y:S01]  /*ce940*/  LDL.LU R8, [R1+0x2454] ;  /* 0x0024540001087983 */ /* 0x001ee20000300800 */
[----:B------:R-:W-:Y:S02]  /*ce950*/  @!P0 FMUL R13, R13, 16777216 ;  /* 0x4b8000000d0d8820 */ /* 0x000fe40000400000 */
        /* <DEDUP_REMOVED lines=8> */
[----:B0-----:R-:W4:Y:S01]  /*ce9e0*/  LDL.LU R14, [R1+0x2448] ;  /* 0x00244800010e7983 */ /* 0x001f220000300800 */
[----:B------:R0:W-:Y:S03]  /*ce9f0*/  @!P0 STL [R1+0x428], R12 ;  /* 0x0004280c01008387 */ /* 0x0001e60000100800 */
[----:B0-----:R-:W4:Y:S01]  /*cea00*/  LDL.LU R12, [R1+0x2444] ;  /* 0x00244400010c7983 */ /* 0x001f220000300800 */
[----:B--2---:R-:W-:-:S02]  /*cea10*/  @!P0 FMUL R7, R7, 16777216 ;  /* 0x4b80000007078820 */ /* 0x004fc40000400000 */
[----:B------:R-:W-:Y:S02]  /*cea20*/  @!P0 FMUL R6, R6, 16777216 ;  /* 0x4b80000006068820 */ /* 0x000fe40000400000 */
[----:B------:R-:W-:Y:S01]  /*cea30*/  @!P0 FMUL R9, R9, 16777216 ;  /* 0x4b80000009098820 */ /* 0x000fe20000400000 */
[----:B------:R-:W-:Y:S02]  /*cea40*/  @!P0 STL [R1+0x430], R7 ;  /* 0x0004300701008387 */ /* 0x000fe40000100800 */
[----:B------:R0:W-:Y:S02]  /*cea50*/  @!P0 STL [R1+0x43c], R6 ;  /* 0x00043c0601008387 */ /* 0x0001e40000100800 */
[----:B---3--:R-:W-:Y:S02]  /*cea60*/  @!P0 FMUL R8, R8, 16777216 ;  /* 0x4b80000008088820 */ /* 0x008fe40000400000 */
[----:B----4-:R-:W-:Y:S02]  /*cea70*/  @!P0 FMUL R14, R14, 16777216 ;  /* 0x4b8000000e0e8820 */ /* 0x010fe40000400000 */
[----:B------:R-:W-:-:S05]  /*cea80*/  @!P0 FMUL R12, R12, 16777216 ;  /* 0x4b8000000c0c8820 */ /* 0x000fca0000400000 */
[----:B------:R1:W-:Y:S01]  /*cea90*/  STL [R1+0x22d4], R12 ;  /* 0x0022d40c01007387 */ /* 0x0003e20000100800 */
[----:B------:R2:W-:Y:S02]  /*ceaa0*/  @!P0 STL [R1+0x444], R8 ;  /* 0x0004440801008387 */ /* 0x0005e40000100800 */
[----:B------:R-:W-:Y:S02]  /*ceab0*/  @!P0 STL [R1+0x44c], R9 ;  /* 0x00044c0901008387 */ /* 0x000fe40000100800 */
[----:B------:R3:W-:Y:S01]  /*ceac0*/  STL [R1+0x2440], R15 ;  /* 0x0024400f01007387 */ /* 0x0007e20000100800 */
[----:B------:R3:W-:Y:S01]  /*cead0*/  STL [R1+0x4c4], R14 ;  /* 0x0004c40e01007387 */ /* 0x0007e20000100800 */
[----:B0-----:R-:W4:Y:S02]  /*ceae0*/  LDL R6, [R1+0x424] ;  /* 0x0004240001067983 */ /* 0x001f240000100800 */
[----:B------:R-:W4:Y:S01]  /*ceaf0*/  LDL R7, [R1+0x42c] ;  /* 0x00042c0001077983 */ /* 0x000f220000100800 */
[----:B-1----:R-:W-:Y:S01]  /*ceb00*/  MOV R12, R10 ;  /* 0x0000000a000c7202 */ /* 0x002fe20000000f00 */
[----:B--2---:R-:W2:Y:S04]  /*ceb10*/  LDL R8, [R1+0x408] ;  /* 0x0004080001087983 */ /* 0x004ea80000100800 */
[----:B---3--:R-:W3:Y:S04]  /*ceb20*/  LDL R15, [R1+0x400] ;  /* 0x00040000010f7983 */ /* 0x008ee80000100800 */
[----:B------:R-:W2:Y:S04]  /*ceb30*/  LDL R9, [R1+0x410] ;  /* 0x0004100001097983 */ /* 0x000ea80000100800 */
[----:B------:R-:W2:Y:S01]  /*ceb40*/  LDL R14, [R1+0x418] ;  /* 0x00041800010e7983 */ /* 0x000ea20000100800 */
[----:B------:R-:W2:Y:S03]  /*ceb50*/  LDL.LU R10, [R1+0x4ec] ;  /* 0x0004ec00010a7983 */ /* 0x000ea60000300800 */
[----:B--2---:R0:W-:Y:S04]  /*ceb60*/  STL [R1+0x23f4], R10 ;  /* 0x0023f40a01007387 */ /* 0x0041e80000100800 */
[----:B0-----:R-:W2:Y:S01]  /*ceb70*/  LDL.LU R10, [R1+0x4d4] ;  /* 0x0004d400010a7983 */ /* 0x001ea20000300800 */
[----:B---3--:R-:W-:-:S02]  /*ceb80*/  @P1 FMUL R15, R15, 0.25 ;  /* 0x3e8000000f0f1820 */ /* 0x008fc40000400000 */
[----:B------:R-:W-:Y:S02]  /*ceb90*/  @P1 FMUL R8, R8, 0.25 ;  /* 0x3e80000008081820 */ /* 0x000fe40000400000 */
[----:B------:R-:W-:Y:S02]  /*ceba0*/  @P1 FMUL R9, R9, 0.25 ;  /* 0x3e80000009091820 */ /* 0x000fe40000400000 */
[----:B------:R-:W-:Y:S02]  /*cebb0*/  @P1 FMUL R14, R14, 0.25 ;  /* 0x3e8000000e0e1820 */ /* 0x000fe40000400000 */
[----:B----4-:R-:W-:Y:S02]  /*cebc0*/  @P1 FMUL R6, R6, 0.25 ;  /* 0x3e80000006061820 */ /* 0x010fe40000400000 */
[----:B------:R-:W-:Y:S01]  /*cebd0*/  @P1 FMUL R7, R7, 0.25 ;  /* 0x3e80000007071820 */ /* 0x000fe20000400000 */
[----:B--2---:R0:W-:Y:S04]  /*cebe0*/  STL [R1+0x2428], R10 ;  /* 0x0024280a01007387 */ /* 0x0041e80000100800 */
[----:B0-----:R-:W2:Y:S01]  /*cebf0*/  LDL R10, [R1+0x434] ;  /* 0x00043400010a7983 */ /* 0x001ea20000100800 */
[----:B------:R0:W-:Y:S03]  /*cec00*/  @P1 STL [R1+0x400], R15 ;  /* 0x0004000f01001387 */ /* 0x0001e60000100800 */
[----:B0-----:R-:W3:Y:S01]  /*cec10*/  LDL.LU R15, [R1+0x2440] ;  /* 0x00244000010f7983 */ /* 0x001ee20000300800 */
[----:B------:R0:W-:Y:S03]  /*cec20*/  @P1 STL [R1+0x408], R8 ;  /* 0x0004080801001387 */ /* 0x0001e60000100800 */
[----:B0-----:R-:W4:Y:S01]  /*cec30*/  LDL R8, [R1+0x438] ;  /* 0x0004380001087983 */ /* 0x001f220000100800 */
[----:B------:R0:W-:Y:S03]  /*cec40*/  @P1 STL [R1+0x410], R9 ;  /* 0x0004100901001387 */ /* 0x0001e60000100800 */
[----:B0-----:R-:W3:Y:S01]  /*cec50*/  LDL R9, [R1+0x440] ;  /* 0x0004400001097983 */ /* 0x001ee20000100800 */
[----:B------:R0:W-:Y:S03]  /*cec60*/  @P1 STL [R1+0x418], R14 ;  /* 0x0004180e01001387 */ /* 0x0001e60000100800 */
[----:B0-----:R-:W3:Y:S01]  /*cec70*/  LDL.LU R14, [R1+0x243c] ;  /* 0x00243c00010e7983 */ /* 0x001ee20000300800 */
[----:B------:R0:W-:Y:S03]  /*cec80*/  @P1 STL [R1+0x424], R6 ;  /* 0x0004240601001387 */ /* 0x0001e60000100800 */
[----:B0-----:R-:W3:Y:S01]  /*cec90*/  LDL.LU R6, [R1+0x2438] ;  /* 0x0024380001067983 */ /* 0x001ee20000300800 */
[----:B------:R0:W-:Y:S03]  /*ceca0*/  @P1 STL [R1+0x42c], R7 ;  /* 0x00042c0701001387 */ /* 0x0001e60000100800 */
[----:B0-----:R-:W3:Y:S01]  /*cecb0*/  LDL R7, [R1+0x4cc] ;  /* 0x0004cc0001077983 */ /* 0x001ee20000100800 */
[----:B--2---:R-:W-:-:S02]  /*cecc0*/  @P1 FMUL R10, R10, 0.25 ;  /* 0x3e8000000a0a1820 */ /* 0x004fc40000400000 */
[----:B----4-:R-:W-:Y:S02]  /*cecd0*/  @P1 FMUL R8, R8, 0.25 ;  /* 0x3e80000008081820 */ /* 0x010fe40000400000 */
[----:B---3--:R-:W-:Y:S02]  /*cece0*/  @P1 FMUL R9, R9, 0.25 ;  /* 0x3e80000009091820 */ /* 0x008fe40000400000 */
[----:B------:R-:W-:-:S05]  /*cecf0*/  @P1 FMUL R14, R14, 0.25 ;  /* 0x3e8000000e0e1820 */ /* 0x000fca0000400000 */
[----:B------:R-:W-:Y:S01]  /*ced00*/  @P1 STL [R1+0x420], R14 ;  /* 0x0004200e01001387 */ /* 0x000fe20000100800 */
[----:B------:R0:W-:Y:S03]  /*ced10*/  @P1 STL [R1+0x438], R8 ;  /* 0x0004380801001387 */ /* 0x0001e60000100800 */
[----:B0-----:R-:W2:Y:S01]  /*ced20*/  LDL.LU R8, [R1+0x2434] ;  /* 0x0024340001087983 */ /* 0x001ea20000300800 */
[----:B------:R0:W-:Y:S02]  /*ced30*/  @P1 STL [R1+0x440], R9 ;  /* 0x0004400901001387 */ /* 0x0001e40000100800 */
[----:B------:R-:W-:Y:S01]  /*ced40*/  @P1 FMUL R7, R7, 0.25 ;  /* 0x3e80000007071820 */ /* 0x000fe20000400000 */
[----:B0-----:R-:W3:Y:S01]  /*ced50*/  LDL.LU R9, [R1+0x2430] ;  /* 0x0024300001097983 */ /* 0x001ee20000300800 */
[----:B------:R-:W-:Y:S03]  /*ced60*/  @P1 STL [R1+0x434], R10 ;  /* 0x0004340a01001387 */ /* 0x000fe60000100800 */
[----:B------:R0:W-:Y:S02]  /*ced70*/  @P1 STL [R1+0x4cc], R7 ;  /* 0x0004cc0701001387 */ /* 0x0001e40000100800 */
[----:B0-----:R-:W4:Y:S01]  /*ced80*/  LDL.LU R7, [R1+0x242c] ;  /* 0x00242c0001077983 */ /* 0x001f220000300800 */
[----:B------:R-:W-:Y:S01]  /*ced90*/  @P1 FMUL R6, R6, 0.25 ;  /* 0x3e80000006061820 */ /* 0x000fe20000400000 */
[C---:B------:R-:W-:Y:S01]  /*ceda0*/  FSETP.GEU.AND P0, PT, |R13|.reuse, 1.175494350822287508e-38, PT ;  /* 0x008000000d00780b */ /* 0x040fe20003f0e200 */
[----:B------:R-:W-:-:S02]  /*cedb0*/  @P1 FMUL R13, R13, 0.25 ;  /* 0x3e8000000d0d1820 */ /* 0x000fc40000400000 */
[----:B--2---:R-:W-:-:S05]  /*cedc0*/  @P1 FMUL R8, R8, 0.25 ;  /* 0x3e80000008081820 */ /* 0x004fca0000400000 */
[----:B------:R-:W-:Y:S01]  /*cedd0*/  @P1 STL [R1+0x448], R8 ;  /* 0x0004480801001387 */ /* 0x000fe20000100800 */
[----:B---3--:R-:W-:-:S05]  /*cede0*/  @P1 FMUL R9, R9, 0.25 ;  /* 0x3e80000009091820 */ /* 0x008fca0000400000 */
[----:B------:R-:W-:Y:S01]  /*cedf0*/  @P1 STL [R1+0x4c0], R9 ;  /* 0x0004c00901001387 */ /* 0x000fe20000100800 */
[----:B------:R0:W-:Y:S02]  /*cee00*/  STL [R1+0x2414], R9 ;  /* 0x0024140901007387 */ /* 0x0001e40000100800 */
[----:B----4-:R-:W-:Y:S01]  /*cee10*/  @P1 FMUL R7, R7, 0.25 ;  /* 0x3e80000007071820 */ /* 0x010fe20000400000 */
[----:B0-----:R-:W2:Y:S04]  /*cee20*/  LDL R9, [R1+0x400] ;  /* 0x0004000001097983 */ /* 0x001ea80000100800 */
[----:B------:R-:W-:Y:S02]  /*cee30*/  @P1 STL [R1+0x4d0], R7 ;  /* 0x0004d00701001387 */ /* 0x000fe40000100800 */
[----:B------:R-:W-:Y:S02]  /*cee40*/  @P1 STL [R1+0x4c8], R6 ;  /* 0x0004c80601001387 */ /* 0x000fe40000100800 */
[----:B------:R-:W-:Y:S01]  /*cee50*/  STL [R1+0x2418], R6 ;  /* 0x0024180601007387 */ /* 0x000fe20000100800 */
[----:B------:R0:W-:Y:S02]  /*cee60*/  STL [R1+0x2400], R13 ;  /* 0x0024000d01007387 */ /* 0x0001e40000100800 */
[----:B0-----:R-:W-:-:S02]  /*cee70*/  MOV R13, R10 ;  /* 0x0000000a000d7202 */ /* 0x001fc40000000f00 */
[----:B------:R-:W3:Y:S01]  /*cee80*/  LDL.LU R10, [R1+0x2428] ;  /* 0x00242800010a7983 */ /* 0x000ee20000300800 */
[----:B------:R-:W-:Y:S02]  /*cee90*/  MOV R6, R14 ;  /* 0x0000000e00067202 */ /* 0x000fe40000000f00 */
[----:B------:R-:W4:Y:S02]  /*ceea0*/  LDL.LU R14, [R1+0x2424] ;  /* 0x00242400010e7983 */ /* 0x000f240000300800 */
[----:B--2---:R-:W-:Y:S02]  /*ceeb0*/  @!P0 FMUL R9, R9, 16777216 ;  /* 0x4b80000009098820 */ /* 0x004fe40000400000 */
[----:B---3--:R-:W-:Y:S01]  /*ceec0*/  @P1 FMUL R10, R10, 0.25 ;  /* 0x3e8000000a0a1820 */ /* 0x008fe20000400000 */
[----:B----4-:R-:W-:-:S04]  /*ceed0*/  FSETP.GT.AND P1, PT, |R14|, 8.50705917302346158658e+37, PT ;  /* 0x7e8000000e00780b */ /* 0x010fc80003f24200 */
[----:B------:R0:W-:Y:S04]  /*ceee0*/  STL [R1+0x2404], R10 ;  /* 0x0024040a01007387 */ /* 0x0001e80000100800 */
[----:B0-----:R-:W2:Y:S01]  /*ceef0*/  LDL R10, [R1+0x440] ;  /* 0x00044000010a7983 */ /* 0x001ea20000100800 */
[----:B------:R0:W-:Y:S03]  /*cef00*/  STL [R1+0x2408], R14 ;  /* 0x0024080e01007387 */ /* 0x0001e60000100800 */
[----:B0-----:R-:W3:Y:S01]  /*cef10*/  LDL R14, [R1+0x408] ;  /* 0x00040800010e7983 */ /* 0x001ee20000100800 */
[----:B------:R0:W-:Y:S03]  /*cef20*/  @!P0 STL [R1+0x400], R9 ;  /* 0x0004000901008387 */ /* 0x0001e60000100800 */
[----:B0-----:R-:W4:Y:S04]  /*cef30*/  LDL R9, [R1+0x418] ;  /* 0x0004180001097983 */ /* 0x001f280000100800 */
[----:B----4-:R0:W-:Y:S04]  /*cef40*/  STL [R1+0x241c], R9 ;  /* 0x00241c0901007387 */ /* 0x0101e80000100800 */
[----:B0-----:R-:W4:Y:S04]  /*cef50*/  LDL R9, [R1+0x410] ;  /* 0x0004100001097983 */ /* 0x001f280000100800 */
[----:B----4-:R3:W-:Y:S02]  /*cef60*/  STL [R1+0x2420], R9 ;  /* 0x0024200901007387 */ /* 0x0107e40000100800 */
[----:B---3--:R-:W-:Y:S01]  /*cef70*/  IMAD.MOV.U32 R9, RZ, RZ, R14 ;  /* 0x000000ffff097224 */ /* 0x008fe200078e000e */
[----:B--2---:R-:W-:Y:S01]  /*cef80*/  MOV R14, R10 ;  /* 0x0000000a000e7202 */ /* 0x004fe20000000f00 */
[----:B------:R-:W-:Y:S01]  /*cef90*/  MOV R10, R13 ;  /* 0x0000000d000a7202 */ /* 0x000fe20000000f00 */
[----:B------:R-:W-:-:S02]  /*cefa0*/  MOV R13, R8 ;  /* 0x00000008000d7202 */ /* 0x000fc40000000f00 */
[----:B------:R-:W2:Y:S01]  /*cefb0*/  LDL.LU R8, [R1+0x548] ;  /* 0x0005480001087983 */ /* 0x000ea20000300800 */
[----:B------:R-:W-:-:S03]  /*cefc0*/  @!P0 FMUL R9, R9, 16777216 ;  /* 0x4b80000009098820 */ /* 0x000fc60000400000 */
[----:B--2---:R0:W-:Y:S02]  /*cefd0*/  STL [R1+0x23f0], R8 ;  /* 0x0023f00801007387 */ /* 0x0041e40000100800 */
[----:B0-----:R-:W-:Y:S02]  /*cefe0*/  IMAD.MOV.U32 R8, RZ, RZ, R7 ;  /* 0x000000ffff087224 */ /* 0x001fe400078e0007 */
[----:B------:R-:W2:Y:S04]  /*ceff0*/  LDL.LU R7, [R1+0x580] ;  /* 0x0005800001077983 */ /* 0x000ea80000300800 */
[----:B--2---:R0:W-:Y:S04]  /*cf000*/  STL [R1+0x23f8], R7 ;  /* 0x0023f80701007387 */ /* 0x0041e80000100800 */
[----:B0-----:R-:W2:Y:S01]  /*cf010*/  LDL R7, [R1+0x438] ;  /* 0x0004380001077983 */ /* 0x001ea20000100800 */
[----:B------:R0:W-:Y:S03]  /*cf020*/  @!P0 STL [R1+0x408], R9 ;  /* 0x0004080901008387 */ /* 0x0001e60000100800 */
[----:B0-----:R-:W3:Y:S02]  /*cf030*/  LDL.LU R9, [R1+0x2420] ;  /* 0x0024200001097983 */ /* 0x001ee40000300800 */
[----:B---3--:R-:W-:-:S05]  /*cf040*/  @!P0 FMUL R9, R9, 16777216 ;  /* 0x4b80000009098820 */ /* 0x008fca0000400000 */
[----:B------:R0:W-:Y:S04]  /*cf050*/  @!P0 STL [R1+0x410], R9 ;  /* 0x0004100901008387 */ /* 0x0001e80000100800 */
[----:B0-----:R-:W3:Y:S01]  /*cf060*/  LDL.LU R9, [R1+0x241c] ;  /* 0x00241c0001097983 */ /* 0x001ee20000300800 */
[----:B------:R-:W-:Y:S02]  /*cf070*/  @!P0 FMUL R6, R6, 16777216 ;  /* 0x4b80000006068820 */ /* 0x000fe40000400000 */
[----:B---3--:R-:W-:-:S05]  /*cf080*/  @!P0 FMUL R9, R9, 16777216 ;  /* 0x4b80000009098820 */ /* 0x008fca0000400000 */
[----:B------:R0:W-:Y:S04]  /*cf090*/  @!P0 STL [R1+0x418], R9 ;  /* 0x0004180901008387 */ /* 0x0001e80000100800 */
[----:B0-----:R-:W3:Y:S01]  /*cf0a0*/  LDL R9, [R1+0x424] ;  /* 0x0004240001097983 */ /* 0x001ee20000100800 */
[----:B------:R0:W-:Y:S03]  /*cf0b0*/  @!P0 STL [R1+0x420], R6 ;  /* 0x0004200601008387 */ /* 0x0001e60000100800 */
[----:B0-----:R-:W4:Y:S01]  /*cf0c0*/  LDL.LU R6, [R1+0x2418] ;  /* 0x0024180001067983 */ /* 0x001f220000300800 */
[----:B------:R0:W-:Y:S03]  /*cf0d0*/  STL [R1+0x23fc], R12 ;  /* 0x0023fc0c01007387 */ /* 0x0001e60000100800 */
[----:B0-----:R-:W2:Y:S01]  /*cf0e0*/  LDL R12, [R1+0x42c] ;  /* 0x00042c00010c7983 */ /* 0x001ea20000100800 */
[----:B---3--:R-:W-:-:S05]  /*cf0f0*/  @!P0 FMUL R9, R9, 16777216 ;  /* 0x4b80000009098820 */ /* 0x008fca0000400000 */
[----:B------:R0:W-:Y:S04]  /*cf100*/  @!P0 STL [R1+0x424], R9 ;  /* 0x0004240901008387 */ /* 0x0001e80000100800 */
[----:B0-----:R-:W3:Y:S01]  /*cf110*/  LDL.LU R9, [R1+0x2414] ;  /* 0x0024140001097983 */ /* 0x001ee20000300800 */
[----:B--2---:R-:W-:-:S05]  /*cf120*/  @!P0 FMUL R12, R12, 16777216 ;  /* 0x4b8000000c0c8820 */ /* 0x004fca0000400000 */
[----:B------:R-:W-:Y:S01]  /*cf130*/  @!P0 STL [R1+0x42c], R12 ;  /* 0x00042c0c01008387 */ /* 0x000fe20000100800 */
[----:B------:R0:W-:Y:S02]  /*cf140*/  STL [R1+0x240c], R14 ;  /* 0x00240c0e01007387 */ /* 0x0001e40000100800 */
[----:B0-----:R-:W-:-:S05]  /*cf150*/  MOV R14, R7 ;  /* 0x00000007000e7202 */ /* 0x001fca0000000f00 */
[----:B------:R0:W-:Y:S01]  /*cf160*/  STL [R1+0x2410], R14 ;  /* 0x0024100e01007387 */ /* 0x0001e20000100800 */
[----:B----4-:R-:W-:Y:S01]  /*cf170*/  MOV R12, R6 ;  /* 0x00000006000c7202 */ /* 0x010fe20000000f00 */
[----:B------:R-:W-:Y:S01]  /*cf180*/  IMAD.MOV.U32 R6, RZ, RZ, R28 ;  /* 0x000000ffff067224 */ /* 0x000fe200078e001c */
[----:B0-----:R-:W-:Y:S01]  /*cf190*/  MOV R14, R10 ;  /* 0x0000000a000e7202 */ /* 0x001fe20000000f00 */
[----:B------:R-:W-:Y:S01]  /*cf1a0*/  MOV R10, R13 ;  /* 0x0000000d000a7202 */ /* 0x000fe20000000f00 */
[----:B------:R-:W-:Y:S01]  /*cf1b0*/  MOV R28, R27 ;  /* 0x0000001b001c7202 */ /* 0x000fe20000000f00 */
[----:B------:R-:W2:Y:S04]  /*cf1c0*/  LDL R7, [R1+0x4cc] ;  /* 0x0004cc0001077983 */ /* 0x000ea80000100800 */
[----:B------:R-:W4:Y:S01]  /*cf1d0*/  LDL R27, [R1+0x7a4] ;  /* 0x0007a400011b7983 */ /* 0x000f220000100800 */
[----:B------:R-:W-:-:S02]  /*cf1e0*/  @!P0 FMUL R14, R14, 16777216 ;  /* 0x4b8000000e0e8820 */ /* 0x000fc40000400000 */
[----:B---3--:R-:W-:Y:S01]  /*cf1f0*/  IMAD.MOV.U32 R13, RZ, RZ, R9 ;  /* 0x000000ffff0d7224 */ /* 0x008fe200078e0009 */
[----:B------:R-:W-:Y:S01]  /*cf200*/  MOV R9, R5 ;  /* 0x0000000500097202 */ /* 0x000fe20000000f00 */
[----:B------:R-:W-:Y:S01]  /*cf210*/  MOV R5, R26 ;  /* 0x0000001a00057202 */ /* 0x000fe20000000f00 */
[----:B------:R-:W-:Y:S01]  /*cf220*/  MOV R26, R29 ;  /* 0x0000001d001a7202 */ /* 0x000fe20000000f00 */
[----:B------:R-:W-:Y:S02]  /*cf230*/  MOV R29, R25 ;  /* 0x00000019001d7202 */ /* 0x000fe40000000f00 */
[----:B------:R-:W3:Y:S01]  /*cf240*/  LDL R25, [R1+0x7b8] ;  /* 0x0007b80001197983 */ /* 0x000ee20000100800 */
[----:B------:R0:W-:Y:S03]  /*cf250*/  @!P0 STL [R1+0x434], R14 ;  /* 0x0004340e01008387 */ /* 0x0001e60000100800 */
[----:B0-----:R-:W2:Y:S02]  /*cf260*/  LDL.LU R14, [R1+0x2410] ;  /* 0x00241000010e7983 */ /* 0x001ea40000300800 */
[----:B--2---:R-:W-:-:S05]  /*cf270*/  @!P0 FMUL R14, R14, 16777216 ;  /* 0x4b8000000e0e8820 */ /* 0x004fca0000400000 */
[----:B------:R0:W-:Y:S04]  /*cf280*/  @!P0 STL [R1+0x438], R14 ;  /* 0x0004380e01008387 */ /* 0x0001e80000100800 */
[----:B0-----:R-:W2:Y:S01]  /*cf290*/  LDL.LU R14, [R1+0x240c] ;  /* 0x00240c00010e7983 */ /* 0x001ea20000300800 */
[----:B------:R-:W-:Y:S02]  /*cf2a0*/  @!P0 FMUL R10, R10, 16777216 ;  /* 0x4b8000000a0a8820 */ /* 0x000fe40000400000 */
[----:B------:R-:W-:Y:S02]  /*cf2b0*/  @!P0 FMUL R13, R13, 16777216 ;  /* 0x4b8000000d0d8820 */ /* 0x000fe40000400000 */
[----:B--2---:R-:W-:-:S05]  /*cf2c0*/  @!P0 FMUL R14, R14, 16777216 ;  /* 0x4b8000000e0e8820 */ /* 0x004fca0000400000 */
[----:B------:R0:W-:Y:S04]  /*cf2d0*/  @!P0 STL [R1+0x440], R14 ;  /* 0x0004400e01008387 */ /* 0x0001e80000100800 */
[----:B0-----:R-:W2:Y:S01]  /*cf2e0*/  LDL.LU R14, [R1+0x2408] ;  /* 0x00240800010e7983 */ /* 0x001ea20000300800 */
[----:B------:R0:W-:Y:S03]  /*cf2f0*/  @!P0 STL [R1+0x448], R10 ;  /* 0x0004480a01008387 */ /* 0x0001e60000100800 */
[----:B0-----:R-:W2:Y:S01]  /*cf300*/  LDL.LU R10, [R1+0x2404] ;  /* 0x00240400010a7983 */ /* 0x001ea20000300800 */
[----:B------:R0:W-:Y:S03]  /*cf310*/  @!P0 STL [R1+0x4c0], R13 ;  /* 0x0004c00d01008387 */ /* 0x0001e60000100800 */
[----:B0-----:R-:W3:Y:S01]  /*cf320*/  LDL.LU R13, [R1+0x2400] ;  /* 0x00240000010d7983 */ /* 0x001ee20000300800 */
[----:B------:R-:W-:-:S02]  /*cf330*/  @!P0 FMUL R12, R12, 16777216 ;  /* 0x4b8000000c0c8820 */ /* 0x000fc40000400000 */
[----:B------:R-:W-:Y:S02]  /*cf340*/  @!P0 FMUL R7, R7, 16777216 ;  /* 0x4b80000007078820 */ /* 0x000fe40000400000 */
[----:B------:R-:W-:Y:S01]  /*cf350*/  @!P0 FMUL R8, R8, 16777216 ;  /* 0x4b80000008088820 */ /* 0x000fe20000400000 */
[----:B------:R-:W-:Y:S02]  /*cf360*/  @!P0 STL [R1+0x4c8], R12 ;  /* 0x0004c80c01008387 */ /* 0x000fe40000100800 */
[----:B------:R-:W-:Y:S02]  /*cf370*/  @!P0 STL [R1+0x4cc], R7 ;  /* 0x0004cc0701008387 */ /* 0x000fe40000100800 */
[----:B--2---:R-:W-:Y:S02]  /*cf380*/  @!P0 FMUL R10, R10, 16777216 ;  /* 0x4b8000000a0a8820 */ /* 0x004fe40000400000 */
[----:B---3--:R-:W-:-:S05]  /*cf390*/  @!P0 FMUL R13, R13, 16777216 ;  /* 0x4b8000000d0d8820 */ /* 0x008fca0000400000 */
[----:B------:R0:W-:Y:S01]  /*cf3a0*/  STL [R1+0x22f0], R13 ;  /* 0x0022f00d01007387 */ /* 0x0001e20000100800 */
[----:B------:R1:W-:Y:S02]  /*cf3b0*/  @!P0 STL [R1+0x4d0], R8 ;  /* 0x0004d00801008387 */ /* 0x0003e40000100800 */
[----:B0-----:R-:W-:Y:S01]  /*cf3c0*/  IMAD.MOV.U32 R13, RZ, RZ, R11 ;  /* 0x000000ffff0d7224 */ /* 0x001fe200078e000b */
[----:B-1----:R-:W2:Y:S01]  /*cf3d0*/  LDL R8, [R1+0x4d8] ;  /* 0x0004d80001087983 */ /* 0x002ea20000100800 */
[----:B------:R0:W-:Y:S02]  /*cf3e0*/  STL [R1+0x4d4], R10 ;  /* 0x0004d40a01007387 */ /* 0x0001e40000100800 */
[----:B------:R-:W3:Y:S02]  /*cf3f0*/  LDL R12, [R1+0x4dc] ;  /* 0x0004dc00010c7983 */ /* 0x000ee40000100800 */
[----:B------:R-:W4:Y:S01]  /*cf400*/  LDL R7, [R1+0x4e0] ;  /* 0x0004e00001077983 */ /* 0x000f220000100800 */
[----:B------:R-:W-:Y:S01]  /*cf410*/  MOV R11, R9 ;  /* 0x00000009000b7202 */ /* 0x000fe20000000f00 */
[----:B0-----:R-:W4:Y:S01]  /*cf420*/  LDL R10, [R1+0x4e4] ;  /* 0x0004e400010a7983 */ /* 0x001f220000100800 */
[----:B------:R-:W4:Y:S01]  /*cf430*/  LDL.LU R9, [R1+0x55c] ;  /* 0x00055c0001097983 */ /* 0x000f220000300800 */
[----:B------:R-:W-:Y:S01]  /*cf440*/  FSETP.GEU.AND P0, PT, |R14|, 1.175494350822287508e-38, PT ;  /* 0x008000000e00780b */ /* 0x000fe20003f0e200 */
[----:B--2---:R-:W-:-:S02]  /*cf450*/  @P1 FMUL R8, R8, 0.25 ;  /* 0x3e80000008081820 */ /* 0x004fc40000400000 */
[----:B---3--:R-:W-:Y:S02]  /*cf460*/  @P1 FMUL R12, R12, 0.25 ;  /* 0x3e8000000c0c1820 */ /* 0x008fe40000400000 */
[----:B----4-:R-:W-:Y:S01]  /*cf470*/  @P1 FMUL R7, R7, 0.25 ;  /* 0x3e80000007071820 */ /* 0x010fe20000400000 */
[----:B------:R0:W-:Y:S01]  /*cf480*/  STL [R1+0x23b4], R9 ;  /* 0x0023b40901007387 */ /* 0x0001e20000100800 */
[----:B------:R-:W-:-:S03]  /*cf490*/  @P1 FMUL R10, R10, 0.25 ;  /* 0x3e8000000a0a1820 */ /* 0x000fc60000400000 */
[----:B0-----:R-:W2:Y:S01]  /*cf4a0*/  LDL.LU R9, [R1+0x530] ;  /* 0x0005300001097983 */ /* 0x001ea20000300800 */
[----:B------:R0:W-:Y:S02]  /*cf4b0*/  STL [R1+0x23ec], R14 ;  /* 0x0023ec0e01007387 */ /* 0x0001e40000100800 */
[----:B------:R1:W-:Y:S01]  /*cf4c0*/  @P1 STL [R1+0x4d8], R8 ;  /* 0x0004d80801001387 */ /* 0x0003e20000100800 */
[----:B0-----:R-:W3:Y:S04]  /*cf4d0*/  LDL R14, [R1+0x510] ;  /* 0x00051000010e7983 */ /* 0x001ee80000100800 */
[----:B-1----:R-:W4:Y:S01]  /*cf4e0*/  LDL R8, [R1+0x508] ;  /* 0x0005080001087983 */ /* 0x002f220000100800 */
[----:B------:R0:W-:Y:S03]  /*cf4f0*/  @P1 STL [R1+0x4dc], R12 ;  /* 0x0004dc0c01001387 */ /* 0x0001e60000100800 */
[----:B0-----:R-:W2:Y:S01]  /*cf500*/  LDL.LU R12, [R1+0x23fc] ;  /* 0x0023fc00010c7983 */ /* 0x001ea20000300800 */
[----:B------:R0:W-:Y:S03]  /*cf510*/  @P1 STL [R1+0x4e0], R7 ;  /* 0x0004e00701001387 */ /* 0x0001e60000100800 */
[----:B0-----:R-:W2:Y:S01]  /*cf520*/  LDL.LU R7, [R1+0x23f8] ;  /* 0x0023f80001077983 */ /* 0x001ea20000300800 */
[----:B------:R0:W-:Y:S03]  /*cf530*/  @P1 STL [R1+0x4e4], R10 ;  /* 0x0004e40a01001387 */ /* 0x0001e60000100800 */
[----:B0-----:R-:W2:Y:S01]  /*cf540*/  LDL.LU R10, [R1+0x23f4] ;  /* 0x0023f400010a7983 */ /* 0x001ea20000300800 */
[----:B------:R-:W-:-:S02]  /*cf550*/  @P1 FMUL R13, R13, 0.25 ;  /* 0x3e8000000d0d1820 */ /* 0x000fc40000400000 */
[----:B----4-:R-:W-:Y:S02]  /*cf560*/  @P1 FMUL R8, R8, 0.25 ;  /* 0x3e80000008081820 */ /* 0x010fe40000400000 */
[----:B---3--:R-:W-:Y:S02]  /*cf570*/  @P1 FMUL R14, R14, 0.25 ;  /* 0x3e8000000e0e1820 */ /* 0x008fe40000400000 */
[----:B--2---:R-:W-:-:S05]  /*cf580*/  @P1 FMUL R10, R10, 0.25 ;  /* 0x3e8000000a0a1820 */ /* 0x004fca0000400000 */
[----:B------:R0:W-:Y:S04]  /*cf590*/  STL [R1+0x23d4], R10 ;  /* 0x0023d40a01007387 */ /* 0x0001e80000100800 */
[----:B0-----:R-:W2:Y:S01]  /*cf5a0*/  LDL R10, [R1+0x608] ;  /* 0x00060800010a7983 */ /* 0x001ea20000100800 */
[----:B------:R0:W-:Y:S03]  /*cf5b0*/  @P1 STL [R1+0x508], R8 ;  /* 0x0005080801001387 */ /* 0x0001e60000100800 */
[----:B0-----:R-:W3:Y:S01]  /*cf5c0*/  LDL.LU R8, [R1+0x23f0] ;  /* 0x0023f00001087983 */ /* 0x001ee20000300800 */
[----:B------:R-:W-:Y:S02]  /*cf5d0*/  @P1 STL [R1+0x4f4], R13 ;  /* 0x0004f40d01001387 */ /* 0x000fe40000100800 */
[----:B------:R0:W-:Y:S02]  /*cf5e0*/  @P1 STL [R1+0x510], R14 ;  /* 0x0005100e01001387 */ /* 0x0001e40000100800 */
[----:B------:R1:W-:Y:S01]  /*cf5f0*/  STL [R1+0x23e0], R18 ;  /* 0x0023e01201007387 */ /* 0x0003e20000100800 */
[----:B------:R4:W-:Y:S04]  /*cf600*/  STL [R1+0x23e8], R19 ;  /* 0x0023e81301007387 */ /* 0x0009e80000100800 */
[----:B0-----:R-:W2:Y:S01]  /*cf610*/  LDL R14, [R1+0x620] ;  /* 0x00062000010e7983 */ /* 0x001ea20000100800 */
[----:B-1----:R-:W-:Y:S01]  /*cf620*/  MOV R18, R13 ;  /* 0x0000000d00127202 */ /* 0x002fe20000000f00 */
[----:B------:R-:W-:-:S02]  /*cf630*/  MOV R13, R3 ;  /* 0x00000003000d7202 */ /* 0x000fc40000000f00 */
[----:B------:R-:W-:Y:S01]  /*cf640*/  IMAD.MOV.U32 R3, RZ, RZ, R15 ;  /* 0x000000ffff037224 */ /* 0x000fe200078e000f */
[----:B----4-:R-:W4:Y:S04]  /*cf650*/  LDL R19, [R1+0x628] ;  /* 0x0006280001137983 */ /* 0x010f280000100800 */
[----:B------:R-:W3:Y:S01]  /*cf660*/  LDL R15, [R1+0x640] ;  /* 0x00064000010f7983 */ /* 0x000ee20000100800 */
[----:B------:R0:W-:Y:S03]  /*cf670*/  STL [R1+0x23d8], R2 ;  /* 0x0023d80201007387 */ /* 0x0001e60000100800 */
[----:B0-----:R-:W3:Y:S01]  /*cf680*/  LDL R2, [R1+0x4e0] ;  /* 0x0004e00001027983 */ /* 0x001ee20000100800 */
[----:B------:R-:W-:-:S02]  /*cf690*/  @P1 FMUL R9, R9, 0.25 ;  /* 0x3e80000009091820 */ /* 0x000fc40000400000 */
[----:B--2---:R-:W-:Y:S01]  /*cf6a0*/  @P1 FMUL R14, R14, 0.25 ;  /* 0x3e8000000e0e1820 */ /* 0x004fe20000400000 */
[----:B---3--:R0:W-:Y:S04]  /*cf6b0*/  STL [R1+0x23dc], R2 ;  /* 0x0023dc0201007387 */ /* 0x0081e80000100800 */
[----:B0-----:R-:W2:Y:S01]  /*cf6c0*/  LDL R2, [R1+0x4dc] ;  /* 0x0004dc0001027983 */ /* 0x001ea20000100800 */
[----:B------:R0:W-:Y:S02]  /*cf6d0*/  STL [R1+0x23d0], R9 ;  /* 0x0023d00901007387 */ /* 0x0001e40000100800 */
[----:B0-----:R-:W-:Y:S02]  /*cf6e0*/  MOV R9, R18 ;  /* 0x0000001200097202 */ /* 0x001fe40000000f00 */
[----:B------:R-:W3:Y:S01]  /*cf6f0*/  LDL R18, [R1+0x4d8] ;  /* 0x0004d80001127983 */ /* 0x000ee20000100800 */
[----:B------:R0:W-:Y:S03]  /*cf700*/  @P1 STL [R1+0x620], R14 ;  /* 0x0006200e01001387 */ /* 0x0001e60000100800 */
[----:B0-----:R-:W2:Y:S01]  /*cf710*/  LDL.LU R14, [R1+0x23ec] ;  /* 0x0023ec00010e7983 */ /* 0x001ea20000300800 */
[----:B------:R-:W-:-:S02]  /*cf720*/  @P1 FMUL R12, R12, 0.25 ;  /* 0x3e8000000c0c1820 */ /* 0x000fc40000400000 */
[----:B------:R-:W-:Y:S02]  /*cf730*/  @P1 FMUL R10, R10, 0.25 ;  /* 0x3e8000000a0a1820 */ /* 0x000fe40000400000 */
[----:B----4-:R-:W-:Y:S02]  /*cf740*/  @P1 FMUL R19, R19, 0.25 ;  /* 0x3e80000013131820 */ /* 0x010fe40000400000 */
[----:B------:R-:W-:Y:S01]  /*cf750*/  @P1 FMUL R15, R15, 0.25 ;  /* 0x3e8000000f0f1820 */ /* 0x000fe20000400000 */
[----:B------:R-:W-:Y:S01]  /*cf760*/  @P1 STL [R1+0x600], R12 ;  /* 0x0006000c01001387 */ /* 0x000fe20000100800 */
[----:B------:R-:W-:Y:S02]  /*cf770*/  @P1 STL [R1+0x608], R10 ;  /* 0x0006080a01001387 */ /* 0x000fe40000100800 */
[----:B------:R-:W-:Y:S02]  /*cf780*/  @P1 STL [R1+0x628], R19 ;  /* 0x0006281301001387 */ /* 0x000fe40000100800 */
[----:B--2---:R-:W-:-:S05]  /*cf790*/  @P1 FMUL R14, R14, 0.25 ;  /* 0x3e8000000e0e1820 */ /* 0x004fca0000400000 */
[----:B------:R0:W-:Y:S02]  /*cf7a0*/  STL [R1+0x23c0], R14 ;  /* 0x0023c00e01007387 */ /* 0x0001e40000100800 */
[----:B0-----:R-:W-:Y:S02]  /*cf7b0*/  MOV R14, R19 ;  /* 0x00000013000e7202 */ /* 0x001fe40000000f00 */
[----:B------:R-:W2:Y:S01]  /*cf7c0*/  LDL.LU R19, [R1+0x23e8] ;  /* 0x0023e80001137983 */ /* 0x000ea20000300800 */
[----:B------:R0:W-:Y:S03]  /*cf7d0*/  @P1 STL [R1+0x640], R15 ;  /* 0x0006400f01001387 */ /* 0x0001e60000100800 */
[----:B0-----:R-:W4:Y:S01]  /*cf7e0*/  LDL.LU R15, [R1+0x23e4] ;  /* 0x0023e400010f7983 */ /* 0x001f220000300800 */
[----:B---3--:R-:W-:Y:S02]  /*cf7f0*/  @!P0 FMUL R18, R18, 16777216 ;  /* 0x4b80000012128820 */ /* 0x008fe40000400000 */
[----:B------:R-:W-:-:S02]  /*cf800*/  @P1 FMUL R8, R8, 0.25 ;  /* 0x3e80000008081820 */ /* 0x000fc40000400000 */
[----:B------:R-:W-:Y:S02]  /*cf810*/  @P1 FMUL R7, R7, 0.25 ;  /* 0x3e80000007071820 */ /* 0x000fe40000400000 */
[----:B------:R-:W-:Y:S01]  /*cf820*/  @!P0 FMUL R2, R2, 16777216 ;  /* 0x4b80000002028820 */ /* 0x000fe20000400000 */
[----:B----4-:R-:W-:Y:S01]  /*cf830*/  FSETP.GT.AND P1, PT, |R15|, 8.50705917302346158658e+37, PT ;  /* 0x7e8000000f00780b */ /* 0x010fe20003f24200 */
[----:B------:R0:W-:Y:S04]  /*cf840*/  STL [R1+0x23bc], R15 ;  /* 0x0023bc0f01007387 */ /* 0x0001e80000100800 */
[----:B0-----:R-:W3:Y:S01]  /*cf850*/  LDL R15, [R1+0x620] ;  /* 0x00062000010f7983 */ /* 0x001ee20000100800 */
[----:B------:R0:W-:Y:S03]  /*cf860*/  @!P0 STL [R1+0x4d8], R18 ;  /* 0x0004d81201008387 */ /* 0x0001e60000100800 */
[----:B0-----:R-:W4:Y:S01]  /*cf870*/  LDL.LU R18, [R1+0x23e0] ;  /* 0x0023e00001127983 */ /* 0x001f220000300800 */
[----:B------:R0:W-:Y:S03]  /*cf880*/  @!P0 STL [R1+0x4dc], R2 ;  /* 0x0004dc0201008387 */ /* 0x0001e60000100800 */
[----:B0-----:R-:W2:Y:S02]  /*cf890*/  LDL.LU R2, [R1+0x23dc] ;  /* 0x0023dc0001027983 */ /* 0x001ea40000300800 */
[----:B--2---:R-:W-:-:S05]  /*cf8a0*/  @!P0 FMUL R2, R2, 16777216 ;  /* 0x4b80000002028820 */ /* 0x004fca0000400000 */
[----:B------:R0:W-:Y:S04]  /*cf8b0*/  @!P0 STL [R1+0x4e0], R2 ;  /* 0x0004e00201008387 */ /* 0x0001e80000100800 */
[----:B0-----:R-:W2:Y:S04]  /*cf8c0*/  LDL.LU R2, [R1+0x23d8] ;  /* 0x0023d80001027983 */ /* 0x001ea80000300800 */
[----:B--2---:R0:W-:Y:S02]  /*cf8d0*/  STL [R1+0x23b8], R2 ;  /* 0x0023b80201007387 */ /* 0x0041e40000100800 */
[----:B0-----:R-:W-:-:S02]  /*cf8e0*/  MOV R2, R10 ;  /* 0x0000000a00027202 */ /* 0x001fc40000000f00 */
[----:B------:R-:W2:Y:S01]  /*cf8f0*/  LDL R10, [R1+0x4e4] ;  /* 0x0004e400010a7983 */ /* 0x000ea20000100800 */
[----:B------:R0:W-:Y:S02]  /*cf900*/  STL [R1+0x23c4], R13 ;  /* 0x0023c40d01007387 */ /* 0x0001e40000100800 */
[----:B0-----:R-:W-:Y:S01]  /*cf910*/  IMAD.MOV.U32 R13, RZ, RZ, R2 ;  /* 0x000000ffff0d7224 */ /* 0x001fe200078e0002 */
[----:B---3--:R-:W-:Y:S02]  /*cf920*/  MOV R2, R15 ;  /* 0x0000000f00027202 */ /* 0x008fe40000000f00 */
[----:B------:R-:W3:Y:S01]  /*cf930*/  LDL R15, [R1+0x510] ;  /* 0x00051000010f7983 */ /* 0x000ee20000100800 */
[----:B------:R0:W-:Y:S02]  /*cf940*/  STL [R1+0x23c8], R11 ;  /* 0x0023c80b01007387 */ /* 0x0001e40000100800 */
[----:B0-----:R-:W-:Y:S02]  /*cf950*/  MOV R11, R12 ;  /* 0x0000000c000b7202 */ /* 0x001fe40000000f00 */
[----:B------:R-:W3:Y:S01]  /*cf960*/  LDL.LU R12, [R1+0x648] ;  /* 0x00064800010c7983 */ /* 0x000ee20000300800 */
[----:B--2---:R-:W-:-:S03]  /*cf970*/  @!P0 FMUL R10, R10, 16777216 ;  /* 0x4b8000000a0a8820 */ /* 0x004fc60000400000 */
[----:B---3--:R0:W-:Y:S04]  /*cf980*/  STL [R1+0x23cc], R12 ;  /* 0x0023cc0c01007387 */ /* 0x0081e80000100800 */
[----:B0-----:R-:W2:Y:S01]  /*cf990*/  LDL R12, [R1+0x508] ;  /* 0x00050800010c7983 */ /* 0x001ea20000100800 */
[----:B------:R0:W-:Y:S03]  /*cf9a0*/  @!P0 STL [R1+0x4e4], R10 ;  /* 0x0004e40a01008387 */ /* 0x0001e60000100800 */
[----:B0-----:R-:W3:Y:S01]  /*cf9b0*/  LDL.LU R10, [R1+0x23d4] ;  /* 0x0023d400010a7983 */ /* 0x001ee20000300800 */
[----:B------:R-:W-:Y:S02]  /*cf9c0*/  @!P0 FMUL R9, R9, 16777216 ;  /* 0x4b80000009098820 */ /* 0x000fe40000400000 */
[----:B---3--:R-:W-:-:S05]  /*cf9d0*/  @!P0 FMUL R10, R10, 16777216 ;  /* 0x4b8000000a0a8820 */ /* 0x008fca0000400000 */
[----:B------:R0:W-:Y:S04]  /*cf9e0*/  STL [R1+0x4ec], R10 ;  /* 0x0004ec0a01007387 */ /* 0x0001e80000100800 */
[----:B0-----:R-:W3:Y:S01]  /*cf9f0*/  LDL.LU R10, [R1+0x660] ;  /* 0x00066000010a7983 */ /* 0x001ee20000300800 */
[----:B------:R0:W-:Y:S03]  /*cfa00*/  @!P0 STL [R1+0x4f4], R9 ;  /* 0x0004f40901008387 */ /* 0x0001e60000100800 */
[----:B0-----:R-:W3:Y:S01]  /*cfa10*/  LDL.LU R9, [R1+0x23d0] ;  /* 0x0023d00001097983 */ /* 0x001ee20000300800 */
[----:B--2---:R-:W-:Y:S02]  /*cfa20*/  @!P0 FMUL R12, R12, 16777216 ;  /* 0x4b8000000c0c8820 */ /* 0x004fe40000400000 */
[----:B------:R-:W-:-:S02]  /*cfa30*/  @!P0 FMUL R15, R15, 16777216 ;  /* 0x4b8000000f0f8820 */ /* 0x000fc40000400000 */
[----:B------:R-:W-:Y:S02]  /*cfa40*/  @!P0 FMUL R8, R8, 16777216 ;  /* 0x4b80000008088820 */ /* 0x000fe40000400000 */
[----:B------:R-:W-:Y:S01]  /*cfa50*/  @!P0 FMUL R7, R7, 16777216 ;  /* 0x4b80000007078820 */ /* 0x000fe20000400000 */
[----:B------:R0:W-:Y:S01]  /*cfa60*/  @!P0 STL [R1+0x508], R12 ;  /* 0x0005080c01008387 */ /* 0x0001e20000100800 */
[----:B------:R1:W-:Y:S01]  /*cfa70*/  @!P0 STL [R1+0x510], R15 ;  /* 0x0005100f01008387 */ /* 0x0003e20000100800 */
[----:B0-----:R-:W-:Y:S02]  /*cfa80*/  MOV R12, R11 ;  /* 0x0000000b000c7202 */ /* 0x001fe40000000f00 */
[----:B-1----:R-:W2:Y:S01]  /*cfa90*/  LDL R15, [R1+0x640] ;  /* 0x00064000010f7983 */ /* 0x002ea20000100800 */
[----:B------:R-:W-:Y:S01]  /*cfaa0*/  IMAD.MOV.U32 R11, RZ, RZ, R13 ;  /* 0x000000ffff0b7224 */ /* 0x000fe200078e000d */
[----:B------:R-:W-:Y:S01]  /*cfab0*/  MOV R13, R2 ;  /* 0x00000002000d7202 */ /* 0x000fe20000000f00 */
[----:B------:R-:W-:-:S02]  /*cfac0*/  @!P0 FMUL R12, R12, 16777216 ;  /* 0x4b8000000c0c8820 */ /* 0x000fc40000400000 */
[----:B------:R-:W-:Y:S02]  /*cfad0*/  @!P0 FMUL R11, R11, 16777216 ;  /* 0x4b8000000b0b8820 */ /* 0x000fe40000400000 */
[----:B------:R-:W-:Y:S02]  /*cfae0*/  @!P0 FMUL R13, R13, 16777216 ;  /* 0x4b8000000d0d8820 */ /* 0x000fe40000400000 */
[----:B------:R-:W-:Y:S02]  /*cfaf0*/  @!P0 FMUL R14, R14, 16777216 ;  /* 0x4b8000000e0e8820 */ /* 0x000fe40000400000 */
[----:B---3--:R-:W-:-:S05]  /*cfb00*/  @!P0 FMUL R9, R9, 16777216 ;  /* 0x4b80000009098820 */ /* 0x008fca0000400000 */
[----:B------:R0:W-:Y:S01]  /*cfb10*/  STL [R1+0x530], R9 ;  /* 0x0005300901007387 */ /* 0x0001e20000100800 */
[----:B------:R1:W-:Y:S02]  /*cfb20*/  STL [R1+0x548], R8 ;  /* 0x0005480801007387 */ /* 0x0003e40000100800 */
[----:B------:R-:W3:Y:S01]  /*cfb30*/  LDL R2, [R1+0x504] ;  /* 0x0005040001027983 */ /* 0x000ee20000100800 */
[----:B0-----:R-:W4:Y:S01]  /*cfb40*/  LDL R9, [R1+0x50c] ;  /* 0x00050c0001097983 */ /* 0x001f220000100800 */
[----:B------:R0:W-:Y:S01]  /*cfb50*/  STL [R1+0x580], R7 ;  /* 0x0005800701007387 */ /* 0x0001e20000100800 */
[----:B-1----:R-:W-:Y:S01]  /*cfb60*/  MOV R8, R6 ;  /* 0x0000000600087202 */ /* 0x002fe20000000f00 */
[----:B------:R-:W-:Y:S01]  /*cfb70*/  IMAD.MOV.U32 R6, RZ, RZ, R28 ;  /* 0x000000ffff067224 */ /* 0x000fe200078e001c */
[----:B------:R-:W-:Y:S02]  /*cfb80*/  MOV R28, R27 ;  /* 0x0000001b001c7202 */ /* 0x000fe40000000f00 */
[----:B------:R-:W4:Y:S01]  /*cfb90*/  LDL R27, [R1+0x534] ;  /* 0x00053400011b7983 */ /* 0x000f220000100800 */
[----:B0-----:R-:W-:Y:S01]  /*cfba0*/  MOV R7, R26 ;  /* 0x0000001a00077202 */ /* 0x001fe20000000f00 */
[----:B------:R-:W-:Y:S01]  /*cfbb0*/  MOV R26, R29 ;  /* 0x0000001d001a7202 */ /* 0x000fe20000000f00 */
[----:B------:R-:W-:Y:S01]  /*cfbc0*/  MOV R29, R24 ;  /* 0x00000018001d7202 */ /* 0x000fe20000000f00 */
[----:B------:R-:W-:-:S02]  /*cfbd0*/  IMAD.MOV.U32 R24, RZ, RZ, R16 ;  /* 0x000000ffff187224 */ /* 0x000fc400078e0010 */
[----:B------:R-:W4:Y:S01]  /*cfbe0*/  LDL R16, [R1+0x51c] ;  /* 0x00051c0001107983 */ /* 0x000f220000100800 */
[----:B------:R0:W-:Y:S03]  /*cfbf0*/  @!P0 STL [R1+0x600], R12 ;  /* 0x0006000c01008387 */ /* 0x0001e60000100800 */
[----:B0-----:R-:W4:Y:S01]  /*cfc00*/  LDL.LU R12, [R1+0x23cc] ;  /* 0x0023cc00010c7983 */ /* 0x001f220000300800 */
[----:B------:R0:W-:Y:S03]  /*cfc10*/  @!P0 STL [R1+0x608], R11 ;  /* 0x0006080b01008387 */ /* 0x0001e60000100800 */
[----:B0-----:R-:W4:Y:S01]  /*cfc20*/  LDL.LU R11, [R1+0x23c8] ;  /* 0x0023c800010b7983 */ /* 0x001f220000300800 */
[----:B------:R0:W-:Y:S03]  /*cfc30*/  @!P0 STL [R1+0x620], R13 ;  /* 0x0006200d01008387 */ /* 0x0001e60000100800 */
[----:B0-----:R-:W4:Y:S01]  /*cfc40*/  LDL.LU R13, [R1+0x23c4] ;  /* 0x0023c400010d7983 */ /* 0x001f220000300800 */
[----:B------:R0:W-:Y:S03]  /*cfc50*/  @!P0 STL [R1+0x628], R14 ;  /* 0x0006280e01008387 */ /* 0x0001e60000100800 */
[----:B0-----:R-:W4:Y:S01]  /*cfc60*/  LDL.LU R14, [R1+0x23c0] ;  /* 0x0023c000010e7983 */ /* 0x001f220000300800 */
[----:B--2---:R-:W-:-:S02]  /*cfc70*/  @!P0 FMUL R15, R15, 16777216 ;  /* 0x4b8000000f0f8820 */ /* 0x004fc40000400000 */
[----:B---3--:R-:W-:Y:S02]  /*cfc80*/  @P1 FMUL R2, R2, 0.25 ;  /* 0x3e80000002021820 */ /* 0x008fe40000400000 */
[----:B----4-:R-:W-:Y:S02]  /*cfc90*/  @P1 FMUL R9, R9, 0.25 ;  /* 0x3e80000009091820 */ /* 0x010fe40000400000 */
[----:B------:R-:W-:Y:S02]  /*cfca0*/  @P1 FMUL R16, R16, 0.25 ;  /* 0x3e80000010101820 */ /* 0x000fe40000400000 */
[----:B------:R-:W-:-:S05]  /*cfcb0*/  @!P0 FMUL R14, R14, 16777216 ;  /* 0x4b8000000e0e8820 */ /* 0x000fca0000400000 */
[----:B------:R0:W-:Y:S04]  /*cfcc0*/  STL [R1+0x22f4], R14 ;  /* 0x0022f40e01007387 */ /* 0x0001e80000100800 */
[----:B0-----:R-:W2:Y:S01]  /*cfcd0*/  LDL R14, [R1+0x60c] ;  /* 0x00060c00010e7983 */ /* 0x001ea20000100800 */
[----:B------:R0:W-:Y:S03]  /*cfce0*/  @!P0 STL [R1+0x640], R15 ;  /* 0x0006400f01008387 */ /* 0x0001e60000100800 */
[----:B0-----:R-:W3:Y:S01]  /*cfcf0*/  LDL.LU R15, [R1+0x23bc] ;  /* 0x0023bc00010f7983 */ /* 0x001ee20000300800 */
[----:B------:R0:W-:Y:S03]  /*cfd00*/  @P1 STL [R1+0x504], R2 ;  /* 0x0005040201001387 */ /* 0x0001e60000100800 */
[----:B0-----:R-:W4:Y:S01]  /*cfd10*/  LDL.LU R2, [R1+0x23b8] ;  /* 0x0023b80001027983 */ /* 0x001f220000300800 */
[----:B------:R0:W-:Y:S03]  /*cfd20*/  @P1 STL [R1+0x50c], R9 ;  /* 0x00050c0901001387 */ /* 0x0001e60000100800 */
[----:B0-----:R-:W2:Y:S01]  /*cfd30*/  LDL.LU R9, [R1+0x23b4] ;  /* 0x0023b40001097983 */ /* 0x001ea20000300800 */
[----:B------:R0:W-:Y:S03]  /*cfd40*/  @P1 STL [R1+0x51c], R16 ;  /* 0x00051c1001001387 */ /* 0x0001e60000100800 */
[----:B0-----:R-:W3:Y:S01]  /*cfd50*/  LDL.LU R16, [R1+0x23b0] ;  /* 0x0023b00001107983 */ /* 0x001ee20000300800 */
[----:B------:R-:W-:-:S05]  /*cfd60*/  @P1 FMUL R27, R27, 0.25 ;  /* 0x3e8000001b1b1820 */ /* 0x000fca0000400000 */
[----:B------:R0:W-:Y:S02]  /*cfd70*/  @P1 STL [R1+0x534], R27 ;  /* 0x0005341b01001387 */ /* 0x0001e40000100800 */
[----:B0-----:R-:W-:Y:S01]  /*cfd80*/  MOV R27, R21 ;  /* 0x00000015001b7202 */ /* 0x001fe20000000f00 */
[----:B--2---:R-:W-:Y:S01]  /*cfd90*/  @P1 FMUL R9, R9, 0.25 ;  /* 0x3e80000009091820 */ /* 0x004fe20000400000 */
[----:B---3--:R-:W-:Y:S02]  /*cfda0*/  MOV R21, R16 ;  /* 0x0000001000157202 */ /* 0x008fe40000000f00 */
[----:B------:R-:W2:Y:S02]  /*cfdb0*/  LDL R16, [R1+0x588] ;  /* 0x0005880001107983 */ /* 0x000ea40000100800 */
[----:B------:R0:W-:Y:S02]  /*cfdc0*/  STL [R1+0x2398], R9 ;  /* 0x0023980901007387 */ /* 0x0001e40000100800 */
[----:B0-----:R-:W3:Y:S01]  /*cfdd0*/  LDL R9, [R1+0x564] ;  /* 0x0005640001097983 */ /* 0x001ee20000100800 */
[----:B------:R-:W-:Y:S02]  /*cfde0*/  STL [R1+0x239c], R18 ;  /* 0x00239c1201007387 */ /* 0x000fe40000100800 */
[----:B---3--:R-:W-:-:S05]  /*cfdf0*/  @P1 FMUL R9, R9, 0.25 ;  /* 0x3e80000009091820 */ /* 0x008fca0000400000 */
[----:B------:R-:W-:Y:S01]  /*cfe00*/  @P1 STL [R1+0x564], R9 ;  /* 0x0005640901001387 */ /* 0x000fe20000100800 */
[----:B------:R-:W-:Y:S02]  /*cfe10*/  STL [R1+0x23a0], R19 ;  /* 0x0023a01301007387 */ /* 0x000fe40000100800 */
[----:B------:R0:W-:Y:S02]  /*cfe20*/  STL [R1+0x23a4], R17 ;  /* 0x0023a41101007387 */ /* 0x0001e40000100800 */
[----:B0-----:R-:W3:Y:S01]  /*cfe30*/  LDL R17, [R1+0x604] ;  /* 0x0006040001117983 */ /* 0x001ee20000100800 */
[----:B------:R0:W-:Y:S02]  /*cfe40*/  STL [R1+0x23a8], R3 ;  /* 0x0023a80301007387 */ /* 0x0001e40000100800 */
[----:B--2---:R-:W-:Y:S02]  /*cfe50*/  @P1 FMUL R16, R16, 0.25 ;  /* 0x3e80000010101820 */ /* 0x004fe40000400000 */
[----:B------:R-:W-:Y:S01]  /*cfe60*/  @P1 FMUL R14, R14, 0.25 ;  /* 0x3e8000000e0e1820 */ /* 0x000fe20000400000 */
[----:B------:R-:W2:Y:S04]  /*cfe70*/  LDL R19, [R1+0x504] ;  /* 0x0005040001137983 */ /* 0x000ea80000100800 */
[----:B------:R-:W2:Y:S04]  /*cfe80*/  LDL R18, [R1+0x50c] ;  /* 0x00050c0001127983 */ /* 0x000ea80000100800 */
[----:B------:R-:W2:Y:S04]  /*cfe90*/  LDL R9, [R1+0x51c] ;  /* 0x00051c0001097983 */ /* 0x000ea80000100800 */
[----:B0-----:R-:W2:Y:S01]  /*cfea0*/  LDL R3, [R1+0x5f0] ;  /* 0x0005f00001037983 */ /* 0x001ea20000100800 */
[----:B------:R-:W-:-:S02]  /*cfeb0*/  @P1 FMUL R13, R13, 0.25 ;  /* 0x3e8000000d0d1820 */ /* 0x000fc40000400000 */
[----:B------:R-:W-:Y:S02]  /*cfec0*/  @P1 STL [R1+0x588], R16 ;  /* 0x0005881001001387 */ /* 0x000fe40000100800 */
[----:B------:R-:W-:Y:S02]  /*cfed0*/  @P1 FMUL R12, R12, 0.25 ;  /* 0x3e8000000c0c1820 */ /* 0x000fe40000400000 */
[----:B---3--:R-:W-:Y:S02]  /*cfee0*/  @P1 FMUL R17, R17, 0.25 ;  /* 0x3e80000011111820 */ /* 0x008fe40000400000 */
[----:B--2---:R-:W-:-:S05]  /*cfef0*/  @P1 FMUL R3, R3, 0.25 ;  /* 0x3e80000003031820 */ /* 0x004fca0000400000 */
[----:B------:R-:W-:Y:S01]  /*cff00*/  @P1 STL [R1+0x5f0], R3 ;  /* 0x0005f00301001387 */ /* 0x000fe20000100800 */
[----:B------:R-:W-:Y:S02]  /*cff10*/  @P1 STL [R1+0x604], R17 ;  /* 0x0006041101001387 */ /* 0x000fe40000100800 */
[----:B------:R-:W-:Y:S02]  /*cff20*/  @P1 STL [R1+0x60c], R14 ;  /* 0x00060c0e01001387 */ /* 0x000fe40000100800 */
[----:B------:R-:W-:Y:S01]  /*cff30*/  @P1 STL [R1+0x624], R13 ;  /* 0x0006240d01001387 */ /* 0x000fe20000100800 */
[----:B------:R0:W-:Y:S02]  /*cff40*/  STL [R1+0x2380], R12 ;  /* 0x0023800c01007387 */ /* 0x0001e40000100800 */
[----:B0-----:R-:W-:Y:S02]  /*cff50*/  MOV R12, R16 ;  /* 0x00000010000c7202 */ /* 0x001fe40000000f00 */
[----:B------:R-:W2:Y:S01]  /*cff60*/  LDL.LU R16, [R1+0x23ac] ;  /* 0x0023ac0001107983 */ /* 0x000ea20000300800 */
[----:B------:R-:W-:Y:S01]  /*cff70*/  FSETP.GEU.AND P0, PT, |R15|, 1.175494350822287508e-38, PT ;  /* 0x008000000f00780b */ /* 0x000fe20003f0e200 */
[----:B------:R-:W-:-:S02]  /*cff80*/  @P1 FMUL R11, R11, 0.25 ;  /* 0x3e8000000b0b1820 */ /* 0x000fc40000400000 */
[----:B----4-:R-:W-:Y:S02]  /*cff90*/  @P1 FMUL R2, R2, 0.25 ;  /* 0x3e80000002021820 */ /* 0x010fe40000400000 */
[----:B------:R-:W-:Y:S02]  /*cffa0*/  @P1 FMUL R15, R15, 0.25 ;  /* 0x3e8000000f0f1820 */ /* 0x000fe40000400000 */
[----:B------:R-:W-:Y:S02]  /*cffb0*/  @P1 FMUL R22, R22, 0.25 ;  /* 0x3e80000016161820 */ /* 0x000fe40000400000 */
[----:B------:R-:W-:Y:S01]  /*cffc0*/  @P1 FMUL R10, R10, 0.25 ;  /* 0x3e8000000a0a1820 */ /* 0x000fe20000400000 */
[----:B------:R-:W-:Y:S01]  /*cffd0*/  @P1 STL [R1+0x62c], R11 ;  /* 0x00062c0b01001387 */ /* 0x000fe20000100800 */
[----:B------:R-:W-:Y:S02]  /*cffe0*/  @P1 STL [R1+0x644], R2 ;  /* 0x0006440201001387 */ /* 0x000fe40000100800 */
[----:B------:R0:W-:Y:S02]  /*cfff0*/  STL [R1+0x237c], R15 ;  /* 0x00237c0f01007387 */ /* 0x0001e40000100800 */
[----:B------:R-:W-:Y:S01]  /*d0000*/  @!P0 FMUL R19, R19, 16777216 ;  /* 0x4b80000013138820 */ /* 0x000fe20000400000 */
[----:B0-----:R-:W3:Y:S01]  /*d0010*/  LDL R15, [R1+0x534] ;  /* 0x00053400010f7983 */ /* 0x001ee20000100800 */
[----:B------:R-:W-:Y:S02]  /*d0020*/  @P1 STL [R1+0x64c], R22 ;  /* 0x00064c1601001387 */ /* 0x000fe40000100800 */
[----:B------:R0:W-:Y:S02]  /*d0030*/  STL [R1+0x2384], R10 ;  /* 0x0023840a01007387 */ /* 0x0001e40000100800 */
[----:B------:R-:W-:-:S02]  /*d0040*/  @!P0 FMUL R18, R18, 16777216 ;  /* 0x4b80000012128820 */ /* 0x000fc40000400000 */
[----:B------:R-:W-:Y:S02]  /*d0050*/  @!P0 FMUL R9, R9, 16777216 ;  /* 0x4b80000009098820 */ /* 0x000fe40000400000 */
[----:B0-----:R-:W-:Y:S02]  /*d0060*/  IMAD.MOV.U32 R10, RZ, RZ, R3 ;  /* 0x000000ffff0a7224 */ /* 0x001fe400078e0003 */
[----:B------:R-:W4:Y:S01]  /*d0070*/  LDL.LU R3, [R1+0x23a8] ;  /* 0x0023a80001037983 */ /* 0x000f220000300800 */
[----:B--2---:R-:W-:-:S03]  /*d0080*/  FSETP.GT.AND P1, PT, |R16|, 8.50705917302346158658e+37, PT ;  /* 0x7e8000001000780b */ /* 0x004fc60003f24200 */
[----:B------:R0:W-:Y:S02]  /*d0090*/  STL [R1+0x2388], R16 ;  /* 0x0023881001007387 */ /* 0x0001e40000100800 */
[----:B0-----:R-:W-:Y:S02]  /*d00a0*/  MOV R16, R17 ;  /* 0x0000001100107202 */ /* 0x001fe40000000f00 */
[----:B------:R-:W2:Y:S01]  /*d00b0*/  LDL.LU R17, [R1+0x23a4] ;  /* 0x0023a40001117983 */ /* 0x000ea20000300800 */
[----:B------:R0:W-:Y:S03]  /*d00c0*/  @!P0 STL [R1+0x504], R19 ;  /* 0x0005041301008387 */ /* 0x0001e60000100800 */
[----:B0-----:R-:W2:Y:S01]  /*d00d0*/  LDL.LU R19, [R1+0x23a0] ;  /* 0x0023a00001137983 */ /* 0x001ea20000300800 */
[----:B------:R0:W-:Y:S03]  /*d00e0*/  @!P0 STL [R1+0x50c], R18 ;  /* 0x00050c1201008387 */ /* 0x0001e60000100800 */
[----:B0-----:R-:W2:Y:S01]  /*d00f0*/  LDL.LU R18, [R1+0x239c] ;  /* 0x00239c0001127983 */ /* 0x001ea20000300800 */
[----:B------:R0:W-:Y:S03]  /*d0100*/  @!P0 STL [R1+0x51c], R9 ;  /* 0x00051c0901008387 */ /* 0x0001e60000100800 */
[----:B0-----:R-:W2:Y:S01]  /*d0110*/  LDL.LU R9, [R1+0x2398] ;  /* 0x0023980001097983 */ /* 0x001ea20000300800 */
[----:B---3--:R-:W-:-:S05]  /*d0120*/  @!P0 FMUL R15, R15, 16777216 ;  /* 0x4b8000000f0f8820 */ /* 0x008fca0000400000 */
[----:B------:R-:W-:Y:S01]  /*d0130*/  @!P0 STL [R1+0x534], R15 ;  /* 0x0005340f01008387 */ /* 0x000fe20000100800 */
[----:B--2---:R-:W-:-:S05]  /*d0140*/  @!P0 FMUL R9, R9, 16777216 ;  /* 0x4b80000009098820 */ /* 0x004fca0000400000 */
[----:B------:R0:W-:Y:S02]  /*d0150*/  STL [R1+0x55c], R9 ;  /* 0x00055c0901007387 */ /* 0x0001e40000100800 */
[----:B0-----:R-:W-:Y:S01]  /*d0160*/  IMAD.MOV.U32 R9, RZ, RZ, R5 ;  /* 0x000000ffff097224 */ /* 0x001fe200078e0005 */
[----:B------:R-:W-:Y:S01]  /*d0170*/  MOV R5, R4 ;  /* 0x0000000400057202 */ /* 0x000fe20000000f00 */
[----:B------:R-:W-:Y:S01]  /*d0180*/  MOV R4, R0 ;  /* 0x0000000000047202 */ /* 0x000fe20000000f00 */
[----:B----4-:R-:W-:Y:S01]  /*d0190*/  MOV R0, R3 ;  /* 0x0000000300007202 */ /* 0x010fe20000000f00 */
[----:B------:R-:W-:Y:S01]  /*d01a0*/  IMAD.MOV.U32 R3, RZ, RZ, R17 ;  /* 0x000000ffff037224 */ /* 0x000fe200078e0011 */
[----:B------:R-:W-:Y:S02]  /*d01b0*/  MOV R17, R18 ;  /* 0x0000001200117202 */ /* 0x000fe40000000f00 */
[----:B------:R-:W2:Y:S01]  /*d01c0*/  LDL.LU R18, [R1+0x700] ;  /* 0x0007000001127983 */ /* 0x000ea20000300800 */
[----:B------:R-:W-:Y:S01]  /*d01d0*/  MOV R15, R12 ;  /* 0x0000000c000f7202 */ /* 0x000fe20000000f00 */
[----:B------:R-:W-:-:S02]  /*d01e0*/  MOV R12, R14 ;  /* 0x0000000e000c7202 */ /* 0x000fc40000000f00 */
[----:B--2---:R0:W-:Y:S04]  /*d01f0*/  STL [R1+0x2378], R18 ;  /* 0x0023781201007387 */ /* 0x0041e80000100800 */
[----:B0-----:R-:W2:Y:S01]  /*d0200*/  LDL R18, [R1+0x564] ;  /* 0x0005640001127983 */ /* 0x001ea20000100800 */
[----:B------:R-:W3:Y:S03]  /*d0210*/  LDL.LU R14, [R1+0x70c] ;  /* 0x00070c00010e7983 */ /* 0x000ee60000300800 */
[----:B---3--:R0:W-:Y:S01]  /*d0220*/  STL [R1+0x238c], R14 ;  /* 0x00238c0e01007387 */ /* 0x0081e20000100800 */
[----:B--2---:R-:W-:Y:S01]  /*d0230*/  @!P0 FMUL R18, R18, 16777216 ;  /* 0x4b80000012128820 */ /* 0x004fe20000400000 */
[----:B0-----:R-:W-:-:S05]  /*d0240*/  MOV R14, R16 ;  /* 0x00000010000e7202 */ /* 0x001fca0000000f00 */
[----:B------:R0:W-:Y:S01]  /*d0250*/  STL [R1+0x2390], R14 ;  /* 0x0023900e01007387 */ /* 0x0001e20000100800 */
[----:B------:R1:W-:Y:S01]  /*d0260*/  @!P0 STL [R1+0x564], R18 ;  /* 0x0005641201008387 */ /* 0x0003e20000100800 */
[----:B0-----:R-:W-:Y:S02]  /*d0270*/  MOV R14, R10 ;  /* 0x0000000a000e7202 */ /* 0x001fe40000000f00 */
[----:B------:R-:W-:-:S03]  /*d0280*/  MOV R16, R12 ;  /* 0x0000000c00107202 */ /* 0x000fc60000000f00 */
[----:B------:R0:W-:Y:S01]  /*d0290*/  STL [R1+0x2394], R14 ;  /* 0x0023940e01007387 */ /* 0x0001e20000100800 */
[----:B-1----:R-:W-:Y:S02]  /*d02a0*/  MOV R18, R11 ;  /* 0x0000000b00127202 */ /* 0x002fe40000000f00 */
[----:B------:R-:W-:Y:S01]  /*d02b0*/  MOV R12, R2 ;  /* 0x00000002000c7202 */ /* 0x000fe20000000f00 */
[----:B------:R-:W-:Y:S01]  /*d02c0*/  MOV R11, R19 ;  /* 0x00000013000b7202 */ /* 0x000fe20000000f00 */
[----:B------:R-:W2:Y:S01]  /*d02d0*/  LDL.LU R2, [R1+0x678] ;  /* 0x0006780001027983 */ /* 0x000ea20000300800 */
[----:B------:R-:W3:Y:S02]  /*d02e0*/  LDL.LU R19, [R1+0x67c] ;  /* 0x00067c0001137983 */ /* 0x000ee40000300800 */
[----:B0-----:R-:W-:Y:S02]  /*d02f0*/  IMAD.MOV.U32 R14, RZ, RZ, R15 ;  /* 0x000000ffff0e7224 */ /* 0x001fe400078e000f */
[----:B------:R-:W-:Y:S01]  /*d0300*/  IMAD.MOV.U32 R15, RZ, RZ, R22 ;  /* 0x000000ffff0f7224 */ /* 0x000fe200078e0016 */
[----:B------:R-:W-:Y:S01]  /*d0310*/  MOV R10, R13 ;  /* 0x0000000d000a7202 */ /* 0x000fe20000000f00 */
[----:B------:R-:W4:Y:S01]  /*d0320*/  LDL.LU R22, [R1+0x690] ;  /* 0x0006900001167983 */ /* 0x000f220000300800 */
[----:B------:R-:W-:-:S02]  /*d0330*/  @!P0 FMUL R14, R14, 16777216 ;  /* 0x4b8000000e0e8820 */ /* 0x000fc40000400000 */
[----:B------:R-:W2:Y:S03]  /*d0340*/  LDL.LU R13, [R1+0x714] ;  /* 0x00071400010d7983 */ /* 0x000ea60000300800 */
[----:B------:R0:W-:Y:S04]  /*d0350*/  @!P0 STL [R1+0x588], R14 ;  /* 0x0005880e01008387 */ /* 0x0001e80000100800 */
[----:B0-----:R-:W2:Y:S02]  /*d0360*/  LDL.LU R14, [R1+0x2394] ;  /* 0x00239400010e7983 */ /* 0x001ea40000300800 */
[----:B--2---:R-:W-:-:S05]  /*d0370*/  @!P0 FMUL R14, R14, 16777216 ;  /* 0x4b8000000e0e8820 */ /* 0x004fca0000400000 */
[----:B------:R0:W-:Y:S04]  /*d0380*/  @!P0 STL [R1+0x5f0], R14 ;  /* 0x0005f00e01008387 */ /* 0x0001e80000100800 */
[----:B0-----:R-:W2:Y:S01]  /*d0390*/  LDL.LU R14, [R1+0x2390] ;  /* 0x00239000010e7983 */ /* 0x001ea20000300800 */
[----:B------:R-:W-:Y:S02]  /*d03a0*/  @!P0 FMUL R16, R16, 16777216 ;  /* 0x4b80000010108820 */ /* 0x000fe40000400000 */
[----:B------:R-:W-:Y:S02]  /*d03b0*/  @!P0 FMUL R10, R10, 16777216 ;  /* 0x4b8000000a0a8820 */ /* 0x000fe40000400000 */
[----:B------:R-:W-:Y:S02]  /*d03c0*/  @!P0 FMUL R18, R18, 16777216 ;  /* 0x4b80000012128820 */ /* 0x000fe40000400000 */
[----:B------:R-:W-:-:S02]  /*d03d0*/  @!P0 FMUL R12, R12, 16777216 ;  /* 0x4b8000000c0c8820 */ /* 0x000fc40000400000 */
[----:B--2---:R-:W-:-:S05]  /*d03e0*/  @!P0 FMUL R14, R14, 16777216 ;  /* 0x4b8000000e0e8820 */ /* 0x004fca0000400000 */
[----:B------:R0:W-:Y:S04]  /*d03f0*/  @!P0 STL [R1+0x604], R14 ;  /* 0x0006040e01008387 */ /* 0x0001e80000100800 */
[----:B0-----:R-:W2:Y:S01]  /*d0400*/  LDL.LU R14, [R1+0x238c] ;  /* 0x00238c00010e7983 */ /* 0x001ea20000300800 */
[----:B------:R0:W-:Y:S03]  /*d0410*/  @!P0 STL [R1+0x60c], R16 ;  /* 0x00060c1001008387 */ /* 0x0001e60000100800 */
[----:B0-----:R-:W2:Y:S01]  /*d0420*/  LDL.LU R16, [R1+0x2388] ;  /* 0x0023880001107983 */ /* 0x001ea20000300800 */
[----:B------:R0:W-:Y:S03]  /*d0430*/  @!P0 STL [R1+0x624], R10 ;  /* 0x0006240a01008387 */ /* 0x0001e60000100800 */
[----:B0-----:R-:W2:Y:S01]  /*d0440*/  LDL.LU R10, [R1+0x2384] ;  /* 0x00238400010a7983 */ /* 0x001ea20000300800 */
[----:B------:R0:W-:Y:S03]  /*d0450*/  @!P0 STL [R1+0x62c], R18 ;  /* 0x00062c1201008387 */ /* 0x0001e60000100800 */
[----:B0-----:R-:W2:Y:S01]  /*d0460*/  LDL R18, [R1+0x670] ;  /* 0x0006700001127983 */ /* 0x001ea20000100800 */
[----:B------:R0:W-:Y:S03]  /*d0470*/  @!P0 STL [R1+0x644], R12 ;  /* 0x0006440c01008387 */ /* 0x0001e60000100800 */
[----:B0-----:R-:W2:Y:S01]  /*d0480*/  LDL.LU R12, [R1+0x2380] ;  /* 0x00238000010c7983 */ /* 0x001ea20000300800 */
[----:B------:R-:W-:-:S02]  /*d0490*/  @!P0 FMUL R15, R15, 16777216 ;  /* 0x4b8000000f0f8820 */ /* 0x000fc40000400000 */
[----:B--2---:R-:W-:-:S05]  /*d04a0*/  @!P0 FMUL R12, R12, 16777216 ;  /* 0x4b8000000c0c8820 */ /* 0x004fca0000400000 */
[----:B------:R0:W-:Y:S02]  /*d04b0*/  STL [R1+0x648], R12 ;  /* 0x0006480c01007387 */ /* 0x0001e40000100800 */
[----:B0-----:R-:W-:Y:S01]  /*d04c0*/  MOV R12, R11 ;  /* 0x0000000b000c7202 */ /* 0x001fe20000000f00 */
[----:B------:R-:W-:Y:S02]  /*d04d0*/  IMAD.MOV.U32 R11, RZ, RZ, R17 ;  /* 0x000000ffff0b7224 */ /* 0x000fe400078e0011 */
[----:B------:R-:W2:Y:S01]  /*d04e0*/  LDL R17, [R1+0x694] ;  /* 0x0006940001117983 */ /* 0x000ea20000100800 */
[----:B------:R0:W-:Y:S03]  /*d04f0*/  @!P0 STL [R1+0x64c], R15 ;  /* 0x00064c0f01008387 */ /* 0x0001e60000100800 */
[----:B0-----:R-:W2:Y:S01]  /*d0500*/  LDL.LU R15, [R1+0x237c] ;  /* 0x00237c00010f7983 */ /* 0x001ea20000300800 */
[----:B------:R-:W-:-:S02]  /*d0510*/  @!P0 FMUL R10, R10, 16777216 ;  /* 0x4b8000000a0a8820 */ /* 0x000fc40000400000 */
[----:B--2---:R-:W-:-:S05]  /*d0520*/  @!P0 FMUL R15, R15, 16777216 ;  /* 0x4b8000000f0f8820 */ /* 0x004fca0000400000 */
[----:B------:R0:W-:Y:S04]  /*d0530*/  STL [R1+0x2294], R15 ;  /* 0x0022940f01007387 */ /* 0x0001e80000100800 */
[----:B0-----:R-:W2:Y:S01]  /*d0540*/  LDL.LU R15, [R1+0x704] ;  /* 0x00070400010f7983 */ /* 0x001ea20000300800 */
[----:B------:R0:W-:Y:S03]  /*d0550*/  STL [R1+0x2370], R27 ;  /* 0x0023701b01007387 */ /* 0x0001e60000100800 */
[----:B0-----:R-:W2:Y:S01]  /*d0560*/  LDL.LU R27, [R1+0x674] ;  /* 0x00067400011b7983 */ /* 0x001ea20000300800 */
[----:B------:R0:W-:Y:S02]  /*d0570*/  STL [R1+0x660], R10 ;  /* 0x0006600a01007387 */ /* 0x0001e40000100800 */
[----:B0-----:R-:W-:-:S02]  /*d0580*/  MOV R10, R5 ;  /* 0x00000005000a7202 */ /* 0x001fc40000000f00 */
[----:B------:R-:W2:Y:S01]  /*d0590*/  LDL.LU R5, [R1+0x6c0] ;  /* 0x0006c00001057983 */ /* 0x000ea20000300800 */
[----:B------:R-:W-:Y:S02]  /*d05a0*/  @P1 FMUL R18, R18, 0.25 ;  /* 0x3e80000012121820 */ /* 0x000fe40000400000 */
[----:B------:R-:W-:Y:S01]  /*d05b0*/  @P1 FMUL R17, R17, 0.25 ;  /* 0x3e80000011111820 */ /* 0x000fe20000400000 */
[----:B--2---:R0:W-:Y:S04]  /*d05c0*/  STL [R1+0x2354], R5 ;  /* 0x0023540501007387 */ /* 0x0041e80000100800 */
[----:B0-----:R-:W2:Y:S01]  /*d05d0*/  LDL.LU R5, [R1+0x6f4] ;  /* 0x0006f40001057983 */ /* 0x001ea20000300800 */
[----:B------:R0:W-:Y:S03]  /*d05e0*/  @P1 STL [R1+0x670], R18 ;  /* 0x0006701201001387 */ /* 0x0001e60000100800 */
[----:B0-----:R-:W3:Y:S01]  /*d05f0*/  LDL.LU R18, [R1+0x2378] ;  /* 0x0023780001127983 */ /* 0x001ee20000300800 */
[----:B------:R-:W-:-:S02]  /*d0600*/  @P1 FMUL R12, R12, 0.25 ;  /* 0x3e8000000c0c1820 */ /* 0x000fc40000400000 */
[----:B------:R-:W-:Y:S02]  /*d0610*/  @P1 FMUL R11, R11, 0.25 ;  /* 0x3e8000000b0b1820 */ /* 0x000fe40000400000 */
[----:B------:R-:W-:Y:S01]  /*d0620*/  @P1 FMUL R4, R4, 0.25 ;  /* 0x3e80000004041820 */ /* 0x000fe20000400000 */
[----:B------:R-:W-:Y:S01]  /*d0630*/  @P1 STL [R1+0x694], R17 ;  /* 0x0006941101001387 */ /* 0x000fe20000100800 */
[----:B------:R-:W-:Y:S02]  /*d0640*/  @P1 STL [R1+0x698], R12 ;  /* 0x0006980c01001387 */ /* 0x000fe40000100800 */
[----:B------:R-:W-:Y:S02]  /*d0650*/  @P1 FMUL R0, R0, 0.25 ;  /* 0x3e80000000001820 */ /* 0x000fe40000400000 */
[----:B------:R-:W-:Y:S02]  /*d0660*/  @P1 STL [R1+0x6b0], R11 ;  /* 0x0006b00b01001387 */ /* 0x000fe40000100800 */
[----:B------:R-:W-:Y:S01]  /*d0670*/  @P1 FMUL R3, R3, 0.25 ;  /* 0x3e80000003031820 */ /* 0x000fe20000400000 */
[----:B------:R-:W-:Y:S01]  /*d0680*/  @P1 STL [R1+0x6b4], R4 ;  /* 0x0006b40401001387 */ /* 0x000fe20000100800 */
[----:B--2---:R-:W-:-:S05]  /*d0690*/  @P1 FMUL R5, R5, 0.25 ;  /* 0x3e80000005051820 */ /* 0x004fca0000400000 */
[----:B------:R0:W-:Y:S01]  /*d06a0*/  STL [R1+0x2358], R5 ;  /* 0x0023580501007387 */ /* 0x0001e20000100800 */
[----:B---3--:R-:W-:Y:S01]  /*d06b0*/  @P1 FMUL R18, R18, 0.25 ;  /* 0x3e80000012121820 */ /* 0x008fe20000400000 */
[----:B0-----:R-:W-:Y:S02]  /*d06c0*/  MOV R5, R17 ;  /* 0x0000001100057202 */ /* 0x001fe40000000f00 */
[----:B------:R-:W2:Y:S01]  /*d06d0*/  LDL.LU R17, [R1+0x2374] ;  /* 0x0023740001117983 */ /* 0x000ea20000300800 */
[----:B------:R-:W-:Y:S02]  /*d06e0*/  @P1 STL [R1+0x6bc], R0 ;  /* 0x0006bc0001001387 */ /* 0x000fe40000100800 */
[----:B------:R-:W-:Y:S02]  /*d06f0*/  @P1 STL [R1+0x6f0], R3 ;  /* 0x0006f00301001387 */ /* 0x000fe40000100800 */
[----:B------:R0:W-:Y:S02]  /*d0700*/  STL [R1+0x235c], R18 ;  /* 0x00235c1201007387 */ /* 0x0001e40000100800 */
[----:B0-----:R-:W3:Y:S01]  /*d0710*/  LDL R18, [R1+0x670] ;  /* 0x0006700001127983 */ /* 0x001ee20000100800 */
[----:B------:R-:W-:Y:S01]  /*d0720*/  FSETP.GEU.AND P0, PT, |R16|, 1.175494350822287508e-38, PT ;  /* 0x008000001000780b */ /* 0x000fe20003f0e200 */
[----:B------:R-:W-:-:S02]  /*d0730*/  @P1 FMUL R27, R27, 0.25 ;  /* 0x3e8000001b1b1820 */ /* 0x000fc40000400000 */
[----:B------:R-:W-:Y:S02]  /*d0740*/  @P1 FMUL R15, R15, 0.25 ;  /* 0x3e8000000f0f1820 */ /* 0x000fe40000400000 */
[----:B------:R-:W-:Y:S02]  /*d0750*/  @P1 FMUL R14, R14, 0.25 ;  /* 0x3e8000000e0e1820 */ /* 0x000fe40000400000 */
[----:B------:R-:W-:Y:S02]  /*d0760*/  @P1 FMUL R16, R16, 0.25 ;  /* 0x3e80000010101820 */ /* 0x000fe40000400000 */
[----:B------:R-:W-:Y:S02]  /*d0770*/  @P1 FMUL R13, R13, 0.25 ;  /* 0x3e8000000d0d1820 */ /* 0x000fe40000400000 */
[----:B------:R-:W-:Y:S01]  /*d0780*/  @P1 FMUL R2, R2, 0.25 ;  /* 0x3e80000002021820 */ /* 0x000fe20000400000 */
[----:B------:R-:W-:Y:S01]  /*d0790*/  STL [R1+0x2360], R15 ;  /* 0x0023600f01007387 */ /* 0x000fe20000100800 */
[----:B------:R-:W-:-:S02]  /*d07a0*/  @P1 FMUL R19, R19, 0.25 ;  /* 0x3e80000013131820 */ /* 0x000fc40000400000 */
[----:B------:R-:W-:Y:S02]  /*d07b0*/  STL [R1+0x2364], R14 ;  /* 0x0023640e01007387 */ /* 0x000fe40000100800 */
[----:B------:R-:W-:Y:S02]  /*d07c0*/  STL [R1+0x2368], R16 ;  /* 0x0023681001007387 */ /* 0x000fe40000100800 */
[----:B------:R-:W-:Y:S01]  /*d07d0*/  @!P0 FMUL R27, R27, 16777216 ;  /* 0x4b8000001b1b8820 */ /* 0x000fe20000400000 */
[----:B------:R0:W-:Y:S01]  /*d07e0*/  STL [R1+0x236c], R13 ;  /* 0x00236c0d01007387 */ /* 0x0001e20000100800 */
[----:B------:R-:W-:Y:S02]  /*d07f0*/  @!P0 FMUL R2, R2, 16777216 ;  /* 0x4b80000002028820 */ /* 0x000fe40000400000 */
[----:B----4-:R-:W-:Y:S02]  /*d0800*/  @P1 FMUL R22, R22, 0.25 ;  /* 0x3e80000016161820 */ /* 0x010fe40000400000 */
[----:B------:R-:W-:Y:S01]  /*d0810*/  @!P0 FMUL R19, R19, 16777216 ;  /* 0x4b80000013138820 */ /* 0x000fe20000400000 */
[----:B------:R1:W-:Y:S01]  /*d0820*/  STL [R1+0x674], R27 ;  /* 0x0006741b01007387 */ /* 0x0003e20000100800 */
[----:B------:R-:W-:Y:S01]  /*d0830*/  @!P0 FMUL R22, R22, 16777216 ;  /* 0x4b80000016168820 */ /* 0x000fe20000400000 */
[----:B0-----:R-:W-:Y:S01]  /*d0840*/  MOV R13, R5 ;  /* 0x00000005000d7202 */ /* 0x001fe20000000f00 */
[----:B------:R-:W-:Y:S01]  /*d0850*/  IMAD.MOV.U32 R5, RZ, RZ, R3 ;  /* 0x000000ffff057224 */ /* 0x000fe200078e0003 */
[----:B-1----:R-:W4:Y:S01]  /*d0860*/  LDL.LU R27, [R1+0x2370] ;  /* 0x00237000011b7983 */ /* 0x002f220000300800 */
[----:B------:R-:W-:Y:S01]  /*d0870*/  IMAD.MOV.U32 R16, RZ, RZ, R12 ;  /* 0x000000ffff107224 */ /* 0x000fe200078e000c */
[----:B------:R-:W-:-:S02]  /*d0880*/  MOV R15, R4 ;  /* 0x00000004000f7202 */ /* 0x000fc40000000f00 */
[----:B------:R-:W-:Y:S01]  /*d0890*/  MOV R14, R11 ;  /* 0x0000000b000e7202 */ /* 0x000fe20000000f00 */
[----:B------:R-:W-:Y:S02]  /*d08a0*/  @!P0 FMUL R13, R13, 16777216 ;  /* 0x4b8000000d0d8820 */ /* 0x000fe40000400000 */
[----:B------:R-:W-:Y:S02]  /*d08b0*/  @!P0 FMUL R16, R16, 16777216 ;  /* 0x4b80000010108820 */ /* 0x000fe40000400000 */
[----:B------:R-:W-:Y:S02]  /*d08c0*/  @!P0 FMUL R14, R14, 16777216 ;  /* 0x4b8000000e0e8820 */ /* 0x000fe40000400000 */
[----:B------:R-:W-:Y:S02]  /*d08d0*/  @!P0 FMUL R15, R15, 16777216 ;  /* 0x4b8000000f0f8820 */ /* 0x000fe40000400000 */
[----:B------:R-:W-:Y:S02]  /*d08e0*/  @!P0 FMUL R5, R5, 16777216 ;  /* 0x4b80000005058820 */ /* 0x000fe40000400000 */
[----:B---3--:R-:W-:-:S05]  /*d08f0*/  @!P0 FMUL R18, R18, 16777216 ;  /* 0x4b80000012128820 */ /* 0x008fca0000400000 */
[----:B------:R-:W-:Y:S01]  /*d0900*/  @!P0 STL [R1+0x670], R18 ;  /* 0x0006701201008387 */ /* 0x000fe20000100800 */
[----:B------:R-:W3:Y:S02]  /*d0910*/  LDL.LU R3, [R1+0x6a0] ;  /* 0x0006a00001037983 */ /* 0x000ee40000300800 */
[----:B------:R0:W-:Y:S02]  /*d0920*/  STL [R1+0x678], R2 ;  /* 0x0006780201007387 */ /* 0x0001e40000100800 */
[----:B0-----:R-:W2:Y:S01]  /*d0930*/  LDL.LU R2, [R1+0x6b8] ;  /* 0x0006b80001027983 */ /* 0x001ea20000300800 */
[----:B------:R0:W-:Y:S01]  /*d0940*/  STL [R1+0x67c], R19 ;  /* 0x00067c1301007387 */ /* 0x0001e20000100800 */
[----:B------:R-:W-:Y:S02]  /*d0950*/  MOV R18, R0 ;  /* 0x0000000000127202 */ /* 0x000fe40000000f00 */
[----:B0-----:R-:W2:Y:S01]  /*d0960*/  LDL.LU R19, [R1+0x710] ;  /* 0x0007100001137983 */ /* 0x001ea20000300800 */
[----:B------:R-:W2:Y:S02]  /*d0970*/  LDL.LU R4, [R1+0x71c] ;  /* 0x00071c0001047983 */ /* 0x000ea40000300800 */
[----:B------:R-:W2:Y:S02]  /*d0980*/  LDL.LU R0, [R1+0x730] ;  /* 0x0007300001007983 */ /* 0x000ea40000300800 */
[----:B------:R0:W-:Y:S01]  /*d0990*/  STL [R1+0x690], R22 ;  /* 0x0006901601007387 */ /* 0x0001e20000100800 */
[----:B------:R-:W2:Y:S01]  /*d09a0*/  LDL.LU R12, [R1+0x680] ;  /* 0x00068000010c7983 */ /* 0x000ea20000300800 */
[----:B------:R-:W2:Y:S02]  /*d09b0*/  LDL.LU R11, [R1+0x69c] ;  /* 0x00069c00010b7983 */ /* 0x000ea40000300800 */
[----:B------:R-:W-:Y:S01]  /*d09c0*/  @!P0 FMUL R18, R18, 16777216 ;  /* 0x4b80000012128820 */ /* 0x000fe20000400000 */
[----:B0-----:R-:W2:Y:S01]  /*d09d0*/  LDL.LU R22, [R1+0x734] ;  /* 0x0007340001167983 */ /* 0x001ea20000300800 */
[----:B------:R0:W-:Y:S03]  /*d09e0*/  @!P0 STL [R1+0x694], R13 ;  /* 0x0006940d01008387 */ /* 0x0001e60000100800 */
[----:B0-----:R-:W2:Y:S01]  /*d09f0*/  LDL.LU R13, [R1+0x236c] ;  /* 0x00236c00010d7983 */ /* 0x001ea20000300800 */
[----:B------:R0:W-:Y:S03]  /*d0a00*/  @!P0 STL [R1+0x698], R16 ;  /* 0x0006981001008387 */ /* 0x0001e60000100800 */
[----:B0-----:R-:W2:Y:S01]  /*d0a10*/  LDL.LU R16, [R1+0x2368] ;  /* 0x0023680001107983 */ /* 0x001ea20000300800 */
[----:B------:R0:W-:Y:S03]  /*d0a20*/  @!P0 STL [R1+0x6b0], R14 ;  /* 0x0006b00e01008387 */ /* 0x0001e60000100800 */
[----:B0-----:R-:W3:Y:S01]  /*d0a30*/  LDL.LU R14, [R1+0x2364] ;  /* 0x00236400010e7983 */ /* 0x001ee20000300800 */
[----:B------:R0:W-:Y:S03]  /*d0a40*/  @!P0 STL [R1+0x6b4], R15 ;  /* 0x0006b40f01008387 */ /* 0x0001e60000100800 */
[----:B0-----:R-:W3:Y:S01]  /*d0a50*/  LDL.LU R15, [R1+0x2360] ;  /* 0x00236000010f7983 */ /* 0x001ee20000300800 */
[----:B------:R0:W-:Y:S03]  /*d0a60*/  @!P0 STL [R1+0x6bc], R18 ;  /* 0x0006bc1201008387 */ /* 0x0001e60000100800 */
[----:B0-----:R-:W4:Y:S01]  /*d0a70*/  LDL.LU R18, [R1+0x235c] ;  /* 0x00235c0001127983 */ /* 0x001f220000300800 */
[----:B------:R0:W-:Y:S03]  /*d0a80*/  @!P0 STL [R1+0x6f0], R5 ;  /* 0x0006f00501008387 */ /* 0x0001e60000100800 */
[----:B0-----:R-:W4:Y:S01]  /*d0a90*/  LDL.LU R5, [R1+0x2358] ;  /* 0x0023580001057983 */ /* 0x001f220000300800 */
[----:B--2---:R-:W-:-:S02]  /*d0aa0*/  @!P0 FMUL R16, R16, 16777216 ;  /* 0x4b80000010108820 */ /* 0x004fc40000400000 */
[----:B---3--:R-:W-:Y:S02]  /*d0ab0*/  @!P0 FMUL R15, R15, 16777216 ;  /* 0x4b8000000f0f8820 */ /* 0x008fe40000400000 */
[----:B----4-:R-:W-:Y:S02]  /*d0ac0*/  @!P0 FMUL R18, R18, 16777216 ;  /* 0x4b80000012128820 */ /* 0x010fe40000400000 */
[----:B------:R-:W-:-:S05]  /*d0ad0*/  @!P0 FMUL R5, R5, 16777216 ;  /* 0x4b80000005058820 */ /* 0x000fca0000400000 */
[----:B------:R0:W-:Y:S04]  /*d0ae0*/  STL [R1+0x6f4], R5 ;  /* 0x0006f40501007387 */ /* 0x0001e80000100800 */
[----:B0-----:R-:W2:Y:S01]  /*d0af0*/  LDL.LU R5, [R1+0x2354] ;  /* 0x0023540001057983 */ /* 0x001ea20000300800 */
[----:B------:R0:W-:Y:S03]  /*d0b00*/  STL [R1+0x700], R18 ;  /* 0x0007001201007387 */ /* 0x0001e60000100800 */
[----:B0-----:R-:W3:Y:S01]  /*d0b10*/  LDL.LU R18, [R1+0x2350] ;  /* 0x0023500001127983 */ /* 0x001ee20000300800 */
[----:B------:R0:W-:Y:S02]  /*d0b20*/  STL [R1+0x22f8], R16 ;  /* 0x0022f81001007387 */ /* 0x0001e40000100800 */
[----:B------:R-:W-:Y:S01]  /*d0b30*/  STL [R1+0x704], R15 ;  /* 0x0007040f01007387 */ /* 0x000fe20000100800 */
[----:B0-----:R-:W4:Y:S01]  /*d0b40*/  LDL.LU R16, [R1+0x718] ;  /* 0x0007180001107983 */ /* 0x001f220000300800 */
[----:B------:R-:W-:Y:S01]  /*d0b50*/  FSETP.GT.AND P1, PT, |R17|, 8.50705917302346158658e+37, PT ;  /* 0x7e8000001100780b */ /* 0x000fe20003f24200 */
[----:B------:R-:W-:-:S02]  /*d0b60*/  @!P0 FMUL R14, R14, 16777216 ;  /* 0x4b8000000e0e8820 */ /* 0x000fc40000400000 */
[----:B------:R-:W-:Y:S01]  /*d0b70*/  @!P0 FMUL R13, R13, 16777216 ;  /* 0x4b8000000d0d8820 */ /* 0x000fe20000400000 */
[----:B------:R-:W-:Y:S02]  /*d0b80*/  FSETP.GEU.AND P0, PT, |R17|, 1.175494350822287508e-38, PT ;  /* 0x008000001100780b */ /* 0x000fe40003f0e200 */
[----:B------:R-:W-:Y:S02]  /*d0b90*/  STL [R1+0x70c], R14 ;  /* 0x00070c0e01007387 */ /* 0x000fe40000100800 */
[----:B------:R-:W-:Y:S05]  /*d0ba0*/  STL [R1+0x714], R13 ;  /* 0x0007140d01007387 */ /* 0x000fea0000100800 */
[----:B------:R-:W-:-:S02]  /*d0bb0*/  @P1 FMUL R10, R10, 0.25 ;  /* 0x3e8000000a0a1820 */ /* 0x000fc40000400000 */
[----:B------:R-:W-:Y:S02]  /*d0bc0*/  @P1 FMUL R9, R9, 0.25 ;  /* 0x3e80000009091820 */ /* 0x000fe40000400000 */
[----:B------:R-:W-:Y:S02]  /*d0bd0*/  @P1 FMUL R8, R8, 0.25 ;  /* 0x3e80000008081820 */ /* 0x000fe40000400000 */
[----:B------:R-:W-:Y:S02]  /*d0be0*/  @P1 FMUL R7, R7, 0.25 ;  /* 0x3e80000007071820 */ /* 0x000fe40000400000 */
[----:B------:R-:W-:Y:S01]  /*d0bf0*/  @P1 FMUL R19, R19, 0.25 ;  /* 0x3e80000013131820 */ /* 0x000fe20000400000 */
[----:B------:R-:W-:Y:S01]  /*d0c00*/  @P1 STL [R1+0x6d0], R10 ;  /* 0x0006d00a01001387 */ /* 0x000fe20000100800 */
[----:B------:R-:W-:Y:S02]  /*d0c10*/  @P1 FMUL R6, R6, 0.25 ;  /* 0x3e80000006061820 */ /* 0x000fe40000400000 */
[----:B------:R-:W-:Y:S02]  /*d0c20*/  @P1 STL [R1+0x6d4], R9 ;  /* 0x0006d40901001387 */ /* 0x000fe40000100800 */
[----:B------:R-:W-:Y:S01]  /*d0c30*/  @P1 FMUL R26, R26, 0.25 ;  /* 0x3e8000001a1a1820 */ /* 0x000fe20000400000 */
[----:B------:R-:W-:Y:S01]  /*d0c40*/  @P1 STL [R1+0x6e0], R8 ;  /* 0x0006e00801001387 */ /* 0x000fe20000100800 */
[----:B------:R-:W-:-:S02]  /*d0c50*/  @P1 FMUL R12, R12, 0.25 ;  /* 0x3e8000000c0c1820 */ /* 0x000fc40000400000 */
[----:B------:R-:W-:Y:S02]  /*d0c60*/  @P1 STL [R1+0x6e4], R7 ;  /* 0x0006e40701001387 */ /* 0x000fe40000100800 */
[----:B------:R-:W-:Y:S02]  /*d0c70*/  @P1 FMUL R4, R4, 0.25 ;  /* 0x3e80000004041820 */ /* 0x000fe40000400000 */
[----:B------:R-:W-:Y:S01]  /*d0c80*/  @P1 FMUL R11, R11, 0.25 ;  /* 0x3e8000000b0b1820 */ /* 0x000fe20000400000 */
[----:B------:R0:W-:Y:S01]  /*d0c90*/  STL [R1+0x2338], R19 ;  /* 0x0023381301007387 */ /* 0x0001e20000100800 */
[----:B------:R-:W-:Y:S02]  /*d0ca0*/  @P1 FMUL R0, R0, 0.25 ;  /* 0x3e80000000001820 */ /* 0x000fe40000400000 */
[----:B------:R-:W-:Y:S02]  /*d0cb0*/  @P1 STL [R1+0x6f8], R6 ;  /* 0x0006f80601001387 */ /* 0x000fe40000100800 */
[----:B------:R-:W-:-:S02]  /*d0cc0*/  @P1 FMUL R17, R17, 0.25 ;  /* 0x3e80000011111820 */ /* 0x000fc40000400000 */
[----:B------:R-:W-:Y:S01]  /*d0cd0*/  @P1 FMUL R3, R3, 0.25 ;  /* 0x3e80000003031820 */ /* 0x000fe20000400000 */
[----:B------:R1:W-:Y:S01]  /*d0ce0*/  @P1 STL [R1+0x708], R26 ;  /* 0x0007081a01001387 */ /* 0x0003e20000100800 */
[----:B------:R-:W-:Y:S02]  /*d0cf0*/  @P1 FMUL R22, R22, 0.25 ;  /* 0x3e80000016161820 */ /* 0x000fe40000400000 */
[----:B------:R-:W-:Y:S02]  /*d0d00*/  @P1 FMUL R2, R2, 0.25 ;  /* 0x3e80000002021820 */ /* 0x000fe40000400000 */
[----:B------:R-:W-:Y:S02]  /*d0d10*/  @!P0 FMUL R12, R12, 16777216 ;  /* 0x4b8000000c0c8820 */ /* 0x000fe40000400000 */
[----:B------:R-:W-:Y:S02]  /*d0d20*/  @!P0 FMUL R11, R11, 16777216 ;  /* 0x4b8000000b0b8820 */ /* 0x000fe40000400000 */
[----:B------:R-:W-:-:S02]  /*d0d30*/  @!P0 FMUL R3, R3, 16777216 ;  /* 0x4b80000003038820 */ /* 0x000fc40000400000 */
[----:B------:R-:W-:Y:S01]  /*d0d40*/  @!P0 FMUL R2, R2, 16777216 ;  /* 0x4b80000002028820 */ /* 0x000fe20000400000 */
[----:B0-----:R-:W-:-:S05]  /*d0d50*/  MOV R19, R26 ;  /* 0x0000001a00137202 */ /* 0x001fca0000000f00 */
[----:B------:R-:W-:Y:S02]  /*d0d60*/  @!P0 FMUL R19, R19, 16777216 ;  /* 0x4b80000013138820 */ /* 0x000fe40000400000 */
[----:B--2---:R-:W-:Y:S02]  /*d0d70*/  @P1 FMUL R5, R5, 0.25 ;  /* 0x3e80000005051820 */ /* 0x004fe40000400000 */
[----:B----4-:R-:W-:-:S05]  /*d0d80*/  @P1 FMUL R16, R16, 0.25 ;  /* 0x3e80000010101820 */ /* 0x010fca0000400000 */
[----:B------:R-:W-:Y:S01]  /*d0d90*/  STL [R1+0x233c], R16 ;  /* 0x00233c1001007387 */ /* 0x000fe20000100800 */
[----:B------:R-:W-:Y:S02]  /*d0da0*/  STL [R1+0x2340], R4 ;  /* 0x0023400401007387 */ /* 0x000fe40000100800 */
[----:B------:R-:W-:Y:S02]  /*d0db0*/  STL [R1+0x2344], R0 ;  /* 0x0023440001007387 */ /* 0x000fe40000100800 */
[----:B------:R-:W-:Y:S01]  /*d0dc0*/  STL [R1+0x2348], R17 ;  /* 0x0023481101007387 */ /* 0x000fe20000100800 */
[----:B------:R0:W-:Y:S01]  /*d0dd0*/  STL [R1+0x234c], R22 ;  /* 0x00234c1601007387 */ /* 0x0001e20000100800 */
[----:B------:R-:W-:Y:S02]  /*d0de0*/  STL [R1+0x680], R12 ;  /* 0x0006800c01007387 */ /* 0x000fe40000100800 */
[----:B------:R-:W-:Y:S02]  /*d0df0*/  STL [R1+0x69c], R11 ;  /* 0x00069c0b01007387 */ /* 0x000fe40000100800 */
[----:B-1----:R-:W2:Y:S01]  /*d0e00*/  LDL.LU R26, [R1+0x768] ;  /* 0x00076800011a7983 */ /* 0x002ea20000300800 */
[----:B------:R-:W-:Y:S01]  /*d0e10*/  STL [R1+0x6a0], R3 ;  /* 0x0006a00301007387 */ /* 0x000fe20000100800 */
[----:B------:R1:W-:Y:S02]  /*d0e20*/  STL [R1+0x6b8], R2 ;  /* 0x0006b80201007387 */ /* 0x0003e40000100800 */
[----:B------:R-:W-:Y:S01]  /*d0e30*/  @!P0 FMUL R5, R5, 16777216 ;  /* 0x4b80000005058820 */ /* 0x000fe20000400000 */
[----:B0-----:R-:W-:-:S02]  /*d0e40*/  MOV R22, R10 ;  /* 0x0000000a00167202 */ /* 0x001fc40000000f00 */
[----:B-1----:R-:W-:Y:S02]  /*d0e50*/  MOV R2, R25 ;  /* 0x0000001900027202 */ /* 0x002fe40000000f00 */
[----:B------:R-:W4:Y:S01]  /*d0e60*/  LDL.LU R25, [R1+0x738] ;  /* 0x0007380001197983 */ /* 0x000f220000300800 */
[----:B------:R-:W2:Y:S02]  /*d0e70*/  LDL.LU R15, [R1+0x73c] ;  /* 0x00073c00010f7983 */ /* 0x000ea40000300800 */
[----:B------:R-:W2:Y:S02]  /*d0e80*/  LDL.LU R13, [R1+0x760] ;  /* 0x00076000010d7983 */ /* 0x000ea40000300800 */
[----:B------:R-:W-:Y:S01]  /*d0e90*/  IMAD.MOV.U32 R3, RZ, RZ, R20 ;  /* 0x000000ffff037224 */ /* 0x000fe200078e0014 */
[----:B------:R-:W2:Y:S01]  /*d0ea0*/  LDL.LU R12, [R1+0x764] ;  /* 0x00076400010c7983 */ /* 0x000ea20000300800 */
[----:B------:R-:W2:Y:S02]  /*d0eb0*/  LDL.LU R20, [R1+0x794] ;  /* 0x0007940001147983 */ /* 0x000ea40000300800 */
[----:B------:R-:W2:Y:S01]  /*d0ec0*/  LDL.LU R14, [R1+0x798] ;  /* 0x00079800010e7983 */ /* 0x000ea20000300800 */
[----:B------:R-:W-:Y:S01]  /*d0ed0*/  MOV R17, R9 ;  /* 0x0000000900117202 */ /* 0x000fe20000000f00 */
[----:B------:R-:W2:Y:S01]  /*d0ee0*/  LDL.LU R11, [R1+0x79c] ;  /* 0x00079c00010b7983 */ /* 0x000ea20000300800 */
[----:B------:R-:W2:Y:S01]  /*d0ef0*/  LDL.LU R10, [R1+0x7b0] ;  /* 0x0007b000010a7983 */ /* 0x000ea20000300800 */
[----:B------:R-:W-:Y:S01]  /*d0f00*/  MOV R0, R8 ;  /* 0x0000000800007202 */ /* 0x000fe20000000f00 */
[----:B------:R-:W2:Y:S02]  /*d0f10*/  LDL.LU R9, [R1+0x7b4] ;  /* 0x0007b40001097983 */ /* 0x000ea40000300800 */
[----:B------:R-:W-:Y:S01]  /*d0f20*/  IMAD.MOV.U32 R4, RZ, RZ, R7 ;  /* 0x000000ffff047224 */ /* 0x000fe200078e0007 */
[----:B------:R-:W2:Y:S01]  /*d0f30*/  LDL.LU R8, [R1+0x7e0] ;  /* 0x0007e00001087983 */ /* 0x000ea20000300800 */
[----:B------:R-:W-:Y:S01]  /*d0f40*/  @!P0 FMUL R22, R22, 16777216 ;  /* 0x4b80000016168820 */ /* 0x000fe20000400000 */
[----:B------:R-:W-:Y:S01]  /*d0f50*/  MOV R16, R6 ;  /* 0x0000000600107202 */ /* 0x000fe20000000f00 */
[----:B------:R-:W2:Y:S01]  /*d0f60*/  LDL.LU R7, [R1+0x7e4] ;  /* 0x0007e40001077983 */ /* 0x000ea20000300800 */
[----:B------:R-:W2:Y:S01]  /*d0f70*/  LDL.LU R6, [R1+0x7f0] ;  /* 0x0007f00001067983 */ /* 0x000ea20000300800 */
[----:B------:R-:W-:-:S02]  /*d0f80*/  @!P0 FMUL R17, R17, 16777216 ;  /* 0x4b80000011118820 */ /* 0x000fc40000400000 */
[----:B------:R0:W-:Y:S02]  /*d0f90*/  STL [R1+0x6c0], R5 ;  /* 0x0006c00501007387 */ /* 0x0001e40000100800 */
[----:B------:R-:W-:Y:S02]  /*d0fa0*/  @!P0 FMUL R0, R0, 16777216 ;  /* 0x4b80000000008820 */ /* 0x000fe40000400000 */
[----:B------:R-:W-:Y:S02]  /*d0fb0*/  @!P0 FMUL R4, R4, 16777216 ;  /* 0x4b80000004048820 */ /* 0x000fe40000400000 */
[----:B------:R-:W-:Y:S01]  /*d0fc0*/  @!P0 FMUL R16, R16, 16777216 ;  /* 0x4b80000010108820 */ /* 0x000fe20000400000 */
        /* <DEDUP_REMOVED lines=13> */
[----:B---3--:R-:W-:-:S13]  /*d10a0*/  FSETP.GT.AND P1, PT, |R18|, 8.50705917302346158658e+37, PT ;  /* 0x7e8000001200780b */ /* 0x008fda0003f24200 */
[----:B------:R-:W-:Y:S02]  /*d10b0*/  @P1 FMUL R29, R29, 0.25 ;  /* 0x3e8000001d1d1820 */ /* 0x000fe40000400000 */
[----:B------:R-:W-:Y:S02]  /*d10c0*/  @P1 FMUL R27, R27, 0.25 ;  /* 0x3e8000001b1b1820 */ /* 0x000fe40000400000 */
[----:B----4-:R-:W-:Y:S02]  /*d10d0*/  @P1 FMUL R25, R25, 0.25 ;  /* 0x3e80000019191820 */ /* 0x010fe40000400000 */
[----:B--2---:R-:W-:Y:S02]  /*d10e0*/  @P1 FMUL R20, R20, 0.25 ;  /* 0x3e80000014141820 */ /* 0x004fe40000400000 */
[----:B------:R-:W-:Y:S02]  /*d10f0*/  @P1 FMUL R15, R15, 0.25 ;  /* 0x3e8000000f0f1820 */ /* 0x000fe40000400000 */
[----:B------:R-:W-:-:S02]  /*d1100*/  @P1 FMUL R13, R13, 0.25 ;  /* 0x3e8000000d0d1820 */ /* 0x000fc40000400000 */
[----:B------:R-:W-:Y:S02]  /*d1110*/  @P1 FMUL R12, R12, 0.25 ;  /* 0x3e8000000c0c1820 */ /* 0x000fe40000400000 */
[----:B------:R-:W-:Y:S02]  /*d1120*/  @P1 FMUL R26, R26, 0.25 ;  /* 0x3e8000001a1a1820 */ /* 0x000fe40000400000 */
[----:B------:R-:W-:Y:S02]  /*d1130*/  @!P0 FMUL R22, R22, 16777216 ;  /* 0x4b80000016168820 */ /* 0x000fe40000400000 */
[----:B------:R-:W-:Y:S02]  /*d1140*/  @!P0 FMUL R17, R17, 16777216 ;  /* 0x4b80000011118820 */ /* 0x000fe40000400000 */
[----:B------:R-:W-:Y:S02]  /*d1150*/  @!P0 FMUL R0, R0, 16777216 ;  /* 0x4b80000000008820 */ /* 0x000fe40000400000 */
[----:B------:R-:W-:-:S02]  /*d1160*/  @!P0 FMUL R4, R4, 16777216 ;  /* 0x4b80000004048820 */ /* 0x000fc40000400000 */
[----:B------:R-:W-:Y:S02]  /*d1170*/  @!P0 FMUL R16, R16, 16777216 ;  /* 0x4b80000010108820 */ /* 0x000fe40000400000 */
[----:B------:R-:W-:Y:S01]  /*d1180*/  @!P0 FMUL R19, R19, 16777216 ;  /* 0x4b80000013138820 */ /* 0x000fe20000400000 */
[----:B------:R-:W-:-:S04]  /*d1190*/  FSETP.GEU.AND P0, PT, |R18|, 1.175494350822287508e-38, PT ;  /* 0x008000001200780b */ /* 0x000fc80003f0e200 */
[----:B------:R0:W-:Y:S04]  /*d11a0*/  STL [R1+0x710], R19 ;  /* 0x0007101301007387 */ /* 0x0001e80000100800 */
[----:B0-----:R-:W2:Y:S01]  /*d11b0*/  LDL.LU R19, [R1+0x2334] ;  /* 0x0023340001137983 */ /* 0x001ea20000300800 */
[----:B------:R-:W-:Y:S02]  /*d11c0*/  STL [R1+0x718], R16 ;  /* 0x0007181001007387 */ /* 0x000fe40000100800 */
[----:B------:R-:W-:Y:S02]  /*d11d0*/  STL [R1+0x71c], R4 ;  /* 0x00071c0401007387 */ /* 0x000fe40000100800 */
[----:B------:R-:W-:Y:S01]  /*d11e0*/  STL [R1+0x730], R0 ;  /* 0x0007300001007387 */ /* 0x000fe20000100800 */
[----:B------:R-:W-:Y:S01]  /*d11f0*/  STL [R1+0x22fc], R17 ;  /* 0x0022fc1101007387 */ /* 0x000fe20000100800 */
[----:B------:R-:W-:Y:S02]  /*d1200*/  STL [R1+0x734], R22 ;  /* 0x0007341601007387 */ /* 0x000fe40000100800 */
[----:B------:R0:W-:Y:S02]  /*d1210*/  STL [R1+0x232c], R20 ;  /* 0x00232c1401007387 */ /* 0x0001e40000100800 */
[----:B------:R-:W-:Y:S01]  /*d1220*/  @!P0 FMUL R25, R25, 16777216 ;  /* 0x4b80000019198820 */ /* 0x000fe20000400000 */
[----:B------:R-:W-:Y:S01]  /*d1230*/  @P1 STL [R1+0x76c], R27 ;  /* 0x00076c1b01001387 */ /* 0x000fe20000100800 */
[----:B------:R1:W-:Y:S02]  /*d1240*/  @P1 STL [R1+0x790], R29 ;  /* 0x0007901d01001387 */ /* 0x0003e40000100800 */
[----:B0-----:R-:W-:Y:S01]  /*d1250*/  IMAD.MOV.U32 R20, RZ, RZ, R29 ;  /* 0x000000ffff147224 */ /* 0x001fe200078e001d */
[----:B------:R-:W-:-:S02]  /*d1260*/  MOV R0, R2 ;  /* 0x0000000200007202 */ /* 0x000fc40000000f00 */
[----:B------:R-:W-:Y:S02]  /*d1270*/  MOV R22, R28 ;  /* 0x0000001c00167202 */ /* 0x000fe40000000f00 */
[----:B------:R0:W-:Y:S01]  /*d1280*/  STL [R1+0x2330], R20 ;  /* 0x0023301401007387 */ /* 0x0001e20000100800 */
[----:B------:R3:W-:Y:S02]  /*d1290*/  STL [R1+0x738], R25 ;  /* 0x0007381901007387 */ /* 0x0007e40000100800 */
[----:B------:R-:W4:Y:S02]  /*d12a0*/  LDL.LU R2, [R1+0x750] ;  /* 0x0007500001027983 */ /* 0x000f240000300800 */
[----:B------:R-:W2:Y:S02]  /*d12b0*/  LDL.LU R28, [R1+0x770] ;  /* 0x00077000011c7983 */ /* 0x000ea40000300800 */
[----:B------:R-:W-:Y:S01]  /*d12c0*/  @!P0 FMUL R15, R15, 16777216 ;  /* 0x4b8000000f0f8820 */ /* 0x000fe20000400000 */
[----:B-1----:R-:W2:Y:S01]  /*d12d0*/  LDL.LU R29, [R1+0x774] ;  /* 0x00077400011d7983 */ /* 0x002ea20000300800 */
[----:B------:R-:W-:-:S02]  /*d12e0*/  @!P0 FMUL R13, R13, 16777216 ;  /* 0x4b8000000d0d8820 */ /* 0x000fc40000400000 */
[----:B------:R-:W-:Y:S01]  /*d12f0*/  @!P0 FMUL R12, R12, 16777216 ;  /* 0x4b8000000c0c8820 */ /* 0x000fe20000400000 */
[----:B------:R-:W-:Y:S02]  /*d1300*/  MOV R4, R3 ;  /* 0x0000000300047202 */ /* 0x000fe40000000f00 */
[----:B0-----:R-:W-:Y:S02]  /*d1310*/  MOV R20, R27 ;  /* 0x0000001b00147202 */ /* 0x001fe40000000f00 */
[----:B------:R-:W2:Y:S01]  /*d1320*/  LDL.LU R27, [R1+0x780] ;  /* 0x00078000011b7983 */ /* 0x000ea20000300800 */
[----:B---3--:R-:W3:Y:S02]  /*d1330*/  LDL.LU R25, [R1+0x784] ;  /* 0x0007840001197983 */ /* 0x008ee40000300800 */
[----:B------:R-:W2:Y:S02]  /*d1340*/  LDL.LU R3, [R1+0x7a0] ;  /* 0x0007a00001037983 */ /* 0x000ea40000300800 */
[----:B------:R0:W-:Y:S01]  /*d1350*/  STL [R1+0x73c], R15 ;  /* 0x00073c0f01007387 */ /* 0x0001e20000100800 */
[----:B------:R1:W-:Y:S01]  /*d1360*/  STL [R1+0x760], R13 ;  /* 0x0007600d01007387 */ /* 0x0003e20000100800 */
[----:B------:R1:W-:Y:S02]  /*d1370*/  STL [R1+0x764], R12 ;  /* 0x0007640c01007387 */ /* 0x0003e40000100800 */
[----:B------:R-:W2:Y:S02]  /*d1380*/  LDL.LU R17, [R1+0x7d0] ;  /* 0x0007d00001117983 */ /* 0x000ea40000300800 */
[----:B------:R-:W-:Y:S01]  /*d1390*/  @!P0 FMUL R26, R26, 16777216 ;  /* 0x4b8000001a1a8820 */ /* 0x000fe20000400000 */
[----:B------:R-:W2:Y:S01]  /*d13a0*/  LDL.LU R16, [R1+0x7e8] ;  /* 0x0007e80001107983 */ /* 0x000ea20000300800 */
[----:B------:R-:W-:-:S03]  /*d13b0*/  @!P0 FMUL R20, R20, 16777216 ;  /* 0x4b80000014148820 */ /* 0x000fc60000400000 */
[----:B0-----:R-:W2:Y:S01]  /*d13c0*/  LDL.LU R15, [R1+0x7f8] ;  /* 0x0007f800010f7983 */ /* 0x001ea20000300800 */
[----:B-1----:R-:W2:Y:S02]  /*d13d0*/  LDL.LU R13, [R1+0x7fc] ;  /* 0x0007fc00010d7983 */ /* 0x002ea40000300800 */
[----:B------:R-:W2:Y:S02]  /*d13e0*/  LDL.LU R12, [R1+0x800] ;  /* 0x00080000010c7983 */ /* 0x000ea40000300800 */
[----:B------:R0:W-:Y:S02]  /*d13f0*/  STL [R1+0x768], R26 ;  /* 0x0007681a01007387 */ /* 0x0001e40000100800 */
[----:B0-----:R-:W2:Y:S01]  /*d1400*/  LDL.LU R26, [R1+0x810] ;  /* 0x00081000011a7983 */ /* 0x001ea20000300800 */
[----:B------:R0:W-:Y:S03]  /*d1410*/  @!P0 STL [R1+0x76c], R20 ;  /* 0x00076c1401008387 */ /* 0x0001e60000100800 */
[----:B0-----:R-:W2:Y:S02]  /*d1420*/  LDL.LU R20, [R1+0x2330] ;  /* 0x0023300001147983 */ /* 0x001ea40000300800 */
[----:B--2---:R-:W-:-:S05]  /*d1430*/  @!P0 FMUL R20, R20, 16777216 ;  /* 0x4b80000014148820 */ /* 0x004fca0000400000 */
[----:B------:R0:W-:Y:S04]  /*d1440*/  @!P0 STL [R1+0x790], R20 ;  /* 0x0007901401008387 */ /* 0x0001e80000100800 */
[----:B0-----:R-:W2:Y:S01]  /*d1450*/  LDL.LU R20, [R1+0x232c] ;  /* 0x00232c0001147983 */ /* 0x001ea20000300800 */
[----:B------:R-:W-:Y:S02]  /*d1460*/  @P1 FMUL R14, R14, 0.25 ;  /* 0x3e8000000e0e1820 */ /* 0x000fe40000400000 */
[----:B------:R-:W-:Y:S02]  /*d1470*/  @P1 FMUL R11, R11, 0.25 ;  /* 0x3e8000000b0b1820 */ /* 0x000fe40000400000 */
[----:B------:R-:W-:Y:S02]  /*d1480*/  @P1 FMUL R10, R10, 0.25 ;  /* 0x3e8000000a0a1820 */ /* 0x000fe40000400000 */
[----:B------:R-:W-:-:S02]  /*d1490*/  @P1 FMUL R9, R9, 0.25 ;  /* 0x3e80000009091820 */ /* 0x000fc40000400000 */
[----:B------:R-:W-:Y:S02]  /*d14a0*/  @P1 FMUL R8, R8, 0.25 ;  /* 0x3e80000008081820 */ /* 0x000fe40000400000 */
[----:B------:R-:W-:Y:S02]  /*d14b0*/  @!P0 FMUL R14, R14, 16777216 ;  /* 0x4b8000000e0e8820 */ /* 0x000fe40000400000 */
[----:B------:R-:W-:Y:S02]  /*d14c0*/  @P1 FMUL R7, R7, 0.25 ;  /* 0x3e80000007071820 */ /* 0x000fe40000400000 */
[----:B------:R-:W-:Y:S02]  /*d14d0*/  @!P0 FMUL R11, R11, 16777216 ;  /* 0x4b8000000b0b8820 */ /* 0x000fe40000400000 */
[----:B------:R-:W-:Y:S02]  /*d14e0*/  @P1 FMUL R18, R18, 0.25 ;  /* 0x3e80000012121820 */ /* 0x000fe40000400000 */
[----:B------:R-:W-:-:S02]  /*d14f0*/  @!P0 FMUL R10, R10, 16777216 ;  /* 0x4b8000000a0a8820 */ /* 0x000fc40000400000 */
[----:B------:R-:W-:Y:S02]  /*d1500*/  @P1 FMUL R6, R6, 0.25 ;  /* 0x3e80000006061820 */ /* 0x000fe40000400000 */
[----:B------:R-:W-:Y:S02]  /*d1510*/  @!P0 FMUL R9, R9, 16777216 ;  /* 0x4b80000009098820 */ /* 0x000fe40000400000 */
[----:B------:R-:W-:Y:S02]  /*d1520*/  @!P0 FMUL R8, R8, 16777216 ;  /* 0x4b80000008088820 */ /* 0x000fe40000400000 */
[----:B------:R-:W-:Y:S02]  /*d1530*/  @!P0 FMUL R7, R7, 16777216 ;  /* 0x4b80000007078820 */ /* 0x000fe40000400000 */
[----:B------:R-:W-:Y:S02]  /*d1540*/  @!P0 FMUL R18, R18, 16777216 ;  /* 0x4b80000012128820 */ /* 0x000fe40000400000 */
[----:B------:R-:W-:-:S02]  /*d1550*/  @!P0 FMUL R6, R6, 16777216 ;  /* 0x4b80000006068820 */ /* 0x000fc40000400000 */
[----:B--2---:R-:W-:-:S05]  /*d1560*/  @!P0 FMUL R20, R20, 16777216 ;  /* 0x4b80000014148820 */ /* 0x004fca0000400000 */
[----:B------:R0:W-:Y:S04]  /*d1570*/  STL [R1+0x794], R20 ;  /* 0x0007941401007387 */ /* 0x0001e80000100800 */
[----:B0-----:R-:W2:Y:S01]  /*d1580*/  LDL.LU R20, [R1+0x2328] ;  /* 0x0023280001147983 */ /* 0x001ea20000300800 */
[----:B------:R-:W-:Y:S02]  /*d1590*/  STL [R1+0x798], R14 ;  /* 0x0007980e01007387 */ /* 0x000fe40000100800 */
[----:B------:R-:W-:Y:S02]  /*d15a0*/  STL [R1+0x79c], R11 ;  /* 0x00079c0b01007387 */ /* 0x000fe40000100800 */
[----:B------:R-:W-:Y:S01]  /*d15b0*/  STL [R1+0x7b0], R10 ;  /* 0x0007b00a01007387 */ /* 0x000fe20000100800 */
[----:B------:R-:W-:Y:S01]  /*d15c0*/  STL [R1+0x7b4], R9 ;  /* 0x0007b40901007387 */ /* 0x000fe20000100800 */
[----:B------:R-:W-:Y:S02]  /*d15d0*/  STL [R1+0x7e0], R8 ;  /* 0x0007e00801007387 */ /* 0x000fe40000100800 */
[----:B------:R-:W-:Y:S02]  /*d15e0*/  STL [R1+0x7e4], R7 ;  /* 0x0007e40701007387 */ /* 0x000fe40000100800 */
[----:B------:R0:W-:Y:S01]  /*d15f0*/  STL [R1+0x2300], R18 ;  /* 0x0023001201007387 */ /* 0x0001e20000100800 */
[----:B------:R-:W-:Y:S04]  /*d1600*/  STL [R1+0x7f0], R6 ;  /* 0x0007f00601007387 */ /* 0x000fe80000100800 */
[----:B0-----:R-:W2:Y:S01]  /*d1610*/  LDL.LU R18, [R1+0x7c0] ;  /* 0x0007c00001127983 */ /* 0x001ea20000300800 */
[----:B------:R-:W-:Y:S01]  /*d1620*/  @P1 FMUL R5, R5, 0.25 ;  /* 0x3e80000005051820 */ /* 0x000fe20000400000 */
[----:B------:R-:W-:-:S03]  /*d1630*/  FSETP.GT.AND P1, PT, |R19|, 8.50705917302346158658e+37, PT ;  /* 0x7e8000001300780b */ /* 0x000fc60003f24200 */
[----:B------:R-:W-:Y:S01]  /*d1640*/  @!P0 FMUL R5, R5, 16777216 ;  /* 0x4b80000005058820 */ /* 0x000fe20000400000 */
[----:B------:R-:W-:-:S04]  /*d1650*/  FSETP.GEU.AND P0, PT, |R19|, 1.175494350822287508e-38, PT ;  /* 0x008000001300780b */ /* 0x000fc80003f0e200 */
[----:B------:R-:W-:Y:S05]  /*d1660*/  STL [R1+0x7f4], R5 ;  /* 0x0007f40501007387 */ /* 0x000fea0000100800 */
[----:B------:R-:W-:Y:S02]  /*d1670*/  @P1 FMUL R22, R22, 0.25 ;  /* 0x3e80000016161820 */ /* 0x000fe40000400000 */
[----:B------:R-:W-:Y:S02]  /*d1680*/  @P1 FMUL R0, R0, 0.25 ;  /* 0x3e80000000001820 */ /* 0x000fe40000400000 */
[----:B------:R-:W-:Y:S01]  /*d1690*/  @P1 FMUL R4, R4, 0.25 ;  /* 0x3e80000004041820 */ /* 0x000fe20000400000 */
[----:B------:R-:W-:Y:S02]  /*d16a0*/  @P1 STL [R1+0x7a4], R22 ;  /* 0x0007a41601001387 */ /* 0x000fe40000100800 */
[----:B------:R-:W-:Y:S02]  /*d16b0*/  @P1 STL [R1+0x7b8], R0 ;  /* 0x0007b80001001387 */ /* 0x000fe40000100800 */
[----:B------:R-:W-:Y:S02]  /*d16c0*/  @P1 STL [R1+0x7bc], R4 ;  /* 0x0007bc0401001387 */ /* 0x000fe40000100800 */
[----:B----4-:R-:W-:-:S02]  /*d16d0*/  @P1 FMUL R2, R2, 0.25 ;  /* 0x3e80000002021820 */ /* 0x010fc40000400000 */
[----:B------:R-:W-:Y:S02]  /*d16e0*/  @P1 FMUL R28, R28, 0.25 ;  /* 0x3e8000001c1c1820 */ /* 0x000fe40000400000 */
[----:B------:R-:W-:Y:S02]  /*d16f0*/  @P1 FMUL R29, R29, 0.25 ;  /* 0x3e8000001d1d1820 */ /* 0x000fe40000400000 */
[----:B------:R-:W-:Y:S02]  /*d1700*/  @P1 FMUL R27, R27, 0.25 ;  /* 0x3e8000001b1b1820 */ /* 0x000fe40000400000 */
[----:B------:R-:W-:Y:S02]  /*d1710*/  @!P0 FMUL R2, R2, 16777216 ;  /* 0x4b80000002028820 */ /* 0x000fe40000400000 */
[----:B------:R-:W-:Y:S02]  /*d1720*/  @!P0 FMUL R28, R28, 16777216 ;  /* 0x4b8000001c1c8820 */ /* 0x000fe40000400000 */
[----:B------:R-:W-:-:S02]  /*d1730*/  @!P0 FMUL R29, R29, 16777216 ;  /* 0x4b8000001d1d8820 */ /* 0x000fc40000400000 */
[----:B---3--:R-:W-:Y:S02]  /*d1740*/  @P1 FMUL R25, R25, 0.25 ;  /* 0x3e80000019191820 */ /* 0x008fe40000400000 */
[----:B------:R-:W-:Y:S02]  /*d1750*/  @!P0 FMUL R27, R27, 16777216 ;  /* 0x4b8000001b1b8820 */ /* 0x000fe40000400000 */
[----:B------:R-:W-:Y:S02]  /*d1760*/  @!P0 FMUL R25, R25, 16777216 ;  /* 0x4b80000019198820 */ /* 0x000fe40000400000 */
[----:B------:R-:W-:-:S04]  /*d1770*/  @P1 FMUL R3, R3, 0.25 ;  /* 0x3e80000003031820 */ /* 0x000fc80000400000 */
[----:B------:R-:W-:Y:S02]  /*d1780*/  @!P0 FMUL R3, R3, 16777216 ;  /* 0x4b80000003038820 */ /* 0x000fe40000400000 */
[----:B--2---:R-:W-:-:S05]  /*d1790*/  @P1 FMUL R18, R18, 0.25 ;  /* 0x3e80000012121820 */ /* 0x004fca0000400000 */
[----:B------:R0:W-:Y:S02]  /*d17a0*/  STL [R1+0x231c], R18 ;  /* 0x00231c1201007387 */ /* 0x0001e40000100800 */
[----:B0-----:R-:W-:-:S05]  /*d17b0*/  MOV R18, R4 ;  /* 0x0000000400127202 */ /* 0x001fca0000000f00 */
[----:B------:R0:W-:Y:S02]  /*d17c0*/  STL [R1+0x2320], R18 ;  /* 0x0023201201007387 */ /* 0x0001e40000100800 */
[----:B0-----:R-:W-:-:S05]  /*d17d0*/  MOV R18, R0 ;  /* 0x0000000000127202 */ /* 0x001fca0000000f00 */
[----:B------:R-:W-:Y:S01]  /*d17e0*/  STL [R1+0x2324], R18 ;  /* 0x0023241201007387 */ /* 0x000fe20000100800 */
[----:B------:R0:W-:Y:S02]  /*d17f0*/  STL [R1+0x750], R2 ;  /* 0x0007500201007387 */ /* 0x0001e40000100800 */
[----:B------:R1:W-:Y:S02]  /*d1800*/  STL [R1+0x770], R28 ;  /* 0x0007701c01007387 */ /* 0x0003e40000100800 */
[----:B------:R2:W-:Y:S01]  /*d1810*/  STL [R1+0x774], R29 ;  /* 0x0007741d01007387 */ /* 0x0005e20000100800 */
[----:B0-----:R-:W3:Y:S01]  /*d1820*/  LDL.LU R2, [R1+0x814] ;  /* 0x0008140001027983 */ /* 0x001ee20000300800 */
[----:B-1----:R-:W4:Y:S02]  /*d1830*/  LDL.LU R28, [R1+0x818] ;  /* 0x00081800011c7983 */ /* 0x002f240000300800 */
[----:B------:R0:W-:Y:S02]  /*d1840*/  STL [R1+0x780], R27 ;  /* 0x0007801b01007387 */ /* 0x0001e40000100800 */
[----:B--2---:R-:W2:Y:S01]  /*d1850*/  LDL.LU R29, [R1+0x81c] ;  /* 0x00081c00011d7983 */ /* 0x004ea20000300800 */
[----:B------:R1:W-:Y:S01]  /*d1860*/  STL [R1+0x784], R25 ;  /* 0x0007841901007387 */ /* 0x0003e20000100800 */
[----:B------:R-:W-:-:S03]  /*d1870*/  IMAD.MOV.U32 R18, RZ, RZ, R22 ;  /* 0x000000ffff127224 */ /* 0x000fc600078e0016 */
[----:B0-----:R-:W2:Y:S01]  /*d1880*/  LDL.LU R27, [R1+0x840] ;  /* 0x00084000011b7983 */ /* 0x001ea20000300800 */
[----:B-1----:R-:W2:Y:S02]  /*d1890*/  LDL.LU R25, [R1+0x844] ;  /* 0x0008440001197983 */ /* 0x002ea40000300800 */
[----:B------:R-:W2:Y:S01]  /*d18a0*/  LDL.LU R6, [R1+0x848] ;  /* 0x0008480001067983 */ /* 0x000ea20000300800 */
[----:B------:R-:W2:Y:S04]  /*d18b0*/  LDL.LU R11, [R1+0x850] ;  /* 0x00085000010b7983 */ /* 0x000ea80000300800 */
[----:B------:R-:W2:Y:S01]  /*d18c0*/  LDL.LU R10, [R1+0x858] ;  /* 0x00085800010a7983 */ /* 0x000ea20000300800 */
[----:B------:R-:W2:Y:S02]  /*d18d0*/  LDL.LU R9, [R1+0x860] ;  /* 0x0008600001097983 */ /* 0x000ea40000300800 */
[----:B------:R-:W2:Y:S02]  /*d18e0*/  LDL.LU R8, [R1+0x868] ;  /* 0x0008680001087983 */ /* 0x000ea40000300800 */
[----:B------:R-:W2:Y:S01]  /*d18f0*/  LDL.LU R7, [R1+0x874] ;  /* 0x0008740001077983 */ /* 0x000ea20000300800 */
[----:B------:R-:W2:Y:S01]  /*d1900*/  LDL.LU R5, [R1+0x87c] ;  /* 0x00087c0001057983 */ /* 0x000ea20000300800 */
[----:B------:R-:W2:Y:S02]  /*d1910*/  LDL.LU R4, [R1+0x888] ;  /* 0x0008880001047983 */ /* 0x000ea40000300800 */
[----:B------:R-:W2:Y:S02]  /*d1920*/  LDL.LU R0, [R1+0x890] ;  /* 0x0008900001007983 */ /* 0x000ea40000300800 */
[----:B------:R-:W-:Y:S01]  /*d1930*/  @!P0 FMUL R18, R18, 16777216 ;  /* 0x4b80000012128820 */ /* 0x000fe20000400000 */
[----:B------:R-:W2:Y:S01]  /*d1940*/  LDL.LU R22, [R1+0x898] ;  /* 0x0008980001167983 */ /* 0x000ea20000300800 */
[----:B------:R0:W-:Y:S03]  /*d1950*/  STL [R1+0x7a0], R3 ;  /* 0x0007a00301007387 */ /* 0x0001e60000100800 */
[----:B0-----:R-:W2:Y:S01]  /*d1960*/  LDL.LU R3, [R1+0x8a0] ;  /* 0x0008a00001037983 */ /* 0x001ea20000300800 */
[----:B------:R-:W2:Y:S02]  /*d1970*/  LDL.LU R14, [R1+0x78] ;  /* 0x00007800010e7983 */ /* 0x000ea40000300800 */
[----:B------:R0:W-:Y:S02]  /*d1980*/  @!P0 STL [R1+0x7a4], R18 ;  /* 0x0007a41201008387 */ /* 0x0001e40000100800 */
[----:B0-----:R-:W2:Y:S02]  /*d1990*/  LDL.LU R18, [R1+0x2324] ;  /* 0x0023240001127983 */ /* 0x001ea40000300800 */
[----:B--2---:R-:W-:-:S05]  /*d19a0*/  @!P0 FMUL R18, R18, 16777216 ;  /* 0x4b80000012128820 */ /* 0x004fca0000400000 */
[----:B------:R0:W-:Y:S04]  /*d19b0*/  @!P0 STL [R1+0x7b8], R18 ;  /* 0x0007b81201008387 */ /* 0x0001e80000100800 */
        /* <DEDUP_REMOVED lines=9> */
[----:B------:R-:W-:Y:S02]  /*d1a50*/  @P1 FMUL R19, R19, 0.25 ;  /* 0x3e80000013131820 */ /* 0x000fe40000400000 */
[----:B------:R-:W-:Y:S01]  /*d1a60*/  @P1 FMUL R26, R26, 0.25 ;  /* 0x3e8000001a1a1820 */ /* 0x000fe20000400000 */
[----:B------:R-:W-:Y:S01]  /*d1a70*/  FSETP.GT.AND P1, PT, |R20|, 8.50705917302346158658e+37, PT ;  /* 0x7e8000001400780b */ /* 0x000fe20003f24200 */
[----:B------:R-:W-:Y:S02]  /*d1a80*/  @!P0 FMUL R17, R17, 16777216 ;  /* 0x4b80000011118820 */ /* 0x000fe40000400000 */
[----:B------:R-:W-:Y:S02]  /*d1a90*/  @!P0 FMUL R16, R16, 16777216 ;  /* 0x4b80000010108820 */ /* 0x000fe40000400000 */
[----:B------:R-:W-:-:S02]  /*d1aa0*/  @!P0 FMUL R15, R15, 16777216 ;  /* 0x4b8000000f0f8820 */ /* 0x000fc40000400000 */
[----:B------:R-:W-:Y:S02]  /*d1ab0*/  @!P0 FMUL R13, R13, 16777216 ;  /* 0x4b8000000d0d8820 */ /* 0x000fe40000400000 */
[----:B------:R-:W-:Y:S02]  /*d1ac0*/  @!P0 FMUL R12, R12, 16777216 ;  /* 0x4b8000000c0c8820 */ /* 0x000fe40000400000 */
[----:B------:R-:W-:Y:S02]  /*d1ad0*/  @!P0 FMUL R19, R19, 16777216 ;  /* 0x4b80000013138820 */ /* 0x000fe40000400000 */
[----:B------:R-:W-:Y:S02]  /*d1ae0*/  @!P0 FMUL R26, R26, 16777216 ;  /* 0x4b8000001a1a8820 */ /* 0x000fe40000400000 */
[----:B---3--:R-:W-:Y:S02]  /*d1af0*/  @P1 FMUL R2, R2, 0.25 ;  /* 0x3e80000002021820 */ /* 0x008fe40000400000 */
[----:B----4-:R-:W-:-:S02]  /*d1b00*/  @P1 FMUL R28, R28, 0.25 ;  /* 0x3e8000001c1c1820 */ /* 0x010fc40000400000 */
[----:B------:R-:W-:Y:S02]  /*d1b10*/  @P1 FMUL R29, R29, 0.25 ;  /* 0x3e8000001d1d1820 */ /* 0x000fe40000400000 */
[----:B------:R-:W-:Y:S02]  /*d1b20*/  @P1 FMUL R27, R27, 0.25 ;  /* 0x3e8000001b1b1820 */ /* 0x000fe40000400000 */
[----:B------:R-:W-:Y:S02]  /*d1b30*/  @P1 FMUL R25, R25, 0.25 ;  /* 0x3e80000019191820 */ /* 0x000fe40000400000 */
[----:B------:R-:W-:Y:S02]  /*d1b40*/  @P1 FMUL R6, R6, 0.25 ;  /* 0x3e80000006061820 */ /* 0x000fe40000400000 */
[----:B------:R-:W-:Y:S02]  /*d1b50*/  @P1 FMUL R11, R11, 0.25 ;  /* 0x3e8000000b0b1820 */ /* 0x000fe40000400000 */
[----:B------:R-:W-:-:S02]  /*d1b60*/  @P1 FMUL R10, R10, 0.25 ;  /* 0x3e8000000a0a1820 */ /* 0x000fc40000400000 */
        /* <DEDUP_REMOVED lines=8> */
[----:B--2---:R-:W-:Y:S01]  /*d1bf0*/  @!P0 FMUL R18, R18, 16777216 ;  /* 0x4b80000012128820 */ /* 0x004fe20000400000 */
[----:B------:R-:W-:-:S04]  /*d1c00*/  FSETP.GEU.AND P0, PT, |R20|, 1.175494350822287508e-38, PT ;  /* 0x008000001400780b */ /* 0x000fc80003f0e200 */
[----:B------:R-:W-:Y:S01]  /*d1c10*/  STL [R1+0x7c0], R18 ;  /* 0x0007c01201007387 */ /* 0x000fe20000100800 */
[----:B------:R-:W-:Y:S02]  /*d1c20*/  STL [R1+0x7d0], R17 ;  /* 0x0007d01101007387 */ /* 0x000fe40000100800 */
[----:B------:R-:W-:Y:S02]  /*d1c30*/  STL [R1+0x7e8], R16 ;  /* 0x0007e81001007387 */ /* 0x000fe40000100800 */
[----:B------:R-:W-:Y:S01]  /*d1c40*/  STL [R1+0x7f8], R15 ;  /* 0x0007f80f01007387 */ /* 0x000fe20000100800 */
[----:B------:R-:W-:Y:S01]  /*d1c50*/  STL [R1+0x7fc], R13 ;  /* 0x0007fc0d01007387 */ /* 0x000fe20000100800 */
[----:B------:R-:W-:Y:S02]  /*d1c60*/  STL [R1+0x2304], R19 ;  /* 0x0023041301007387 */ /* 0x000fe40000100800 */
[----:B------:R-:W-:Y:S02]  /*d1c70*/  STL [R1+0x800], R12 ;  /* 0x0008000c01007387 */ /* 0x000fe40000100800 */
[----:B------:R-:W-:-:S02]  /*d1c80*/  @!P0 FMUL R2, R2, 16777216 ;  /* 0x4b80000002028820 */ /* 0x000fc40000400000 */
[----:B------:R-:W-:Y:S02]  /*d1c90*/  @!P0 FMUL R28, R28, 16777216 ;  /* 0x4b8000001c1c8820 */ /* 0x000fe40000400000 */
[----:B------:R-:W-:Y:S02]  /*d1ca0*/  @!P0 FMUL R29, R29, 16777216 ;  /* 0x4b8000001d1d8820 */ /* 0x000fe40000400000 */
[----:B------:R-:W-:Y:S01]  /*d1cb0*/  @!P0 FMUL R27, R27, 16777216 ;  /* 0x4b8000001b1b8820 */ /* 0x000fe20000400000 */
[----:B------:R-:W-:Y:S01]  /*d1cc0*/  STL [R1+0x810], R26 ;  /* 0x0008101a01007387 */ /* 0x000fe20000100800 */
[----:B------:R0:W-:Y:S02]  /*d1cd0*/  STL [R1+0x814], R2 ;  /* 0x0008140201007387 */ /* 0x0001e40000100800 */
[----:B------:R-:W-:Y:S02]  /*d1ce0*/  @!P0 FMUL R25, R25, 16777216 ;  /* 0x4b80000019198820 */ /* 0x000fe40000400000 */
[----:B------:R-:W-:Y:S01]  /*d1cf0*/  STL [R1+0x818], R28 ;  /* 0x0008181c01007387 */ /* 0x000fe20000100800 */
[----:B------:R1:W-:Y:S01]  /*d1d00*/  STL [R1+0x81c], R29 ;  /* 0x00081c1d01007387 */ /* 0x0003e20000100800 */
[----:B------:R2:W-:Y:S02]  /*d1d10*/  STL [R1+0x840], R27 ;  /* 0x0008401b01007387 */ /* 0x0005e40000100800 */
[----:B------:R-:W-:Y:S01]  /*d1d20*/  @!P0 FMUL R6, R6, 16777216 ;  /* 0x4b80000006068820 */ /* 0x000fe20000400000 */
[----:B0-----:R-:W-:Y:S01]  /*d1d30*/  MOV R2, R24 ;  /* 0x0000001800027202 */ /* 0x001fe20000000f00 */
[----:B-1----:R-:W3:Y:S01]  /*d1d40*/  LDL.LU R29, [R1+0x84c] ;  /* 0x00084c00011d7983 */ /* 0x002ee20000300800 */
[----:B------:R0:W-:Y:S02]  /*d1d50*/  STL [R1+0x844], R25 ;  /* 0x0008441901007387 */ /* 0x0001e40000100800 */
[----:B--2---:R-:W2:Y:S01]  /*d1d60*/  LDL.LU R27, [R1+0x854] ;  /* 0x00085400011b7983 */ /* 0x004ea20000300800 */
[----:B------:R-:W-:Y:S01]  /*d1d70*/  MOV R28, R23 ;  /* 0x00000017001c7202 */ /* 0x000fe20000000f00 */
[----:B------:R-:W-:Y:S01]  /*d1d80*/  @!P0 FMUL R11, R11, 16777216 ;  /* 0x4b8000000b0b8820 */ /* 0x000fe20000400000 */
[----:B0-----:R-:W4:Y:S01]  /*d1d90*/  LDL.LU R25, [R1+0x85c] ;  /* 0x00085c0001197983 */ /* 0x001f220000300800 */
[----:B------:R-:W4:Y:S02]  /*d1da0*/  LDL.LU R24, [R1+0x864] ;  /* 0x0008640001187983 */ /* 0x000f240000300800 */
[----:B------:R-:W4:Y:S02]  /*d1db0*/  LDL.LU R23, [R1+0x86c] ;  /* 0x00086c0001177983 */ /* 0x000f240000300800 */
[----:B------:R-:W4:Y:S01]  /*d1dc0*/  LDL.LU R26, [R1+0x884] ;  /* 0x00088400011a7983 */ /* 0x000f220000300800 */
[----:B------:R-:W4:Y:S01]  /*d1dd0*/  LDL.LU R19, [R1+0x894] ;  /* 0x0008940001137983 */ /* 0x000f220000300800 */
[----:B------:R-:W4:Y:S02]  /*d1de0*/  LDL.LU R18, [R1+0x89c] ;  /* 0x00089c0001127983 */ /* 0x000f240000300800 */
[----:B------:R-:W4:Y:S02]  /*d1df0*/  LDL.LU R17, [R1+0x8a4] ;  /* 0x0008a40001117983 */ /* 0x000f240000300800 */
[----:B------:R-:W4:Y:S01]  /*d1e00*/  LDL.LU R16, [R1+0x8a8] ;  /* 0x0008a80001107983 */ /* 0x000f220000300800 */
[----:B------:R-:W4:Y:S01]  /*d1e10*/  LDL.LU R15, [R1+0x8ac] ;  /* 0x0008ac00010f7983 */ /* 0x000f220000300800 */
[----:B------:R-:W-:-:S02]  /*d1e20*/  @!P0 FMUL R10, R10, 16777216 ;  /* 0x4b8000000a0a8820 */ /* 0x000fc40000400000 */
[----:B------:R-:W4:Y:S02]  /*d1e30*/  LDL.LU R13, [R1+0x8b0] ;  /* 0x0008b000010d7983 */ /* 0x000f240000300800 */
[----:B------:R-:W-:Y:S02]  /*d1e40*/  @!P0 FMUL R9, R9, 16777216 ;  /* 0x4b80000009098820 */ /* 0x000fe40000400000 */
[----:B------:R-:W-:Y:S01]  /*d1e50*/  @P1 FMUL R20, R20, 0.25 ;  /* 0x3e80000014141820 */ /* 0x000fe20000400000 */
[----:B------:R0:W-:Y:S01]  /*d1e60*/  STL [R1+0x848], R6 ;  /* 0x0008480601007387 */ /* 0x0001e20000100800 */
[----:B------:R-:W-:Y:S02]  /*d1e70*/  @!P0 FMUL R8, R8, 16777216 ;  /* 0x4b80000008088820 */ /* 0x000fe40000400000 */
[----:B------:R-:W-:Y:S02]  /*d1e80*/  @!P0 FMUL R7, R7, 16777216 ;  /* 0x4b80000007078820 */ /* 0x000fe40000400000 */
[----:B------:R-:W-:-:S02]  /*d1e90*/  @!P0 FMUL R5, R5, 16777216 ;  /* 0x4b80000005058820 */ /* 0x000fc40000400000 */
[----:B------:R-:W-:Y:S02]  /*d1ea0*/  @!P0 FMUL R4, R4, 16777216 ;  /* 0x4b80000004048820 */ /* 0x000fe40000400000 */
[----:B------:R-:W-:Y:S02]  /*d1eb0*/  @!P0 FMUL R20, R20, 16777216 ;  /* 0x4b80000014148820 */ /* 0x000fe40000400000 */
[----:B------:R-:W-:Y:S01]  /*d1ec0*/  @!P0 FMUL R0, R0, 16777216 ;  /* 0x4b80000000008820 */ /* 0x000fe20000400000 */
[----:B0-----:R-:W4:Y:S01]  /*d1ed0*/  LDL.LU R6, [R1+0x80] ;  /* 0x0000800001067983 */ /* 0x001f220000300800 */
[----:B------:R-:W-:Y:S02]  /*d1ee0*/  STL [R1+0x850], R11 ;  /* 0x0008500b01007387 */ /* 0x000fe40000100800 */
[----:B------:R-:W-:Y:S02]  /*d1ef0*/  STL [R1+0x858], R10 ;  /* 0x0008580a01007387 */ /* 0x000fe40000100800 */
[----:B------:R-:W-:Y:S01]  /*d1f00*/  STL [R1+0x860], R9 ;  /* 0x0008600901007387 */ /* 0x000fe20000100800 */
[----:B------:R-:W-:Y:S01]  /*d1f10*/  STL [R1+0x868], R8 ;  /* 0x0008680801007387 */ /* 0x000fe20000100800 */
[----:B------:R-:W-:Y:S02]  /*d1f20*/  STL [R1+0x874], R7 ;  /* 0x0008740701007387 */ /* 0x000fe40000100800 */
[----:B------:R-:W-:-:S02]  /*d1f30*/  @!P0 FMUL R22, R22, 16777216 ;  /* 0x4b80000016168820 */ /* 0x000fc40000400000 */
[----:B------:R-:W-:Y:S01]  /*d1f40*/  STL [R1+0x87c], R5 ;  /* 0x00087c0501007387 */ /* 0x000fe20000100800 */
[----:B------:R-:W-:Y:S01]  /*d1f50*/  STL [R1+0x888], R4 ;  /* 0x0008880401007387 */ /* 0x000fe20000100800 */
[----:B------:R0:W-:Y:S02]  /*d1f60*/  STL [R1+0x2308], R20 ;  /* 0x0023081401007387 */ /* 0x0001e40000100800 */
[----:B------:R-:W-:Y:S02]  /*d1f70*/  STL [R1+0x890], R0 ;  /* 0x0008900001007387 */ /* 0x000fe40000100800 */
[----:B------:R-:W-:Y:S01]  /*d1f80*/  @!P0 FMUL R3, R3, 16777216 ;  /* 0x4b80000003038820 */ /* 0x000fe20000400000 */
[----:B0-----:R-:W4:Y:S01]  /*d1f90*/  LDL.LU R20, [R1+0x88c] ;  /* 0x00088c0001147983 */ /* 0x001f220000300800 */
[----:B------:R-:W-:Y:S02]  /*d1fa0*/  STL [R1+0x898], R22 ;  /* 0x0008981601007387 */ /* 0x000fe40000100800 */
[----:B------:R0:W-:Y:S02]  /*d1fb0*/  STL [R1+0x2310], R21 ;  /* 0x0023101501007387 */ /* 0x0001e40000100800 */
[----:B0-----:R-:W4:Y:S01]  /*d1fc0*/  LDL.LU R21, [R1+0x880] ;  /* 0x0008800001157983 */ /* 0x001f220000300800 */
[----:B------:R-:W-:Y:S02]  /*d1fd0*/  STL [R1+0x8a0], R3 ;  /* 0x0008a00301007387 */ /* 0x000fe40000100800 */
[----:B------:R0:W-:Y:S02]  /*d1fe0*/  STL [R1+0x2314], R2 ;  /* 0x0023140201007387 */ /* 0x0001e40000100800 */
[----:B0-----:R-:W4:Y:S01]  /*d1ff0*/  LDL.LU R2, [R1+0x878] ;  /* 0x0008780001027983 */ /* 0x001f220000300800 */
[----:B------:R-:W-:-:S02]  /*d2000*/  FSETP.GT.AND P1, PT, |R14|, 8.50705917302346158658e+37, PT ;  /* 0x7e8000000e00780b */ /* 0x000fc40003f24200 */
[----:B------:R-:W-:-:S11]  /*d2010*/  FSETP.GEU.AND P0, PT, |R14|, 1.175494350822287508e-38, PT ;  /* 0x008000000e00780b */ /* 0x000fd60003f0e200 */
[----:B------:R-:W-:Y:S02]  /*d2020*/  @P1 FMUL R28, R28, 0.25 ;  /* 0x3e8000001c1c1820 */ /* 0x000fe40000400000 */
[----:B---3--:R-:W-:Y:S02]  /*d2030*/  @P1 FMUL R29, R29, 0.25 ;  /* 0x3e8000001d1d1820 */ /* 0x008fe40000400000 */
[----:B--2---:R-:W-:Y:S02]  /*d2040*/  @P1 FMUL R27, R27, 0.25 ;  /* 0x3e8000001b1b1820 */ /* 0x004fe40000400000 */
[----:B------:R-:W-:Y:S02]  /*d2050*/  @!P0 FMUL R29, R29, 16777216 ;  /* 0x4b8000001d1d8820 */ /* 0x000fe40000400000 */
[----:B------:R-:W-:Y:S02]  /*d2060*/  @!P0 FMUL R27, R27, 16777216 ;  /* 0x4b8000001b1b8820 */ /* 0x000fe40000400000 */
[----:B----4-:R-:W-:-:S02]  /*d2070*/  @P1 FMUL R25, R25, 0.25 ;  /* 0x3e80000019191820 */ /* 0x010fc40000400000 */
[----:B------:R-:W-:Y:S02]  /*d2080*/  @P1 FMUL R24, R24, 0.25 ;  /* 0x3e80000018181820 */ /* 0x000fe40000400000 */
[----:B------:R-:W-:Y:S02]  /*d2090*/  @!P0 FMUL R25, R25, 16777216 ;  /* 0x4b80000019198820 */ /* 0x000fe40000400000 */
[----:B------:R-:W-:Y:S02]  /*d20a0*/  @!P0 FMUL R24, R24, 16777216 ;  /* 0x4b80000018188820 */ /* 0x000fe40000400000 */
[----:B------:R-:W-:-:S04]  /*d20b0*/  @P1 FMUL R23, R23, 0.25 ;  /* 0x3e80000017171820 */ /* 0x000fc80000400000 */
[----:B------:R-:W-:Y:S02]  /*d20c0*/  @!P0 FMUL R23, R23, 16777216 ;  /* 0x4b80000017178820 */ /* 0x000fe40000400000 */
[----:B------:R-:W-:-:S05]  /*d20d0*/  @P1 FMUL R2, R2, 0.25 ;  /* 0x3e80000002021820 */ /* 0x000fca0000400000 */
[----:B------:R0:W-:Y:S01]  /*d20e0*/  STL [R1+0x2318], R2 ;  /* 0x0023180201007387 */ /* 0x0001e20000100800 */
[----:B------:R1:W-:Y:S02]  /*d20f0*/  @P1 STL [R1+0x870], R28 ;  /* 0x0008701c01001387 */ /* 0x0003e40000100800 */
[----:B------:R2:W-:Y:S02]  /*d2100*/  STL [R1+0x84c], R29 ;  /* 0x00084c1d01007387 */ /* 0x0005e40000100800 */
[----:B------:R-:W3:Y:S01]  /*d2110*/  LDL.LU R12, [R1+0x8b4] ;  /* 0x0008b400010c7983 */ /* 0x000ee20000300800 */
[----:B------:R4:W-:Y:S01]  /*d2120*/  STL [R1+0x854], R27 ;  /* 0x0008541b01007387 */ /* 0x0009e20000100800 */
[----:B------:R-:W3:Y:S02]  /*d2130*/  LDL.LU R11, [R1+0x8b8] ;  /* 0x0008b800010b7983 */ /* 0x000ee40000300800 */
[----:B------:R2:W-:Y:S02]  /*d2140*/  STL [R1+0x85c], R25 ;  /* 0x00085c1901007387 */ /* 0x0005e40000100800 */
[----:B------:R-:W3:Y:S01]  /*d2150*/  LDL.LU R10, [R1+0x8bc] ;  /* 0x0008bc00010a7983 */ /* 0x000ee20000300800 */
[----:B------:R4:W-:Y:S01]  /*d2160*/  STL [R1+0x864], R24 ;  /* 0x0008641801007387 */ /* 0x0009e20000100800 */
[----:B------:R-:W3:Y:S02]  /*d2170*/  LDL.LU R9, [R1+0x8c0] ;  /* 0x0008c00001097983 */ /* 0x000ee40000300800 */
[----:B------:R-:W3:Y:S02]  /*d2180*/  LDL.LU R0, [R1+0x8c4] ;  /* 0x0008c40001007983 */ /* 0x000ee40000300800 */
[----:B------:R-:W3:Y:S01]  /*d2190*/  LDL.LU R5, [R1+0x8c8] ;  /* 0x0008c80001057983 */ /* 0x000ee20000300800 */
[----:B------:R-:W3:Y:S01]  /*d21a0*/  LDL.LU R22, [R1+0x8d0] ;  /* 0x0008d00001167983 */ /* 0x000ee20000300800 */
[----:B0-----:R-:W-:Y:S01]  /*d21b0*/  MOV R2, R28 ;  /* 0x0000001c00027202 */ /* 0x001fe20000000f00 */
[----:B------:R-:W3:Y:S02]  /*d21c0*/  LDL.LU R3, [R1+0x8d8] ;  /* 0x0008d80001037983 */ /* 0x000ee40000300800 */
[----:B-1----:R-:W3:Y:S01]  /*d21d0*/  LDL.LU R28, [R1+0x8e0] ;  /* 0x0008e000011c7983 */ /* 0x002ee20000300800 */
[----:B--2---:R-:W2:Y:S01]  /*d21e0*/  LDL.LU R29, [R1+0x8e8] ;  /* 0x0008e800011d7983 */ /* 0x004ea20000300800 */
[----:B----4-:R-:W4:Y:S02]  /*d21f0*/  LDL.LU R27, [R1+0x8f4] ;  /* 0x0008f400011b7983 */ /* 0x010f240000300800 */
[----:B------:R-:W2:Y:S01]  /*d2200*/  LDL.LU R25, [R1+0x8fc] ;  /* 0x0008fc0001197983 */ /* 0x000ea20000300800 */
[----:B------:R-:W2:Y:S04]  /*d2210*/  LDL.LU R24, [R1+0x908] ;  /* 0x0009080001187983 */ /* 0x000ea80000300800 */
[----:B------:R-:W2:Y:S01]  /*d2220*/  LDL.LU R8, [R1+0x910] ;  /* 0x0009100001087983 */ /* 0x000ea20000300800 */
[----:B------:R-:W-:-:S02]  /*d2230*/  @!P0 FMUL R2, R2, 16777216 ;  /* 0x4b80000002028820 */ /* 0x000fc40000400000 */
[----:B------:R-:W2:Y:S02]  /*d2240*/  LDL.LU R7, [R1+0x918] ;  /* 0x0009180001077983 */ /* 0x000ea40000300800 */
[----:B------:R-:W2:Y:S01]  /*d2250*/  LDL.LU R4, [R1+0x920] ;  /* 0x0009200001047983 */ /* 0x000ea20000300800 */
[----:B------:R0:W-:Y:S04]  /*d2260*/  STL [R1+0x86c], R23 ;  /* 0x00086c1701007387 */ /* 0x0001e80000100800 */
[----:B0-----:R-:W2:Y:S01]  /*d2270*/  LDL.LU R23, [R1+0x84] ;  /* 0x0000840001177983 */ /* 0x001ea20000300800 */
[----:B------:R0:W-:Y:S03]  /*d2280*/  @!P0 STL [R1+0x870], R2 ;  /* 0x0008700201008387 */ /* 0x0001e60000100800 */
[----:B0-----:R-:W2:Y:S01]  /*d2290*/  LDL.LU R2, [R1+0x2318] ;  /* 0x0023180001027983 */ /* 0x001ea20000300800 */
        /* <DEDUP_REMOVED lines=17> */
[----:B--2---:R-:W-:-:S05]  /*d23b0*/  @!P0 FMUL R2, R2, 16777216 ;  /* 0x4b80000002028820 */ /* 0x004fca0000400000 */
[----:B------:R0:W-:Y:S04]  /*d23c0*/  STL [R1+0x878], R2 ;  /* 0x0008780201007387 */ /* 0x0001e80000100800 */
[----:B0-----:R-:W2:Y:S01]  /*d23d0*/  LDL.LU R2, [R1+0x2314] ;  /* 0x0023140001027983 */ /* 0x001ea20000300800 */
[----:B------:R-:W-:Y:S02]  /*d23e0*/  @!P0 FMUL R16, R16, 16777216 ;  /* 0x4b80000010108820 */ /* 0x000fe40000400000 */
[----:B------:R-:W-:Y:S02]  /*d23f0*/  @!P0 FMUL R15, R15, 16777216 ;  /* 0x4b8000000f0f8820 */ /* 0x000fe40000400000 */
[----:B------:R-:W-:Y:S02]  /*d2400*/  @!P0 FMUL R14, R14, 16777216 ;  /* 0x4b8000000e0e8820 */ /* 0x000fe40000400000 */
[----:B------:R-:W-:Y:S01]  /*d2410*/  @!P0 FMUL R13, R13, 16777216 ;  /* 0x4b8000000d0d8820 */ /* 0x000fe20000400000 */
[----:B------:R-:W-:Y:S01]  /*d2420*/  FSETP.GEU.AND P0, PT, |R6|, 1.175494350822287508e-38, PT ;  /* 0x008000000600780b */ /* 0x000fe20003f0e200 */
[----:B------:R0:W-:Y:S01]  /*d2430*/  STL [R1+0x880], R21 ;  /* 0x0008801501007387 */ /* 0x0001e20000100800 */
[----:B---3--:R-:W-:-:S02]  /*d2440*/  @P1 FMUL R12, R12, 0.25 ;  /* 0x3e8000000c0c1820 */ /* 0x008fc40000400000 */
[----:B------:R-:W-:Y:S02]  /*d2450*/  @P1 FMUL R11, R11, 0.25 ;  /* 0x3e8000000b0b1820 */ /* 0x000fe40000400000 */
[----:B------:R-:W-:Y:S02]  /*d2460*/  @P1 FMUL R0, R0, 0.25 ;  /* 0x3e80000000001820 */ /* 0x000fe40000400000 */
[----:B------:R-:W-:Y:S01]  /*d2470*/  @P1 FMUL R10, R10, 0.25 ;  /* 0x3e8000000a0a1820 */ /* 0x000fe20000400000 */
[----:B0-----:R-:W3:Y:S01]  /*d2480*/  LDL.LU R21, [R1+0x2310] ;  /* 0x0023100001157983 */ /* 0x001ee20000300800 */
[----:B------:R0:W-:Y:S02]  /*d2490*/  STL [R1+0x884], R26 ;  /* 0x0008841a01007387 */ /* 0x0001e40000100800 */
[----:B------:R-:W-:Y:S02]  /*d24a0*/  @P1 FMUL R9, R9, 0.25 ;  /* 0x3e80000009091820 */ /* 0x000fe40000400000 */
[----:B------:R-:W-:-:S02]  /*d24b0*/  @!P0 FMUL R12, R12, 16777216 ;  /* 0x4b8000000c0c8820 */ /* 0x000fc40000400000 */
[----:B------:R-:W-:Y:S02]  /*d24c0*/  @!P0 FMUL R11, R11, 16777216 ;  /* 0x4b8000000b0b8820 */ /* 0x000fe40000400000 */
[----:B------:R-:W-:Y:S01]  /*d24d0*/  @P1 FMUL R5, R5, 0.25 ;  /* 0x3e80000005051820 */ /* 0x000fe20000400000 */
[----:B0-----:R-:W3:Y:S01]  /*d24e0*/  LDL.LU R26, [R1+0x230c] ;  /* 0x00230c00011a7983 */ /* 0x001ee20000300800 */
[----:B------:R-:W-:Y:S02]  /*d24f0*/  STL [R1+0x88c], R20 ;  /* 0x00088c1401007387 */ /* 0x000fe40000100800 */
[----:B------:R-:W-:Y:S02]  /*d2500*/  STL [R1+0x894], R19 ;  /* 0x0008941301007387 */ /* 0x000fe40000100800 */
[----:B------:R-:W-:Y:S01]  /*d2510*/  STL [R1+0x89c], R18 ;  /* 0x00089c1201007387 */ /* 0x000fe20000100800 */
[----:B------:R-:W-:Y:S01]  /*d2520*/  STL [R1+0x8a4], R17 ;  /* 0x0008a41101007387 */ /* 0x000fe20000100800 */
[----:B------:R-:W-:Y:S02]  /*d2530*/  STL [R1+0x8a8], R16 ;  /* 0x0008a81001007387 */ /* 0x000fe40000100800 */
[----:B------:R-:W-:Y:S02]  /*d2540*/  STL [R1+0x8ac], R15 ;  /* 0x0008ac0f01007387 */ /* 0x000fe40000100800 */
[----:B------:R-:W-:Y:S01]  /*d2550*/  @!P0 FMUL R0, R0, 16777216 ;  /* 0x4b80000000008820 */ /* 0x000fe20000400000 */
[----:B------:R-:W-:Y:S01]  /*d2560*/  STL [R1+0x78], R14 ;  /* 0x0000780e01007387 */ /* 0x000fe20000100800 */
[----:B------:R-:W-:-:S02]  /*d2570*/  @P1 FMUL R22, R22, 0.25 ;  /* 0x3e80000016161820 */ /* 0x000fc40000400000 */
[----:B------:R-:W-:Y:S02]  /*d2580*/  @!P0 FMUL R10, R10, 16777216 ;  /* 0x4b8000000a0a8820 */ /* 0x000fe40000400000 */
[----:B------:R-:W-:Y:S02]  /*d2590*/  STL [R1+0x8b0], R13 ;  /* 0x0008b00d01007387 */ /* 0x000fe40000100800 */
[----:B------:R-:W-:Y:S02]  /*d25a0*/  @P1 FMUL R3, R3, 0.25 ;  /* 0x3e80000003031820 */ /* 0x000fe40000400000 */
[----:B------:R-:W-:Y:S02]  /*d25b0*/  @!P0 FMUL R9, R9, 16777216 ;  /* 0x4b80000009098820 */ /* 0x000fe40000400000 */
[----:B------:R-:W-:Y:S01]  /*d25c0*/  @P1 FMUL R28, R28, 0.25 ;  /* 0x3e8000001c1c1820 */ /* 0x000fe20000400000 */
[----:B------:R-:W-:Y:S01]  /*d25d0*/  STL [R1+0x8b4], R12 ;  /* 0x0008b40c01007387 */ /* 0x000fe20000100800 */
[----:B------:R-:W-:Y:S02]  /*d25e0*/  STL [R1+0x8b8], R11 ;  /* 0x0008b80b01007387 */ /* 0x000fe40000100800 */
[----:B------:R-:W-:-:S02]  /*d25f0*/  @!P0 FMUL R5, R5, 16777216 ;  /* 0x4b80000005058820 */ /* 0x000fc40000400000 */
[----:B------:R-:W-:Y:S01]  /*d2600*/  @P1 FMUL R29, R29, 0.25 ;  /* 0x3e8000001d1d1820 */ /* 0x000fe20000400000 */
[----:B------:R2:W-:Y:S01]  /*d2610*/  STL [R1+0x8c4], R0 ;  /* 0x0008c40001007387 */ /* 0x0005e20000100800 */
[----:B------:R-:W-:Y:S02]  /*d2620*/  @!P0 FMUL R22, R22, 16777216 ;  /* 0x4b80000016168820 */ /* 0x000fe40000400000 */
[----:B------:R-:W-:Y:S02]  /*d2630*/  STL [R1+0x8bc], R10 ;  /* 0x0008bc0a01007387 */ /* 0x000fe40000100800 */
[----:B------:R-:W-:Y:S02]  /*d2640*/  @!P0 FMUL R3, R3, 16777216 ;  /* 0x4b80000003038820 */ /* 0x000fe40000400000 */
[----:B----4-:R-:W-:Y:S01]  /*d2650*/  @P1 FMUL R27, R27, 0.25 ;  /* 0x3e8000001b1b1820 */ /* 0x010fe20000400000 */
[----:B------:R-:W-:Y:S01]  /*d2660*/  STL [R1+0x8c0], R9 ;  /* 0x0008c00901007387 */ /* 0x000fe20000100800 */
[----:B------:R-:W-:-:S02]  /*d2670*/  @!P0 FMUL R28, R28, 16777216 ;  /* 0x4b8000001c1c8820 */ /* 0x000fc40000400000 */
[----:B------:R-:W-:Y:S02]  /*d2680*/  @P1 FMUL R25, R25, 0.25 ;  /* 0x3e80000019191820 */ /* 0x000fe40000400000 */
[----:B------:R-:W-:Y:S02]  /*d2690*/  @!P0 FMUL R29, R29, 16777216 ;  /* 0x4b8000001d1d8820 */ /* 0x000fe40000400000 */
[----:B------:R-:W-:Y:S02]  /*d26a0*/  @!P0 FMUL R27, R27, 16777216 ;  /* 0x4b8000001b1b8820 */ /* 0x000fe40000400000 */
[----:B------:R-:W-:Y:S02]  /*d26b0*/  @!P0 FMUL R25, R25, 16777216 ;  /* 0x4b80000019198820 */ /* 0x000fe40000400000 */
[----:B--2---:R-:W-:Y:S02]  /*d26c0*/  IMAD.MOV.U32 R0, RZ, RZ, R2 ;  /* 0x000000ffff007224 */ /* 0x004fe400078e0002 */
[----:B------:R-:W2:Y:S01]  /*d26d0*/  LDL.LU R2, [R1+0x88] ;  /* 0x0000880001027983 */ /* 0x000ea20000300800 */
[----:B------:R0:W-:Y:S02]  /*d26e0*/  STL [R1+0x8c8], R5 ;  /* 0x0008c80501007387 */ /* 0x0001e40000100800 */
[----:B------:R-:W-:Y:S02]  /*d26f0*/  STL [R1+0x8d0], R22 ;  /* 0x0008d01601007387 */ /* 0x000fe40000100800 */
[----:B------:R1:W-:Y:S01]  /*d2700*/  STL [R1+0x8d8], R3 ;  /* 0x0008d80301007387 */ /* 0x0003e20000100800 */
[----:B------:R4:W-:Y:S01]  /*d2710*/  STL [R1+0x8e0], R28 ;  /* 0x0008e01c01007387 */ /* 0x0009e20000100800 */
[----:B------:R-:W2:Y:S02]  /*d2720*/  LDL.LU R12, [R1+0x8cc] ;  /* 0x0008cc00010c7983 */ /* 0x000ea40000300800 */
[----:B------:R3:W-:Y:S01]  /*d2730*/  STL [R1+0x8e8], R29 ;  /* 0x0008e81d01007387 */ /* 0x0007e20000100800 */
[----:B0-----:R-:W2:Y:S01]  /*d2740*/  LDL.LU R5, [R1+0x8d4] ;  /* 0x0008d40001057983 */ /* 0x001ea20000300800 */
[----:B------:R0:W-:Y:S02]  /*d2750*/  STL [R1+0x8f4], R27 ;  /* 0x0008f41b01007387 */ /* 0x0001e40000100800 */
[----:B-1----:R-:W2:Y:S02]  /*d2760*/  LDL.LU R3, [R1+0x8dc] ;  /* 0x0008dc0001037983 */ /* 0x002ea40000300800 */
[----:B------:R1:W-:Y:S01]  /*d2770*/  STL [R1+0x8fc], R25 ;  /* 0x0008fc1901007387 */ /* 0x0003e20000100800 */
[----:B----4-:R-:W4:Y:S01]  /*d2780*/  LDL.LU R28, [R1+0x8e4] ;  /* 0x0008e400011c7983 */ /* 0x010f220000300800 */
        /* <DEDUP_REMOVED lines=8> */
[----:B------:R-:W-:-:S02]  /*d2810*/  @P1 FMUL R24, R24, 0.25 ;  /* 0x3e80000018181820 */ /* 0x000fc40000400000 */
[----:B------:R-:W-:Y:S02]  /*d2820*/  @P1 FMUL R8, R8, 0.25 ;  /* 0x3e80000008081820 */ /* 0x000fe40000400000 */
[----:B------:R-:W-:Y:S02]  /*d2830*/  @P1 FMUL R7, R7, 0.25 ;  /* 0x3e80000007071820 */ /* 0x000fe40000400000 */
[----:B------:R-:W-:Y:S02]  /*d2840*/  @P1 FMUL R6, R6, 0.25 ;  /* 0x3e80000006061820 */ /* 0x000fe40000400000 */
[----:B------:R-:W-:Y:S01]  /*d2850*/  @P1 FMUL R4, R4, 0.25 ;  /* 0x3e80000004041820 */ /* 0x000fe20000400000 */
[----:B------:R-:W-:Y:S01]  /*d2860*/  FSETP.GT.AND P1, PT, |R23|, 8.50705917302346158658e+37, PT ;  /* 0x7e8000001700780b */ /* 0x000fe20003f24200 */
[----:B------:R-:W-:Y:S02]  /*d2870*/  @!P0 FMUL R24, R24, 16777216 ;  /* 0x4b80000018188820 */ /* 0x000fe40000400000 */
[----:B------:R-:W-:-:S02]  /*d2880*/  @!P0 FMUL R8, R8, 16777216 ;  /* 0x4b80000008088820 */ /* 0x000fc40000400000 */
[----:B------:R-:W-:Y:S02]  /*d2890*/  @!P0 FMUL R7, R7, 16777216 ;  /* 0x4b80000007078820 */ /* 0x000fe40000400000 */
[----:B------:R-:W-:Y:S02]  /*d28a0*/  @!P0 FMUL R6, R6, 16777216 ;  /* 0x4b80000006068820 */ /* 0x000fe40000400000 */
[----:B------:R-:W-:Y:S01]  /*d28b0*/  @!P0 FMUL R4, R4, 16777216 ;  /* 0x4b80000004048820 */ /* 0x000fe20000400000 */
[----:B------:R-:W-:Y:S01]  /*d28c0*/  FSETP.GEU.AND P0, PT, |R23|, 1.175494350822287508e-38, PT ;  /* 0x008000001700780b */ /* 0x000fe20003f0e200 */
[----:B---3--:R-:W3:Y:S01]  /*d28d0*/  LDL.LU R29, [R1+0x924] ;  /* 0x00092400011d7983 */ /* 0x008ee20000300800 */
[----:B0-----:R-:W3:Y:S02]  /*d28e0*/  LDL.LU R27, [R1+0x928] ;  /* 0x00092800011b7983 */ /* 0x001ee40000300800 */
[----:B-1----:R-:W3:Y:S02]  /*d28f0*/  LDL.LU R25, [R1+0x92c] ;  /* 0x00092c0001197983 */ /* 0x002ee40000300800 */
[----:B------:R0:W-:Y:S02]  /*d2900*/  STL [R1+0x908], R24 ;  /* 0x0009081801007387 */ /* 0x0001e40000100800 */
[----:B0-----:R-:W3:Y:S01]  /*d2910*/  LDL.LU R24, [R1+0x930] ;  /* 0x0009300001187983 */ /* 0x001ee20000300800 */
[----:B------:R-:W-:Y:S02]  /*d2920*/  STL [R1+0x910], R8 ;  /* 0x0009100801007387 */ /* 0x000fe40000100800 */
[----:B------:R0:W-:Y:S02]  /*d2930*/  STL [R1+0x918], R7 ;  /* 0x0009180701007387 */ /* 0x0001e40000100800 */
[----:B------:R1:W-:Y:S01]  /*d2940*/  STL [R1+0x80], R6 ;  /* 0x0000800601007387 */ /* 0x0003e20000100800 */
[----:B------:R1:W-:Y:S01]  /*d2950*/  STL [R1+0x920], R4 ;  /* 0x0009200401007387 */ /* 0x0003e20000100800 */
[----:B------:R-:W3:Y:S01]  /*d2960*/  LDL.LU R15, [R1+0x934] ;  /* 0x00093400010f7983 */ /* 0x000ee20000300800 */
[----:B0-----:R-:W-:-:S02]  /*d2970*/  MOV R7, R21 ;  /* 0x0000001500077202 */ /* 0x001fc40000000f00 */
[----:B------:R-:W3:Y:S01]  /*d2980*/  LDL.LU R21, [R1+0x938] ;  /* 0x0009380001157983 */ /* 0x000ee20000300800 */
[----:B------:R-:W3:Y:S02]  /*d2990*/  LDL.LU R11, [R1+0x93c] ;  /* 0x00093c00010b7983 */ /* 0x000ee40000300800 */
[----:B------:R-:W3:Y:S02]  /*d29a0*/  LDL.LU R10, [R1+0x940] ;  /* 0x00094000010a7983 */ /* 0x000ee40000300800 */
[----:B------:R-:W3:Y:S01]  /*d29b0*/  LDL.LU R8, [R1+0x944] ;  /* 0x0009440001087983 */ /* 0x000ee20000300800 */
[----:B------:R-:W3:Y:S01]  /*d29c0*/  LDL.LU R9, [R1+0x948] ;  /* 0x0009480001097983 */ /* 0x000ee20000300800 */
[----:B-1----:R-:W-:Y:S01]  /*d29d0*/  MOV R6, R26 ;  /* 0x0000001a00067202 */ /* 0x002fe20000000f00 */
[----:B------:R-:W3:Y:S02]  /*d29e0*/  LDL.LU R4, [R1+0x94c] ;  /* 0x00094c0001047983 */ /* 0x000ee40000300800 */
[----:B------:R-:W3:Y:S02]  /*d29f0*/  LDL.LU R26, [R1+0x950] ;  /* 0x00095000011a7983 */ /* 0x000ee40000300800 */
[----:B--2---:R-:W-:-:S04]  /*d2a00*/  @P1 FMUL R12, R12, 0.25 ;  /* 0x3e8000000c0c1820 */ /* 0x004fc80000400000 */
[----:B------:R-:W-:Y:S02]  /*d2a10*/  @!P0 FMUL R12, R12, 16777216 ;  /* 0x4b8000000c0c8820 */ /* 0x000fe40000400000 */
[----:B------:R-:W-:Y:S02]  /*d2a20*/  @P1 FMUL R5, R5, 0.25 ;  /* 0x3e80000005051820 */ /* 0x000fe40000400000 */
[----:B------:R-:W-:Y:S02]  /*d2a30*/  @P1 FMUL R3, R3, 0.25 ;  /* 0x3e80000003031820 */ /* 0x000fe40000400000 */
[----:B----4-:R-:W-:Y:S02]  /*d2a40*/  @P1 FMUL R28, R28, 0.25 ;  /* 0x3e8000001c1c1820 */ /* 0x010fe40000400000 */
[----:B------:R-:W-:Y:S02]  /*d2a50*/  @!P0 FMUL R5, R5, 16777216 ;  /* 0x4b80000005058820 */ /* 0x000fe40000400000 */
[----:B------:R-:W-:-:S02]  /*d2a60*/  @P1 FMUL R20, R20, 0.25 ;  /* 0x3e80000014141820 */ /* 0x000fc40000400000 */
[----:B------:R-:W-:Y:S01]  /*d2a70*/  @!P0 FMUL R3, R3, 16777216 ;  /* 0x4b80000003038820 */ /* 0x000fe20000400000 */
[----:B------:R0:W-:Y:S01]  /*d2a80*/  STL [R1+0x8cc], R12 ;  /* 0x0008cc0c01007387 */ /* 0x0001e20000100800 */
[----:B------:R-:W-:Y:S02]  /*d2a90*/  @P1 FMUL R19, R19, 0.25 ;  /* 0x3e80000013131820 */ /* 0x000fe40000400000 */
[----:B------:R-:W-:Y:S02]  /*d2aa0*/  @!P0 FMUL R28, R28, 16777216 ;  /* 0x4b8000001c1c8820 */ /* 0x000fe40000400000 */
[----:B------:R-:W-:Y:S02]  /*d2ab0*/  @P1 FMUL R18, R18, 0.25 ;  /* 0x3e80000012121820 */ /* 0x000fe40000400000 */
[----:B------:R-:W-:Y:S02]  /*d2ac0*/  @!P0 FMUL R20, R20, 16777216 ;  /* 0x4b80000014148820 */ /* 0x000fe40000400000 */
[----:B------:R-:W-:-:S02]  /*d2ad0*/  @P1 FMUL R17, R17, 0.25 ;  /* 0x3e80000011111820 */ /* 0x000fc40000400000 */
[----:B------:R-:W-:Y:S01]  /*d2ae0*/  @!P0 FMUL R19, R19, 16777216 ;  /* 0x4b80000013138820 */ /* 0x000fe20000400000 */
[----:B0-----:R-:W2:Y:S01]  /*d2af0*/  LDL.LU R12, [R1+0x960] ;  /* 0x00096000010c7983 */ /* 0x001ea20000300800 */
[----:B------:R0:W-:Y:S02]  /*d2b00*/  STL [R1+0x8d4], R5 ;  /* 0x0008d40501007387 */ /* 0x0001e40000100800 */
[----:B------:R-:W-:Y:S02]  /*d2b10*/  @P1 FMUL R16, R16, 0.25 ;  /* 0x3e80000010101820 */ /* 0x000fe40000400000 */
[----:B------:R-:W-:Y:S02]  /*d2b20*/  @!P0 FMUL R18, R18, 16777216 ;  /* 0x4b80000012128820 */ /* 0x000fe40000400000 */
[----:B------:R-:W-:Y:S02]  /*d2b30*/  @P1 FMUL R14, R14, 0.25 ;  /* 0x3e8000000e0e1820 */ /* 0x000fe40000400000 */
[----:B------:R-:W-:Y:S01]  /*d2b40*/  @!P0 FMUL R17, R17, 16777216 ;  /* 0x4b80000011118820 */ /* 0x000fe20000400000 */
[----:B0-----:R-:W4:Y:S01]  /*d2b50*/  LDL.LU R5, [R1+0x964] ;  /* 0x0009640001057983 */ /* 0x001f220000300800 */
[----:B------:R0:W-:Y:S02]  /*d2b60*/  STL [R1+0x8dc], R3 ;  /* 0x0008dc0301007387 */ /* 0x0001e40000100800 */
[----:B------:R-:W-:-:S02]  /*d2b70*/  @P1 FMUL R13, R13, 0.25 ;  /* 0x3e8000000d0d1820 */ /* 0x000fc40000400000 */
[----:B------:R-:W-:Y:S01]  /*d2b80*/  @!P0 FMUL R16, R16, 16777216 ;  /* 0x4b80000010108820 */ /* 0x000fe20000400000 */
[----:B0-----:R-:W2:Y:S01]  /*d2b90*/  LDL.LU R3, [R1+0x970] ;  /* 0x0009700001037983 */ /* 0x001ea20000300800 */
[----:B------:R0:W-:Y:S02]  /*d2ba0*/  STL [R1+0x8e4], R28 ;  /* 0x0008e41c01007387 */ /* 0x0001e40000100800 */
[----:B------:R-:W-:Y:S02]  /*d2bb0*/  @P1 FMUL R22, R22, 0.25 ;  /* 0x3e80000016161820 */ /* 0x000fe40000400000 */
[----:B------:R-:W-:Y:S01]  /*d2bc0*/  @!P0 FMUL R14, R14, 16777216 ;  /* 0x4b8000000e0e8820 */ /* 0x000fe20000400000 */
[----:B0-----:R-:W2:Y:S01]  /*d2bd0*/  LDL.LU R28, [R1+0x974] ;  /* 0x00097400011c7983 */ /* 0x001ea20000300800 */
[----:B------:R0:W-:Y:S02]  /*d2be0*/  STL [R1+0x8ec], R20 ;  /* 0x0008ec1401007387 */ /* 0x0001e40000100800 */
[----:B------:R-:W-:-:S02]  /*d2bf0*/  @!P0 FMUL R13, R13, 16777216 ;  /* 0x4b8000000d0d8820 */ /* 0x000fc40000400000 */
[----:B------:R-:W-:Y:S01]  /*d2c00*/  @!P0 FMUL R22, R22, 16777216 ;  /* 0x4b80000016168820 */ /* 0x000fe20000400000 */
[----:B0-----:R-:W2:Y:S01]  /*d2c10*/  LDL.LU R20, [R1+0x2308] ;  /* 0x0023080001147983 */ /* 0x001ea20000300800 */
[----:B------:R0:W-:Y:S03]  /*d2c20*/  STL [R1+0x8f0], R19 ;  /* 0x0008f01301007387 */ /* 0x0001e60000100800 */
        /* <DEDUP_REMOVED lines=13> */
[----:B---3--:R-:W-:-:S02]  /*d2d00*/  @P1 FMUL R29, R29, 0.25 ;  /* 0x3e8000001d1d1820 */ /* 0x008fc40000400000 */
        /* <DEDUP_REMOVED lines=11> */
[----:B------:R0:W-:Y:S04]  /*d2dc0*/  STL [R1+0x924], R29 ;  /* 0x0009241d01007387 */ /* 0x0001e80000100800 */
[----:B0-----:R-:W3:Y:S01]  /*d2dd0*/  LDL.LU R29, [R1+0x22e8] ;  /* 0x0022e800011d7983 */ /* 0x001ee20000300800 */
[----:B------:R0:W-:Y:S02]  /*d2de0*/  STL [R1+0x928], R27 ;  /* 0x0009281b01007387 */ /* 0x0001e40000100800 */
[----:B------:R-:W-:-:S02]  /*d2df0*/  @P1 FMUL R21, R21, 0.25 ;  /* 0x3e80000015151820 */ /* 0x000fc40000400000 */
[----:B------:R-:W-:Y:S01]  /*d2e00*/  @P1 FMUL R15, R15, 0.25 ;  /* 0x3e8000000f0f1820 */ /* 0x000fe20000400000 */
[----:B0-----:R-:W3:Y:S01]  /*d2e10*/  LDL.LU R27, [R1+0x22e4] ;  /* 0x0022e400011b7983 */ /* 0x001ee20000300800 */
[----:B------:R0:W-:Y:S02]  /*d2e20*/  STL [R1+0x92c], R25 ;  /* 0x00092c1901007387 */ /* 0x0001e40000100800 */
[----:B------:R-:W-:Y:S02]  /*d2e30*/  @P1 FMUL R11, R11, 0.25 ;  /* 0x3e8000000b0b1820 */ /* 0x000fe40000400000 */
[----:B------:R-:W-:Y:S01]  /*d2e40*/  @!P0 FMUL R21, R21, 16777216 ;  /* 0x4b80000015158820 */ /* 0x000fe20000400000 */
[----:B0-----:R-:W3:Y:S01]  /*d2e50*/  LDL.LU R25, [R1+0x22e0] ;  /* 0x0022e00001197983 */ /* 0x001ee20000300800 */
[----:B------:R0:W-:Y:S02]  /*d2e60*/  STL [R1+0x84], R23 ;  /* 0x0000841701007387 */ /* 0x0001e40000100800 */
[----:B------:R-:W-:-:S02]  /*d2e70*/  @P1 FMUL R10, R10, 0.25 ;  /* 0x3e8000000a0a1820 */ /* 0x000fc40000400000 */
[----:B------:R-:W-:Y:S01]  /*d2e80*/  @!P0 FMUL R15, R15, 16777216 ;  /* 0x4b8000000f0f8820 */ /* 0x000fe20000400000 */
[----:B0-----:R-:W3:Y:S01]  /*d2e90*/  LDL.LU R23, [R1+0x22dc] ;  /* 0x0022dc0001177983 */ /* 0x001ee20000300800 */
[----:B------:R0:W-:Y:S02]  /*d2ea0*/  STL [R1+0x930], R24 ;  /* 0x0009301801007387 */ /* 0x0001e40000100800 */
[----:B------:R-:W-:Y:S02]  /*d2eb0*/  @!P0 FMUL R11, R11, 16777216 ;  /* 0x4b8000000b0b8820 */ /* 0x000fe40000400000 */
[----:B------:R-:W-:Y:S02]  /*d2ec0*/  @P1 FMUL R8, R8, 0.25 ;  /* 0x3e80000008081820 */ /* 0x000fe40000400000 */
[----:B------:R-:W-:Y:S02]  /*d2ed0*/  @!P0 FMUL R10, R10, 16777216 ;  /* 0x4b8000000a0a8820 */ /* 0x000fe40000400000 */
[----:B------:R-:W-:-:S02]  /*d2ee0*/  @P1 FMUL R9, R9, 0.25 ;  /* 0x3e80000009091820 */ /* 0x000fc40000400000 */
[----:B------:R-:W-:Y:S01]  /*d2ef0*/  @!P0 FMUL R8, R8, 16777216 ;  /* 0x4b80000008088820 */ /* 0x000fe20000400000 */
[----:B0-----:R-:W3:Y:S01]  /*d2f00*/  LDL.LU R24, [R1+0x22d8] ;  /* 0x0022d80001187983 */ /* 0x001ee20000300800 */
[----:B------:R0:W-:Y:S02]  /*d2f10*/  STL [R1+0x938], R21 ;  /* 0x0009381501007387 */ /* 0x0001e40000100800 */
[----:B------:R-:W-:Y:S02]  /*d2f20*/  @!P0 FMUL R9, R9, 16777216 ;  /* 0x4b80000009098820 */ /* 0x000fe40000400000 */
[----:B------:R-:W-:Y:S01]  /*d2f30*/  @P1 FMUL R4, R4, 0.25 ;  /* 0x3e80000004041820 */ /* 0x000fe20000400000 */
[----:B0-----:R-:W3:Y:S01]  /*d2f40*/  LDL.LU R21, [R1+0x968] ;  /* 0x0009680001157983 */ /* 0x001ee20000300800 */
[----:B------:R0:W-:Y:S02]  /*d2f50*/  STL [R1+0x934], R15 ;  /* 0x0009340f01007387 */ /* 0x0001e40000100800 */
[----:B------:R1:W-:Y:S02]  /*d2f60*/  STL [R1+0x93c], R11 ;  /* 0x00093c0b01007387 */ /* 0x0003e40000100800 */
[----:B------:R-:W-:Y:S01]  /*d2f70*/  @P1 FMUL R26, R26, 0.25 ;  /* 0x3e8000001a1a1820 */ /* 0x000fe20000400000 */
[----:B0-----:R-:W3:Y:S01]  /*d2f80*/  LDL.LU R15, [R1+0x990] ;  /* 0x00099000010f7983 */ /* 0x001ee20000300800 */
[----:B------:R0:W-:Y:S02]  /*d2f90*/  STL [R1+0x940], R10 ;  /* 0x0009400a01007387 */ /* 0x0001e40000100800 */
[----:B-1----:R-:W3:Y:S02]  /*d2fa0*/  LDL.LU R11, [R1+0x98c] ;  /* 0x00098c00010b7983 */ /* 0x002ee40000300800 */
[----:B------:R-:W-:-:S02]  /*d2fb0*/  @!P0 FMUL R4, R4, 16777216 ;  /* 0x4b80000004048820 */ /* 0x000fc40000400000 */
[----:B------:R-:W-:Y:S01]  /*d2fc0*/  @!P0 FMUL R26, R26, 16777216 ;  /* 0x4b8000001a1a8820 */ /* 0x000fe20000400000 */
[----:B0-----:R-:W3:Y:S01]  /*d2fd0*/  LDL.LU R10, [R1+0x99c] ;  /* 0x00099c00010a7983 */ /* 0x001ee20000300800 */
[----:B------:R0:W-:Y:S03]  /*d2fe0*/  STL [R1+0x944], R8 ;  /* 0x0009440801007387 */ /* 0x0001e60000100800 */
[----:B0-----:R-:W3:Y:S01]  /*d2ff0*/  LDL.LU R8, [R1+0x978] ;  /* 0x0009780001087983 */ /* 0x001ee20000300800 */
[----:B------:R2:W-:Y:S02]  /*d3000*/  STL [R1+0x948], R9 ;  /* 0x0009480901007387 */ /* 0x0005e40000100800 */
[----:B--2---:R-:W-:Y:S02]  /*d3010*/  MOV R9, R22 ;  /* 0x0000001600097202 */ /* 0x004fe40000000f00 */
[----:B------:R-:W2:Y:S01]  /*d3020*/  LDL R22, [R1+0x9a0] ;  /* 0x0009a00001167983 */ /* 0x000ea20000100800 */
[----:B------:R0:W-:Y:S03]  /*d3030*/  STL [R1+0x94c], R4 ;  /* 0x00094c0401007387 */ /* 0x0001e60000100800 */
[----:B0-----:R-:W2:Y:S01]  /*d3040*/  LDL R4, [R1+0x988] ;  /* 0x0009880001047983 */ /* 0x001ea20000100800 */
[----:B------:R0:W-:Y:S03]  /*d3050*/  STL [R1+0x950], R26 ;  /* 0x0009501a01007387 */ /* 0x0001e60000100800 */
[----:B0-----:R-:W2:Y:S01]  /*d3060*/  LDL R26, [R1+0x984] ;  /* 0x00098400011a7983 */ /* 0x001ea20000100800 */
[----:B------:R-:W-:-:S02]  /*d3070*/  @P1 FMUL R12, R12, 0.25 ;  /* 0x3e8000000c0c1820 */ /* 0x000fc40000400000 */
[----:B----4-:R-:W-:Y:S02]  /*d3080*/  @P1 FMUL R5, R5, 0.25 ;  /* 0x3e80000005051820 */ /* 0x010fe40000400000 */
[----:B---3--:R-:W-:Y:S02]  /*d3090*/  @P1 FMUL R29, R29, 0.25 ;  /* 0x3e8000001d1d1820 */ /* 0x008fe40000400000 */
[----:B------:R-:W-:Y:S02]  /*d30a0*/  @P1 FMUL R3, R3, 0.25 ;  /* 0x3e80000003031820 */ /* 0x000fe40000400000 */
[----:B------:R-:W-:Y:S02]  /*d30b0*/  @P1 FMUL R2, R2, 0.25 ;  /* 0x3e80000002021820 */ /* 0x000fe40000400000 */
[----:B------:R-:W-:Y:S02]  /*d30c0*/  @P1 FMUL R28, R28, 0.25 ;  /* 0x3e8000001c1c1820 */ /* 0x000fe40000400000 */
[----:B------:R-:W-:-:S02]  /*d30d0*/  @P1 FMUL R27, R27, 0.25 ;  /* 0x3e8000001b1b1820 */ /* 0x000fc40000400000 */
[----:B------:R-:W-:Y:S02]  /*d30e0*/  @!P0 FMUL R12, R12, 16777216 ;  /* 0x4b8000000c0c8820 */ /* 0x000fe40000400000 */
[----:B------:R-:W-:Y:S02]  /*d30f0*/  @!P0 FMUL R27, R27, 16777216 ;  /* 0x4b8000001b1b8820 */ /* 0x000fe40000400000 */
[----:B------:R-:W-:-:S04]  /*d3100*/  @P1 FMUL R25, R25, 0.25 ;  /* 0x3e80000019191820 */ /* 0x000fc80000400000 */
[----:B------:R-:W-:Y:S02]  /*d3110*/  @!P0 FMUL R25, R25, 16777216 ;  /* 0x4b80000019198820 */ /* 0x000fe40000400000 */
[----:B------:R-:W-:-:S04]  /*d3120*/  @P1 FMUL R23, R23, 0.25 ;  /* 0x3e80000017171820 */ /* 0x000fc80000400000 */
[----:B------:R-:W-:Y:S02]  /*d3130*/  @!P0 FMUL R23, R23, 16777216 ;  /* 0x4b80000017178820 */ /* 0x000fe40000400000 */
[----:B------:R-:W-:-:S03]  /*d3140*/  @!P0 FMUL R5, R5, 16777216 ;  /* 0x4b80000005058820 */ /* 0x000fc60000400000 */
[----:B------:R0:W-:Y:S01]  /*d3150*/  STL [R1+0x2264], R23 ;  /* 0x0022641701007387 */ /* 0x0001e20000100800 */
[----:B------:R-:W-:Y:S01]  /*d3160*/  FSETP.GT.AND P1, PT, |R24|, 8.50705917302346158658e+37, PT ;  /* 0x7e8000001800780b */ /* 0x000fe20003f24200 */
[----:B------:R-:W-:Y:S02]  /*d3170*/  @!P0 FMUL R29, R29, 16777216 ;  /* 0x4b8000001d1d8820 */ /* 0x000fe40000400000 */
[----:B------:R-:W-:Y:S01]  /*d3180*/  @!P0 FMUL R3, R3, 16777216 ;  /* 0x4b80000003038820 */ /* 0x000fe20000400000 */
[----:B0-----:R-:W3:Y:S01]  /*d3190*/  LDL.LU R23, [R1+0x9a4] ;  /* 0x0009a40001177983 */ /* 0x001ee20000300800 */
[----:B------:R0:W-:Y:S02]  /*d31a0*/  STL [R1+0x2268], R25 ;  /* 0x0022681901007387 */ /* 0x0001e40000100800 */
[----:B------:R-:W-:Y:S02]  /*d31b0*/  @!P0 FMUL R2, R2, 16777216 ;  /* 0x4b80000002028820 */ /* 0x000fe40000400000 */
[----:B------:R-:W-:Y:S01]  /*d31c0*/  @!P0 FMUL R28, R28, 16777216 ;  /* 0x4b8000001c1c8820 */ /* 0x000fe20000400000 */
        /* <DEDUP_REMOVED lines=15> */
[----:B--2---:R-:W-:-:S05]  /*d32c0*/  @P1 FMUL R22, R22, 0.25 ;  /* 0x3e80000016161820 */ /* 0x004fca0000400000 */
[----:B------:R0:W-:Y:S01]  /*d32d0*/  @P1 STL [R1+0x9a0], R22 ;  /* 0x0009a01601001387 */ /* 0x0001e20000100800 */
[----:B------:R-:W-:-:S03]  /*d32e0*/  @P1 FMUL R4, R4, 0.25 ;  /* 0x3e80000004041820 */ /* 0x000fc60000400000 */
[----:B0-----:R-:W2:Y:S02]  /*d32f0*/  LDL.LU R22, [R1+0x22c0] ;  /* 0x0022c00001167983 */ /* 0x001ea40000300800 */
[----:B------:R0:W-:Y:S02]  /*d3300*/  @P1 STL [R1+0x988], R4 ;  /* 0x0009880401001387 */ /* 0x0001e40000100800 */
[----:B------:R-:W-:Y:S01]  /*d3310*/  @P1 FMUL R26, R26, 0.25 ;  /* 0x3e8000001a1a1820 */ /* 0x000fe20000400000 */
[----:B0-----:R-:W2:Y:S04]  /*d3320*/  LDL.LU R4, [R1+0x22bc] ;  /* 0x0022bc0001047983 */ /* 0x001ea80000300800 */
[----:B------:R0:W-:Y:S02]  /*d3330*/  @P1 STL [R1+0x984], R26 ;  /* 0x0009841a01001387 */ /* 0x0001e40000100800 */
[----:B0-----:R-:W2:Y:S01]  /*d3340*/  LDL.LU R26, [R1+0x22b8] ;  /* 0x0022b800011a7983 */ /* 0x001ea20000300800 */
[----:B------:R-:W-:Y:S01]  /*d3350*/  FSETP.GEU.AND P0, PT, |R24|, 1.175494350822287508e-38, PT ;  /* 0x008000001800780b */ /* 0x000fe20003f0e200 */
[----:B------:R-:W-:-:S02]  /*d3360*/  @P1 FMUL R21, R21, 0.25 ;  /* 0x3e80000015151820 */ /* 0x000fc40000400000 */
[----:B------:R-:W-:Y:S02]  /*d3370*/  @P1 FMUL R15, R15, 0.25 ;  /* 0x3e8000000f0f1820 */ /* 0x000fe40000400000 */
[----:B------:R-:W-:Y:S02]  /*d3380*/  @P1 FMUL R11, R11, 0.25 ;  /* 0x3e8000000b0b1820 */ /* 0x000fe40000400000 */
[----:B------:R-:W-:Y:S02]  /*d3390*/  @P1 FMUL R10, R10, 0.25 ;  /* 0x3e8000000a0a1820 */ /* 0x000fe40000400000 */
[----:B------:R-:W-:Y:S02]  /*d33a0*/  @P1 FMUL R8, R8, 0.25 ;  /* 0x3e80000008081820 */ /* 0x000fe40000400000 */
[----:B------:R-:W-:Y:S02]  /*d33b0*/  @P1 FMUL R24, R24, 0.25 ;  /* 0x3e80000018181820 */ /* 0x000fe40000400000 */
[----:B------:R-:W-:-:S02]  /*d33c0*/  @!P0 FMUL R21, R21, 16777216 ;  /* 0x4b80000015158820 */ /* 0x000fc40000400000 */
[----:B---3--:R-:W-:-:S04]  /*d33d0*/  @P1 FMUL R23, R23, 0.25 ;  /* 0x3e80000017171820 */ /* 0x008fc80000400000 */
[----:B------:R-:W-:Y:S02]  /*d33e0*/  @!P0 FMUL R23, R23, 16777216 ;  /* 0x4b80000017178820 */ /* 0x000fe40000400000 */
[----:B----4-:R-:W-:-:S04]  /*d33f0*/  @P1 FMUL R25, R25, 0.25 ;  /* 0x3e80000019191820 */ /* 0x010fc80000400000 */
[----:B------:R-:W-:Y:S02]  /*d3400*/  @!P0 FMUL R25, R25, 16777216 ;  /* 0x4b80000019198820 */ /* 0x000fe40000400000 */
[----:B------:R-:W-:-:S04]  /*d3410*/  @P1 FMUL R27, R27, 0.25 ;  /* 0x3e8000001b1b1820 */ /* 0x000fc80000400000 */
        /* <DEDUP_REMOVED lines=8> */
[----:B------:R-:W-:Y:S01]  /*d34a0*/  @!P0 FMUL R28, R28, 16777216 ;  /* 0x4b8000001c1c8820 */ /* 0x000fe20000400000 */
[----:B--2---:R-:W-:-:S04]  /*d34b0*/  IADD3 R22, R22, -0x3f3504f3, RZ ;  /* 0xc0cafb0d16167810 */ /* 0x004fc80007ffe0ff */
[----:B------:R-:W-:-:S05]  /*d34c0*/  LOP3.LUT R22, R22, 0xff800000, RZ, 0xc0, !PT ;  /* 0xff80000016167812 */ /* 0x000fca00078ec0ff */
[----:B------:R-:W-:Y:S01]  /*d34d0*/  STL [R1+0x13c], R22 ;  /* 0x00013c1601007387 */ /* 0x000fe20000100800 */
[----:B------:R-:W-:Y:S01]  /*d34e0*/  @P1 FMUL R26, R26, 0.25 ;  /* 0x3e8000001a1a1820 */ /* 0x000fe20000400000 */
[----:B------:R-:W-:Y:S02]  /*d34f0*/  FSETP.NEU.AND P1, PT, R0, RZ, PT ;  /* 0x000000ff0000720b */ /* 0x000fe40003f2d000 */
[----:B------:R-:W2:Y:S01]  /*d3500*/  LDL.LU R0, [R1+0x22b4] ;  /* 0x0022b40001007983 */ /* 0x000ea20000300800 */
[----:B------:R0:W-:Y:S03]  /*d3510*/  STL [R1+0x968], R21 ;  /* 0x0009681501007387 */ /* 0x0001e60000100800 */
[----:B0-----:R-:W3:Y:S01]  /*d3520*/  LDL.LU R21, [R1+0x22b0] ;  /* 0x0022b00001157983 */ /* 0x001ee20000300800 */
[----:B------:R-:W-:Y:S02]  /*d3530*/  STL [R1+0x96c], R29 ;  /* 0x00096c1d01007387 */ /* 0x000fe40000100800 */
[----:B------:R-:W-:Y:S02]  /*d3540*/  STL [R1+0x97c], R27 ;  /* 0x00097c1b01007387 */ /* 0x000fe40000100800 */
[----:B------:R-:W-:Y:S01]  /*d3550*/  STL [R1+0x994], R25 ;  /* 0x0009941901007387 */ /* 0x000fe20000100800 */
[----:B------:R-:W-:Y:S01]  /*d3560*/  STL [R1+0x9a4], R23 ;  /* 0x0009a41701007387 */ /* 0x000fe20000100800 */
[----:B------:R-:W-:Y:S02]  /*d3570*/  STL [R1+0x2254], R28 ;  /* 0x0022541c01007387 */ /* 0x000fe40000100800 */
[----:B------:R0:W-:Y:S02]  /*d3580*/  STL [R1+0x2258], R2 ;  /* 0x0022580201007387 */ /* 0x0001e40000100800 */
[----:B0-----:R-:W4:Y:S01]  /*d3590*/  LDL.LU R2, [R1+0x984] ;  /* 0x0009840001027983 */ /* 0x001f220000300800 */
[----:B------:R0:W-:Y:S03]  /*d35a0*/  STL [R1+0x225c], R3 ;  /* 0x00225c0301007387 */ /* 0x0001e60000100800 */
[----:B0-----:R-:W2:Y:S01]  /*d35b0*/  LDL.LU R3, [R1+0x9a0] ;  /* 0x0009a00001037983 */ /* 0x001ea20000300800 */
[----:B------:R-:W-:-:S02]  /*d35c0*/  @!P0 FMUL R15, R15, 16777216 ;  /* 0x4b8000000f0f8820 */ /* 0x000fc40000400000 */
[----:B------:R-:W-:Y:S02]  /*d35d0*/  @!P0 FMUL R11, R11, 16777216 ;  /* 0x4b8000000b0b8820 */ /* 0x000fe40000400000 */
[----:B------:R-:W-:Y:S02]  /*d35e0*/  @!P0 FMUL R10, R10, 16777216 ;  /* 0x4b8000000a0a8820 */ /* 0x000fe40000400000 */
[----:B--2---:R-:W-:-:S05]  /*d35f0*/  @!P0 FMUL R3, R3, 16777216 ;  /* 0x4b80000003038820 */ /* 0x004fca0000400000 */
[----:B------:R0:W-:Y:S01]  /*d3600*/  STL [R1+0x2260], R3 ;  /* 0x0022600301007387 */ /* 0x0001e20000100800 */
[----:B------:R1:W-:Y:S03]  /*d3610*/  STL [R1+0x990], R15 ;  /* 0x0009900f01007387 */ /* 0x0003e60000100800 */
[----:B0-----:R-:W2:Y:S01]  /*d3620*/  LDL.LU R3, [R1+0x988] ;  /* 0x0009880001037983 */ /* 0x001ea20000300800 */
[----:B------:R-:W-:Y:S02]  /*d3630*/  @!P0 FMUL R8, R8, 16777216 ;  /* 0x4b80000008088820 */ /* 0x000fe40000400000 */
[----:B------:R0:W-:Y:S02]  /*d3640*/  STL [R1+0x98c], R11 ;  /* 0x00098c0b01007387 */ /* 0x0001e40000100800 */
[----:B------:R-:W3:Y:S01]  /*d3650*/  LDL.LU R23, [R1+0x130] ;  /* 0x0001300001177983 */ /* 0x000ee20000300800 */
[----:B------:R-:W-:Y:S01]  /*d3660*/  I2F R22, R22 ;  /* 0x0000001600167306 */ /* 0x000fe20000201400 */
[----:B------:R4:W-:Y:S01]  /*d3670*/  STL [R1+0x99c], R10 ;  /* 0x00099c0a01007387 */ /* 0x0009e20000100800 */
[----:B------:R-:W3:Y:S02]  /*d3680*/  LDL.LU R28, [R1+0x138] ;  /* 0x00013800011c7983 */ /* 0x000ee40000300800 */
[----:B------:R-:W3:Y:S02]  /*d3690*/  LDL.LU R29, [R1+0x144] ;  /* 0x00014400011d7983 */ /* 0x000ee40000300800 */
[----:B------:R4:W-:Y:S01]  /*d36a0*/  STL [R1+0x978], R8 ;  /* 0x0009780801007387 */ /* 0x0009e20000100800 */
[----:B------:R-:W3:Y:S01]  /*d36b0*/  LDL.LU R27, [R1+0x148] ;  /* 0x00014800011b7983 */ /* 0x000ee20000300800 */
[----:B-1----:R-:W3:Y:S02]  /*d36c0*/  LDL.LU R15, [R1+0x150] ;  /* 0x00015000010f7983 */ /* 0x002ee40000300800 */
[----:B0-----:R-:W3:Y:S02]  /*d36d0*/  LDL.LU R11, [R1+0x154] ;  /* 0x00015400010b7983 */ /* 0x001ee40000300800 */
[----:B------:R-:W-:-:S02]  /*d36e0*/  IMAD.MOV.U32 R25, RZ, RZ, R9 ;  /* 0x000000ffff197224 */ /* 0x000fc400078e0009 */
[----:B----4-:R-:W-:Y:S02]  /*d36f0*/  @!P0 FMUL R2, R2, 16777216 ;  /* 0x4b80000002028820 */ /* 0x010fe40000400000 */
[----:B------:R-:W-:Y:S01]  /*d3700*/  @!P0 FMUL R24, R24, 16777216 ;  /* 0x4b80000018188820 */ /* 0x000fe20000400000 */
[----:B------:R-:W4:Y:S01]  /*d3710*/  LDL.LU R10, [R1+0x158] ;  /* 0x00015800010a7983 */ /* 0x000f220000300800 */
[----:B------:R-:W3:Y:S02]  /*d3720*/  LDL.LU R9, [R1+0x15c] ;  /* 0x00015c0001097983 */ /* 0x000ee40000300800 */
[----:B------:R-:W3:Y:S02]  /*d3730*/  LDL.LU R8, [R1+0x160] ;  /* 0x0001600001087983 */ /* 0x000ee40000300800 */
[----:B------:R-:W-:Y:S01]  /*d3740*/  @!P0 FMUL R26, R26, 16777216 ;  /* 0x4b8000001a1a8820 */ /* 0x000fe20000400000 */
[----:B------:R-:W0:Y:S02]  /*d3750*/  MUFU.RCP R0, R0 ;  /* 0x0000000000007308 */ /* 0x000e240000001000 */
[----:B0-----:R-:W-:-:S02]  /*d3760*/  FMUL R6, R0, R6 ;  /* 0x0000000600067220 */ /* 0x001fc40000400000 */
[----:B------:R-:W-:Y:S02]  /*d3770*/  FMUL R25, R0, R25 ;  /* 0x0000001900197220 */ /* 0x000fe40000400000 */
[----:B--2---:R-:W-:-:S05]  /*d3780*/  @!P0 FMUL R3, R3, 16777216 ;  /* 0x4b80000003038820 */ /* 0x004fca0000400000 */
[----:B------:R0:W-:Y:S04]  /*d3790*/  STL [R1+0x2274], R3 ;  /* 0x0022740301007387 */ /* 0x0001e80000100800 */
[----:B0-----:R-:W2:Y:S01]  /*d37a0*/  LDL.LU R3, [R1+0x12c] ;  /* 0x00012c0001037983 */ /* 0x001ea20000300800 */
[----:B------:R-:W-:Y:S02]  /*d37b0*/  STL [R1+0x2278], R2 ;  /* 0x0022780201007387 */ /* 0x000fe40000100800 */
[----:B------:R0:W-:Y:S02]  /*d37c0*/  STL [R1+0x227c], R24 ;  /* 0x00227c1801007387 */ /* 0x0001e40000100800 */
[----:B0-----:R-:W2:Y:S01]  /*d37d0*/  LDL.LU R24, [R1+0x14c] ;  /* 0x00014c0001187983 */ /* 0x001ea20000300800 */
[----:B------:R0:W-:Y:S02]  /*d37e0*/  STL [R1+0x2280], R26 ;  /* 0x0022801a01007387 */ /* 0x0001e40000100800 */
[----:B---3--:R-:W-:Y:S01]  /*d37f0*/  FFMA.FTZ R2, R22, 1.1920928955078125e-07, R21 ;  /* 0x3400000016027823 */ /* 0x008fe20000010015 */
[----:B0-----:R-:W3:Y:S01]  /*d3800*/  LDL.LU R26, [R1+0x140] ;  /* 0x00014000011a7983 */ /* 0x001ee20000300800 */
[----:B------:R-:W3:Y:S02]  /*d3810*/  LDL.LU R22, [R1+0x128] ;  /* 0x0001280001167983 */ /* 0x000ee40000300800 */
[----:B------:R-:W3:Y:S01]  /*d3820*/  LDL.LU R21, [R1+0x134] ;  /* 0x0001340001157983 */ /* 0x000ee20000300800 */
[----:B------:R-:W-:Y:S01]  /*d3830*/  FSETP.NEU.AND P0, PT, R7, RZ, PT ;  /* 0x000000ff0700720b */ /* 0x000fe20003f0d000 */
[----:B------:R0:W-:Y:S01]  /*d3840*/  STL [R1+0x6ac], R2 ;  /* 0x0006ac0201007387 */ /* 0x0001e20000100800 */
[----:B------:R-:W3:Y:S03]  /*d3850*/  LDL.LU R7, [R1+0x164] ;  /* 0x0001640001077983 */ /* 0x000ee60000300800 */
[----:B0-----:R-:W3:Y:S01]  /*d3860*/  LDL.LU R2, [R1+0x168] ;  /* 0x0001680001027983 */ /* 0x001ee20000300800 */
[----:B------:R0:W-:Y:S03]  /*d3870*/  STL [R1+0xa54], R6 ;  /* 0x000a540601007387 */ /* 0x0001e60000100800 */
[----:B0-----:R-:W3:Y:S01]  /*d3880*/  LDL.LU R6, [R1+0x170] ;  /* 0x0001700001067983 */ /* 0x001ee20000300800 */
[----:B------:R0:W-:Y:S03]  /*d3890*/  STL [R1+0xa50], R25 ;  /* 0x000a501901007387 */ /* 0x0001e60000100800 */
[----:B0-----:R-:W3:Y:S01]  /*d38a0*/  LDL.LU R25, [R1+0x178] ;  /* 0x0001780001197983 */ /* 0x001ee20000300800 */
[C---:B------:R-:W-:Y:S01]  /*d38b0*/  FMUL R11, R0.reuse, R11 ;  /* 0x0000000b000b7220 */ /* 0x040fe20000400000 */
[----:B------:R-:W0:Y:S01]  /*d38c0*/  MUFU.RCP R4, R4 ;  /* 0x0000000400047308 */ /* 0x000e220000001000 */
[----:B----4-:R-:W-:-:S02]  /*d38d0*/  FMUL R10, R0, R10 ;  /* 0x0000000a000a7220 */ /* 0x010fc40000400000 */
[C---:B------:R-:W-:Y:S02]  /*d38e0*/  FMUL R9, R0.reuse, R9 ;  /* 0x0000000900097220 */ /* 0x040fe40000400000 */
[C---:B--2---:R-:W-:Y:S02]  /*d38f0*/  FMUL R3, R0.reuse, R3 ;  /* 0x0000000300037220 */ /* 0x044fe40000400000 */
[----:B---3--:R-:W-:-:S05]  /*d3900*/  FMUL R22, R0, R22 ;  /* 0x0000001600167220 */ /* 0x008fca0000400000 */
[----:B------:R-:W-:Y:S01]  /*d3910*/  STL [R1+0xa4c], R22 ;  /* 0x000a4c1601007387 */ /* 0x000fe20000100800 */
[----:B------:R1:W-:Y:S03]  /*d3920*/  STL [R1+0xa48], R3 ;  /* 0x000a480301007387 */ /* 0x0003e60000100800 */
[----:B-1----:R-:W2:Y:S01]  /*d3930*/  LDL.LU R3, [R1+0x180] ;  /* 0x0001800001037983 */ /* 0x002ea20000300800 */
[C---:B------:R-:W-:Y:S02]  /*d3940*/  FMUL R22, R0.reuse, R23 ;  /* 0x0000001700167220 */ /* 0x040fe40000400000 */
[----:B------:R-:W3:Y:S02]  /*d3950*/  LDL.LU R23, [R1+0x188] ;  /* 0x0001880001177983 */ /* 0x000ee40000300800 */
[C---:B------:R-:W-:Y:S01]  /*d3960*/  FMUL R21, R0.reuse, R21 ;  /* 0x0000001500157220 */ /* 0x040fe20000400000 */
[----:B------:R1:W-:Y:S02]  /*d3970*/  STL [R1+0xa44], R22 ;  /* 0x000a441601007387 */ /* 0x0003e40000100800 */
[----:B-1----:R-:W-:-:S02]  /*d3980*/  FMUL R22, R0, R28 ;  /* 0x0000001c00167220 */ /* 0x002fc40000400000 */
[----:B------:R-:W4:Y:S01]  /*d3990*/  LDL.LU R28, [R1+0x190] ;  /* 0x00019000011c7983 */ /* 0x000f220000300800 */
[----:B------:R1:W-:Y:S02]  /*d39a0*/  STL [R1+0xa40], R21 ;  /* 0x000a401501007387 */ /* 0x0003e40000100800 */
[----:B------:R0:W-:Y:S02]  /*d39b0*/  STL [R1+0xa3c], R22 ;  /* 0x000a3c1601007387 */ /* 0x0001e40000100800 */
[C---:B-1----:R-:W-:Y:S02]  /*d39c0*/  FMUL R21, R0.reuse, R26 ;  /* 0x0000001a00157220 */ /* 0x042fe40000400000 */
[C---:B0-----:R-:W-:Y:S02]  /*d39d0*/  FMUL R22, R0.reuse, R29 ;  /* 0x0000001d00167220 */ /* 0x041fe40000400000 */
[----:B------:R-:W4:Y:S01]  /*d39e0*/  LDL.LU R29, [R1+0x198] ;  /* 0x00019800011d7983 */ /* 0x000f220000300800 */
[----:B------:R0:W-:Y:S02]  /*d39f0*/  STL [R1+0xa38], R21 ;  /* 0x000a381501007387 */ /* 0x0001e40000100800 */
[----:B------:R1:W-:Y:S02]  /*d3a00*/  STL [R1+0x66c], R22 ;  /* 0x00066c1601007387 */ /* 0x0003e40000100800 */
[----:B0-----:R-:W-:-:S02]  /*d3a10*/  FMUL R21, R0, R27 ;  /* 0x0000001b00157220 */ /* 0x001fc40000400000 */
[C---:B-1----:R-:W-:Y:S01]  /*d3a20*/  FMUL R22, R0.reuse, R24 ;  /* 0x0000001800167220 */ /* 0x042fe20000400000 */
[----:B------:R-:W4:Y:S02]  /*d3a30*/  LDL.LU R27, [R1+0x1a0] ;  /* 0x0001a000011b7983 */ /* 0x000f240000300800 */
[----:B------:R0:W-:Y:S02]  /*d3a40*/  STL [R1+0x668], R21 ;  /* 0x0006681501007387 */ /* 0x0001e40000100800 */
[----:B------:R-:W-:Y:S01]  /*d3a50*/  STL [R1+0x664], R22 ;  /* 0x0006641601007387 */ /* 0x000fe20000100800 */
[----:B0-----:R-:W-:-:S03]  /*d3a60*/  FMUL R21, R0, R15 ;  /* 0x0000000f00157220 */ /* 0x001fc60000400000 */
[----:B------:R-:W4:Y:S02]  /*d3a70*/  LDL.LU R15, [R1+0x1a8] ;  /* 0x0001a800010f7983 */ /* 0x000f240000300800 */
[----:B------:R-:W-:Y:S02]  /*d3a80*/  STL [R1+0x65c], R21 ;  /* 0x00065c1501007387 */ /* 0x000fe40000100800 */
[----:B------:R0:W-:Y:S02]  /*d3a90*/  STL [R1+0x658], R11 ;  /* 0x0006580b01007387 */ /* 0x0001e40000100800 */
[----:B------:R-:W-:Y:S01]  /*d3aa0*/  FMUL R0, R0, R8 ;  /* 0x0000000800007220 */ /* 0x000fe20000400000 */
[----:B0-----:R-:W4:Y:S01]  /*d3ab0*/  LDL.LU R11, [R1+0x1b0] ;  /* 0x0001b000010b7983 */ /* 0x001f220000300800 */
[----:B------:R0:W-:Y:S03]  /*d3ac0*/  STL [R1+0x654], R10 ;  /* 0x0006540a01007387 */ /* 0x0001e60000100800 */
[----:B0-----:R-:W4:Y:S01]  /*d3ad0*/  LDL.LU R10, [R1+0x1b8] ;  /* 0x0001b800010a7983 */ /* 0x001f220000300800 */
[----:B------:R0:W-:Y:S03]  /*d3ae0*/  STL [R1+0x650], R9 ;  /* 0x0006500901007387 */ /* 0x0001e60000100800 */
[----:B0-----:R-:W4:Y:S01]  /*d3af0*/  LDL.LU R9, [R1+0x1c0] ;  /* 0x0001c00001097983 */ /* 0x001f220000300800 */
[----:B------:R0:W-:Y:S02]  /*d3b00*/  STL [R1+0x63c], R0 ;  /* 0x00063c0001007387 */ /* 0x0001e40000100800 */
[----:B------:R-:W4:Y:S02]  /*d3b10*/  LDL.LU R8, [R1+0x1c8] ;  /* 0x0001c80001087983 */ /* 0x000f240000300800 */
[----:B0-----:R-:W-:-:S02]  /*d3b20*/  FMUL R0, R4, R7 ;  /* 0x0000000704007220 */ /* 0x001fc40000400000 */
[----:B------:R-:W4:Y:S03]  /*d3b30*/  LDL.LU R7, [R1+0x1d0] ;  /* 0x0001d00001077983 */ /* 0x000f260000300800 */
[----:B------:R0:W-:Y:S02]  /*d3b40*/  STL [R1+0xa34], R0 ;  /* 0x000a340001007387 */ /* 0x0001e40000100800 */
[C---:B0-----:R-:W-:Y:S02]  /*d3b50*/  FMUL R0, R4.reuse, R6 ;  /* 0x0000000604007220 */ /* 0x041fe40000400000 */
[----:B------:R-:W4:Y:S01]  /*d3b60*/  LDL.LU R6, [R1+0x1d8] ;  /* 0x0001d80001067983 */ /* 0x000f220000300800 */
[----:B------:R-:W-:-:S05]  /*d3b70*/  FMUL R2, R4, R2 ;  /* 0x0000000204027220 */ /* 0x000fca0000400000 */
[----:B------:R-:W-:Y:S01]  /*d3b80*/  STL [R1+0xa30], R2 ;  /* 0x000a300201007387 */ /* 0x000fe20000100800 */
[----:B------:R0:W-:Y:S03]  /*d3b90*/  STL [R1+0xa2c], R0 ;  /* 0x000a2c0001007387 */ /* 0x0001e60000100800 */
[----:B0-----:R-:W4:Y:S01]  /*d3ba0*/  LDL.LU R0, [R1+0x50] ;  /* 0x0000500001007983 */ /* 0x001f220000300800 */
[----:B------:R-:W4:Y:S02]  /*d3bb0*/  LDL.LU R24, [R1+0x16c] ;  /* 0x00016c0001187983 */ /* 0x000f240000300800 */
[----:B------:R-:W-:-:S05]  /*d3bc0*/  FMUL R2, R4, R25 ;  /* 0x0000001904027220 */ /* 0x000fca0000400000 */
[----:B------:R3:W-:Y:S01]  /*d3bd0*/  STL [R1+0xa28], R2 ;  /* 0x000a280201007387 */ /* 0x0007e20000100800 */
[----:B------:R-:W4:Y:S02]  /*d3be0*/  LDL.LU R25, [R1+0x174] ;  /* 0x0001740001197983 */ /* 0x000f240000300800 */
[----:B------:R-:W4:Y:S02]  /*d3bf0*/  LDL.LU R22, [R1+0x17c] ;  /* 0x00017c0001167983 */ /* 0x000f240000300800 */
[C---:B--2---:R-:W-:Y:S02]  /*d3c00*/  FMUL R3, R4.reuse, R3 ;  /* 0x0000000304037220 */ /* 0x044fe40000400000 */
[----:B---3--:R-:W-:-:S03]  /*d3c10*/  FMUL R2, R4, R23 ;  /* 0x0000001704027220 */ /* 0x008fc60000400000 */
[----:B------:R-:W-:Y:S01]  /*d3c20*/  STL [R1+0xa24], R3 ;  /* 0x000a240301007387 */ /* 0x000fe20000100800 */
[----:B------:R-:W2:Y:S02]  /*d3c30*/  LDL.LU R23, [R1+0x184] ;  /* 0x0001840001177983 */ /* 0x000ea40000300800 */
[----:B------:R0:W-:Y:S02]  /*d3c40*/  STL [R1+0xa20], R2 ;  /* 0x000a200201007387 */ /* 0x0001e40000100800 */
[----:B------:R-:W3:Y:S01]  /*d3c50*/  LDL.LU R21, [R1+0x18c] ;  /* 0x00018c0001157983 */ /* 0x000ee20000300800 */
[----:B0-----:R-:W3:Y:S01]  /*d3c60*/  LDL.LU R2, [R1+0x194] ;  /* 0x0001940001027983 */ /* 0x001ee20000300800 */
[----:B----4-:R-:W-:-:S05]  /*d3c70*/  FMUL R3, R4, R28 ;  /* 0x0000001c04037220 */ /* 0x010fca0000400000 */
[----:B------:R0:W-:Y:S01]  /*d3c80*/  STL [R1+0xa1c], R3 ;  /* 0x000a1c0301007387 */ /* 0x0001e20000100800 */
[----:B------:R-:W-:-:S03]  /*d3c90*/  FMUL R26, R4, R29 ;  /* 0x0000001d041a7220 */ /* 0x000fc60000400000 */
[----:B0-----:R-:W4:Y:S04]  /*d3ca0*/  LDL.LU R3, [R1+0x19c] ;  /* 0x00019c0001037983 */ /* 0x001f280000300800 */
[----:B------:R0:W-:Y:S01]  /*d3cb0*/  STL [R1+0xa18], R26 ;  /* 0x000a181a01007387 */ /* 0x0001e20000100800 */
[----:B------:R-:W-:-:S03]  /*d3cc0*/  FMUL R27, R4, R27 ;  /* 0x0000001b041b7220 */ /* 0x000fc60000400000 */
[----:B0-----:R-:W4:Y:S01]  /*d3cd0*/  LDL.LU R26, [R1+0x1a4] ;  /* 0x0001a400011a7983 */ /* 0x001f220000300800 */
[----:B------:R-:W4:Y:S02]  /*d3ce0*/  LDL.LU R28, [R1+0x1ac] ;  /* 0x0001ac00011c7983 */ /* 0x000f240000300800 */
[----:B------:R0:W-:Y:S02]  /*d3cf0*/  STL [R1+0x638], R27 ;  /* 0x0006381b01007387 */ /* 0x0001e40000100800 */
[----:B------:R-:W4:Y:S02]  /*d3d00*/  LDL.LU R29, [R1+0x1b4] ;  /* 0x0001b400011d7983 */ /* 0x000f240000300800 */
[C---:B------:R-:W-:Y:S01]  /*d3d10*/  FMUL R15, R4.reuse, R15 ;  /* 0x0000000f040f7220 */ /* 0x040fe20000400000 */
[----:B0-----:R-:W4:Y:S04]  /*d3d20*/  LDL.LU R27, [R1+0x1bc] ;  /* 0x0001bc00011b7983 */ /* 0x001f280000300800 */
[----:B------:R0:W-:Y:S01]  /*d3d30*/  STL [R1+0x634], R15 ;  /* 0x0006340f01007387 */ /* 0x0001e20000100800 */
[----:B------:R-:W-:-:S03]  /*d3d40*/  FMUL R11, R4, R11 ;  /* 0x0000000b040b7220 */ /* 0x000fc60000400000 */
[----:B0-----:R-:W4:Y:S02]  /*d3d50*/  LDL.LU R15, [R1+0x1c4] ;  /* 0x0001c400010f7983 */ /* 0x001f240000300800 */
[----:B------:R0:W-:Y:S02]  /*d3d60*/  STL [R1+0x630], R11 ;  /* 0x0006300b01007387 */ /* 0x0001e40000100800 */
[C---:B------:R-:W-:Y:S01]  /*d3d70*/  FMUL R10, R4.reuse, R10 ;  /* 0x0000000a040a7220 */ /* 0x040fe20000400000 */
[----:B0-----:R-:W4:Y:S04]  /*d3d80*/  LDL.LU R11, [R1+0x1cc] ;  /* 0x0001cc00010b7983 */ /* 0x001f280000300800 */
[----:B------:R0:W-:Y:S02]  /*d3d90*/  STL [R1+0x61c], R10 ;  /* 0x00061c0a01007387 */ /* 0x0001e40000100800 */
[----:B------:R-:W-:-:S02]  /*d3da0*/  FMUL R9, R4, R9 ;  /* 0x0000000904097220 */ /* 0x000fc40000400000 */
[C---:B------:R-:W-:Y:S01]  /*d3db0*/  FMUL R8, R4.reuse, R8 ;  /* 0x0000000804087220 */ /* 0x040fe20000400000 */
[----:B0-----:R-:W4:Y:S02]  /*d3dc0*/  LDL.LU R10, [R1+0x1d4] ;  /* 0x0001d400010a7983 */ /* 0x001f240000300800 */
[----:B------:R0:W-:Y:S02]  /*d3dd0*/  STL [R1+0x618], R9 ;  /* 0x0006180901007387 */ /* 0x0001e40000100800 */
[C---:B------:R-:W-:Y:S01]  /*d3de0*/  FMUL R7, R4.reuse, R7 ;  /* 0x0000000704077220 */ /* 0x040fe20000400000 */
[----:B0-----:R-:W4:Y:S01]  /*d3df0*/  LDL.LU R9, [R1+0x1dc] ;  /* 0x0001dc0001097983 */ /* 0x001f220000300800 */
[----:B------:R0:W-:Y:S03]  /*d3e00*/  STL [R1+0x614], R8 ;  /* 0x0006140801007387 */ /* 0x0001e60000100800 */
[----:B0-----:R-:W4:Y:S01]  /*d3e10*/  LDL.LU R8, [R1+0x1e0] ;  /* 0x0001e00001087983 */ /* 0x001f220000300800 */
[----:B------:R0:W-:Y:S02]  /*d3e20*/  STL [R1+0x610], R7 ;  /* 0x0006100701007387 */ /* 0x0001e40000100800 */
[----:B------:R-:W-:Y:S01]  /*d3e30*/  FMUL R4, R4, R6 ;  /* 0x0000000604047220 */ /* 0x000fe20000400000 */
[----:B0-----:R-:W4:Y:S01]  /*d3e40*/  LDL.LU R7, [R1+0x54] ;  /* 0x0000540001077983 */ /* 0x001f220000300800 */
[----:B------:R-:W4:Y:S01]  /*d3e50*/  LDL.LU R6, [R1+0x1e4] ;  /* 0x0001e40001067983 */ /* 0x000f220000300800 */
[----:B------:R-:W0:Y:S02]  /*d3e60*/  MUFU.RCP R5, R5 ;  /* 0x0000000500057308 */ /* 0x000e240000001000 */
[----:B------:R1:W-:Y:S02]  /*d3e70*/  STL [R1+0x5fc], R4 ;  /* 0x0005fc0401007387 */ /* 0x0003e40000100800 */
[----:B0-----:R-:W-:-:S05]  /*d3e80*/  FMUL R24, R5, R24 ;  /* 0x0000001805187220 */ /* 0x001fca0000400000 */
[----:B------:R0:W-:Y:S01]  /*d3e90*/  STL [R1+0xa14], R24 ;  /* 0x000a141801007387 */ /* 0x0001e20000100800 */
[----:B-1----:R-:W-:-:S03]  /*d3ea0*/  FMUL R4, R5, R25 ;  /* 0x0000001905047220 */ /* 0x002fc60000400000 */
[----:B0-----:R-:W4:Y:S01]  /*d3eb0*/  LDL.LU R24, [R1+0x1e8] ;  /* 0x0001e80001187983 */ /* 0x001f220000300800 */
[----:B------:R-:W4:Y:S02]  /*d3ec0*/  LDL.LU R25, [R1+0x1f0] ;  /* 0x0001f00001197983 */ /* 0x000f240000300800 */
[----:B------:R0:W-:Y:S02]  /*d3ed0*/  STL [R1+0xa10], R4 ;  /* 0x000a100401007387 */ /* 0x0001e40000100800 */
[C---:B0-----:R-:W-:Y:S02]  /*d3ee0*/  FMUL R4, R5.reuse, R22 ;  /* 0x0000001605047220 */ /* 0x041fe40000400000 */
[C---:B--2---:R-:W-:Y:S02]  /*d3ef0*/  FMUL R22, R5.reuse, R23 ;  /* 0x0000001705167220 */ /* 0x044fe40000400000 */
[----:B------:R-:W2:Y:S01]  /*d3f00*/  LDL.LU R23, [R1+0x1f8] ;  /* 0x0001f80001177983 */ /* 0x000ea20000300800 */
[----:B------:R3:W-:Y:S02]  /*d3f10*/  STL [R1+0xa0c], R4 ;  /* 0x000a0c0401007387 */ /* 0x0007e40000100800 */
[----:B------:R-:W-:Y:S02]  /*d3f20*/  STL [R1+0xa08], R22 ;  /* 0x000a081601007387 */ /* 0x000fe40000100800 */
[----:B---3--:R-:W-:-:S02]  /*d3f30*/  FMUL R4, R5, R21 ;  /* 0x0000001505047220 */ /* 0x008fc40000400000 */
[C---:B------:R-:W-:Y:S02]  /*d3f40*/  FMUL R21, R5.reuse, R2 ;  /* 0x0000000205157220 */ /* 0x040fe40000400000 */
[----:B------:R-:W3:Y:S01]  /*d3f50*/  LDL.LU R2, [R1+0x200] ;  /* 0x0002000001027983 */ /* 0x000ee20000300800 */
[----:B------:R4:W-:Y:S02]  /*d3f60*/  STL [R1+0xa04], R4 ;  /* 0x000a040401007387 */ /* 0x0009e40000100800 */
[----:B------:R-:W-:Y:S02]  /*d3f70*/  STL [R1+0xa00], R21 ;  /* 0x000a001501007387 */ /* 0x000fe40000100800 */
[C---:B----4-:R-:W-:Y:S02]  /*d3f80*/  FMUL R4, R5.reuse, R3 ;  /* 0x0000000305047220 */ /* 0x050fe40000400000 */
[----:B------:R-:W4:Y:S03]  /*d3f90*/  LDL.LU R3, [R1+0x208] ;  /* 0x0002080001037983 */ /* 0x000f260000300800 */
[----:B------:R0:W-:Y:S02]  /*d3fa0*/  STL [R1+0x9fc], R4 ;  /* 0x0009fc0401007387 */ /* 0x0001e40000100800 */
[----:B------:R-:W-:-:S02]  /*d3fb0*/  FMUL R22, R5, R26 ;  /* 0x0000001a05167220 */ /* 0x000fc40000400000 */
[C---:B0-----:R-:W-:Y:S02]  /*d3fc0*/  FMUL R4, R5.reuse, R28 ;  /* 0x0000001c05047220 */ /* 0x041fe40000400000 */
[C---:B------:R-:W-:Y:S01]  /*d3fd0*/  FMUL R21, R5.reuse, R29 ;  /* 0x0000001d05157220 */ /* 0x040fe20000400000 */
[----:B------:R-:W-:Y:S01]  /*d3fe0*/  STL [R1+0x9f8], R22 ;  /* 0x0009f81601007387 */ /* 0x000fe20000100800 */
[----:B------:R-:W4:Y:S02]  /*d3ff0*/  LDL.LU R28, [R1+0x210] ;  /* 0x00021000011c7983 */ /* 0x000f240000300800 */
[----:B------:R0:W-:Y:S01]  /*d4000*/  STL [R1+0x5f8], R4 ;  /* 0x0005f80401007387 */ /* 0x0001e20000100800 */
[----:B------:R-:W-:Y:S04]  /*d4010*/  STL [R1+0x5f4], R21 ;  /* 0x0005f41501007387 */ /* 0x000fe80000100800 */
[----:B------:R-:W4:Y:S01]  /*d4020*/  LDL.LU R29, [R1+0x21c] ;  /* 0x00021c00011d7983 */ /* 0x000f220000300800 */
[----:B------:R-:W1:Y:S01]  /*d4030*/  MUFU.RCP R0, R0 ;  /* 0x0000000000007308 */ /* 0x000e620000001000 */
[----:B0-----:R-:W-:-:S05]  /*d4040*/  FMUL R4, R5, R27 ;  /* 0x0000001b05047220 */ /* 0x001fca0000400000 */
[----:B------:R0:W-:Y:S01]  /*d4050*/  STL [R1+0x5ec], R4 ;  /* 0x0005ec0401007387 */ /* 0x0001e20000100800 */
[----:B------:R-:W4:Y:S02]  /*d4060*/  LDL.LU R27, [R1+0x224] ;  /* 0x00022400011b7983 */ /* 0x000f240000300800 */
[----:B------:R-:W-:-:S05]  /*d4070*/  FMUL R15, R5, R15 ;  /* 0x0000000f050f7220 */ /* 0x000fca0000400000 */
[----:B------:R1:W-:Y:S01]  /*d4080*/  STL [R1+0x5e8], R15 ;  /* 0x0005e80f01007387 */ /* 0x0003e20000100800 */
[----:B0-----:R-:W-:-:S05]  /*d4090*/  FMUL R4, R5, R11 ;  /* 0x0000000b05047220 */ /* 0x001fca0000400000 */
[----:B------:R0:W-:Y:S01]  /*d40a0*/  STL [R1+0x5e4], R4 ;  /* 0x0005e40401007387 */ /* 0x0001e20000100800 */
[----:B-1----:R-:W4:Y:S02]  /*d40b0*/  LDL.LU R15, [R1+0x22c] ;  /* 0x00022c00010f7983 */ /* 0x002f240000300800 */
[----:B------:R-:W-:-:S05]  /*d40c0*/  FMUL R10, R5, R10 ;  /* 0x0000000a050a7220 */ /* 0x000fca0000400000 */
[----:B------:R1:W-:Y:S01]  /*d40d0*/  STL [R1+0x5e0], R10 ;  /* 0x0005e00a01007387 */ /* 0x0003e20000100800 */
[----:B------:R-:W4:Y:S02]  /*d40e0*/  LDL.LU R11, [R1+0x234] ;  /* 0x00023400010b7983 */ /* 0x000f240000300800 */
[C---:B0-----:R-:W-:Y:S01]  /*d40f0*/  FMUL R4, R5.reuse, R9 ;  /* 0x0000000905047220 */ /* 0x041fe20000400000 */
[----:B-1----:R-:W4:Y:S04]  /*d4100*/  LDL.LU R10, [R1+0x23c] ;  /* 0x00023c00010a7983 */ /* 0x002f280000300800 */
[----:B------:R0:W-:Y:S02]  /*d4110*/  STL [R1+0x5dc], R4 ;  /* 0x0005dc0401007387 */ /* 0x0001e40000100800 */
[----:B------:R-:W4:Y:S02]  /*d4120*/  LDL.LU R9, [R1+0x244] ;  /* 0x0002440001097983 */ /* 0x000f240000300800 */
[----:B------:R-:W-:-:S05]  /*d4130*/  FMUL R5, R5, R8 ;  /* 0x0000000805057220 */ /* 0x000fca0000400000 */
[----:B------:R1:W-:Y:S01]  /*d4140*/  STL [R1+0x5d8], R5 ;  /* 0x0005d80501007387 */ /* 0x0003e20000100800 */
[----:B0-----:R0:W2:Y:S01]  /*d4150*/  MUFU.RCP R4, R7 ;  /* 0x0000000700047308 */ /* 0x0010a20000001000 */
[C---:B-1----:R-:W-:Y:S02]  /*d4160*/  FMUL R5, R0.reuse, R6 ;  /* 0x0000000600057220 */ /* 0x042fe40000400000 */
[----:B0-----:R-:W4:Y:S01]  /*d4170*/  LDL.LU R7, [R1+0x24c] ;  /* 0x00024c0001077983 */ /* 0x001f220000300800 */
[----:B------:R-:W4:Y:S02]  /*d4180*/  LDL.LU R6, [R1+0x254] ;  /* 0x0002540001067983 */ /* 0x000f240000300800 */
[----:B------:R0:W-:Y:S02]  /*d4190*/  STL [R1+0x9f4], R5 ;  /* 0x0009f40501007387 */ /* 0x0001e40000100800 */
[----:B------:R-:W4:Y:S01]  /*d41a0*/  LDL.LU R8, [R1+0x25c] ;  /* 0x00025c0001087983 */ /* 0x000f220000300800 */
[----:B0-----:R-:W4:Y:S01]  /*d41b0*/  LDL.LU R5, [R1+0x1ec] ;  /* 0x0001ec0001057983 */ /* 0x001f220000300800 */
[----:B------:R-:W-:-:S02]  /*d41c0*/  FMUL R22, R0, R24 ;  /* 0x0000001800167220 */ /* 0x000fc40000400000 */
[----:B------:R-:W-:-:S03]  /*d41d0*/  FMUL R21, R0, R25 ;  /* 0x0000001900157220 */ /* 0x000fc60000400000 */
[----:B------:R0:W-:Y:S01]  /*d41e0*/  STL [R1+0x9f0], R22 ;  /* 0x0009f01601007387 */ /* 0x0001e20000100800 */
[----:B------:R-:W4:Y:S02]  /*d41f0*/  LDL.LU R25, [R1+0x1f4] ;  /* 0x0001f40001197983 */ /* 0x000f240000300800 */
[----:B------:R2:W-:Y:S01]  /*d4200*/  STL [R1+0x9ec], R21 ;  /* 0x0009ec1501007387 */ /* 0x0005e20000100800 */
[----:B0-----:R-:W4:Y:S01]  /*d4210*/  LDL.LU R22, [R1+0x1fc] ;  /* 0x0001fc0001167983 */ /* 0x001f220000300800 */
[----:B--2---:R-:W-:-:S03]  /*d4220*/  FMUL R21, R0, R23 ;  /* 0x0000001700157220 */ /* 0x004fc60000400000 */
[----:B------:R-:W2:Y:S02]  /*d4230*/  LDL.LU R23, [R1+0x204] ;  /* 0x0002040001177983 */ /* 0x000ea40000300800 */
[----:B------:R3:W-:Y:S02]  /*d4240*/  STL [R1+0x9e8], R21 ;  /* 0x0009e81501007387 */ /* 0x0007e40000100800 */
[----:B------:R-:W2:Y:S02]  /*d4250*/  LDL.LU R26, [R1+0x20c] ;  /* 0x00020c00011a7983 */ /* 0x000ea40000300800 */
[----:B---3--:R-:W-:-:S05]  /*d4260*/  FMUL R21, R0, R2 ;  /* 0x0000000200157220 */ /* 0x008fca0000400000 */
[----:B------:R0:W-:Y:S01]  /*d4270*/  STL [R1+0x9e4], R21 ;  /* 0x0009e41501007387 */ /* 0x0001e20000100800 */
[----:B----4-:R-:W-:-:S03]  /*d4280*/  FMUL R2, R0, R3 ;  /* 0x0000000300027220 */ /* 0x010fc60000400000 */
[----:B0-----:R-:W3:Y:S01]  /*d4290*/  LDL.LU R21, [R1+0x218] ;  /* 0x0002180001157983 */ /* 0x001ee20000300800 */
[----:B------:R-:W4:Y:S03]  /*d42a0*/  LDL.LU R24, [R1+0x220] ;  /* 0x0002200001187983 */ /* 0x000f260000300800 */
[----:B------:R0:W-:Y:S04]  /*d42b0*/  STL [R1+0x9e0], R2 ;  /* 0x0009e00201007387 */ /* 0x0001e80000100800 */
[----:B0-----:R-:W4:Y:S01]  /*d42c0*/  LDL.LU R2, [R1+0x228] ;  /* 0x0002280001027983 */ /* 0x001f220000300800 */
[----:B------:R-:W4:Y:S02]  /*d42d0*/  LDL.LU R3, [R1+0x230] ;  /* 0x0002300001037983 */ /* 0x000f240000300800 */
[----:B------:R-:W-:-:S02]  /*d42e0*/  FMUL R28, R0, R28 ;  /* 0x0000001c001c7220 */ /* 0x000fc40000400000 */
[----:B------:R-:W-:-:S03]  /*d42f0*/  FMUL R29, R0, R29 ;  /* 0x0000001d001d7220 */ /* 0x000fc60000400000 */
[----:B------:R0:W-:Y:S04]  /*d4300*/  STL [R1+0x9dc], R28 ;  /* 0x0009dc1c01007387 */ /* 0x0001e80000100800 */
[----:B0-----:R-:W4:Y:S01]  /*d4310*/  LDL.LU R28, [R1+0x238] ;  /* 0x00023800011c7983 */ /* 0x001f220000300800 */
[C---:B------:R-:W-:Y:S02]  /*d4320*/  FMUL R27, R0.reuse, R27 ;  /* 0x0000001b001b7220 */ /* 0x040fe40000400000 */
[----:B------:R0:W-:Y:S02]  /*d4330*/  STL [R1+0x9d8], R29 ;  /* 0x0009d81d01007387 */ /* 0x0001e40000100800 */
[----:B0-----:R-:W4:Y:S01]  /*d4340*/  LDL.LU R29, [R1+0x240] ;  /* 0x00024000011d7983 */ /* 0x001f220000300800 */
[----:B------:R0:W-:Y:S02]  /*d4350*/  STL [R1+0x5d4], R27 ;  /* 0x0005d41b01007387 */ /* 0x0001e40000100800 */
[C---:B------:R-:W-:Y:S01]  /*d4360*/  FMUL R15, R0.reuse, R15 ;  /* 0x0000000f000f7220 */ /* 0x040fe20000400000 */
[----:B0-----:R-:W4:Y:S04]  /*d4370*/  LDL.LU R27, [R1+0x248] ;  /* 0x00024800011b7983 */ /* 0x001f280000300800 */
        /* <DEDUP_REMOVED lines=8> */
[----:B0-----:R-:W4:Y:S01]  /*d4400*/  LDL.LU R10, [R1+0x260] ;  /* 0x00026000010a7983 */ /* 0x001f220000300800 */
[----:B------:R0:W-:Y:S03]  /*d4410*/  STL [R1+0x5c4], R9 ;  /* 0x0005c40901007387 */ /* 0x0001e60000100800 */
[----:B0-----:R-:W4:Y:S01]  /*d4420*/  LDL.LU R9, [R1+0x264] ;  /* 0x0002640001097983 */ /* 0x001f220000300800 */
[----:B------:R-:W-:-:S02]  /*d4430*/  FMUL R7, R0, R7 ;  /* 0x0000000700077220 */ /* 0x000fc40000400000 */
[----:B------:R-:W-:-:S03]  /*d4440*/  FMUL R6, R0, R6 ;  /* 0x0000000600067220 */ /* 0x000fc60000400000 */
[----:B------:R0:W-:Y:S04]  /*d4450*/  STL [R1+0x5c0], R7 ;  /* 0x0005c00701007387 */ /* 0x0001e80000100800 */
[----:B0-----:R-:W4:Y:S01]  /*d4460*/  LDL.LU R7, [R1+0x22ac] ;  /* 0x0022ac0001077983 */ /* 0x001f220000300800 */
[----:B------:R0:W-:Y:S03]  /*d4470*/  STL [R1+0x5bc], R6 ;  /* 0x0005bc0601007387 */ /* 0x0001e60000100800 */
[----:B0-----:R-:W4:Y:S01]  /*d4480*/  LDL.LU R6, [R1+0x22a8] ;  /* 0x0022a80001067983 */ /* 0x001f220000300800 */
[----:B------:R-:W-:Y:S02]  /*d4490*/  FMUL R0, R0, R8 ;  /* 0x0000000800007220 */ /* 0x000fe40000400000 */
[----:B------:R-:W4:Y:S03]  /*d44a0*/  LDL.LU R8, [R1+0x268] ;  /* 0x0002680001087983 */ /* 0x000f260000300800 */
[----:B------:R0:W-:Y:S02]  /*d44b0*/  STL [R1+0x5b8], R0 ;  /* 0x0005b80001007387 */ /* 0x0001e40000100800 */
[----:B0-----:R-:W-:-:S02]  /*d44c0*/  FMUL R0, R4, R5 ;  /* 0x0000000504007220 */ /* 0x001fc40000400000 */
[C---:B------:R-:W-:Y:S02]  /*d44d0*/  FMUL R5, R4.reuse, R25 ;  /* 0x0000001904057220 */ /* 0x040fe40000400000 */
[----:B------:R-:W4:Y:S01]  /*d44e0*/  LDL.LU R25, [R1+0x26c] ;  /* 0x00026c0001197983 */ /* 0x000f220000300800 */
[----:B------:R-:W-:Y:S02]  /*d44f0*/  STL [R1+0x9d4], R0 ;  /* 0x0009d40001007387 */ /* 0x000fe40000100800 */
[----:B------:R2:W-:Y:S02]  /*d4500*/  STL [R1+0x9d0], R5 ;  /* 0x0009d00501007387 */ /* 0x0005e40000100800 */
[C---:B--2---:R-:W-:Y:S02]  /*d4510*/  FMUL R5, R4.reuse, R23 ;  /* 0x0000001704057220 */ /* 0x044fe40000400000 */
[----:B------:R-:W2:Y:S01]  /*d4520*/  LDL.LU R23, [R1+0x274] ;  /* 0x0002740001177983 */ /* 0x000ea20000300800 */
[----:B------:R-:W-:-:S05]  /*d4530*/  FMUL R0, R4, R22 ;  /* 0x0000001604007220 */ /* 0x000fca0000400000 */
[----:B------:R0:W-:Y:S01]  /*d4540*/  STL [R1+0x9cc], R0 ;  /* 0x0009cc0001007387 */ /* 0x0001e20000100800 */
[----:B------:R-:W-:Y:S02]  /*d4550*/  STL [R1+0x9c8], R5 ;  /* 0x0009c80501007387 */ /* 0x000fe40000100800 */
[C---:B0-----:R-:W-:Y:S02]  /*d4560*/  FMUL R0, R4.reuse, R26 ;  /* 0x0000001a04007220 */ /* 0x041fe40000400000 */
[----:B------:R-:W2:Y:S03]  /*d4570*/  LDL.LU R26, [R1+0x27c] ;  /* 0x00027c00011a7983 */ /* 0x000ea60000300800 */
[----:B------:R4:W-:Y:S02]  /*d4580*/  STL [R1+0x9c4], R0 ;  /* 0x0009c40001007387 */ /* 0x0009e40000100800 */
[----:B---3--:R-:W-:-:S02]  /*d4590*/  FMUL R21, R4, R21 ;  /* 0x0000001504157220 */ /* 0x008fc40000400000 */
[----:B----4-:R-:W-:-:S03]  /*d45a0*/  FMUL R0, R4, R24 ;  /* 0x0000001804007220 */ /* 0x010fc60000400000 */
[----:B------:R-:W-:Y:S01]  /*d45b0*/  STL [R1+0x9c0], R21 ;  /* 0x0009c01501007387 */ /* 0x000fe20000100800 */
[----:B------:R-:W-:-:S03]  /*d45c0*/  FMUL R5, R4, R2 ;  /* 0x0000000204057220 */ /* 0x000fc60000400000 */
[----:B------:R-:W3:Y:S01]  /*d45d0*/  LDL.LU R2, [R1+0x284] ;  /* 0x0002840001027983 */ /* 0x000ee20000300800 */
[----:B------:R0:W-:Y:S03]  /*d45e0*/  STL [R1+0x9bc], R0 ;  /* 0x0009bc0001007387 */ /* 0x0001e60000100800 */
[----:B------:R1:W-:Y:S01]  /*d45f0*/  STL [R1+0x9b8], R5 ;  /* 0x0009b80501007387 */ /* 0x0003e20000100800 */
[----:B0-----:R-:W-:-:S03]  /*d4600*/  FMUL R0, R4, R3 ;  /* 0x0000000304007220 */ /* 0x001fc60000400000 */
[----:B------:R-:W4:Y:S02]  /*d4610*/  LDL.LU R3, [R1+0x28c] ;  /* 0x00028c0001037983 */ /* 0x000f240000300800 */
[----:B------:R0:W-:Y:S02]  /*d4620*/  STL [R1+0x5b4], R0 ;  /* 0x0005b40001007387 */ /* 0x0001e40000100800 */
[C---:B-1----:R-:W-:Y:S02]  /*d4630*/  FMUL R5, R4.reuse, R28 ;  /* 0x0000001c04057220 */ /* 0x042fe40000400000 */
[----:B------:R-:W4:Y:S03]  /*d4640*/  LDL.LU R28, [R1+0x294] ;  /* 0x00029400011c7983 */ /* 0x000f260000300800 */
[----:B------:R1:W-:Y:S02]  /*d4650*/  STL [R1+0x5b0], R5 ;  /* 0x0005b00501007387 */ /* 0x0003e40000100800 */
[----:B0-----:R-:W-:-:S05]  /*d4660*/  FMUL R0, R4, R29 ;  /* 0x0000001d04007220 */ /* 0x001fca0000400000 */
[----:B------:R0:W-:Y:S01]  /*d4670*/  STL [R1+0x5ac], R0 ;  /* 0x0005ac0001007387 */ /* 0x0001e20000100800 */
[----:B------:R-:W4:Y:S02]  /*d4680*/  LDL.LU R29, [R1+0x29c] ;  /* 0x00029c00011d7983 */ /* 0x000f240000300800 */
[----:B-1----:R-:W-:-:S05]  /*d4690*/  FMUL R5, R4, R27 ;  /* 0x0000001b04057220 */ /* 0x002fca0000400000 */
[----:B------:R-:W-:Y:S01]  /*d46a0*/  STL [R1+0x5a8], R5 ;  /* 0x0005a80501007387 */ /* 0x000fe20000100800 */
[----:B------:R-:W4:Y:S02]  /*d46b0*/  LDL.LU R24, [R1+0x2a4] ;  /* 0x0002a40001187983 */ /* 0x000f240000300800 */
[----:B------:R-:W4:Y:S02]  /*d46c0*/  LDL.LU R27, [R1+0x2ac] ;  /* 0x0002ac00011b7983 */ /* 0x000f240000300800 */
[----:B0-----:R-:W-:-:S05]  /*d46d0*/  FMUL R0, R4, R15 ;  /* 0x0000000f04007220 */ /* 0x001fca0000400000 */
[----:B------:R0:W-:Y:S01]  /*d46e0*/  STL [R1+0x5a4], R0 ;  /* 0x0005a40001007387 */ /* 0x0001e20000100800 */
[----:B------:R-:W4:Y:S02]  /*d46f0*/  LDL.LU R15, [R1+0x2b4] ;  /* 0x0002b400010f7983 */ /* 0x000f240000300800 */
[C---:B0-----:R-:W-:Y:S02]  /*d4700*/  FMUL R0, R4.reuse, R11 ;  /* 0x0000000b04007220 */ /* 0x041fe40000400000 */
[----:B------:R-:W-:-:S03]  /*d4710*/  FMUL R5, R4, R10 ;  /* 0x0000000a04057220 */ /* 0x000fc60000400000 */
[----:B------:R0:W-:Y:S04]  /*d4720*/  STL [R1+0x5a0], R0 ;  /* 0x0005a00001007387 */ /* 0x0001e80000100800 */
[----:B------:R-:W-:Y:S01]  /*d4730*/  STL [R1+0x59c], R5 ;  /* 0x00059c0501007387 */ /* 0x000fe20000100800 */
[----:B------:R-:W4:Y:S02]  /*d4740*/  LDL.LU R11, [R1+0x2bc] ;  /* 0x0002bc00010b7983 */ /* 0x000f240000300800 */
[----:B------:R-:W4:Y:S02]  /*d4750*/  LDL.LU R10, [R1+0x2c4] ;  /* 0x0002c400010a7983 */ /* 0x000f240000300800 */
[----:B0-----:R-:W-:-:S05]  /*d4760*/  FMUL R0, R4, R9 ;  /* 0x0000000904007220 */ /* 0x001fca0000400000 */
[----:B------:R0:W-:Y:S01]  /*d4770*/  STL [R1+0x598], R0 ;  /* 0x0005980001007387 */ /* 0x0001e20000100800 */
[----:B------:R-:W4:Y:S01]  /*d4780*/  LDL.LU R9, [R1+0x2cc] ;  /* 0x0002cc0001097983 */ /* 0x000f220000300800 */
[----:B------:R-:W0:Y:S02]  /*d4790*/  MUFU.RCP R6, R6 ;  /* 0x0000000600067308 */ /* 0x000e240000001000 */
[C---:B0-----:R-:W-:Y:S02]  /*d47a0*/  FMUL R0, R6.reuse, R8 ;  /* 0x0000000806007220 */ /* 0x041fe40000400000 */
[----:B------:R-:W4:Y:S03]  /*d47b0*/  LDL.LU R8, [R1+0x2d4] ;  /* 0x0002d40001087983 */ /* 0x000f260000300800 */
[----:B------:R0:W-:Y:S02]  /*d47c0*/  STL [R1+0x9b4], R0 ;  /* 0x0009b40001007387 */ /* 0x0001e40000100800 */
[----:B------:R-:W4:Y:S02]  /*d47d0*/  LDL.LU R4, [R1+0x2dc] ;  /* 0x0002dc0001047983 */ /* 0x000f240000300800 */
[C---:B------:R-:W-:Y:S01]  /*d47e0*/  FMUL R5, R6.reuse, R25 ;  /* 0x0000001906057220 */ /* 0x040fe20000400000 */
[----:B0-----:R-:W4:Y:S01]  /*d47f0*/  LDL.LU R0, [R1+0x270] ;  /* 0x0002700001007983 */ /* 0x001f220000300800 */
[----:B------:R-:W4:Y:S03]  /*d4800*/  LDL.LU R25, [R1+0x278] ;  /* 0x0002780001197983 */ /* 0x000f260000300800 */
[----:B------:R2:W-:Y:S02]  /*d4810*/  STL [R1+0x83c], R5 ;  /* 0x00083c0501007387 */ /* 0x0005e40000100800 */
[----:B--2---:R-:W-:-:S02]  /*d4820*/  FMUL R5, R6, R23 ;  /* 0x0000001706057220 */ /* 0x004fc40000400000 */
[----:B------:R-:W2:Y:S03]  /*d4830*/  LDL.LU R23, [R1+0x280] ;  /* 0x0002800001177983 */ /* 0x000ea60000300800 */
[----:B------:R0:W-:Y:S02]  /*d4840*/  STL [R1+0x838], R5 ;  /* 0x0008380501007387 */ /* 0x0001e40000100800 */
[----:B0-----:R-:W2:Y:S01]  /*d4850*/  LDL.LU R5, [R1+0x288] ;  /* 0x0002880001057983 */ /* 0x001ea20000300800 */
[----:B------:R-:W2:Y:S02]  /*d4860*/  LDL.LU R22, [R1+0x290] ;  /* 0x0002900001167983 */ /* 0x000ea40000300800 */
[----:B------:R-:W-:-:S05]  /*d4870*/  FMUL R21, R6, R26 ;  /* 0x0000001a06157220 */ /* 0x000fca0000400000 */
[----:B------:R3:W-:Y:S01]  /*d4880*/  STL [R1+0x834], R21 ;  /* 0x0008341501007387 */ /* 0x0007e20000100800 */
[----:B------:R-:W2:Y:S02]  /*d4890*/  LDL.LU R26, [R1+0x298] ;  /* 0x00029800011a7983 */ /* 0x000ea40000300800 */
[C---:B---3--:R-:W-:Y:S02]  /*d48a0*/  FMUL R21, R6.reuse, R2 ;  /* 0x0000000206157220 */ /* 0x048fe40000400000 */
[----:B------:R-:W3:Y:S03]  /*d48b0*/  LDL.LU R2, [R1+0x2a0] ;  /* 0x0002a00001027983 */ /* 0x000ee60000300800 */
[----:B------:R0:W-:Y:S02]  /*d48c0*/  STL [R1+0x830], R21 ;  /* 0x0008301501007387 */ /* 0x0001e40000100800 */
[C---:B----4-:R-:W-:Y:S01]  /*d48d0*/  FMUL R3, R6.reuse, R3 ;  /* 0x0000000306037220 */ /* 0x050fe20000400000 */
[----:B0-----:R-:W4:Y:S01]  /*d48e0*/  LDL.LU R21, [R1+0x2a8] ;  /* 0x0002a80001157983 */ /* 0x001f220000300800 */
[----:B------:R-:W-:-:S03]  /*d48f0*/  FMUL R28, R6, R28 ;  /* 0x0000001c061c7220 */ /* 0x000fc60000400000 */
[----:B------:R0:W-:Y:S04]  /*d4900*/  STL [R1+0x82c], R3 ;  /* 0x00082c0301007387 */ /* 0x0001e80000100800 */
[----:B0-----:R-:W4:Y:S01]  /*d4910*/  LDL.LU R3, [R1+0x2b0] ;  /* 0x0002b00001037983 */ /* 0x001f220000300800 */
        /* <DEDUP_REMOVED lines=13> */
[----:B------:R-:W-:-:S02]  /*d49f0*/  FMUL R11, R6, R11 ;  /* 0x0000000b060b7220 */ /* 0x000fc40000400000 */
[C---:B------:R-:W-:Y:S01]  /*d4a00*/  FMUL R10, R6.reuse, R10 ;  /* 0x0000000a060a7220 */ /* 0x040fe20000400000 */
[----:B0-----:R-:W4:Y:S02]  /*d4a10*/  LDL.LU R15, [R1+0x2d8] ;  /* 0x0002d800010f7983 */ /* 0x001f240000300800 */
[----:B------:R0:W-:Y:S02]  /*d4a20*/  STL [R1+0x2ac], R11 ;  /* 0x0002ac0b01007387 */ /* 0x0001e40000100800 */
[C---:B------:R-:W-:Y:S01]  /*d4a30*/  FMUL R9, R6.reuse, R9 ;  /* 0x0000000906097220 */ /* 0x040fe20000400000 */
[----:B0-----:R-:W4:Y:S01]  /*d4a40*/  LDL.LU R11, [R1+0x2e0] ;  /* 0x0002e000010b7983 */ /* 0x001f220000300800 */
[----:B------:R0:W-:Y:S01]  /*d4a50*/  STL [R1+0x2a4], R10 ;  /* 0x0002a40a01007387 */ /* 0x0001e20000100800 */
[----:B------:R-:W1:Y:S02]  /*d4a60*/  MUFU.RCP R7, R7 ;  /* 0x0000000700077308 */ /* 0x000e640000001000 */
[----:B0-----:R-:W4:Y:S01]  /*d4a70*/  LDL.LU R10, [R1+0x2e4] ;  /* 0x0002e400010a7983 */ /* 0x001f220000300800 */
[----:B------:R0:W-:Y:S03]  /*d4a80*/  STL [R1+0x29c], R9 ;  /* 0x00029c0901007387 */ /* 0x0001e60000100800 */
[----:B0-----:R-:W4:Y:S01]  /*d4a90*/  LDL.LU R9, [R1+0x22a4] ;  /* 0x0022a40001097983 */ /* 0x001f220000300800 */
[----:B------:R-:W-:-:S05]  /*d4aa0*/  FMUL R8, R6, R8 ;  /* 0x0000000806087220 */ /* 0x000fca0000400000 */
[----:B------:R0:W-:Y:S01]  /*d4ab0*/  STL [R1+0x294], R8 ;  /* 0x0002940801007387 */ /* 0x0001e20000100800 */
[----:B------:R-:W-:-:S03]  /*d4ac0*/  FMUL R4, R6, R4 ;  /* 0x0000000406047220 */ /* 0x000fc60000400000 */
[----:B0-----:R-:W4:Y:S02]  /*d4ad0*/  LDL.LU R8, [R1+0x22a0] ;  /* 0x0022a00001087983 */ /* 0x001f240000300800 */
[----:B------:R1:W-:Y:S02]  /*d4ae0*/  STL [R1+0x28c], R4 ;  /* 0x00028c0401007387 */ /* 0x0003e40000100800 */
[C---:B-1----:R-:W-:Y:S02]  /*d4af0*/  FMUL R4, R7.reuse, R25 ;  /* 0x0000001907047220 */ /* 0x042fe40000400000 */
[----:B------:R-:W4:Y:S01]  /*d4b00*/  LDL.LU R25, [R1+0x2e8] ;  /* 0x0002e80001197983 */ /* 0x000f220000300800 */
[----:B------:R-:W-:-:S05]  /*d4b10*/  FMUL R0, R7, R0 ;  /* 0x0000000007007220 */ /* 0x000fca0000400000 */
[----:B------:R2:W-:Y:S01]  /*d4b20*/  STL [R1+0x820], R0 ;  /* 0x0008200001007387 */ /* 0x0005e20000100800 */
[----:B------:R-:W-:Y:S02]  /*d4b30*/  STL [R1+0x80c], R4 ;  /* 0x00080c0401007387 */ /* 0x000fe40000100800 */
[C---:B--2---:R-:W-:Y:S02]  /*d4b40*/  FMUL R0, R7.reuse, R23 ;  /* 0x0000001707007220 */ /* 0x044fe40000400000 */
[----:B------:R-:W2:Y:S03]  /*d4b50*/  LDL.LU R23, [R1+0x2ec] ;  /* 0x0002ec0001177983 */ /* 0x000ea60000300800 */
[----:B------:R0:W-:Y:S02]  /*d4b60*/  STL [R1+0x808], R0 ;  /* 0x0008080001007387 */ /* 0x0001e40000100800 */
[----:B------:R-:W-:-:S02]  /*d4b70*/  FMUL R5, R7, R5 ;  /* 0x0000000507057220 */ /* 0x000fc40000400000 */
[----:B0-----:R-:W-:-:S03]  /*d4b80*/  FMUL R0, R7, R22 ;  /* 0x0000001607007220 */ /* 0x001fc60000400000 */
[----:B------:R-:W-:Y:S01]  /*d4b90*/  STL [R1+0x804], R5 ;  /* 0x0008040501007387 */ /* 0x000fe20000100800 */
[----:B------:R-:W-:-:S03]  /*d4ba0*/  FMUL R4, R7, R26 ;  /* 0x0000001a07047220 */ /* 0x000fc60000400000 */
[----:B------:R-:W2:Y:S01]  /*d4bb0*/  LDL.LU R26, [R1+0x2f4] ;  /* 0x0002f400011a7983 */ /* 0x000ea20000300800 */
[----:B------:R3:W-:Y:S03]  /*d4bc0*/  STL [R1+0x7ec], R0 ;  /* 0x0007ec0001007387 */ /* 0x0007e60000100800 */
[----:B------:R4:W-:Y:S01]  /*d4bd0*/  STL [R1+0x7dc], R4 ;  /* 0x0007dc0401007387 */ /* 0x0009e20000100800 */
[----:B---3--:R-:W-:-:S03]  /*d4be0*/  FMUL R0, R7, R2 ;  /* 0x0000000207007220 */ /* 0x008fc60000400000 */
[----:B------:R-:W3:Y:S02]  /*d4bf0*/  LDL.LU R2, [R1+0x2fc] ;  /* 0x0002fc0001027983 */ /* 0x000ee40000300800 */
[----:B------:R0:W-:Y:S02]  /*d4c00*/  STL [R1+0x7d8], R0 ;  /* 0x0007d80001007387 */ /* 0x0001e40000100800 */
[C---:B----4-:R-:W-:Y:S02]  /*d4c10*/  FMUL R4, R7.reuse, R21 ;  /* 0x0000001507047220 */ /* 0x050fe40000400000 */
[C---:B0-----:R-:W-:Y:S02]  /*d4c20*/  FMUL R0, R7.reuse, R3 ;  /* 0x0000000307007220 */ /* 0x041fe40000400000 */
[----:B------:R-:W4:Y:S01]  /*d4c30*/  LDL.LU R3, [R1+0x304] ;  /* 0x0003040001037983 */ /* 0x000f220000300800 */
[----:B------:R0:W-:Y:S02]  /*d4c40*/  STL [R1+0x7d4], R4 ;  /* 0x0007d40401007387 */ /* 0x0001e40000100800 */
[----:B------:R1:W-:Y:S02]  /*d4c50*/  STL [R1+0x280], R0 ;  /* 0x0002800001007387 */ /* 0x0003e40000100800 */
[----:B0-----:R-:W-:-:S02]  /*d4c60*/  FMUL R4, R7, R28 ;  /* 0x0000001c07047220 */ /* 0x001fc40000400000 */
[----:B------:R-:W4:Y:S03]  /*d4c70*/  LDL.LU R28, [R1+0x30c] ;  /* 0x00030c00011c7983 */ /* 0x000f260000300800 */
[----:B------:R-:W-:Y:S02]  /*d4c80*/  STL [R1+0x27c], R4 ;  /* 0x00027c0401007387 */ /* 0x000fe40000100800 */
[----:B------:R-:W4:Y:S02]  /*d4c90*/  LDL.LU R5, [R1+0x314] ;  /* 0x0003140001057983 */ /* 0x000f240000300800 */
[C---:B-1----:R-:W-:Y:S02]  /*d4ca0*/  FMUL R0, R7.reuse, R29 ;  /* 0x0000001d07007220 */ /* 0x042fe40000400000 */
[----:B------:R-:W4:Y:S03]  /*d4cb0*/  LDL.LU R29, [R1+0x31c] ;  /* 0x00031c00011d7983 */ /* 0x000f260000300800 */
[----:B------:R0:W-:Y:S02]  /*d4cc0*/  STL [R1+0x270], R0 ;  /* 0x0002700001007387 */ /* 0x0001e40000100800 */
[----:B0-----:R-:W-:-:S02]  /*d4cd0*/  FMUL R0, R7, R24 ;  /* 0x0000001807007220 */ /* 0x001fc40000400000 */
[----:B------:R-:W4:Y:S03]  /*d4ce0*/  LDL.LU R24, [R1+0x324] ;  /* 0x0003240001187983 */ /* 0x000f260000300800 */
[----:B------:R0:W-:Y:S02]  /*d4cf0*/  STL [R1+0x26c], R0 ;  /* 0x00026c0001007387 */ /* 0x0001e40000100800 */
[----:B------:R-:W-:-:S05]  /*d4d00*/  FMUL R4, R7, R27 ;  /* 0x0000001b07047220 */ /* 0x000fca0000400000 */
[----:B------:R1:W-:Y:S01]  /*d4d10*/  STL [R1+0x260], R4 ;  /* 0x0002600401007387 */ /* 0x0003e20000100800 */
[----:B------:R-:W4:Y:S02]  /*d4d20*/  LDL.LU R27, [R1+0x32c] ;  /* 0x00032c00011b7983 */ /* 0x000f240000300800 */
[----:B0-----:R-:W-:-:S05]  /*d4d30*/  FMUL R0, R7, R15 ;  /* 0x0000000f07007220 */ /* 0x001fca0000400000 */
[----:B------:R0:W-:Y:S01]  /*d4d40*/  STL [R1+0x25c], R0 ;  /* 0x00025c0001007387 */ /* 0x0001e20000100800 */
[----:B------:R-:W4:Y:S02]  /*d4d50*/  LDL.LU R21, [R1+0x334] ;  /* 0x0003340001157983 */ /* 0x000f240000300800 */
[----:B-1----:R-:W-:-:S05]  /*d4d60*/  FMUL R4, R7, R11 ;  /* 0x0000000b07047220 */ /* 0x002fca0000400000 */
[----:B------:R-:W-:Y:S01]  /*d4d70*/  STL [R1+0x20c], R4 ;  /* 0x00020c0401007387 */ /* 0x000fe20000100800 */
[----:B------:R-:W4:Y:S02]  /*d4d80*/  LDL.LU R11, [R1+0x338] ;  /* 0x00033800010b7983 */ /* 0x000f240000300800 */
[----:B0-----:R-:W-:Y:S02]  /*d4d90*/  FMUL R0, R7, R10 ;  /* 0x0000000a07007220 */ /* 0x001fe40000400000 */
[----:B------:R-:W4:Y:S03]  /*d4da0*/  LDL.LU R10, [R1+0x340] ;  /* 0x00034000010a7983 */ /* 0x000f260000300800 */
[----:B------:R0:W-:Y:S02]  /*d4db0*/  STL [R1+0x208], R0 ;  /* 0x0002080001007387 */ /* 0x0001e40000100800 */
[----:B------:R-:W4:Y:S02]  /*d4dc0*/  LDL.LU R7, [R1+0x344] ;  /* 0x0003440001077983 */ /* 0x000f240000300800 */
[----:B------:R-:W4:Y:S01]  /*d4dd0*/  LDL.LU R6, [R1+0x350] ;  /* 0x0003500001067983 */ /* 0x000f220000300800 */
[----:B------:R-:W4:Y:S01]  /*d4de0*/  LDL.LU R15, [R1+0x354] ;  /* 0x00035400010f7983 */ /* 0x000f220000300800 */
[----:B------:R-:W0:Y:S02]  /*d4df0*/  MUFU.RCP R8, R8 ;  /* 0x0000000800087308 */ /* 0x000e240000001000 */
[----:B0-----:R-:W-:-:S02]  /*d4e00*/  FMUL R0, R8, R25 ;  /* 0x0000001908007220 */ /* 0x001fc40000400000 */
[----:B------:R-:W4:Y:S03]  /*d4e10*/  LDL.LU R25, [R1+0x2f0] ;  /* 0x0002f00001197983 */ /* 0x000f260000300800 */
[----:B------:R0:W-:Y:S02]  /*d4e20*/  STL [R1+0x7cc], R0 ;  /* 0x0007cc0001007387 */ /* 0x0001e40000100800 */
[----:B------:R-:W4:Y:S01]  /*d4e30*/  LDL.LU R4, [R1+0x2f8] ;  /* 0x0002f80001047983 */ /* 0x000f220000300800 */
[----:B0-----:R-:W4:Y:S01]  /*d4e40*/  LDL.LU R0, [R1+0x300] ;  /* 0x0003000001007983 */ /* 0x001f220000300800 */
[----:B--2---:R-:W-:-:S05]  /*d4e50*/  FMUL R22, R8, R23 ;  /* 0x0000001708167220 */ /* 0x004fca0000400000 */
[----:B------:R0:W-:Y:S01]  /*d4e60*/  STL [R1+0x7c8], R22 ;  /* 0x0007c81601007387 */ /* 0x0001e20000100800 */
[----:B------:R-:W2:Y:S02]  /*d4e70*/  LDL.LU R23, [R1+0x308] ;  /* 0x0003080001177983 */ /* 0x000ea40000300800 */
[C---:B0-----:R-:W-:Y:S02]  /*d4e80*/  FMUL R22, R8.reuse, R26 ;  /* 0x0000001a08167220 */ /* 0x041fe40000400000 */
[----:B------:R-:W2:Y:S03]  /*d4e90*/  LDL.LU R26, [R1+0x310] ;  /* 0x00031000011a7983 */ /* 0x000ea60000300800 */
[----:B------:R0:W-:Y:S02]  /*d4ea0*/  STL [R1+0x7c4], R22 ;  /* 0x0007c41601007387 */ /* 0x0001e40000100800 */
[----:B0-----:R-:W2:Y:S01]  /*d4eb0*/  LDL.LU R22, [R1+0x318] ;  /* 0x0003180001167983 */ /* 0x001ea20000300800 */
[----:B---3--:R-:W-:-:S05]  /*d4ec0*/  FMUL R2, R8, R2 ;  /* 0x0000000208027220 */ /* 0x008fca0000400000 */
[----:B------:R0:W-:Y:S04]  /*d4ed0*/  STL [R1+0x7ac], R2 ;  /* 0x0007ac0201007387 */ /* 0x0001e80000100800 */
[----:B0-----:R-:W3:Y:S01]  /*d4ee0*/  LDL.LU R2, [R1+0x320] ;  /* 0x0003200001027983 */ /* 0x001ee20000300800 */
[----:B----4-:R-:W-:-:S05]  /*d4ef0*/  FMUL R3, R8, R3 ;  /* 0x0000000308037220 */ /* 0x010fca0000400000 */
[----:B------:R0:W-:Y:S01]  /*d4f00*/  STL [R1+0x7a8], R3 ;  /* 0x0007a80301007387 */ /* 0x0001e20000100800 */
[----:B------:R-:W-:-:S03]  /*d4f10*/  FMUL R28, R8, R28 ;  /* 0x0000001c081c7220 */ /* 0x000fc60000400000 */
[----:B0-----:R-:W4:Y:S02]  /*d4f20*/  LDL.LU R3, [R1+0x328] ;  /* 0x0003280001037983 */ /* 0x001f240000300800 */
[----:B------:R0:W-:Y:S02]  /*d4f30*/  STL [R1+0x78c], R28 ;  /* 0x00078c1c01007387 */ /* 0x0001e40000100800 */
[C---:B------:R-:W-:Y:S02]  /*d4f40*/  FMUL R5, R8.reuse, R5 ;  /* 0x0000000508057220 */ /* 0x040fe40000400000 */
[C---:B------:R-:W-:Y:S01]  /*d4f50*/  FMUL R29, R8.reuse, R29 ;  /* 0x0000001d081d7220 */ /* 0x040fe20000400000 */
[----:B0-----:R-:W4:Y:S02]  /*d4f60*/  LDL.LU R28, [R1+0x330] ;  /* 0x00033000011c7983 */ /* 0x001f240000300800 */
[----:B------:R0:W-:Y:S01]  /*d4f70*/  STL [R1+0x788], R5 ;  /* 0x0007880501007387 */ /* 0x0001e20000100800 */
[----:B------:R-:W1:Y:S01]  /*d4f80*/  MUFU.RCP R9, R9 ;  /* 0x0000000900097308 */ /* 0x000e620000001000 */
        /* <DEDUP_REMOVED lines=12> */
[----:B------:R-:W-:-:S02]  /*d5050*/  FMUL R10, R8, R10 ;  /* 0x0000000a080a7220 */ /* 0x000fc40000400000 */
[C---:B------:R-:W-:Y:S01]  /*d5060*/  FMUL R7, R8.reuse, R7 ;  /* 0x0000000708077220 */ /* 0x040fe20000400000 */
[----:B0-----:R-:W4:Y:S01]  /*d5070*/  LDL.LU R21, [R1+0x35c] ;  /* 0x00035c0001157983 */ /* 0x001f220000300800 */
[----:B------:R0:W-:Y:S03]  /*d5080*/  STL [R1+0x1f8], R11 ;  /* 0x0001f80b01007387 */ /* 0x0001e60000100800 */
[----:B0-----:R-:W4:Y:S01]  /*d5090*/  LDL.LU R11, [R1+0x229c] ;  /* 0x00229c00010b7983 */ /* 0x001f220000300800 */
[----:B------:R0:W-:Y:S03]  /*d50a0*/  STL [R1+0x1f4], R10 ;  /* 0x0001f40a01007387 */ /* 0x0001e60000100800 */
[----:B0-----:R-:W4:Y:S01]  /*d50b0*/  LDL.LU R10, [R1+0x2298] ;  /* 0x00229800010a7983 */ /* 0x001f220000300800 */
[----:B------:R0:W-:Y:S02]  /*d50c0*/  STL [R1+0x1f0], R7 ;  /* 0x0001f00701007387 */ /* 0x0001e40000100800 */
[----:B0-----:R-:W-:-:S02]  /*d50d0*/  FMUL R7, R8, R6 ;  /* 0x0000000608077220 */ /* 0x001fc40000400000 */
[----:B------:R-:W-:Y:S02]  /*d50e0*/  FMUL R6, R8, R15 ;  /* 0x0000000f08067220 */ /* 0x000fe40000400000 */
[----:B------:R-:W4:Y:S01]  /*d50f0*/  LDL.LU R15, [R1+0x360] ;  /* 0x00036000010f7983 */ /* 0x000f220000300800 */
[----:B------:R1:W-:Y:S02]  /*d5100*/  STL [R1+0x1ec], R7 ;  /* 0x0001ec0701007387 */ /* 0x0003e40000100800 */
[----:B------:R0:W-:Y:S02]  /*d5110*/  STL [R1+0x1e8], R6 ;  /* 0x0001e80601007387 */ /* 0x0001e40000100800 */
[C---:B-1----:R-:W-:Y:S02]  /*d5120*/  FMUL R7, R9.reuse, R25 ;  /* 0x0000001909077220 */ /* 0x042fe40000400000 */
[----:B------:R-:W4:Y:S01]  /*d5130*/  LDL.LU R25, [R1+0x364] ;  /* 0x0003640001197983 */ /* 0x000f220000300800 */
[----:B0-----:R-:W-:-:S02]  /*d5140*/  FMUL R6, R9, R4 ;  /* 0x0000000409067220 */ /* 0x001fc40000400000 */
[----:B------:R-:W-:Y:S03]  /*d5150*/  STL [R1+0x778], R7 ;  /* 0x0007780701007387 */ /* 0x000fe60000100800 */
[----:B------:R-:W-:Y:S01]  /*d5160*/  STL [R1+0x75c], R6 ;  /* 0x00075c0601007387 */ /* 0x000fe20000100800 */
[----:B--2---:R-:W-:-:S03]  /*d5170*/  FMUL R4, R9, R23 ;  /* 0x0000001709047220 */ /* 0x004fc60000400000 */
[----:B------:R-:W2:Y:S01]  /*d5180*/  LDL.LU R23, [R1+0x368] ;  /* 0x0003680001177983 */ /* 0x000ea20000300800 */
[----:B------:R-:W-:-:S05]  /*d5190*/  FMUL R0, R9, R0 ;  /* 0x0000000009007220 */ /* 0x000fca0000400000 */
[----:B------:R0:W-:Y:S01]  /*d51a0*/  STL [R1+0x758], R0 ;  /* 0x0007580001007387 */ /* 0x0001e20000100800 */
[----:B------:R1:W-:Y:S02]  /*d51b0*/  STL [R1+0x754], R4 ;  /* 0x0007540401007387 */ /* 0x0003e40000100800 */
[C---:B0-----:R-:W-:Y:S02]  /*d51c0*/  FMUL R0, R9.reuse, R26 ;  /* 0x0000001a09007220 */ /* 0x041fe40000400000 */
[----:B------:R-:W2:Y:S03]  /*d51d0*/  LDL.LU R26, [R1+0x36c] ;  /* 0x00036c00011a7983 */ /* 0x000ea60000300800 */
[----:B------:R3:W-:Y:S02]  /*d51e0*/  STL [R1+0x74c], R0 ;  /* 0x00074c0001007387 */ /* 0x0007e40000100800 */
[----:B-1----:R-:W-:-:S02]  /*d51f0*/  FMUL R4, R9, R22 ;  /* 0x0000001609047220 */ /* 0x002fc40000400000 */
[C---:B---3--:R-:W-:Y:S02]  /*d5200*/  FMUL R0, R9.reuse, R2 ;  /* 0x0000000209007220 */ /* 0x048fe40000400000 */
[----:B------:R-:W3:Y:S01]  /*d5210*/  LDL.LU R2, [R1+0x370] ;  /* 0x0003700001027983 */ /* 0x000ee20000300800 */
[----:B------:R4:W-:Y:S02]  /*d5220*/  STL [R1+0x748], R4 ;  /* 0x0007480401007387 */ /* 0x0009e40000100800 */
[----:B------:R0:W-:Y:S02]  /*d5230*/  STL [R1+0x744], R0 ;  /* 0x0007440001007387 */ /* 0x0001e40000100800 */
[C---:B----4-:R-:W-:Y:S02]  /*d5240*/  FMUL R4, R9.reuse, R3 ;  /* 0x0000000309047220 */ /* 0x050fe40000400000 */
[----:B------:R-:W4:Y:S03]  /*d5250*/  LDL.LU R3, [R1+0x374] ;  /* 0x0003740001037983 */ /* 0x000f260000300800 */
[----:B------:R-:W-:Y:S02]  /*d5260*/  STL [R1+0x740], R4 ;  /* 0x0007400401007387 */ /* 0x000fe40000100800 */
[----:B------:R-:W4:Y:S02]  /*d5270*/  LDL.LU R22, [R1+0x378] ;  /* 0x0003780001167983 */ /* 0x000f240000300800 */
[----:B0-----:R-:W-:-:S02]  /*d5280*/  FMUL R0, R9, R28 ;  /* 0x0000001c09007220 */ /* 0x001fc40000400000 */
[----:B------:R-:W4:Y:S03]  /*d5290*/  LDL.LU R28, [R1+0x37c] ;  /* 0x00037c00011c7983 */ /* 0x000f260000300800 */
[----:B------:R0:W-:Y:S02]  /*d52a0*/  STL [R1+0x1dc], R0 ;  /* 0x0001dc0001007387 */ /* 0x0001e40000100800 */
[C---:B0-----:R-:W-:Y:S02]  /*d52b0*/  FMUL R0, R9.reuse, R5 ;  /* 0x0000000509007220 */ /* 0x041fe40000400000 */
[C---:B------:R-:W-:Y:S02]  /*d52c0*/  FMUL R4, R9.reuse, R29 ;  /* 0x0000001d09047220 */ /* 0x040fe40000400000 */
[----:B------:R-:W4:Y:S01]  /*d52d0*/  LDL.LU R29, [R1+0x384] ;  /* 0x00038400011d7983 */ /* 0x000f220000300800 */
[----:B------:R0:W-:Y:S02]  /*d52e0*/  STL [R1+0x1d8], R0 ;  /* 0x0001d80001007387 */ /* 0x0001e40000100800 */
[----:B------:R1:W-:Y:S02]  /*d52f0*/  STL [R1+0x1d4], R4 ;  /* 0x0001d40401007387 */ /* 0x0003e40000100800 */
[----:B0-----:R-:W-:-:S02]  /*d5300*/  FMUL R0, R9, R24 ;  /* 0x0000001809007220 */ /* 0x001fc40000400000 */
[----:B------:R-:W4:Y:S03]  /*d5310*/  LDL.LU R24, [R1+0x38c] ;  /* 0x00038c0001187983 */ /* 0x000f260000300800 */
[----:B------:R0:W-:Y:S02]  /*d5320*/  STL [R1+0x1d0], R0 ;  /* 0x0001d00001007387 */ /* 0x0001e40000100800 */
[C---:B-1----:R-:W-:Y:S02]  /*d5330*/  FMUL R4, R9.reuse, R27 ;  /* 0x0000001b09047220 */ /* 0x042fe40000400000 */
[----:B------:R-:W4:Y:S03]  /*d5340*/  LDL.LU R27, [R1+0x39c] ;  /* 0x00039c00011b7983 */ /* 0x000f260000300800 */
[----:B------:R1:W-:Y:S02]  /*d5350*/  STL [R1+0x1cc], R4 ;  /* 0x0001cc0401007387 */ /* 0x0003e40000100800 */
[----:B------:R-:W4:Y:S02]  /*d5360*/  LDL.LU R8, [R1+0x3a8] ;  /* 0x0003a80001087983 */ /* 0x000f240000300800 */
[----:B------:R-:W4:Y:S02]  /*d5370*/  LDL.LU R7, [R1+0x3b0] ;  /* 0x0003b00001077983 */ /* 0x000f240000300800 */
[----:B0-----:R-:W-:-:S05]  /*d5380*/  FMUL R0, R9, R21 ;  /* 0x0000001509007220 */ /* 0x001fca0000400000 */
[----:B------:R0:W-:Y:S01]  /*d5390*/  STL [R1+0x1c8], R0 ;  /* 0x0001c80001007387 */ /* 0x0001e20000100800 */
[----:B------:R-:W4:Y:S02]  /*d53a0*/  LDL.LU R6, [R1+0x3bc] ;  /* 0x0003bc0001067983 */ /* 0x000f240000300800 */
[----:B-1----:R-:W4:Y:S01]  /*d53b0*/  LDL.LU R4, [R1+0x3c4] ;  /* 0x0003c40001047983 */ /* 0x002f220000300800 */
[----:B0-----:R-:W4:Y:S01]  /*d53c0*/  LDL.LU R0, [R1+0x3cc] ;  /* 0x0003cc0001007983 */ /* 0x001f220000300800 */
[----:B------:R-:W4:Y:S02]  /*d53d0*/  LDL.LU R5, [R1+0x3d4] ;  /* 0x0003d40001057983 */ /* 0x000f240000300800 */
[C---:B------:R-:W-:Y:S02]  /*d53e0*/  FMUL R21, R9.reuse, R15 ;  /* 0x0000000f09157220 */ /* 0x040fe40000400000 */
[----:B------:R-:W4:Y:S03]  /*d53f0*/  LDL.LU R15, [R1+0x380] ;  /* 0x00038000010f7983 */ /* 0x000f260000300800 */
[----:B------:R0:W-:Y:S02]  /*d5400*/  STL [R1+0x1c4], R21 ;  /* 0x0001c41501007387 */ /* 0x0001e40000100800 */
[----:B0-----:R-:W-:-:S02]  /*d5410*/  FMUL R21, R9, R25 ;  /* 0x0000001909157220 */ /* 0x001fc40000400000 */
[----:B------:R-:W4:Y:S01]  /*d5420*/  LDL.LU R9, [R1+0x394] ;  /* 0x0003940001097983 */ /* 0x000f220000300800 */
[----:B------:R-:W2:Y:S01]  /*d5430*/  MUFU.RCP R10, R10 ;  /* 0x0000000a000a7308 */ /* 0x000ea20000001000 */
[----:B------:R-:W4:Y:S02]  /*d5440*/  LDL.LU R25, [R1+0x388] ;  /* 0x0003880001197983 */ /* 0x000f240000300800 */
[----:B------:R2:W-:Y:S02]  /*d5450*/  STL [R1+0x1c0], R21 ;  /* 0x0001c01501007387 */ /* 0x0005e40000100800 */
[C---:B--2---:R-:W-:Y:S02]  /*d5460*/  FMUL R21, R10.reuse, R23 ;  /* 0x000000170a157220 */ /* 0x044fe40000400000 */
[----:B------:R-:W2:Y:S03]  /*d5470*/  LDL.LU R23, [R1+0x390] ;  /* 0x0003900001177983 */ /* 0x000ea60000300800 */
[----:B------:R0:W-:Y:S02]  /*d5480*/  STL [R1+0x72c], R21 ;  /* 0x00072c1501007387 */ /* 0x0001e40000100800 */
[----:B0-----:R-:W2:Y:S01]  /*d5490*/  LDL.LU R21, [R1+0x398] ;  /* 0x0003980001157983 */ /* 0x001ea20000300800 */
[----:B------:R-:W-:-:S05]  /*d54a0*/  FMUL R26, R10, R26 ;  /* 0x0000001a0a1a7220 */ /* 0x000fca0000400000 */
[----:B------:R0:W-:Y:S04]  /*d54b0*/  STL [R1+0x728], R26 ;  /* 0x0007281a01007387 */ /* 0x0001e80000100800 */
[----:B0-----:R-:W2:Y:S01]  /*d54c0*/  LDL.LU R26, [R1+0x3a0] ;  /* 0x0003a000011a7983 */ /* 0x001ea20000300800 */
[----:B---3--:R-:W-:-:S05]  /*d54d0*/  FMUL R2, R10, R2 ;  /* 0x000000020a027220 */ /* 0x008fca0000400000 */
[----:B------:R0:W-:Y:S04]  /*d54e0*/  STL [R1+0x724], R2 ;  /* 0x0007240201007387 */ /* 0x0001e80000100800 */
[----:B0-----:R-:W3:Y:S01]  /*d54f0*/  LDL.LU R2, [R1+0x3a4] ;  /* 0x0003a40001027983 */ /* 0x001ee20000300800 */
[C---:B----4-:R-:W-:Y:S02]  /*d5500*/  FMUL R3, R10.reuse, R3 ;  /* 0x000000030a037220 */ /* 0x050fe40000400000 */
[----:B------:R-:W-:-:S03]  /*d5510*/  FMUL R22, R10, R22 ;  /* 0x000000160a167220 */ /* 0x000fc60000400000 */
[----:B------:R0:W-:Y:S01]  /*d5520*/  STL [R1+0x720], R3 ;  /* 0x0007200301007387 */ /* 0x0001e20000100800 */
[----:B------:R-:W-:-:S03]  /*d5530*/  FMUL R28, R10, R28 ;  /* 0x0000001c0a1c7220 */ /* 0x000fc60000400000 */
[----:B0-----:R-:W4:Y:S01]  /*d5540*/  LDL.LU R3, [R1+0x3ac] ;  /* 0x0003ac0001037983 */ /* 0x001f220000300800 */
[----:B------:R0:W-:Y:S03]  /*d5550*/  STL [R1+0x6fc], R22 ;  /* 0x0006fc1601007387 */ /* 0x0001e60000100800 */
[----:B0-----:R-:W4:Y:S01]  /*d5560*/  LDL.LU R22, [R1+0x3b4] ;  /* 0x0003b40001167983 */ /* 0x001f220000300800 */
[----:B------:R0:W-:Y:S02]  /*d5570*/  STL [R1+0x6ec], R28 ;  /* 0x0006ec1c01007387 */ /* 0x0001e40000100800 */
[C---:B------:R-:W-:Y:S01]  /*d5580*/  FMUL R29, R10.reuse, R29 ;  /* 0x0000001d0a1d7220 */ /* 0x040fe20000400000 */
[----:B0-----:R-:W4:Y:S04]  /*d5590*/  LDL.LU R28, [R1+0x3b8] ;  /* 0x0003b800011c7983 */ /* 0x001f280000300800 */
[----:B------:R0:W-:Y:S01]  /*d55a0*/  STL [R1+0x6e8], R29 ;  /* 0x0006e81d01007387 */ /* 0x0001e20000100800 */
[----:B------:R-:W1:Y:S01]  /*d55b0*/  MUFU.RCP R11, R11 ;  /* 0x0000000b000b7308 */ /* 0x000e620000001000 */
[C---:B------:R-:W-:Y:S01]  /*d55c0*/  FMUL R24, R10.reuse, R24 ;  /* 0x000000180a187220 */ /* 0x040fe20000400000 */
[----:B0-----:R-:W4:Y:S04]  /*d55d0*/  LDL.LU R29, [R1+0x3c0] ;  /* 0x0003c000011d7983 */ /* 0x001f280000300800 */
[----:B------:R0:W-:Y:S04]  /*d55e0*/  STL [R1+0x6dc], R24 ;  /* 0x0006dc1801007387 */ /* 0x0001e80000100800 */
[----:B0-----:R-:W4:Y:S01]  /*d55f0*/  LDL.LU R24, [R1+0x3c8] ;  /* 0x0003c80001187983 */ /* 0x001f220000300800 */
[----:B------:R-:W-:-:S05]  /*d5600*/  FMUL R9, R10, R9 ;  /* 0x000000090a097220 */ /* 0x000fca0000400000 */
[----:B------:R0:W-:Y:S02]  /*d5610*/  STL [R1+0x1bc], R9 ;  /* 0x0001bc0901007387 */ /* 0x0001e40000100800 */
[C---:B0-----:R-:W-:Y:S02]  /*d5620*/  FMUL R9, R10.reuse, R27 ;  /* 0x0000001b0a097220 */ /* 0x041fe40000400000 */
[----:B------:R-:W4:Y:S03]  /*d5630*/  LDL.LU R27, [R1+0x3d0] ;  /* 0x0003d000011b7983 */ /* 0x000f260000300800 */
[----:B------:R0:W-:Y:S02]  /*d5640*/  STL [R1+0x1b8], R9 ;  /* 0x0001b80901007387 */ /* 0x0001e40000100800 */
[C---:B0-----:R-:W-:Y:S02]  /*d5650*/  FMUL R9, R10.reuse, R8 ;  /* 0x000000080a097220 */ /* 0x041fe40000400000 */
[----:B------:R-:W-:-:S02]  /*d5660*/  FMUL R8, R10, R7 ;  /* 0x000000070a087220 */ /* 0x000fc40000400000 */
[C---:B------:R-:W-:Y:S02]  /*d5670*/  FMUL R7, R10.reuse, R6 ;  /* 0x000000060a077220 */ /* 0x040fe40000400000 */
[C---:B------:R-:W-:Y:S02]  /*d5680*/  FMUL R6, R10.reuse, R4 ;  /* 0x000000040a067220 */ /* 0x040fe40000400000 */
[C---:B------:R-:W-:Y:S01]  /*d5690*/  FMUL R4, R10.reuse, R0 ;  /* 0x000000000a047220 */ /* 0x040fe20000400000 */
[----:B------:R-:W-:Y:S01]  /*d56a0*/  STL [R1+0x1b4], R9 ;  /* 0x0001b40901007387 */ /* 0x000fe20000100800 */
[----:B------:R-:W-:Y:S02]  /*d56b0*/  FMUL R0, R10, R5 ;  /* 0x000000050a007220 */ /* 0x000fe40000400000 */
[----:B------:R-:W-:Y:S02]  /*d56c0*/  STL [R1+0x1b0], R8 ;  /* 0x0001b00801007387 */ /* 0x000fe40000100800 */
[----:B------:R-:W-:Y:S01]  /*d56d0*/  STL [R1+0x1a4], R7 ;  /* 0x0001a40701007387 */ /* 0x000fe20000100800 */
[----:B------:R-:W-:Y:S01]  /*d56e0*/  STL [R1+0x1a0], R6 ;  /* 0x0001a00601007387 */ /* 0x000fe20000100800 */
[----:B------:R1:W-:Y:S02]  /*d56f0*/  STL [R1+0x194], R4 ;  /* 0x0001940401007387 */ /* 0x0003e40000100800 */
[----:B------:R0:W-:Y:S02]  /*d5700*/  STL [R1+0x188], R0 ;  /* 0x0001880001007387 */ /* 0x0001e40000100800 */
[----:B-1----:R-:W-:-:S02]  /*d5710*/  FMUL R4, R11, R15 ;  /* 0x0000000f0b047220 */ /* 0x002fc40000400000 */
[----:B------:R-:W4:Y:S03]  /*d5720*/  LDL.LU R15, [R1+0x3d8] ;  /* 0x0003d800010f7983 */ /* 0x000f260000300800 */
[----:B------:R-:W-:Y:S02]  /*d5730*/  STL [R1+0x6d8], R4 ;  /* 0x0006d80401007387 */ /* 0x000fe40000100800 */
[----:B------:R-:W4:Y:S02]  /*d5740*/  LDL.LU R10, [R1+0x3dc] ;  /* 0x0003dc00010a7983 */ /* 0x000f240000300800 */
[C---:B0-----:R-:W-:Y:S02]  /*d5750*/  FMUL R0, R11.reuse, R25 ;  /* 0x000000190b007220 */ /* 0x041fe40000400000 */
[----:B------:R-:W4:Y:S03]  /*d5760*/  LDL.LU R25, [R1+0x3e0] ;  /* 0x0003e00001197983 */ /* 0x000f260000300800 */
[----:B------:R2:W-:Y:S02]  /*d5770*/  STL [R1+0x6cc], R0 ;  /* 0x0006cc0001007387 */ /* 0x0005e40000100800 */
[----:B--2---:R-:W-:-:S02]  /*d5780*/  FMUL R0, R11, R23 ;  /* 0x000000170b007220 */ /* 0x004fc40000400000 */
[----:B------:R-:W2:Y:S03]  /*d5790*/  LDL.LU R23, [R1+0x3e4] ;  /* 0x0003e40001177983 */ /* 0x000ea60000300800 */
[----:B------:R0:W-:Y:S02]  /*d57a0*/  STL [R1+0x6c8], R0 ;  /* 0x0006c80001007387 */ /* 0x0001e40000100800 */
[C---:B------:R-:W-:Y:S02]  /*d57b0*/  FMUL R4, R11.reuse, R21 ;  /* 0x000000150b047220 */ /* 0x040fe40000400000 */
[C---:B0-----:R-:W-:Y:S02]  /*d57c0*/  FMUL R0, R11.reuse, R26 ;  /* 0x0000001a0b007220 */ /* 0x041fe40000400000 */
[----:B------:R-:W2:Y:S01]  /*d57d0*/  LDL.LU R26, [R1+0x3e8] ;  /* 0x0003e800011a7983 */ /* 0x000ea20000300800 */
[----:B------:R3:W-:Y:S02]  /*d57e0*/  STL [R1+0x6c4], R4 ;  /* 0x0006c40401007387 */ /* 0x0007e40000100800 */
[----:B------:R4:W-:Y:S02]  /*d57f0*/  STL [R1+0x6a8], R0 ;  /* 0x0006a80001007387 */ /* 0x0009e40000100800 */
[----:B---3--:R-:W-:-:S02]  /*d5800*/  FMUL R4, R11, R2 ;  /* 0x000000020b047220 */ /* 0x008fc40000400000 */
[----:B------:R-:W3:Y:S03]  /*d5810*/  LDL.LU R2, [R1+0x3ec] ;  /* 0x0003ec0001027983 */ /* 0x000ee60000300800 */
[----:B------:R0:W-:Y:S02]  /*d5820*/  STL [R1+0x6a4], R4 ;  /* 0x0006a40401007387 */ /* 0x0001e40000100800 */
[----:B------:R-:W3:Y:S02]  /*d5830*/  LDL.LU R21, [R1+0x3f0] ;  /* 0x0003f00001157983 */ /* 0x000ee40000300800 */
[C---:B----4-:R-:W-:Y:S02]  /*d5840*/  FMUL R0, R11.reuse, R3 ;  /* 0x000000030b007220 */ /* 0x050fe40000400000 */
[----:B------:R-:W4:Y:S03]  /*d5850*/  LDL.LU R3, [R1+0x3f4] ;  /* 0x0003f40001037983 */ /* 0x000f260000300800 */
[----:B------:R1:W-:Y:S02]  /*d5860*/  STL [R1+0x68c], R0 ;  /* 0x00068c0001007387 */ /* 0x0003e40000100800 */
[----:B0-----:R-:W-:-:S02]  /*d5870*/  FMUL R4, R11, R22 ;  /* 0x000000160b047220 */ /* 0x001fc40000400000 */
[C---:B-1----:R-:W-:Y:S02]  /*d5880*/  FMUL R0, R11.reuse, R28 ;  /* 0x0000001c0b007220 */ /* 0x042fe40000400000 */
[----:B------:R-:W4:Y:S01]  /*d5890*/  LDL.LU R28, [R1+0x3f8] ;  /* 0x0003f800011c7983 */ /* 0x000f220000300800 */
[----:B------:R0:W-:Y:S02]  /*d58a0*/  STL [R1+0x688], R4 ;  /* 0x0006880401007387 */ /* 0x0001e40000100800 */
[----:B------:R1:W-:Y:S02]  /*d58b0*/  STL [R1+0x1ac], R0 ;  /* 0x0001ac0001007387 */ /* 0x0003e40000100800 */
[C---:B0-----:R-:W-:Y:S02]  /*d58c0*/  FMUL R4, R11.reuse, R29 ;  /* 0x0000001d0b047220 */ /* 0x041fe40000400000 */
[----:B------:R-:W4:Y:S03]  /*d58d0*/  LDL.LU R29, [R1+0x3fc] ;  /* 0x0003fc00011d7983 */ /* 0x000f260000300800 */
[----:B------:R-:W-:Y:S02]  /*d58e0*/  STL [R1+0x1a8], R4 ;  /* 0x0001a80401007387 */ /* 0x000fe40000100800 */
[----:B------:R-:W4:Y:S02]  /*d58f0*/  LDL.LU R9, [R1+0x404] ;  /* 0x0004040001097983 */ /* 0x000f240000300800 */
[----:B-1----:R-:W-:-:S02]  /*d5900*/  FMUL R0, R11, R24 ;  /* 0x000000180b007220 */ /* 0x002fc40000400000 */
[----:B------:R-:W4:Y:S03]  /*d5910*/  LDL.LU R24, [R1+0x40c] ;  /* 0x00040c0001187983 */ /* 0x000f260000300800 */
[----:B------:R0:W-:Y:S02]  /*d5920*/  STL [R1+0x19c], R0 ;  /* 0x00019c0001007387 */ /* 0x0001e40000100800 */
[----:B------:R-:W4:Y:S02]  /*d5930*/  LDL.LU R8, [R1+0x414] ;  /* 0x0004140001087983 */ /* 0x000f240000300800 */
[----:B------:R-:W4:Y:S02]  /*d5940*/  LDL.LU R7, [R1+0x41c] ;  /* 0x00041c0001077983 */ /* 0x000f240000300800 */
[----:B0-----:R-:W-:-:S05]  /*d5950*/  FMUL R0, R11, R27 ;  /* 0x0000001b0b007220 */ /* 0x001fca0000400000 */
[----:B------:R0:W-:Y:S01]  /*d5960*/  STL [R1+0x198], R0 ;  /* 0x0001980001007387 */ /* 0x0001e20000100800 */
[----:B------:R-:W4:Y:S02]  /*d5970*/  LDL.LU R6, [R1+0x428] ;  /* 0x0004280001067983 */ /* 0x000f240000300800 */
[----:B------:R-:W4:Y:S01]  /*d5980*/  LDL.LU R4, [R1+0x430] ;  /* 0x0004300001047983 */ /* 0x000f220000300800 */
[----:B0-----:R-:W4:Y:S01]  /*d5990*/  LDL.LU R0, [R1+0x43c] ;  /* 0x00043c0001007983 */ /* 0x001f220000300800 */
[----:B------:R-:W4:Y:S02]  /*d59a0*/  LDL.LU R5, [R1+0x444] ;  /* 0x0004440001057983 */ /* 0x000f240000300800 */
[----:B------:R-:W4:Y:S02]  /*d59b0*/  LDL.LU R22, [R1+0x44c] ;  /* 0x00044c0001167983 */ /* 0x000f240000300800 */
[----:B------:R-:W4:Y:S02]  /*d59c0*/  LDL.LU R27, [R1+0x4c4] ;  /* 0x0004c400011b7983 */ /* 0x000f240000300800 */
[----:B------:R-:W-:-:S05]  /*d59d0*/  FMUL R15, R11, R15 ;  /* 0x0000000f0b0f7220 */ /* 0x000fca0000400000 */
[----:B------:R0:W-:Y:S04]  /*d59e0*/  STL [R1+0x190], R15 ;  /* 0x0001900f01007387 */ /* 0x0001e80000100800 */
[----:B0-----:R-:W4:Y:S01]  /*d59f0*/  LDL.LU R15, [R1+0x400] ;  /* 0x00040000010f7983 */ /* 0x001f220000300800 */
[----:B------:R-:W-:-:S05]  /*d5a00*/  FMUL R10, R11, R10 ;  /* 0x0000000a0b0a7220 */ /* 0x000fca0000400000 */
[----:B------:R0:W-:Y:S02]  /*d5a10*/  STL [R1+0x18c], R10 ;  /* 0x00018c0a01007387 */ /* 0x0001e40000100800 */
[C---:B0-----:R-:W-:Y:S02]  /*d5a20*/  FMUL R10, R11.reuse, R25 ;  /* 0x000000190b0a7220 */ /* 0x041fe40000400000 */
[----:B------:R-:W4:Y:S03]  /*d5a30*/  LDL.LU R25, [R1+0x408] ;  /* 0x0004080001197983 */ /* 0x000f260000300800 */
[----:B------:R2:W-:Y:S02]  /*d5a40*/  STL [R1+0x184], R10 ;  /* 0x0001840a01007387 */ /* 0x0005e40000100800 */
[----:B--2---:R-:W-:Y:S02]  /*d5a50*/  FMUL R10, R11, R23 ;  /* 0x000000170b0a7220 */ /* 0x004fe40000400000 */
[----:B------:R-:W2:Y:S01]  /*d5a60*/  LDL.LU R23, [R1+0x410] ;  /* 0x0004100001177983 */ /* 0x000ea20000300800 */
[----:B------:R-:W0:Y:S02]  /*d5a70*/  MUFU.RCP R12, R12 ;  /* 0x0000000c000c7308 */ /* 0x000e240000001000 */
[----:B------:R3:W-:Y:S06]  /*d5a80*/  STL [R1+0x180], R10 ;  /* 0x0001800a01007387 */ /* 0x0007ec0000100800 */
[----:B------:R-:W1:Y:S01]  /*d5a90*/  MUFU.RCP R13, R13 ;  /* 0x0000000d000d7308 */ /* 0x000e620000001000 */
[----:B0-----:R-:W-:-:S02]  /*d5aa0*/  FMUL R11, R12, R26 ;  /* 0x0000001a0c0b7220 */ /* 0x001fc40000400000 */
[----:B------:R-:W2:Y:S03]  /*d5ab0*/  LDL.LU R26, [R1+0x418] ;  /* 0x00041800011a7983 */ /* 0x000ea60000300800 */
[----:B------:R0:W-:Y:S02]  /*d5ac0*/  STL [R1+0x3e0], R11 ;  /* 0x0003e00b01007387 */ /* 0x0001e40000100800 */
[C---:B---3--:R-:W-:Y:S02]  /*d5ad0*/  FMUL R10, R12.reuse, R2 ;  /* 0x000000020c0a7220 */ /* 0x048fe40000400000 */
[----:B------:R-:W3:Y:S01]  /*d5ae0*/  LDL.LU R2, [R1+0x420] ;  /* 0x0004200001027983 */ /* 0x000ee20000300800 */
[----:B0-----:R-:W-:-:S03]  /*d5af0*/  FMUL R11, R12, R21 ;  /* 0x000000150c0b7220 */ /* 0x001fc60000400000 */
[----:B------:R4:W-:Y:S01]  /*d5b00*/  STL [R1+0x3dc], R10 ;  /* 0x0003dc0a01007387 */ /* 0x0009e20000100800 */
[----:B------:R-:W3:Y:S03]  /*d5b10*/  LDL.LU R21, [R1+0x424] ;  /* 0x0004240001157983 */ /* 0x000ee60000300800 */
[----:B------:R0:W-:Y:S01]  /*d5b20*/  STL [R1+0x3d8], R11 ;  /* 0x0003d80b01007387 */ /* 0x0001e20000100800 */
[----:B----4-:R-:W-:-:S03]  /*d5b30*/  FMUL R10, R12, R3 ;  /* 0x000000030c0a7220 */ /* 0x010fc60000400000 */
[----:B------:R-:W3:Y:S02]  /*d5b40*/  LDL.LU R3, [R1+0x42c] ;  /* 0x00042c0001037983 */ /* 0x000ee40000300800 */
[----:B------:R0:W-:Y:S02]  /*d5b50*/  STL [R1+0x3d4], R10 ;  /* 0x0003d40a01007387 */ /* 0x0001e40000100800 */
[C---:B0-----:R-:W-:Y:S02]  /*d5b60*/  FMUL R11, R12.reuse, R28 ;  /* 0x0000001c0c0b7220 */ /* 0x041fe40000400000 */
[----:B------:R-:W3:Y:S03]  /*d5b70*/  LDL.LU R28, [R1+0x434] ;  /* 0x00043400011c7983 */ /* 0x000ee60000300800 */
[----:B------:R-:W-:Y:S02]  /*d5b80*/  STL [R1+0x3d0], R11 ;  /* 0x0003d00b01007387 */ /* 0x000fe40000100800 */
[----:B------:R-:W-:-:S02]  /*d5b90*/  FMUL R10, R12, R29 ;  /* 0x0000001d0c0a7220 */ /* 0x000fc40000400000 */
[C---:B------:R-:W-:Y:S01]  /*d5ba0*/  FMUL R9, R12.reuse, R9 ;  /* 0x000000090c097220 */ /* 0x040fe20000400000 */
[----:B------:R-:W3:Y:S02]  /*d5bb0*/  LDL.LU R29, [R1+0x438] ;  /* 0x00043800011d7983 */ /* 0x000ee40000300800 */
[----:B------:R0:W-:Y:S02]  /*d5bc0*/  STL [R1+0x3cc], R10 ;  /* 0x0003cc0a01007387 */ /* 0x0001e40000100800 */
[C---:B0-----:R-:W-:Y:S02]  /*d5bd0*/  FMUL R10, R12.reuse, R24 ;  /* 0x000000180c0a7220 */ /* 0x041fe40000400000 */
[----:B------:R-:W3:Y:S01]  /*d5be0*/  LDL.LU R24, [R1+0x440] ;  /* 0x0004400001187983 */ /* 0x000ee20000300800 */
[----:B------:R0:W-:Y:S02]  /*d5bf0*/  STL [R1+0x3c8], R9 ;  /* 0x0003c80901007387 */ /* 0x0001e40000100800 */
[----:B------:R-:W-:Y:S02]  /*d5c00*/  STL [R1+0x3c4], R10 ;  /* 0x0003c40a01007387 */ /* 0x000fe40000100800 */
[----:B0-----:R-:W-:-:S02]  /*d5c10*/  FMUL R9, R12, R8 ;  /* 0x000000080c097220 */ /* 0x001fc40000400000 */
[----:B------:R-:W-:-:S03]  /*d5c20*/  FMUL R8, R12, R7 ;  /* 0x000000070c087220 */ /* 0x000fc60000400000 */
[----:B------:R-:W-:Y:S02]  /*d5c30*/  STL [R1+0x17c], R9 ;  /* 0x00017c0901007387 */ /* 0x000fe40000100800 */
[----:B------:R-:W-:Y:S02]  /*d5c40*/  STL [R1+0x178], R8 ;  /* 0x0001780801007387 */ /* 0x000fe40000100800 */
[C---:B------:R-:W-:Y:S02]  /*d5c50*/  FMUL R7, R12.reuse, R6 ;  /* 0x000000060c077220 */ /* 0x040fe40000400000 */
[----:B------:R-:W-:-:S03]  /*d5c60*/  FMUL R6, R12, R4 ;  /* 0x000000040c067220 */ /* 0x000fc60000400000 */
[----:B------:R-:W-:Y:S01]  /*d5c70*/  STL [R1+0x174], R7 ;  /* 0x0001740701007387 */ /* 0x000fe20000100800 */
[C---:B------:R-:W-:Y:S02]  /*d5c80*/  FMUL R4, R12.reuse, R0 ;  /* 0x000000000c047220 */ /* 0x040fe40000400000 */
[C---:B------:R-:W-:Y:S01]  /*d5c90*/  FMUL R5, R12.reuse, R5 ;  /* 0x000000050c057220 */ /* 0x040fe20000400000 */
[----:B------:R-:W-:Y:S01]  /*d5ca0*/  STL [R1+0x170], R6 ;  /* 0x0001700601007387 */ /* 0x000fe20000100800 */
[C---:B------:R-:W-:Y:S02]  /*d5cb0*/  FMUL R0, R12.reuse, R22 ;  /* 0x000000160c007220 */ /* 0x040fe40000400000 */
[----:B------:R0:W-:Y:S01]  /*d5cc0*/  STL [R1+0x164], R4 ;  /* 0x0001640401007387 */ /* 0x0001e20000100800 */
[----:B------:R-:W-:Y:S02]  /*d5cd0*/  STL [R1+0x160], R5 ;  /* 0x0001600501007387 */ /* 0x000fe40000100800 */
[----:B------:R1:W-:Y:S02]  /*d5ce0*/  STL [R1+0x154], R0 ;  /* 0x0001540001007387 */ /* 0x0003e40000100800 */
[----:B0-----:R-:W-:-:S05]  /*d5cf0*/  FMUL R4, R12, R27 ;  /* 0x0000001b0c047220 */ /* 0x001fca0000400000 */
[----:B------:R0:W-:Y:S01]  /*d5d00*/  STL [R1+0x148], R4 ;  /* 0x0001480401007387 */ /* 0x0001e20000100800 */
[----:B-1----:R-:W-:-:S03]  /*d5d10*/  FMUL R0, R13, R15 ;  /* 0x0000000f0d007220 */ /* 0x002fc60000400000 */
[----:B------:R-:W4:Y:S01]  /*d5d20*/  LDL.LU R15, [R1+0x448] ;  /* 0x00044800010f7983 */ /* 0x000f220000300800 */
[----:B------:R-:W4:Y:S03]  /*d5d30*/  LDL.LU R27, [R1+0x4c0] ;  /* 0x0004c000011b7983 */ /* 0x000f260000300800 */
[----:B------:R2:W-:Y:S01]  /*d5d40*/  STL [R1+0x3c0], R0 ;  /* 0x0003c00001007387 */ /* 0x0005e20000100800 */
[----:B0-----:R-:W-:-:S03]  /*d5d50*/  FMUL R4, R13, R25 ;  /* 0x000000190d047220 */ /* 0x001fc60000400000 */
[----:B------:R-:W4:Y:S02]  /*d5d60*/  LDL.LU R25, [R1+0x4c8] ;  /* 0x0004c80001197983 */ /* 0x000f240000300800 */
[----:B------:R0:W-:Y:S02]  /*d5d70*/  STL [R1+0x3bc], R4 ;  /* 0x0003bc0401007387 */ /* 0x0001e40000100800 */
[----:B------:R-:W4:Y:S02]  /*d5d80*/  LDL.LU R12, [R1+0x4cc] ;  /* 0x0004cc00010c7983 */ /* 0x000f240000300800 */
[C---:B--2---:R-:W-:Y:S02]  /*d5d90*/  FMUL R0, R13.reuse, R23 ;  /* 0x000000170d007220 */ /* 0x044fe40000400000 */
[----:B------:R-:W2:Y:S03]  /*d5da0*/  LDL.LU R23, [R1+0x4d0] ;  /* 0x0004d00001177983 */ /* 0x000ea60000300800 */
[----:B------:R3:W-:Y:S02]  /*d5db0*/  STL [R1+0x3b8], R0 ;  /* 0x0003b80001007387 */ /* 0x0007e40000100800 */
[----:B------:R-:W2:Y:S02]  /*d5dc0*/  LDL.LU R11, [R1+0x4d4] ;  /* 0x0004d400010b7983 */ /* 0x000ea40000300800 */
[----:B0-----:R-:W-:-:S05]  /*d5dd0*/  FMUL R4, R13, R26 ;  /* 0x0000001a0d047220 */ /* 0x001fca0000400000 */
[----:B------:R0:W-:Y:S01]  /*d5de0*/  STL [R1+0x3b4], R4 ;  /* 0x0003b40401007387 */ /* 0x0001e20000100800 */
[----:B------:R-:W2:Y:S02]  /*d5df0*/  LDL.LU R26, [R1+0x4d8] ;  /* 0x0004d800011a7983 */ /* 0x000ea40000300800 */
[C---:B---3--:R-:W-:Y:S02]  /*d5e00*/  FMUL R0, R13.reuse, R2 ;  /* 0x000000020d007220 */ /* 0x048fe40000400000 */
[----:B------:R-:W3:Y:S01]  /*d5e10*/  LDL.LU R2, [R1+0x4dc] ;  /* 0x0004dc0001027983 */ /* 0x000ee20000300800 */
[C---:B0-----:R-:W-:Y:S02]  /*d5e20*/  FMUL R4, R13.reuse, R21 ;  /* 0x000000150d047220 */ /* 0x041fe40000400000 */
[----:B------:R0:W-:Y:S02]  /*d5e30*/  STL [R1+0x3b0], R0 ;  /* 0x0003b00001007387 */ /* 0x0001e40000100800 */
[----:B0-----:R-:W-:-:S02]  /*d5e40*/  FMUL R0, R13, R3 ;  /* 0x000000030d007220 */ /* 0x001fc40000400000 */
[----:B------:R-:W3:Y:S01]  /*d5e50*/  LDL.LU R3, [R1+0x4e0] ;  /* 0x0004e00001037983 */ /* 0x000ee20000300800 */
[----:B------:R0:W-:Y:S02]  /*d5e60*/  STL [R1+0x3ac], R4 ;  /* 0x0003ac0401007387 */ /* 0x0001e40000100800 */
[----:B------:R1:W-:Y:S02]  /*d5e70*/  STL [R1+0x3a8], R0 ;  /* 0x0003a80001007387 */ /* 0x0003e40000100800 */
[C---:B0-----:R-:W-:Y:S02]  /*d5e80*/  FMUL R4, R13.reuse, R28 ;  /* 0x0000001c0d047220 */ /* 0x041fe40000400000 */
[----:B------:R-:W3:Y:S03]  /*d5e90*/  LDL.LU R28, [R1+0x4e4] ;  /* 0x0004e400011c7983 */ /* 0x000ee60000300800 */
[----:B------:R-:W-:Y:S02]  /*d5ea0*/  STL [R1+0x3a4], R4 ;  /* 0x0003a40401007387 */ /* 0x000fe40000100800 */
[----:B------:R-:W3:Y:S02]  /*d5eb0*/  LDL.LU R10, [R1+0x4ec] ;  /* 0x0004ec00010a7983 */ /* 0x000ee40000300800 */
[----:B-1----:R-:W-:-:S02]  /*d5ec0*/  FMUL R0, R13, R29 ;  /* 0x0000001d0d007220 */ /* 0x002fc40000400000 */
[----:B------:R-:W3:Y:S03]  /*d5ed0*/  LDL.LU R29, [R1+0x4f4] ;  /* 0x0004f400011d7983 */ /* 0x000ee60000300800 */
[----:B------:R0:W-:Y:S02]  /*d5ee0*/  STL [R1+0x16c], R0 ;  /* 0x00016c0001007387 */ /* 0x0001e40000100800 */
[----:B------:R-:W3:Y:S02]  /*d5ef0*/  LDL.LU R9, [R1+0x508] ;  /* 0x0005080001097983 */ /* 0x000ee40000300800 */
[----:B------:R-:W3:Y:S02]  /*d5f00*/  LDL.LU R8, [R1+0x510] ;  /* 0x0005100001087983 */ /* 0x000ee40000300800 */
[----:B0-----:R-:W-:-:S05]  /*d5f10*/  FMUL R0, R13, R24 ;  /* 0x000000180d007220 */ /* 0x001fca0000400000 */
[----:B------:R0:W-:Y:S01]  /*d5f20*/  STL [R1+0x168], R0 ;  /* 0x0001680001007387 */ /* 0x0001e20000100800 */
[----:B------:R-:W3:Y:S02]  /*d5f30*/  LDL.LU R7, [R1+0x530] ;  /* 0x0005300001077983 */ /* 0x000ee40000300800 */
[----:B------:R-:W3:Y:S02]  /*d5f40*/  LDL.LU R6, [R1+0x548] ;  /* 0x0005480001067983 */ /* 0x000ee40000300800 */
[----:B------:R-:W3:Y:S01]  /*d5f50*/  LDL.LU R4, [R1+0x580] ;  /* 0x0005800001047983 */ /* 0x000ee20000300800 */
[----:B0-----:R-:W3:Y:S01]  /*d5f60*/  LDL.LU R0, [R1+0x600] ;  /* 0x0006000001007983 */ /* 0x001ee20000300800 */
[----:B------:R-:W3:Y:S02]  /*d5f70*/  LDL.LU R5, [R1+0x608] ;  /* 0x0006080001057983 */ /* 0x000ee40000300800 */
[----:B------:R-:W3:Y:S02]  /*d5f80*/  LDL.LU R22, [R1+0x620] ;  /* 0x0006200001167983 */ /* 0x000ee40000300800 */
[----:B------:R-:W3:Y:S01]  /*d5f90*/  LDL.LU R21, [R1+0x628] ;  /* 0x0006280001157983 */ /* 0x000ee20000300800 */
[----:B------:R-:W3:Y:S01]  /*d5fa0*/  LDL.LU R24, [R1+0x640] ;  /* 0x0006400001187983 */ /* 0x000ee20000300800 */
[----:B----4-:R-:W-:-:S05]  /*d5fb0*/  FMUL R15, R13, R15 ;  /* 0x0000000f0d0f7220 */ /* 0x010fca0000400000 */
[----:B------:R0:W-:Y:S04]  /*d5fc0*/  STL [R1+0x15c], R15 ;  /* 0x00015c0f01007387 */ /* 0x0001e80000100800 */
[----:B0-----:R-:W4:Y:S01]  /*d5fd0*/  LDL.LU R15, [R1+0x2294] ;  /* 0x00229400010f7983 */ /* 0x001f220000300800 */
[----:B------:R-:W-:-:S05]  /*d5fe0*/  FMUL R27, R13, R27 ;  /* 0x0000001b0d1b7220 */ /* 0x000fca0000400000 */
[----:B------:R0:W-:Y:S04]  /*d5ff0*/  STL [R1+0x158], R27 ;  /* 0x0001581b01007387 */ /* 0x0001e80000100800 */
[----:B0-----:R-:W4:Y:S01]  /*d6000*/  LDL.LU R27, [R1+0x504] ;  /* 0x00050400011b7983 */ /* 0x001f220000300800 */
[C---:B------:R-:W-:Y:S02]  /*d6010*/  FMUL R25, R13.reuse, R25 ;  /* 0x000000190d197220 */ /* 0x040fe40000400000 */
[----:B------:R-:W-:-:S03]  /*d6020*/  FMUL R12, R13, R12 ;  /* 0x0000000c0d0c7220 */ /* 0x000fc60000400000 */
[----:B------:R0:W-:Y:S04]  /*d6030*/  STL [R1+0x150], R25 ;  /* 0x0001501901007387 */ /* 0x0001e80000100800 */
[----:B0-----:R-:W4:Y:S01]  /*d6040*/  LDL.LU R25, [R1+0x50c] ;  /* 0x00050c0001197983 */ /* 0x001f220000300800 */
[----:B------:R2:W-:Y:S02]  /*d6050*/  STL [R1+0x14c], R12 ;  /* 0x00014c0c01007387 */ /* 0x0005e40000100800 */
[C---:B--2---:R-:W-:Y:S02]  /*d6060*/  FMUL R12, R13.reuse, R23 ;  /* 0x000000170d0c7220 */ /* 0x044fe40000400000 */
[----:B------:R-:W2:Y:S01]  /*d6070*/  LDL.LU R23, [R1+0x51c] ;  /* 0x00051c0001177983 */ /* 0x000ea20000300800 */
[----:B------:R-:W0:Y:S01]  /*d6080*/  MUFU.RCP R14, R14 ;  /* 0x0000000e000e7308 */ /* 0x000e220000001000 */
[----:B------:R-:W-:-:S02]  /*d6090*/  FMUL R11, R13, R11 ;  /* 0x0000000b0d0b7220 */ /* 0x000fc40000400000 */
[----:B------:R0:W-:Y:S03]  /*d60a0*/  STL [R1+0x144], R12 ;  /* 0x0001440c01007387 */ /* 0x0001e60000100800 */
[----:B------:R3:W-:Y:S01]  /*d60b0*/  STL [R1+0x140], R11 ;  /* 0x0001400b01007387 */ /* 0x0007e20000100800 */
[----:B0-----:R-:W-:-:S03]  /*d60c0*/  FMUL R12, R14, R26 ;  /* 0x0000001a0e0c7220 */ /* 0x001fc60000400000 */
[----:B------:R-:W2:Y:S02]  /*d60d0*/  LDL.LU R26, [R1+0x534] ;  /* 0x00053400011a7983 */ /* 0x000ea40000300800 */
[----:B------:R0:W-:Y:S02]  /*d60e0*/  STL [R1+0x3a0], R12 ;  /* 0x0003a00c01007387 */ /* 0x0001e40000100800 */
[C---:B---3--:R-:W-:Y:S02]  /*d60f0*/  FMUL R11, R14.reuse, R2 ;  /* 0x000000020e0b7220 */ /* 0x048fe40000400000 */
[----:B------:R-:W3:Y:S03]  /*d6100*/  LDL.LU R2, [R1+0x55c] ;  /* 0x00055c0001027983 */ /* 0x000ee60000300800 */
[----:B------:R1:W-:Y:S02]  /*d6110*/  STL [R1+0x39c], R11 ;  /* 0x00039c0b01007387 */ /* 0x0003e40000100800 */
[----:B0-----:R-:W-:-:S02]  /*d6120*/  FMUL R12, R14, R3 ;  /* 0x000000030e0c7220 */ /* 0x001fc40000400000 */
[----:B------:R-:W3:Y:S03]  /*d6130*/  LDL.LU R3, [R1+0x564] ;  /* 0x0005640001037983 */ /* 0x000ee60000300800 */
[----:B------:R-:W-:Y:S02]  /*d6140*/  STL [R1+0x398], R12 ;  /* 0x0003980c01007387 */ /* 0x000fe40000100800 */
[C---:B-1----:R-:W-:Y:S02]  /*d6150*/  FMUL R11, R14.reuse, R28 ;  /* 0x0000001c0e0b7220 */ /* 0x042fe40000400000 */
[----:B------:R-:W3:Y:S01]  /*d6160*/  LDL.LU R28, [R1+0x588] ;  /* 0x00058800011c7983 */ /* 0x000ee20000300800 */
[C---:B------:R-:W-:Y:S02]  /*d6170*/  FMUL R10, R14.reuse, R10 ;  /* 0x0000000a0e0a7220 */ /* 0x040fe40000400000 */
[----:B------:R0:W-:Y:S02]  /*d6180*/  STL [R1+0x394], R11 ;  /* 0x0003940b01007387 */ /* 0x0001e40000100800 */
[----:B0-----:R-:W-:-:S02]  /*d6190*/  FMUL R11, R14, R29 ;  /* 0x0000001d0e0b7220 */ /* 0x001fc40000400000 */
[----:B------:R-:W3:Y:S01]  /*d61a0*/  LDL.LU R29, [R1+0x5f0] ;  /* 0x0005f000011d7983 */ /* 0x000ee20000300800 */
[----:B------:R0:W-:Y:S02]  /*d61b0*/  STL [R1+0x390], R10 ;  /* 0x0003900a01007387 */ /* 0x0001e40000100800 */
[----:B------:R-:W-:Y:S02]  /*d61c0*/  STL [R1+0x38c], R11 ;  /* 0x00038c0b01007387 */ /* 0x000fe40000100800 */
[C---:B0-----:R-:W-:Y:S02]  /*d61d0*/  FMUL R10, R14.reuse, R9 ;  /* 0x000000090e0a7220 */ /* 0x041fe40000400000 */
[C---:B------:R-:W-:Y:S02]  /*d61e0*/  FMUL R9, R14.reuse, R8 ;  /* 0x000000080e097220 */ /* 0x040fe40000400000 */
[C---:B------:R-:W-:Y:S02]  /*d61f0*/  FMUL R8, R14.reuse, R7 ;  /* 0x000000070e087220 */ /* 0x040fe40000400000 */
[----:B------:R-:W-:-:S02]  /*d6200*/  FMUL R7, R14, R6 ;  /* 0x000000060e077220 */ /* 0x000fc40000400000 */
[C---:B------:R-:W-:Y:S01]  /*d6210*/  FMUL R6, R14.reuse, R4 ;  /* 0x000000040e067220 */ /* 0x040fe20000400000 */
[----:B------:R-:W-:Y:S01]  /*d6220*/  STL [R1+0x388], R10 ;  /* 0x0003880a01007387 */ /* 0x000fe20000100800 */
[----:B------:R-:W-:Y:S02]  /*d6230*/  STL [R1+0x384], R9 ;  /* 0x0003840901007387 */ /* 0x000fe40000100800 */
[----:B------:R-:W-:Y:S02]  /*d6240*/  STL [R1+0x138], R8 ;  /* 0x0001380801007387 */ /* 0x000fe40000100800 */
[----:B------:R-:W-:Y:S02]  /*d6250*/  STL [R1+0x134], R7 ;  /* 0x0001340701007387 */ /* 0x000fe40000100800 */
[C---:B------:R-:W-:Y:S02]  /*d6260*/  FMUL R4, R14.reuse, R0 ;  /* 0x000000000e047220 */ /* 0x040fe40000400000 */
[----:B------:R-:W-:-:S02]  /*d6270*/  FMUL R0, R14, R5 ;  /* 0x000000050e007220 */ /* 0x000fc40000400000 */
[C---:B------:R-:W-:Y:S01]  /*d6280*/  FMUL R5, R14.reuse, R22 ;  /* 0x000000160e057220 */ /* 0x040fe20000400000 */
[----:B------:R-:W-:Y:S01]  /*d6290*/  STL [R1+0x130], R6 ;  /* 0x0001300601007387 */ /* 0x000fe20000100800 */
[----:B------:R-:W-:Y:S02]  /*d62a0*/  STL [R1+0x12c], R4 ;  /* 0x00012c0401007387 */ /* 0x000fe40000100800 */
[----:B------:R0:W-:Y:S01]  /*d62b0*/  STL [R1+0x120], R0 ;  /* 0x0001200001007387 */ /* 0x0001e20000100800 */
[----:B------:R-:W-:Y:S01]  /*d62c0*/  STL [R1+0x11c], R5 ;  /* 0x00011c0501007387 */ /* 0x000fe20000100800 */
[----:B0-----:R-:W-:-:S03]  /*d62d0*/  FMUL R0, R14, R24 ;  /* 0x000000180e007220 */ /* 0x001fc60000400000 */
[----:B------:R-:W3:Y:S01]  /*d62e0*/  LDL.LU R24, [R1+0x604] ;  /* 0x0006040001187983 */ /* 0x000ee20000300800 */
[----:B------:R-:W-:-:S05]  /*d62f0*/  FMUL R4, R14, R21 ;  /* 0x000000150e047220 */ /* 0x000fca0000400000 */
[----:B------:R0:W-:Y:S01]  /*d6300*/  STL [R1+0x110], R4 ;  /* 0x0001100401007387 */ /* 0x0001e20000100800 */
[----:B------:R1:W-:Y:S01]  /*d6310*/  STL [R1+0x104], R0 ;  /* 0x0001040001007387 */ /* 0x0003e20000100800 */
[----:B----4-:R-:W0:Y:S02]  /*d6320*/  MUFU.RCP R15, R15 ;  /* 0x0000000f000f7308 */ /* 0x010e240000001000 */
        /* <DEDUP_REMOVED lines=9> */
[----:B--2---:R-:W-:-:S05]  /*d63c0*/  FMUL R0, R15, R23 ;  /* 0x000000170f007220 */ /* 0x004fca0000400000 */
[----:B------:R3:W-:Y:S01]  /*d63d0*/  STL [R1+0x378], R0 ;  /* 0x0003780001007387 */ /* 0x0007e20000100800 */
[----:B------:R-:W2:Y:S02]  /*d63e0*/  LDL.LU R11, [R1+0x64c] ;  /* 0x00064c00010b7983 */ /* 0x000ea40000300800 */
[----:B------:R-:W2:Y:S02]  /*d63f0*/  LDL.LU R23, [R1+0x660] ;  /* 0x0006600001177983 */ /* 0x000ea40000300800 */
[C---:B------:R-:W-:Y:S02]  /*d6400*/  FMUL R4, R15.reuse, R26 ;  /* 0x0000001a0f047220 */ /* 0x040fe40000400000 */
[C---:B---3--:R-:W-:Y:S02]  /*d6410*/  FMUL R0, R15.reuse, R2 ;  /* 0x000000020f007220 */ /* 0x048fe40000400000 */
[----:B------:R-:W3:Y:S01]  /*d6420*/  LDL.LU R2, [R1+0x670] ;  /* 0x0006700001027983 */ /* 0x000ee20000300800 */
[----:B------:R0:W-:Y:S02]  /*d6430*/  STL [R1+0x374], R4 ;  /* 0x0003740401007387 */ /* 0x0001e40000100800 */
[----:B------:R1:W-:Y:S02]  /*d6440*/  STL [R1+0x370], R0 ;  /* 0x0003700001007387 */ /* 0x0003e40000100800 */
[----:B0-----:R-:W-:-:S02]  /*d6450*/  FMUL R4, R15, R3 ;  /* 0x000000030f047220 */ /* 0x001fc40000400000 */
[----:B------:R-:W3:Y:S03]  /*d6460*/  LDL.LU R3, [R1+0x674] ;  /* 0x0006740001037983 */ /* 0x000ee60000300800 */
[----:B------:R-:W-:Y:S02]  /*d6470*/  STL [R1+0x36c], R4 ;  /* 0x00036c0401007387 */ /* 0x000fe40000100800 */
[----:B------:R-:W3:Y:S02]  /*d6480*/  LDL.LU R10, [R1+0x678] ;  /* 0x00067800010a7983 */ /* 0x000ee40000300800 */
[C---:B-1----:R-:W-:Y:S02]  /*d6490*/  FMUL R0, R15.reuse, R28 ;  /* 0x0000001c0f007220 */ /* 0x042fe40000400000 */
        /* <DEDUP_REMOVED lines=14> */
[----:B------:R-:W3:Y:S02]  /*d6580*/  LDL.LU R26, [R1+0x70c] ;  /* 0x00070c00011a7983 */ /* 0x000ee40000300800 */
[----:B------:R-:W-:-:S05]  /*d6590*/  FMUL R24, R15, R24 ;  /* 0x000000180f187220 */ /* 0x000fca0000400000 */
[----:B------:R0:W-:Y:S04]  /*d65a0*/  STL [R1+0x128], R24 ;  /* 0x0001281801007387 */ /* 0x0001e80000100800 */
[----:B0-----:R-:W3:Y:S01]  /*d65b0*/  LDL.LU R24, [R1+0x714] ;  /* 0x0007140001187983 */ /* 0x001ee20000300800 */
[----:B----4-:R-:W-:-:S05]  /*d65c0*/  FMUL R27, R15, R27 ;  /* 0x0000001b0f1b7220 */ /* 0x010fca0000400000 */
        /* <DEDUP_REMOVED lines=9> */
[C---:B--2---:R-:W-:Y:S02]  /*d6660*/  FMUL R12, R15.reuse, R11 ;  /* 0x0000000b0f0c7220 */ /* 0x044fe40000400000 */
[----:B------:R-:W-:Y:S01]  /*d6670*/  FMUL R11, R15, R23 ;  /* 0x000000170f0b7220 */ /* 0x000fe20000400000 */
[----:B------:R-:W-:Y:S01]  /*d6680*/  STL [R1+0x10c], R14 ;  /* 0x00010c0e01007387 */ /* 0x000fe20000100800 */
[----:B------:R-:W-:Y:S02]  /*d6690*/  STL [R1+0x108], R13 ;  /* 0x0001080d01007387 */ /* 0x000fe40000100800 */
[----:B------:R-:W2:Y:S01]  /*d66a0*/  LDL.LU R23, [R1+0x6a0] ;  /* 0x0006a00001177983 */ /* 0x000ea20000300800 */
[----:B------:R-:W3:Y:S01]  /*d66b0*/  MUFU.RCP R16, R16 ;  /* 0x0000001000107308 */ /* 0x000ee20000001000 */
[----:B------:R3:W-:Y:S01]  /*d66c0*/  STL [R1+0x100], R12 ;  /* 0x0001000c01007387 */ /* 0x0007e20000100800 */
[----:B------:R0:W-:Y:S02]  /*d66d0*/  STL [R1+0xfc], R11 ;  /* 0x0000fc0b01007387 */ /* 0x0001e40000100800 */
[----:B---3--:R-:W-:-:S02]  /*d66e0*/  FMUL R12, R16, R2 ;  /* 0x00000002100c7220 */ /* 0x008fc40000400000 */
[----:B------:R-:W3:Y:S03]  /*d66f0*/  LDL.LU R2, [R1+0x6b8] ;  /* 0x0006b80001027983 */ /* 0x000ee60000300800 */
[----:B------:R-:W-:Y:S02]  /*d6700*/  STL [R1+0x360], R12 ;  /* 0x0003600c01007387 */ /* 0x000fe40000100800 */
[C---:B0-----:R-:W-:Y:S02]  /*d6710*/  FMUL R11, R16.reuse, R3 ;  /* 0x00000003100b7220 */ /* 0x041fe40000400000 */
[----:B------:R-:W3:Y:S03]  /*d6720*/  LDL.LU R3, [R1+0x6c0] ;  /* 0x0006c00001037983 */ /* 0x000ee60000300800 */
[----:B------:R0:W-:Y:S02]  /*d6730*/  STL [R1+0x35c], R11 ;  /* 0x00035c0b01007387 */ /* 0x0001e40000100800 */
[----:B------:R-:W-:-:S02]  /*d6740*/  FMUL R10, R16, R10 ;  /* 0x0000000a100a7220 */ /* 0x000fc40000400000 */
[C---:B0-----:R-:W-:Y:S02]  /*d6750*/  FMUL R11, R16.reuse, R28 ;  /* 0x0000001c100b7220 */ /* 0x041fe40000400000 */
[----:B------:R-:W3:Y:S01]  /*d6760*/  LDL.LU R28, [R1+0x6d0] ;  /* 0x0006d000011c7983 */ /* 0x000ee20000300800 */
[----:B------:R0:W-:Y:S02]  /*d6770*/  STL [R1+0x358], R10 ;  /* 0x0003580a01007387 */ /* 0x0001e40000100800 */
[----:B------:R-:W-:Y:S02]  /*d6780*/  STL [R1+0x354], R11 ;  /* 0x0003540b01007387 */ /* 0x000fe40000100800 */
[C---:B0-----:R-:W-:Y:S02]  /*d6790*/  FMUL R10, R16.reuse, R9 ;  /* 0x00000009100a7220 */ /* 0x041fe40000400000 */
[C---:B------:R-:W-:Y:S02]  /*d67a0*/  FMUL R9, R16.reuse, R8 ;  /* 0x0000000810097220 */ /* 0x040fe40000400000 */
[----:B------:R-:W-:-:S02]  /*d67b0*/  FMUL R8, R16, R7 ;  /* 0x0000000710087220 */ /* 0x000fc40000400000 */
[C---:B------:R-:W-:Y:S02]  /*d67c0*/  FMUL R7, R16.reuse, R6 ;  /* 0x0000000610077220 */ /* 0x040fe40000400000 */
[C---:B------:R-:W-:Y:S01]  /*d67d0*/  FMUL R6, R16.reuse, R4 ;  /* 0x0000000410067220 */ /* 0x040fe20000400000 */
[----:B------:R-:W-:Y:S01]  /*d67e0*/  STL [R1+0x350], R10 ;  /* 0x0003500a01007387 */ /* 0x000fe20000100800 */
[----:B------:R-:W-:Y:S02]  /*d67f0*/  STL [R1+0x34c], R9 ;  /* 0x00034c0901007387 */ /* 0x000fe40000100800 */
[----:B------:R-:W-:Y:S02]  /*d6800*/  STL [R1+0x348], R8 ;  /* 0x0003480801007387 */ /* 0x000fe40000100800 */
[----:B------:R-:W-:Y:S02]  /*d6810*/  STL [R1+0x344], R7 ;  /* 0x0003440701007387 */ /* 0x000fe40000100800 */
[----:B------:R-:W-:-:S02]  /*d6820*/  FMUL R0, R16, R0 ;  /* 0x0000000010007220 */ /* 0x000fc40000400000 */
[C---:B------:R-:W-:Y:S01]  /*d6830*/  FMUL R4, R16.reuse, R5 ;  /* 0x0000000510047220 */ /* 0x040fe20000400000 */
[----:B------:R-:W-:Y:S01]  /*d6840*/  STL [R1+0xf8], R6 ;  /* 0x0000f80601007387 */ /* 0x000fe20000100800 */
[C---:B------:R-:W-:Y:S02]  /*d6850*/  FMUL R5, R16.reuse, R22 ;  /* 0x0000001610057220 */ /* 0x040fe40000400000 */
[----:B------:R0:W-:Y:S01]  /*d6860*/  STL [R1+0xf4], R0 ;  /* 0x0000f40001007387 */ /* 0x0001e20000100800 */
[----:B------:R1:W-:Y:S01]  /*d6870*/  STL [R1+0xf0], R4 ;  /* 0x0000f00401007387 */ /* 0x0003e20000100800 */
[----:B------:R-:W4:Y:S01]  /*d6880*/  MUFU.RCP R17, R17 ;  /* 0x0000001100117308 */ /* 0x000f220000001000 */
[----:B------:R-:W-:Y:S02]  /*d6890*/  STL [R1+0xec], R5 ;  /* 0x0000ec0501007387 */ /* 0x000fe40000100800 */
[C---:B0-----:R-:W-:Y:S02]  /*d68a0*/  FMUL R0, R16.reuse, R21 ;  /* 0x0000001510007220 */ /* 0x041fe40000400000 */
[----:B-1----:R-:W-:-:S02]  /*d68b0*/  FMUL R4, R16, R29 ;  /* 0x0000001d10047220 */ /* 0x002fc40000400000 */
[----:B------:R-:W3:Y:S01]  /*d68c0*/  LDL.LU R29, [R1+0x6d4] ;  /* 0x0006d400011d7983 */ /* 0x000ee20000300800 */
[----:B------:R0:W-:Y:S02]  /*d68d0*/  STL [R1+0xe0], R0 ;  /* 0x0000e00001007387 */ /* 0x0001e40000100800 */
[----:B------:R1:W-:Y:S02]  /*d68e0*/  STL [R1+0xdc], R4 ;  /* 0x0000dc0401007387 */ /* 0x0003e40000100800 */
[----:B0-----:R-:W-:-:S05]  /*d68f0*/  FMUL R0, R16, R26 ;  /* 0x0000001a10007220 */ /* 0x001fca0000400000 */
[----:B------:R4:W-:Y:S01]  /*d6900*/  STL [R1+0xd0], R0 ;  /* 0x0000d00001007387 */ /* 0x0009e20000100800 */
[----:B-1----:R-:W-:-:S05]  /*d6910*/  FMUL R4, R16, R24 ;  /* 0x0000001810047220 */ /* 0x002fca0000400000 */
[----:B------:R-:W-:Y:S01]  /*d6920*/  STL [R1+0xc4], R4 ;  /* 0x0000c40401007387 */ /* 0x000fe20000100800 */
[----:B------:R-:W3:Y:S02]  /*d6930*/  LDL.LU R16, [R1+0x6e0] ;  /* 0x0006e00001107983 */ /* 0x000ee40000300800 */
[C---:B----4-:R-:W-:Y:S02]  /*d6940*/  FMUL R0, R17.reuse, R27 ;  /* 0x0000001b11007220 */ /* 0x050fe40000400000 */
[----:B------:R-:W4:Y:S03]  /*d6950*/  LDL.LU R27, [R1+0x6e4] ;  /* 0x0006e400011b7983 */ /* 0x000f260000300800 */
[----:B------:R0:W-:Y:S02]  /*d6960*/  STL [R1+0x340], R0 ;  /* 0x0003400001007387 */ /* 0x0001e40000100800 */
[----:B------:R-:W4:Y:S02]  /*d6970*/  LDL.LU R15, [R1+0x6f8] ;  /* 0x0006f800010f7983 */ /* 0x000f240000300800 */
[----:B------:R-:W4:Y:S02]  /*d6980*/  LDL.LU R14, [R1+0x708] ;  /* 0x00070800010e7983 */ /* 0x000f240000300800 */
[----:B0-----:R-:W-:-:S05]  /*d6990*/  FMUL R0, R17, R25 ;  /* 0x0000001911007220 */ /* 0x001fca0000400000 */
[----:B------:R2:W-:Y:S01]  /*d69a0*/  STL [R1+0x33c], R0 ;  /* 0x00033c0001007387 */ /* 0x0005e20000100800 */
[----:B------:R-:W4:Y:S02]  /*d69b0*/  LDL.LU R13, [R1+0x710] ;  /* 0x00071000010d7983 */ /* 0x000f240000300800 */
[----:B------:R-:W4:Y:S02]  /*d69c0*/  LDL.LU R25, [R1+0x718] ;  /* 0x0007180001197983 */ /* 0x000f240000300800 */
[----:B------:R-:W4:Y:S02]  /*d69d0*/  LDL.LU R12, [R1+0x71c] ;  /* 0x00071c00010c7983 */ /* 0x000f240000300800 */
[C---:B--2---:R-:W-:Y:S02]  /*d69e0*/  FMUL R0, R17.reuse, R23 ;  /* 0x0000001711007220 */ /* 0x044fe40000400000 */
[----:B------:R-:W2:Y:S03]  /*d69f0*/  LDL.LU R23, [R1+0x730] ;  /* 0x0007300001177983 */ /* 0x000ea60000300800 */
[----:B------:R0:W-:Y:S02]  /*d6a00*/  STL [R1+0x338], R0 ;  /* 0x0003380001007387 */ /* 0x0001e40000100800 */
[----:B------:R-:W2:Y:S02]  /*d6a10*/  LDL.LU R11, [R1+0x734] ;  /* 0x00073400010b7983 */ /* 0x000ea40000300800 */
[----:B---3--:R-:W-:-:S05]  /*d6a20*/  FMUL R2, R17, R2 ;  /* 0x0000000211027220 */ /* 0x008fca0000400000 */
[----:B------:R-:W-:Y:S01]  /*d6a30*/  STL [R1+0x334], R2 ;  /* 0x0003340201007387 */ /* 0x000fe20000100800 */
[----:B------:R-:W3:Y:S02]  /*d6a40*/  LDL.LU R10, [R1+0x738] ;  /* 0x00073800010a7983 */ /* 0x000ee40000300800 */
[C---:B0-----:R-:W-:Y:S02]  /*d6a50*/  FMUL R0, R17.reuse, R3 ;  /* 0x0000000311007220 */ /* 0x041fe40000400000 */
        /* <DEDUP_REMOVED lines=15> */
[----:B------:R-:W3:Y:S02]  /*d6b50*/  LDL.LU R24, [R1+0x7e4] ;  /* 0x0007e40001187983 */ /* 0x000ee40000300800 */
[----:B------:R-:W-:-:S05]  /*d6b60*/  FMUL R2, R17, R29 ;  /* 0x0000001d11027220 */ /* 0x000fca0000400000 */
[----:B------:R0:W-:Y:S04]  /*d6b70*/  STL [R1+0x328], R2 ;  /* 0x0003280201007387 */ /* 0x0001e80000100800 */
[----:B0-----:R-:W3:Y:S01]  /*d6b80*/  LDL.LU R2, [R1+0x7f0] ;  /* 0x0007f00001027983 */ /* 0x001ee20000300800 */
[----:B------:R-:W3:Y:S02]  /*d6b90*/  LDL.LU R29, [R1+0x7f4] ;  /* 0x0007f400011d7983 */ /* 0x000ee40000300800 */
[----:B------:R-:W-:-:S05]  /*d6ba0*/  FMUL R16, R17, R16 ;  /* 0x0000001011107220 */ /* 0x000fca0000400000 */
[----:B------:R4:W-:Y:S02]  /*d6bb0*/  STL [R1+0x324], R16 ;  /* 0x0003241001007387 */ /* 0x0009e40000100800 */
[C---:B----4-:R-:W-:Y:S02]  /*d6bc0*/  FMUL R16, R17.reuse, R27 ;  /* 0x0000001b11107220 */ /* 0x050fe40000400000 */
[----:B------:R-:W4:Y:S03]  /*d6bd0*/  LDL.LU R27, [R1+0x750] ;  /* 0x00075000011b7983 */ /* 0x000f260000300800 */
[----:B------:R0:W-:Y:S02]  /*d6be0*/  STL [R1+0xe8], R16 ;  /* 0x0000e81001007387 */ /* 0x0001e40000100800 */
[C---:B0-----:R-:W-:Y:S02]  /*d6bf0*/  FMUL R16, R17.reuse, R15 ;  /* 0x0000000f11107220 */ /* 0x041fe40000400000 */
[----:B------:R-:W-:-:S03]  /*d6c00*/  FMUL R15, R17, R14 ;  /* 0x0000000e110f7220 */ /* 0x000fc60000400000 */
[----:B------:R-:W-:Y:S02]  /*d6c10*/  STL [R1+0xe4], R16 ;  /* 0x0000e41001007387 */ /* 0x000fe40000100800 */
[----:B------:R-:W-:Y:S02]  /*d6c20*/  STL [R1+0xd8], R15 ;  /* 0x0000d80f01007387 */ /* 0x000fe40000100800 */
[C---:B------:R-:W-:Y:S02]  /*d6c30*/  FMUL R13, R17.reuse, R13 ;  /* 0x0000000d110d7220 */ /* 0x040fe40000400000 */
[C---:B------:R-:W-:Y:S02]  /*d6c40*/  FMUL R14, R17.reuse, R25 ;  /* 0x00000019110e7220 */ /* 0x040fe40000400000 */
[----:B------:R-:W4:Y:S01]  /*d6c50*/  LDL.LU R25, [R1+0x770] ;  /* 0x0007700001197983 */ /* 0x000f220000300800 */
[----:B------:R0:W-:Y:S02]  /*d6c60*/  STL [R1+0xd4], R13 ;  /* 0x0000d40d01007387 */ /* 0x0001e40000100800 */
[----:B------:R-:W-:Y:S02]  /*d6c70*/  STL [R1+0xcc], R14 ;  /* 0x0000cc0e01007387 */ /* 0x000fe40000100800 */
[----:B0-----:R-:W-:-:S02]  /*d6c80*/  FMUL R13, R17, R12 ;  /* 0x0000000c110d7220 */ /* 0x001fc40000400000 */
[C---:B--2---:R-:W-:Y:S02]  /*d6c90*/  FMUL R12, R17.reuse, R23 ;  /* 0x00000017110c7220 */ /* 0x044fe40000400000 */
[----:B------:R-:W2:Y:S01]  /*d6ca0*/  LDL.LU R23, [R1+0x774] ;  /* 0x0007740001177983 */ /* 0x000ea20000300800 */
[----:B------:R-:W3:Y:S01]  /*d6cb0*/  MUFU.RCP R18, R18 ;  /* 0x0000001200127308 */ /* 0x000ee20000001000 */
[----:B------:R-:W-:Y:S02]  /*d6cc0*/  FMUL R11, R17, R11 ;  /* 0x0000000b110b7220 */ /* 0x000fe40000400000 */
[----:B------:R-:W-:Y:S01]  /*d6cd0*/  STL [R1+0xc8], R13 ;  /* 0x0000c80d01007387 */ /* 0x000fe20000100800 */
[----:B------:R-:W-:Y:S02]  /*d6ce0*/  STL [R1+0xc0], R12 ;  /* 0x0000c00c01007387 */ /* 0x000fe40000100800 */
[----:B------:R0:W-:Y:S02]  /*d6cf0*/  STL [R1+0xbc], R11 ;  /* 0x0000bc0b01007387 */ /* 0x0001e40000100800 */
[----:B------:R-:W4:Y:S01]  /*d6d00*/  MUFU.RCP R19, R19 ;  /* 0x0000001300137308 */ /* 0x000f220000001000 */
[----:B---3--:R-:W-:-:S02]  /*d6d10*/  FMUL R10, R18, R10 ;  /* 0x0000000a120a7220 */ /* 0x008fc40000400000 */
[C---:B0-----:R-:W-:Y:S02]  /*d6d20*/  FMUL R11, R18.reuse, R3 ;  /* 0x00000003120b7220 */ /* 0x041fe40000400000 */
[----:B------:R-:W3:Y:S01]  /*d6d30*/  LDL.LU R3, [R1+0x780] ;  /* 0x0007800001037983 */ /* 0x000ee20000300800 */
[----:B------:R0:W-:Y:S02]  /*d6d40*/  STL [R1+0x320], R10 ;  /* 0x0003200a01007387 */ /* 0x0001e40000100800 */
[----:B------:R-:W-:Y:S02]  /*d6d50*/  STL [R1+0x31c], R11 ;  /* 0x00031c0b01007387 */ /* 0x000fe40000100800 */
[C---:B0-----:R-:W-:Y:S02]  /*d6d60*/  FMUL R10, R18.reuse, R9 ;  /* 0x00000009120a7220 */ /* 0x041fe40000400000 */
[----:B------:R-:W-:-:S03]  /*d6d70*/  FMUL R9, R18, R8 ;  /* 0x0000000812097220 */ /* 0x000fc60000400000 */
[----:B------:R-:W-:Y:S02]  /*d6d80*/  STL [R1+0x318], R10 ;  /* 0x0003180a01007387 */ /* 0x000fe40000100800 */
[----:B------:R-:W-:Y:S02]  /*d6d90*/  STL [R1+0x314], R9 ;  /* 0x0003140901007387 */ /* 0x000fe40000100800 */
[C---:B------:R-:W-:Y:S02]  /*d6da0*/  FMUL R8, R18.reuse, R7 ;  /* 0x0000000712087220 */ /* 0x040fe40000400000 */
[C---:B------:R-:W-:Y:S02]  /*d6db0*/  FMUL R7, R18.reuse, R6 ;  /* 0x0000000612077220 */ /* 0x040fe40000400000 */
[C---:B------:R-:W-:Y:S01]  /*d6dc0*/  FMUL R6, R18.reuse, R4 ;  /* 0x0000000412067220 */ /* 0x040fe20000400000 */
[----:B------:R-:W-:Y:S02]  /*d6dd0*/  STL [R1+0x310], R8 ;  /* 0x0003100801007387 */ /* 0x000fe40000100800 */
[----:B------:R-:W-:Y:S02]  /*d6de0*/  STL [R1+0x30c], R7 ;  /* 0x00030c0701007387 */ /* 0x000fe40000100800 */
[----:B------:R-:W-:-:S02]  /*d6df0*/  FMUL R0, R18, R0 ;  /* 0x0000000012007220 */ /* 0x000fc40000400000 */
[C---:B------:R-:W-:Y:S02]  /*d6e00*/  FMUL R4, R18.reuse, R5 ;  /* 0x0000000512047220 */ /* 0x040fe40000400000 */
[C---:B------:R-:W-:Y:S01]  /*d6e10*/  FMUL R5, R18.reuse, R22 ;  /* 0x0000001612057220 */ /* 0x040fe20000400000 */
[----:B------:R-:W-:Y:S01]  /*d6e20*/  STL [R1+0x308], R6 ;  /* 0x0003080601007387 */ /* 0x000fe20000100800 */
[----:B------:R-:W-:Y:S02]  /*d6e30*/  STL [R1+0x304], R0 ;  /* 0x0003040001007387 */ /* 0x000fe40000100800 */
[----:B------:R0:W-:Y:S01]  /*d6e40*/  STL [R1+0xb8], R4 ;  /* 0x0000b80401007387 */ /* 0x0001e20000100800 */
[----:B------:R-:W-:Y:S01]  /*d6e50*/  STL [R1+0xb4], R5 ;  /* 0x0000b40501007387 */ /* 0x000fe20000100800 */
[C---:B0-----:R-:W-:Y:S02]  /*d6e60*/  FMUL R4, R18.reuse, R28 ;  /* 0x0000001c12047220 */ /* 0x041fe40000400000 */
[C---:B------:R-:W-:Y:S01]  /*d6e70*/  FMUL R0, R18.reuse, R21 ;  /* 0x0000001512007220 */ /* 0x040fe20000400000 */
[----:B------:R-:W3:Y:S04]  /*d6e80*/  LDL.LU R28, [R1+0x784] ;  /* 0x00078400011c7983 */ /* 0x000ee80000300800 */
[----:B------:R0:W-:Y:S01]  /*d6e90*/  STL [R1+0xb0], R0 ;  /* 0x0000b00001007387 */ /* 0x0001e20000100800 */
[----:B------:R1:W-:Y:S02]  /*d6ea0*/  STL [R1+0xac], R4 ;  /* 0x0000ac0401007387 */ /* 0x0003e40000100800 */
[----:B0-----:R-:W-:-:S02]  /*d6eb0*/  FMUL R0, R18, R26 ;  /* 0x0000001a12007220 */ /* 0x001fc40000400000 */
[----:B-1----:R-:W-:-:S03]  /*d6ec0*/  FMUL R4, R18, R24 ;  /* 0x0000001812047220 */ /* 0x002fc60000400000 */
[----:B------:R0:W-:Y:S02]  /*d6ed0*/  STL [R1+0xa8], R0 ;  /* 0x0000a80001007387 */ /* 0x0001e40000100800 */
[----:B------:R-:W-:Y:S02]  /*d6ee0*/  STL [R1+0x7c], R4 ;  /* 0x00007c0401007387 */ /* 0x000fe40000100800 */
[C---:B------:R-:W-:Y:S02]  /*d6ef0*/  FMUL R2, R18.reuse, R2 ;  /* 0x0000000212027220 */ /* 0x040fe40000400000 */
[----:B0-----:R-:W-:Y:S02]  /*d6f00*/  FMUL R0, R18, R29 ;  /* 0x0000001d12007220 */ /* 0x001fe40000400000 */
[----:B------:R-:W3:Y:S01]  /*d6f10*/  LDL.LU R29, [R1+0x7a0] ;  /* 0x0007a000011d7983 */ /* 0x000ee20000300800 */
[----:B------:R-:W-:Y:S02]  /*d6f20*/  STL [R1+0x74], R2 ;  /* 0x0000740201007387 */ /* 0x000fe40000100800 */
[----:B------:R4:W-:Y:S02]  /*d6f30*/  STL [R1+0x70], R0 ;  /* 0x0000700001007387 */ /* 0x0009e40000100800 */
[----:B------:R-:W3:Y:S01]  /*d6f40*/  LDL.LU R17, [R1+0x7a4] ;  /* 0x0007a40001117983 */ /* 0x000ee20000300800 */
[----:B------:R-:W3:Y:S01]  /*d6f50*/  LDL.LU R16, [R1+0x7b8] ;  /* 0x0007b80001107983 */ /* 0x000ee20000300800 */
[----:B----4-:R-:W-:-:S05]  /*d6f60*/  FMUL R0, R19, R27 ;  /* 0x0000001b13007220 */ /* 0x010fca0000400000 */
[----:B------:R0:W-:Y:S01]  /*d6f70*/  STL [R1+0x300], R0 ;  /* 0x0003000001007387 */ /* 0x0001e20000100800 */
[----:B------:R-:W4:Y:S02]  /*d6f80*/  LDL.LU R15, [R1+0x7bc] ;  /* 0x0007bc00010f7983 */ /* 0x000f240000300800 */
[----:B------:R-:W4:Y:S02]  /*d6f90*/  LDL.LU R27, [R1+0x7c0] ;  /* 0x0007c000011b7983 */ /* 0x000f240000300800 */
[----:B------:R-:W4:Y:S02]  /*d6fa0*/  LDL.LU R14, [R1+0x7d0] ;  /* 0x0007d000010e7983 */ /* 0x000f240000300800 */
[C---:B0-----:R-:W-:Y:S02]  /*d6fb0*/  FMUL R0, R19.reuse, R25 ;  /* 0x0000001913007220 */ /* 0x041fe40000400000 */
[----:B------:R-:W4:Y:S03]  /*d6fc0*/  LDL.LU R25, [R1+0x7e8] ;  /* 0x0007e80001197983 */ /* 0x000f260000300800 */
[----:B------:R2:W-:Y:S02]  /*d6fd0*/  STL [R1+0x2fc], R0 ;  /* 0x0002fc0001007387 */ /* 0x0005e40000100800 */
[----:B------:R-:W4:Y:S02]  /*d6fe0*/  LDL.LU R13, [R1+0x7f8] ;  /* 0x0007f800010d7983 */ /* 0x000f240000300800 */
[----:B------:R-:W4:Y:S02]  /*d6ff0*/  LDL.LU R12, [R1+0x7fc] ;  /* 0x0007fc00010c7983 */ /* 0x000f240000300800 */
[----:B--2---:R-:W-:-:S05]  /*d7000*/  FMUL R0, R19, R23 ;  /* 0x0000001713007220 */ /* 0x004fca0000400000 */
[----:B------:R0:W-:Y:S01]  /*d7010*/  STL [R1+0x2f8], R0 ;  /* 0x0002f80001007387 */ /* 0x0001e20000100800 */
[----:B------:R-:W2:Y:S02]  /*d7020*/  LDL.LU R11, [R1+0x800] ;  /* 0x00080000010b7983 */ /* 0x000ea40000300800 */
[----:B------:R-:W2:Y:S01]  /*d7030*/  LDL.LU R23, [R1+0x810] ;  /* 0x0008100001177983 */ /* 0x000ea20000300800 */
[----:B0-----:R-:W2:Y:S01]  /*d7040*/  LDL.LU R0, [R1+0x78] ;  /* 0x0000780001007983 */ /* 0x001ea20000300800 */
        /* <DEDUP_REMOVED lines=13> */
[----:B0-----:R-:W-:-:S05]  /*d7120*/  FMUL R2, R19, R28 ;  /* 0x0000001c13027220 */ /* 0x001fca0000400000 */
[----:B------:R0:W-:Y:S01]  /*d7130*/  STL [R1+0x2f0], R2 ;  /* 0x0002f00201007387 */ /* 0x0001e20000100800 */
[----:B------:R-:W3:Y:S03]  /*d7140*/  LDL.LU R24, [R1+0x87c] ;  /* 0x00087c0001187983 */ /* 0x000ee60000300800 */
[----:B0-----:R-:W3:Y:S01]  /*d7150*/  LDL.LU R2, [R1+0x888] ;  /* 0x0008880001027983 */ /* 0x001ee20000300800 */
[----:B------:R-:W3:Y:S02]  /*d7160*/  LDL.LU R28, [R1+0x890] ;  /* 0x00089000011c7983 */ /* 0x000ee40000300800 */
[C---:B------:R-:W-:Y:S02]  /*d7170*/  FMUL R18, R19.reuse, R29 ;  /* 0x0000001d13127220 */ /* 0x040fe40000400000 */
[----:B------:R-:W3:Y:S03]  /*d7180*/  LDL.LU R29, [R1+0x898] ;  /* 0x00089800011d7983 */ /* 0x000ee60000300800 */
[----:B------:R0:W-:Y:S02]  /*d7190*/  STL [R1+0x2ec], R18 ;  /* 0x0002ec1201007387 */ /* 0x0001e40000100800 */
[----:B0-----:R-:W-:-:S02]  /*d71a0*/  FMUL R18, R19, R17 ;  /* 0x0000001113127220 */ /* 0x001fc40000400000 */
[----:B------:R-:W-:-:S03]  /*d71b0*/  FMUL R17, R19, R16 ;  /* 0x0000001013117220 */ /* 0x000fc60000400000 */
[----:B------:R-:W-:Y:S02]  /*d71c0*/  STL [R1+0x2e8], R18 ;  /* 0x0002e81201007387 */ /* 0x000fe40000100800 */
[----:B------:R-:W-:Y:S02]  /*d71d0*/  STL [R1+0x2e4], R17 ;  /* 0x0002e41101007387 */ /* 0x000fe40000100800 */
[C---:B----4-:R-:W-:Y:S02]  /*d71e0*/  FMUL R16, R19.reuse, R15 ;  /* 0x0000000f13107220 */ /* 0x050fe40000400000 */
[C---:B------:R-:W-:Y:S02]  /*d71f0*/  FMUL R15, R19.reuse, R27 ;  /* 0x0000001b130f7220 */ /* 0x040fe40000400000 */
[----:B------:R-:W4:Y:S01]  /*d7200*/  LDL.LU R27, [R1+0x8a0] ;  /* 0x0008a000011b7983 */ /* 0x000f220000300800 */
[C---:B------:R-:W-:Y:S02]  /*d7210*/  FMUL R14, R19.reuse, R14 ;  /* 0x0000000e130e7220 */ /* 0x040fe40000400000 */
[----:B------:R-:W-:Y:S02]  /*d7220*/  STL [R1+0x6c], R16 ;  /* 0x00006c1001007387 */ /* 0x000fe40000100800 */
[----:B------:R0:W-:Y:S02]  /*d7230*/  STL [R1+0x68], R15 ;  /* 0x0000680f01007387 */ /* 0x0001e40000100800 */
[----:B0-----:R-:W-:-:S02]  /*d7240*/  FMUL R15, R19, R25 ;  /* 0x00000019130f7220 */ /* 0x001fc40000400000 */
[----:B------:R-:W4:Y:S01]  /*d7250*/  LDL.LU R25, [R1+0x80] ;  /* 0x0000800001197983 */ /* 0x000f220000300800 */
[----:B------:R0:W-:Y:S02]  /*d7260*/  STL [R1+0x64], R14 ;  /* 0x0000640e01007387 */ /* 0x0001e40000100800 */
[----:B------:R-:W-:Y:S02]  /*d7270*/  STL [R1+0x60], R15 ;  /* 0x0000600f01007387 */ /* 0x000fe40000100800 */
[C---:B0-----:R-:W-:Y:S02]  /*d7280*/  FMUL R14, R19.reuse, R13 ;  /* 0x0000000d130e7220 */ /* 0x041fe40000400000 */
[C---:B------:R-:W-:Y:S02]  /*d7290*/  FMUL R13, R19.reuse, R12 ;  /* 0x0000000c130d7220 */ /* 0x040fe40000400000 */
[C---:B--2---:R-:W-:Y:S01]  /*d72a0*/  FMUL R12, R19.reuse, R11 ;  /* 0x0000000b130c7220 */ /* 0x044fe20000400000 */
[----:B------:R-:W-:Y:S01]  /*d72b0*/  STL [R1+0x5c], R14 ;  /* 0x00005c0e01007387 */ /* 0x000fe20000100800 */
[----:B------:R-:W-:-:S02]  /*d72c0*/  FMUL R11, R19, R23 ;  /* 0x00000017130b7220 */ /* 0x000fc40000400000 */
[----:B------:R-:W-:Y:S02]  /*d72d0*/  STL [R1+0x58], R13 ;  /* 0x0000580d01007387 */ /* 0x000fe40000100800 */
[----:B------:R-:W2:Y:S01]  /*d72e0*/  LDL.LU R23, [R1+0x84c] ;  /* 0x00084c0001177983 */ /* 0x000ea20000300800 */
[----:B------:R-:W0:Y:S01]  /*d72f0*/  MUFU.RCP R20, R20 ;  /* 0x0000001400147308 */ /* 0x000e220000001000 */
[----:B------:R-:W-:Y:S01]  /*d7300*/  STL [R1+0x54], R12 ;  /* 0x0000540c01007387 */ /* 0x000fe20000100800 */
[----:B------:R0:W-:Y:S02]  /*d7310*/  STL [R1+0x50], R11 ;  /* 0x0000500b01007387 */ /* 0x0001e40000100800 */
[----:B0-----:R-:W-:-:S05]  /*d7320*/  FMUL R11, R20, R10 ;  /* 0x0000000a140b7220 */ /* 0x001fca0000400000 */
[----:B------:R-:W-:Y:S01]  /*d7330*/  STL [R1+0x2e0], R11 ;  /* 0x0002e00b01007387 */ /* 0x000fe20000100800 */
[C---:B---3--:R-:W-:Y:S02]  /*d7340*/  FMUL R10, R20.reuse, R9 ;  /* 0x00000009140a7220 */ /* 0x048fe40000400000 */
[C---:B------:R-:W-:Y:S02]  /*d7350*/  FMUL R9, R20.reuse, R8 ;  /* 0x0000000814097220 */ /* 0x040fe40000400000 */
[C---:B------:R-:W-:Y:S02]  /*d7360*/  FMUL R8, R20.reuse, R7 ;  /* 0x0000000714087220 */ /* 0x040fe40000400000 */
[C---:B------:R-:W-:Y:S02]  /*d7370*/  FMUL R7, R20.reuse, R6 ;  /* 0x0000000614077220 */ /* 0x040fe40000400000 */
[C---:B------:R-:W-:Y:S01]  /*d7380*/  FMUL R4, R20.reuse, R4 ;  /* 0x0000000414047220 */ /* 0x040fe20000400000 */
[----:B------:R-:W-:Y:S01]  /*d7390*/  STL [R1+0x2dc], R10 ;  /* 0x0002dc0a01007387 */ /* 0x000fe20000100800 */
[----:B------:R-:W-:Y:S02]  /*d73a0*/  STL [R1+0x2d8], R9 ;  /* 0x0002d80901007387 */ /* 0x000fe40000100800 */
[----:B------:R-:W-:Y:S02]  /*d73b0*/  STL [R1+0x2d4], R8 ;  /* 0x0002d40801007387 */ /* 0x000fe40000100800 */
[C---:B------:R-:W-:Y:S01]  /*d73c0*/  FMUL R6, R20.reuse, R5 ;  /* 0x0000000514067220 */ /* 0x040fe20000400000 */
[----:B------:R-:W-:Y:S01]  /*d73d0*/  STL [R1+0x2d0], R7 ;  /* 0x0002d00701007387 */ /* 0x000fe20000100800 */
[----:B------:R-:W-:-:S02]  /*d73e0*/  FMUL R5, R20, R22 ;  /* 0x0000001614057220 */ /* 0x000fc40000400000 */
[----:B------:R0:W-:Y:S01]  /*d73f0*/  STL [R1+0x2cc], R4 ;  /* 0x0002cc0401007387 */ /* 0x0001e20000100800 */
[----:B------:R1:W-:Y:S01]  /*d7400*/  STL [R1+0x2c8], R6 ;  /* 0x0002c80601007387 */ /* 0x0003e20000100800 */
[----:B0-----:R-:W-:-:S03]  /*d7410*/  FMUL R4, R20, R3 ;  /* 0x0000000314047220 */ /* 0x001fc60000400000 */
[----:B------:R-:W3:Y:S01]  /*d7420*/  LDL.LU R3, [R1+0x854] ;  /* 0x0008540001037983 */ /* 0x000ee20000300800 */
[----:B------:R-:W-:Y:S02]  /*d7430*/  STL [R1+0x2c4], R5 ;  /* 0x0002c40501007387 */ /* 0x000fe40000100800 */
[C---:B-1----:R-:W-:Y:S02]  /*d7440*/  FMUL R6, R20.reuse, R21 ;  /* 0x0000001514067220 */ /* 0x042fe40000400000 */
[----:B------:R0:W-:Y:S03]  /*d7450*/  STL [R1+0x4c], R4 ;  /* 0x00004c0401007387 */ /* 0x0001e60000100800 */
[----:B------:R-:W-:Y:S01]  /*d7460*/  STL [R1+0x48], R6 ;  /* 0x0000480601007387 */ /* 0x000fe20000100800 */
[----:B0-----:R-:W-:-:S05]  /*d7470*/  FMUL R4, R20, R26 ;  /* 0x0000001a14047220 */ /* 0x001fca0000400000 */
[----:B------:R0:W-:Y:S01]  /*d7480*/  STL [R1+0x3c], R4 ;  /* 0x00003c0401007387 */ /* 0x0001e20000100800 */
[----:B------:R-:W-:-:S05]  /*d7490*/  FMUL R5, R20, R24 ;  /* 0x0000001814057220 */ /* 0x000fca0000400000 */
[----:B------:R-:W-:Y:S01]  /*d74a0*/  STL [R1+0x38], R5 ;  /* 0x0000380501007387 */ /* 0x000fe20000100800 */
[C---:B------:R-:W-:Y:S02]  /*d74b0*/  FMUL R2, R20.reuse, R2 ;  /* 0x0000000214027220 */ /* 0x040fe40000400000 */
[C---:B0-----:R-:W-:Y:S02]  /*d74c0*/  FMUL R4, R20.reuse, R28 ;  /* 0x0000001c14047220 */ /* 0x041fe40000400000 */
[----:B------:R-:W3:Y:S01]  /*d74d0*/  LDL.LU R28, [R1+0x85c] ;  /* 0x00085c00011c7983 */ /* 0x000ee20000300800 */
[----:B------:R0:W-:Y:S02]  /*d74e0*/  STL [R1+0x2c], R2 ;  /* 0x00002c0201007387 */ /* 0x0001e40000100800 */
[----:B------:R-:W-:Y:S02]  /*d74f0*/  STL [R1+0x28], R4 ;  /* 0x0000280401007387 */ /* 0x000fe40000100800 */
[----:B------:R-:W3:Y:S01]  /*d7500*/  LDL.LU R19, [R1+0x864] ;  /* 0x0008640001137983 */ /* 0x000ee20000300800 */
[----:B------:R-:W3:Y:S01]  /*d7510*/  LDL.LU R18, [R1+0x86c] ;  /* 0x00086c0001127983 */ /* 0x000ee20000300800 */
[----:B0-----:R-:W-:-:S05]  /*d7520*/  FMUL R2, R20, R29 ;  /* 0x0000001d14027220 */ /* 0x001fca0000400000 */
[----:B------:R4:W-:Y:S01]  /*d7530*/  STL [R1+0x1c], R2 ;  /* 0x00001c0201007387 */ /* 0x0009e20000100800 */
[----:B------:R-:W3:Y:S02]  /*d7540*/  LDL.LU R17, [R1+0x870] ;  /* 0x0008700001117983 */ /* 0x000ee40000300800 */
[----:B------:R-:W3:Y:S02]  /*d7550*/  LDL.LU R29, [R1+0x878] ;  /* 0x00087800011d7983 */ /* 0x000ee40000300800 */
[----:B------:R-:W3:Y:S01]  /*d7560*/  LDL.LU R16, [R1+0x880] ;  /* 0x0008800001107983 */ /* 0x000ee20000300800 */
[----:B------:R-:W2:Y:S01]  /*d7570*/  MUFU.RCP R0, R0 ;  /* 0x0000000000007308 */ /* 0x000ea20000001000 */
[----:B----4-:R-:W-:Y:S02]  /*d7580*/  FMUL R2, R20, R27 ;  /* 0x0000001b14027220 */ /* 0x010fe40000400000 */
[----:B------:R-:W4:Y:S03]  /*d7590*/  LDL.LU R27, [R1+0x884] ;  /* 0x00088400011b7983 */ /* 0x000f260000300800 */
[----:B------:R2:W-:Y:S02]  /*d75a0*/  STL [R1+0x18], R2 ;  /* 0x0000180201007387 */ /* 0x0005e40000100800 */
[----:B------:R-:W4:Y:S02]  /*d75b0*/  LDL.LU R15, [R1+0x88c] ;  /* 0x00088c00010f7983 */ /* 0x000f240000300800 */
[----:B------:R-:W4:Y:S01]  /*d75c0*/  LDL.LU R13, [R1+0x894] ;  /* 0x00089400010d7983 */ /* 0x000f220000300800 */
[----:B------:R-:W4:Y:S01]  /*d75d0*/  LDL.LU R12, [R1+0x89c] ;  /* 0x00089c00010c7983 */ /* 0x000f220000300800 */
[----:B------:R0:W1:Y:S03]  /*d75e0*/  MUFU.RCP R14, R25 ;  /* 0x00000019000e7308 */ /* 0x0000660000001000 */
[----:B0-----:R-:W4:Y:S01]  /*d75f0*/  LDL.LU R25, [R1+0x8a4] ;  /* 0x0008a40001197983 */ /* 0x001f220000300800 */
[----:B------:R-:W4:Y:S02]  /*d7600*/  LDL.LU R11, [R1+0x8a8] ;  /* 0x0008a800010b7983 */ /* 0x000f240000300800 */
[----:B------:R-:W4:Y:S02]  /*d7610*/  LDL.LU R10, [R1+0x8ac] ;  /* 0x0008ac00010a7983 */ /* 0x000f240000300800 */
[----:B--2---:R-:W-:-:S05]  /*d7620*/  FMUL R2, R0, R23 ;  /* 0x0000001700027220 */ /* 0x004fca0000400000 */
[----:B------:R3:W-:Y:S01]  /*d7630*/  STL [R1+0x2c0], R2 ;  /* 0x0002c00201007387 */ /* 0x0007e20000100800 */
[----:B------:R-:W2:Y:S02]  /*d7640*/  LDL.LU R9, [R1+0x8b0] ;  /* 0x0008b00001097983 */ /* 0x000ea40000300800 */
[----:B------:R-:W2:Y:S02]  /*d7650*/  LDL.LU R8, [R1+0x84] ;  /* 0x0000840001087983 */ /* 0x000ea40000300800 */
[----:B------:R-:W1:Y:S01]  /*d7660*/  LDL.LU R7, [R1+0x8b4] ;  /* 0x0008b40001077983 */ /* 0x000e620000300800 */
[----:B------:R-:W2:Y:S01]  /*d7670*/  LDL.LU R6, [R1+0x8b8] ;  /* 0x0008b80001067983 */ /* 0x000ea20000300800 */
[----:B------:R-:W2:Y:S02]  /*d7680*/  LDL.LU R4, [R1+0x8bc] ;  /* 0x0008bc0001047983 */ /* 0x000ea40000300800 */
[----:B------:R-:W2:Y:S02]  /*d7690*/  LDL.LU R5, [R1+0x8c0] ;  /* 0x0008c00001057983 */ /* 0x000ea40000300800 */
[----:B------:R-:W2:Y:S01]  /*d76a0*/  LDL.LU R22, [R1+0x8c4] ;  /* 0x0008c40001167983 */ /* 0x000ea20000300800 */
[----:B------:R-:W2:Y:S01]  /*d76b0*/  LDL.LU R23, [R1+0x8c8] ;  /* 0x0008c80001177983 */ /* 0x000ea20000300800 */
[----:B------:R-:W2:Y:S02]  /*d76c0*/  LDL.LU R21, [R1+0x8d0] ;  /* 0x0008d00001157983 */ /* 0x000ea40000300800 */
[----:B------:R-:W2:Y:S02]  /*d76d0*/  LDL.LU R26, [R1+0x8d8] ;  /* 0x0008d800011a7983 */ /* 0x000ea40000300800 */
[----:B---3--:R-:W-:-:S05]  /*d76e0*/  FMUL R2, R0, R3 ;  /* 0x0000000300027220 */ /* 0x008fca0000400000 */
        /* <DEDUP_REMOVED lines=9> */
[----:B------:R-:W-:Y:S01]  /*d7780*/  STL [R1+0x2b0], R20 ;  /* 0x0002b01401007387 */ /* 0x000fe20000100800 */
[C---:B------:R-:W-:Y:S02]  /*d7790*/  FMUL R18, R0.reuse, R17 ;  /* 0x0000001100127220 */ /* 0x040fe40000400000 */
[C---:B------:R-:W-:Y:S01]  /*d77a0*/  FMUL R17, R0.reuse, R29 ;  /* 0x0000001d00117220 */ /* 0x040fe20000400000 */
[----:B------:R-:W-:Y:S01]  /*d77b0*/  STL [R1+0x2a8], R19 ;  /* 0x0002a81301007387 */ /* 0x000fe20000100800 */
[----:B------:R-:W3:Y:S02]  /*d77c0*/  LDL.LU R29, [R1+0x908] ;  /* 0x00090800011d7983 */ /* 0x000ee40000300800 */
[----:B------:R-:W-:Y:S01]  /*d77d0*/  STL [R1+0x2a0], R18 ;  /* 0x0002a01201007387 */ /* 0x000fe20000100800 */
[----:B------:R4:W-:Y:S01]  /*d77e0*/  STL [R1+0x298], R17 ;  /* 0x0002981101007387 */ /* 0x0009e20000100800 */
[C---:B------:R-:W-:Y:S02]  /*d77f0*/  FMUL R16, R0.reuse, R16 ;  /* 0x0000001000107220 */ /* 0x040fe40000400000 */
[----:B----4-:R-:W-:-:S02]  /*d7800*/  FMUL R17, R0, R27 ;  /* 0x0000001b00117220 */ /* 0x010fc40000400000 */
[----:B------:R-:W4:Y:S01]  /*d7810*/  LDL.LU R27, [R1+0x910] ;  /* 0x00091000011b7983 */ /* 0x000f220000300800 */
[----:B------:R0:W-:Y:S02]  /*d7820*/  STL [R1+0x290], R16 ;  /* 0x0002901001007387 */ /* 0x0001e40000100800 */
[----:B------:R-:W-:Y:S02]  /*d7830*/  STL [R1+0x44], R17 ;  /* 0x0000441101007387 */ /* 0x000fe40000100800 */
[C---:B0-----:R-:W-:Y:S02]  /*d7840*/  FMUL R16, R0.reuse, R15 ;  /* 0x0000000f00107220 */ /* 0x041fe40000400000 */
[C---:B------:R-:W-:Y:S02]  /*d7850*/  FMUL R15, R0.reuse, R13 ;  /* 0x0000000d000f7220 */ /* 0x040fe40000400000 */
[C---:B------:R-:W-:Y:S01]  /*d7860*/  FMUL R13, R0.reuse, R12 ;  /* 0x0000000c000d7220 */ /* 0x040fe20000400000 */
[----:B------:R-:W-:Y:S02]  /*d7870*/  STL [R1+0x40], R16 ;  /* 0x0000401001007387 */ /* 0x000fe40000100800 */
[----:B------:R-:W-:Y:S02]  /*d7880*/  STL [R1+0x34], R15 ;  /* 0x0000340f01007387 */ /* 0x000fe40000100800 */
[----:B------:R-:W-:-:S02]  /*d7890*/  FMUL R12, R0, R25 ;  /* 0x00000019000c7220 */ /* 0x000fc40000400000 */
[C---:B------:R-:W-:Y:S02]  /*d78a0*/  FMUL R11, R0.reuse, R11 ;  /* 0x0000000b000b7220 */ /* 0x040fe40000400000 */
[C---:B------:R-:W-:Y:S01]  /*d78b0*/  FMUL R10, R0.reuse, R10 ;  /* 0x0000000a000a7220 */ /* 0x040fe20000400000 */
[----:B------:R-:W4:Y:S01]  /*d78c0*/  LDL.LU R25, [R1+0x918] ;  /* 0x0009180001197983 */ /* 0x000f220000300800 */
[----:B------:R-:W-:Y:S02]  /*d78d0*/  STL [R1+0x30], R13 ;  /* 0x0000300d01007387 */ /* 0x000fe40000100800 */
[----:B------:R-:W-:Y:S02]  /*d78e0*/  STL [R1+0x24], R12 ;  /* 0x0000240c01007387 */ /* 0x000fe40000100800 */
[----:B------:R-:W-:Y:S01]  /*d78f0*/  STL [R1+0x20], R11 ;  /* 0x0000200b01007387 */ /* 0x000fe20000100800 */
[----:B------:R-:W-:Y:S01]  /*d7900*/  STL [R1+0x14], R10 ;  /* 0x0000140a01007387 */ /* 0x000fe20000100800 */
[----:B--2---:R-:W-:-:S02]  /*d7910*/  FMUL R0, R0, R9 ;  /* 0x0000000900007220 */ /* 0x004fc40000400000 */
[----:B-1----:R-:W-:-:S03]  /*d7920*/  FMUL R7, R14, R7 ;  /* 0x000000070e077220 */ /* 0x002fc60000400000 */
[----:B------:R0:W-:Y:S01]  /*d7930*/  STL [R1+0x10], R0 ;  /* 0x0000100001007387 */ /* 0x0001e20000100800 */
[C---:B------:R-:W-:Y:S02]  /*d7940*/  FMUL R4, R14.reuse, R4 ;  /* 0x000000040e047220 */ /* 0x040fe40000400000 */
[C---:B------:R-:W-:Y:S02]  /*d7950*/  FMUL R5, R14.reuse, R5 ;  /* 0x000000050e057220 */ /* 0x040fe40000400000 */
[----:B------:R-:W-:Y:S02]  /*d7960*/  STL [R1+0x288], R7 ;  /* 0x0002880701007387 */ /* 0x000fe40000100800 */
[----:B0-----:R-:W-:-:S05]  /*d7970*/  FMUL R0, R14, R6 ;  /* 0x000000060e007220 */ /* 0x001fca0000400000 */
[----:B------:R-:W-:Y:S01]  /*d7980*/  STL [R1+0x284], R0 ;  /* 0x0002840001007387 */ /* 0x000fe20000100800 */
[----:B------:R0:W-:Y:S02]  /*d7990*/  STL [R1+0x278], R4 ;  /* 0x0002780401007387 */ /* 0x0001e40000100800 */
[----:B------:R1:W-:Y:S02]  /*d79a0*/  STL [R1+0x274], R5 ;  /* 0x0002740501007387 */ /* 0x0003e40000100800 */
[C---:B0-----:R-:W-:Y:S02]  /*d79b0*/  FMUL R4, R14.reuse, R23 ;  /* 0x000000170e047220 */ /* 0x041fe40000400000 */
[----:B------:R-:W2:Y:S01]  /*d79c0*/  LDL.LU R23, [R1+0x920] ;  /* 0x0009200001177983 */ /* 0x000ea20000300800 */
[C---:B------:R-:W-:Y:S02]  /*d79d0*/  FMUL R0, R14.reuse, R22 ;  /* 0x000000160e007220 */ /* 0x040fe40000400000 */
[----:B-1----:R-:W-:-:S03]  /*d79e0*/  FMUL R5, R14, R26 ;  /* 0x0000001a0e057220 */ /* 0x002fc60000400000 */
[----:B------:R0:W-:Y:S01]  /*d79f0*/  STL [R1+0x268], R0 ;  /* 0x0002680001007387 */ /* 0x0001e20000100800 */
[----:B------:R3:W-:Y:S02]  /*d7a00*/  STL [R1+0x264], R4 ;  /* 0x0002640401007387 */ /* 0x0007e40000100800 */
[----:B0-----:R-:W-:-:S05]  /*d7a10*/  FMUL R0, R14, R21 ;  /* 0x000000150e007220 */ /* 0x001fca0000400000 */
[----:B------:R0:W-:Y:S01]  /*d7a20*/  STL [R1+0x258], R0 ;  /* 0x0002580001007387 */ /* 0x0001e20000100800 */
[----:B------:R-:W-:Y:S02]  /*d7a30*/  STL [R1+0x254], R5 ;  /* 0x0002540501007387 */ /* 0x000fe40000100800 */
[----:B---3--:R-:W-:-:S05]  /*d7a40*/  FMUL R4, R14, R24 ;  /* 0x000000180e047220 */ /* 0x008fca0000400000 */
[----:B------:R-:W-:Y:S01]  /*d7a50*/  STL [R1+0xc], R4 ;  /* 0x00000c0401007387 */ /* 0x000fe20000100800 */
[C---:B0-----:R-:W-:Y:S02]  /*d7a60*/  FMUL R0, R14.reuse, R2 ;  /* 0x000000020e007220 */ /* 0x041fe40000400000 */
[----:B------:R-:W-:-:S05]  /*d7a70*/  FMUL R10, R14, R3 ;  /* 0x000000030e0a7220 */ /* 0x000fca0000400000 */
[----:B------:R-:W-:Y:S01]  /*d7a80*/  STL [R1+0x2284], R10 ;  /* 0x0022840a01007387 */ /* 0x000fe20000100800 */
[----:B------:R-:W-:Y:S02]  /*d7a90*/  STL [R1+0x8], R0 ;  /* 0x0000080001007387 */ /* 0x000fe40000100800 */
[----:B------:R-:W3:Y:S02]  /*d7aa0*/  LDL.LU R18, [R1+0x88] ;  /* 0x0000880001127983 */ /* 0x000ee40000300800 */
[----:B------:R-:W3:Y:S02]  /*d7ab0*/  LDL.LU R16, [R1+0x8cc] ;  /* 0x0008cc0001107983 */ /* 0x000ee40000300800 */
[C---:B------:R-:W-:Y:S02]  /*d7ac0*/  FMUL R7, R14.reuse, R28 ;  /* 0x0000001c0e077220 */ /* 0x040fe40000400000 */
[----:B------:R-:W3:Y:S03]  /*d7ad0*/  LDL.LU R28, [R1+0x8d4] ;  /* 0x0008d400011c7983 */ /* 0x000ee60000300800 */
[----:B------:R-:W-:Y:S02]  /*d7ae0*/  STL [R1+0x2288], R7 ;  /* 0x0022880701007387 */ /* 0x000fe40000100800 */
[----:B------:R-:W3:Y:S02]  /*d7af0*/  LDL.LU R21, [R1+0x8dc] ;  /* 0x0008dc0001157983 */ /* 0x000ee40000300800 */
[----:B------:R-:W-:-:S05]  /*d7b00*/  FMUL R9, R14, R29 ;  /* 0x0000001d0e097220 */ /* 0x000fca0000400000 */
[----:B------:R-:W-:Y:S01]  /*d7b10*/  STL [R1+0x228c], R9 ;  /* 0x00228c0901007387 */ /* 0x000fe20000100800 */
[----:B------:R0:W3:Y:S01]  /*d7b20*/  MUFU.RCP R15, R8 ;  /* 0x00000008000f7308 */ /* 0x0000e20000001000 */
[----:B----4-:R-:W-:-:S05]  /*d7b30*/  FMUL R12, R14, R27 ;  /* 0x0000001b0e0c7220 */ /* 0x010fca0000400000 */
[----:B------:R1:W-:Y:S04]  /*d7b40*/  STL [R1+0x2290], R12 ;  /* 0x0022900c01007387 */ /* 0x0003e80000100800 */
[----:B-1----:R-:W4:Y:S01]  /*d7b50*/  LDL.LU R12, [R1+0x8e4] ;  /* 0x0008e400010c7983 */ /* 0x002f220000300800 */
        /* <DEDUP_REMOVED lines=15> */
[----:B0-----:R-:W-:-:S02]  /*d7c50*/  FMUL R8, R14, R25 ;  /* 0x000000190e087220 */ /* 0x001fc40000400000 */
[----:B------:R-:W4:Y:S01]  /*d7c60*/  LDL.LU R25, [R1+0x940] ;  /* 0x0009400001197983 */ /* 0x000f220000300800 */
[----:B--2---:R-:W-:-:S03]  /*d7c70*/  FMUL R14, R14, R23 ;  /* 0x000000170e0e7220 */ /* 0x004fc60000400000 */
[----:B------:R-:W2:Y:S01]  /*d7c80*/  LDL.LU R23, [R1+0x944] ;  /* 0x0009440001177983 */ /* 0x000ea20000300800 */
[----:B------:R-:W2:Y:S02]  /*d7c90*/  LDL.LU R20, [R1+0x948] ;  /* 0x0009480001147983 */ /* 0x000ea40000300800 */
[----:B------:R-:W2:Y:S02]  /*d7ca0*/  LDL.LU R19, [R1+0x94c] ;  /* 0x00094c0001137983 */ /* 0x000ea40000300800 */
[----:B------:R-:W2:Y:S02]  /*d7cb0*/  LDL.LU R22, [R1+0x950] ;  /* 0x0009500001167983 */ /* 0x000ea40000300800 */
[C---:B---3--:R-:W-:Y:S01]  /*d7cc0*/  FMUL R16, R15.reuse, R16 ;  /* 0x000000100f107220 */ /* 0x048fe20000400000 */
[----:B------:R0:W1:Y:S02]  /*d7cd0*/  MUFU.RCP R0, R18 ;  /* 0x0000001200007308 */ /* 0x0000640000001000 */
[----:B0-----:R-:W-:-:S02]  /*d7ce0*/  FMUL R18, R15, R28 ;  /* 0x0000001c0f127220 */ /* 0x001fc40000400000 */
[----:B------:R-:W3:Y:S01]  /*d7cf0*/  LDL.LU R28, [R1+0x960] ;  /* 0x00096000011c7983 */ /* 0x000ee20000300800 */
[----:B------:R0:W-:Y:S02]  /*d7d00*/  STL [R1+0x250], R16 ;  /* 0x0002501001007387 */ /* 0x0001e40000100800 */
[----:B------:R1:W-:Y:S02]  /*d7d10*/  STL [R1+0x24c], R18 ;  /* 0x00024c1201007387 */ /* 0x0003e40000100800 */
[C---:B0-----:R-:W-:Y:S02]  /*d7d20*/  FMUL R16, R15.reuse, R21 ;  /* 0x000000150f107220 */ /* 0x041fe40000400000 */
[----:B------:R-:W3:Y:S01]  /*d7d30*/  LDL.LU R21, [R1+0x964] ;  /* 0x0009640001157983 */ /* 0x000ee20000300800 */
[----:B-1----:R-:W3:Y:S02]  /*d7d40*/  LDL.LU R18, [R1+0x970] ;  /* 0x0009700001127983 */ /* 0x002ee40000300800 */
[----:B------:R0:W-:Y:S02]  /*d7d50*/  STL [R1+0x248], R16 ;  /* 0x0002481001007387 */ /* 0x0001e40000100800 */
[----:B0-----:R-:W3:Y:S01]  /*d7d60*/  LDL.LU R16, [R1+0x974] ;  /* 0x0009740001107983 */ /* 0x001ee20000300800 */
[----:B----4-:R-:W-:-:S02]  /*d7d70*/  FMUL R12, R15, R12 ;  /* 0x0000000c0f0c7220 */ /* 0x010fc40000400000 */
[C---:B------:R-:W-:Y:S02]  /*d7d80*/  FMUL R9, R15.reuse, R9 ;  /* 0x000000090f097220 */ /* 0x040fe40000400000 */
[C---:B------:R-:W-:Y:S02]  /*d7d90*/  FMUL R17, R15.reuse, R17 ;  /* 0x000000110f117220 */ /* 0x040fe40000400000 */
[C---:B------:R-:W-:Y:S01]  /*d7da0*/  FMUL R7, R15.reuse, R7 ;  /* 0x000000070f077220 */ /* 0x040fe20000400000 */
[----:B------:R0:W-:Y:S01]  /*d7db0*/  STL [R1+0x244], R12 ;  /* 0x0002440c01007387 */ /* 0x0001e20000100800 */
[C---:B------:R-:W-:Y:S02]  /*d7dc0*/  FMUL R10, R15.reuse, R10 ;  /* 0x0000000a0f0a7220 */ /* 0x040fe40000400000 */
[C---:B------:R-:W-:Y:S02]  /*d7dd0*/  FMUL R26, R15.reuse, R26 ;  /* 0x0000001a0f1a7220 */ /* 0x040fe40000400000 */
[C---:B------:R-:W-:Y:S01]  /*d7de0*/  FMUL R24, R15.reuse, R24 ;  /* 0x000000180f187220 */ /* 0x040fe20000400000 */
[----:B0-----:R0:W5:Y:S01]  /*d7df0*/  LDL.LU R12, [R1+0x2290] ;  /* 0x00229000010c7983 */ /* 0x0011620000300800 */
[----:B------:R1:W-:Y:S03]  /*d7e00*/  STL [R1+0x240], R9 ;  /* 0x0002400901007387 */ /* 0x0003e60000100800 */
[----:B-1----:R0:W5:Y:S01]  /*d7e10*/  LDL.LU R9, [R1+0x228c] ;  /* 0x00228c0001097983 */ /* 0x0021620000300800 */
[----:B------:R1:W-:Y:S03]  /*d7e20*/  STL [R1+0x23c], R17 ;  /* 0x00023c1101007387 */ /* 0x0003e60000100800 */
[----:B-1----:R-:W4:Y:S01]  /*d7e30*/  LDL.LU R17, [R1+0x978] ;  /* 0x0009780001117983 */ /* 0x002f220000300800 */
[----:B------:R1:W-:Y:S03]  /*d7e40*/  STL [R1+0x238], R7 ;  /* 0x0002380701007387 */ /* 0x0003e60000100800 */
[----:B-1----:R0:W5:Y:S01]  /*d7e50*/  LDL.LU R7, [R1+0x2288] ;  /* 0x0022880001077983 */ /* 0x0021620000300800 */
[----:B------:R1:W-:Y:S03]  /*d7e60*/  STL [R1+0x234], R10 ;  /* 0x0002340a01007387 */ /* 0x0003e60000100800 */
[----:B-1----:R0:W5:Y:S01]  /*d7e70*/  LDL.LU R10, [R1+0x2284] ;  /* 0x00228400010a7983 */ /* 0x0021620000300800 */
[----:B------:R1:W-:Y:S03]  /*d7e80*/  STL [R1+0x4], R26 ;  /* 0x0000041a01007387 */ /* 0x0003e60000100800 */
[----:B-1----:R-:W4:Y:S01]  /*d7e90*/  LDL.LU R26, [R1+0x2280] ;  /* 0x00228000011a7983 */ /* 0x002f220000300800 */
[----:B------:R1:W-:Y:S03]  /*d7ea0*/  STL [R1], R24 ;  /* 0x0000001801007387 */ /* 0x0003e60000100800 */
[----:B-1----:R-:W4:Y:S01]  /*d7eb0*/  LDL.LU R24, [R1+0x227c] ;  /* 0x00227c0001187983 */ /* 0x002f220000300800 */
[----:B------:R-:W-:-:S02]  /*d7ec0*/  FMUL R6, R15, R6 ;  /* 0x000000060f067220 */ /* 0x000fc40000400000 */
[C---:B------:R-:W-:Y:S02]  /*d7ed0*/  FMUL R11, R15.reuse, R11 ;  /* 0x0000000b0f0b7220 */ /* 0x040fe40000400000 */
[C---:B------:R-:W-:Y:S02]  /*d7ee0*/  FMUL R5, R15.reuse, R5 ;  /* 0x000000050f057220 */ /* 0x040fe40000400000 */
[C---:B------:R-:W-:Y:S02]  /*d7ef0*/  FMUL R13, R15.reuse, R13 ;  /* 0x0000000d0f0d7220 */ /* 0x040fe40000400000 */
[C---:B------:R-:W-:Y:S02]  /*d7f00*/  FMUL R4, R15.reuse, R4 ;  /* 0x000000040f047220 */ /* 0x040fe40000400000 */
[----:B------:R-:W-:Y:S02]  /*d7f10*/  FMUL R15, R15, R2 ;  /* 0x000000020f0f7220 */ /* 0x000fe40000400000 */
[----:B------:R-:W4:Y:S01]  /*d7f20*/  LDL.LU R2, [R1+0x2278] ;  /* 0x0022780001027983 */ /* 0x000f220000300800 */
[----:B------:R-:W-:-:S02]  /*d7f30*/  FMUL R3, R0, R3 ;  /* 0x0000000300037220 */ /* 0x000fc40000400000 */
[C---:B------:R-:W-:Y:S02]  /*d7f40*/  FMUL R29, R0.reuse, R29 ;  /* 0x0000001d001d7220 */ /* 0x040fe40000400000 */
[C---:B------:R-:W-:Y:S02]  /*d7f50*/  FMUL R27, R0.reuse, R27 ;  /* 0x0000001b001b7220 */ /* 0x040fe40000400000 */
[C---:B------:R-:W-:Y:S01]  /*d7f60*/  FMUL R25, R0.reuse, R25 ;  /* 0x0000001900197220 */ /* 0x040fe20000400000 */
[----:B------:R1:W-:Y:S01]  /*d7f70*/  STL [R1+0x230], R3 ;  /* 0x0002300301007387 */ /* 0x0003e20000100800 */
[----:B--2---:R-:W-:-:S03]  /*d7f80*/  FMUL R23, R0, R23 ;  /* 0x0000001700177220 */ /* 0x004fc60000400000 */
[----:B-1----:R-:W2:Y:S01]  /*d7f90*/  LDL.LU R3, [R1+0x2274] ;  /* 0x0022740001037983 */ /* 0x002ea20000300800 */
[----:B------:R1:W-:Y:S03]  /*d7fa0*/  STL [R1+0x22c], R29 ;  /* 0x00022c1d01007387 */ /* 0x0003e60000100800 */
[----:B-1----:R-:W2:Y:S01]  /*d7fb0*/  LDL.LU R29, [R1+0x2270] ;  /* 0x00227000011d7983 */ /* 0x002ea20000300800 */
[----:B------:R1:W-:Y:S03]  /*d7fc0*/  STL [R1+0x228], R27 ;  /* 0x0002281b01007387 */ /* 0x0003e60000100800 */
[----:B-1----:R-:W2:Y:S01]  /*d7fd0*/  LDL.LU R27, [R1+0x226c] ;  /* 0x00226c00011b7983 */ /* 0x002ea20000300800 */
[----:B------:R1:W-:Y:S03]  /*d7fe0*/  STL [R1+0x224], R25 ;  /* 0x0002241901007387 */ /* 0x0003e60000100800 */
[----:B-1----:R-:W2:Y:S01]  /*d7ff0*/  LDL.LU R25, [R1+0x2268] ;  /* 0x0022680001197983 */ /* 0x002ea20000300800 */
[----:B------:R1:W-:Y:S03]  /*d8000*/  STL [R1+0x220], R23 ;  /* 0x0002201701007387 */ /* 0x0003e60000100800 */
[----:B-1----:R-:W2:Y:S01]  /*d8010*/  LDL.LU R23, [R1+0x2264] ;  /* 0x0022640001177983 */ /* 0x002ea20000300800 */
[----:B------:R-:W-:-:S05]  /*d8020*/  FMUL R20, R0, R20 ;  /* 0x0000001400147220 */ /* 0x000fca0000400000 */
[----:B------:R1:W-:Y:S02]  /*d8030*/  STL [R1+0x21c], R20 ;  /* 0x00021c1401007387 */ /* 0x0003e40000100800 */
[C---:B-1----:R-:W-:Y:S02]  /*d8040*/  FMUL R20, R0.reuse, R19 ;  /* 0x0000001300147220 */ /* 0x042fe40000400000 */
[----:B------:R-:W-:-:S03]  /*d8050*/  FMUL R19, R0, R22 ;  /* 0x0000001600137220 */ /* 0x000fc60000400000 */
[----:B------:R-:W-:Y:S02]  /*d8060*/  STL [R1+0x218], R20 ;  /* 0x0002181401007387 */ /* 0x000fe40000100800 */
[----:B------:R3:W-:Y:S02]  /*d8070*/  STL [R1+0x210], R19 ;  /* 0x0002101301007387 */ /* 0x0007e40000100800 */
[C---:B---3--:R-:W-:Y:S02]  /*d8080*/  FMUL R19, R0.reuse, R16 ;  /* 0x0000001000137220 */ /* 0x048fe40000400000 */
[C---:B------:R-:W-:Y:S02]  /*d8090*/  FMUL R22, R0.reuse, R28 ;  /* 0x0000001c00167220 */ /* 0x040fe40000400000 */
[C---:B------:R-:W-:Y:S02]  /*d80a0*/  FMUL R21, R0.reuse, R21 ;  /* 0x0000001500157220 */ /* 0x040fe40000400000 */
[----:B------:R-:W-:Y:S01]  /*d80b0*/  FMUL R20, R0, R18 ;  /* 0x0000001200147220 */ /* 0x000fe20000400000 */
[----:B------:R-:W3:Y:S04]  /*d80c0*/  LDL.LU R28, [R1+0x968] ;  /* 0x00096800011c7983 */ /* 0x000ee80000300800 */
[----:B------:R-:W-:Y:S01]  /*d80d0*/  F2FP.BF16.PACK_AB R20, R20, R19 ;  /* 0x000000131414723e */ /* 0x000fe200000010ff */
[----:B----4-:R-:W1:Y:S02]  /*d80e0*/  MUFU.RCP R24, R24 ;  /* 0x0000001800187308 */ /* 0x010e640000001000 */
[----:B-1----:R-:W-:-:S02]  /*d80f0*/  FMUL R16, R24, R2 ;  /* 0x0000000218107220 */ /* 0x002fc40000400000 */
[----:B------:R-:W1:Y:S01]  /*d8100*/  S2R R2, SR_TID.X ;  /* 0x0000000000027919 */ /* 0x000e620000002100 */
[C---:B------:R-:W-:Y:S02]  /*d8110*/  FMUL R26, R24.reuse, R26 ;  /* 0x0000001a181a7220 */ /* 0x040fe40000400000 */
[C---:B------:R-:W-:Y:S02]  /*d8120*/  FMUL R17, R24.reuse, R17 ;  /* 0x0000001118117220 */ /* 0x040fe40000400000 */
[----:B--2---:R-:W-:Y:S01]  /*d8130*/  FMUL R18, R24, R3 ;  /* 0x0000000318127220 */ /* 0x004fe20000400000 */
[----:B------:R-:W-:Y:S01]  /*d8140*/  F2FP.BF16.PACK_AB R16, R16, R26 ;  /* 0x0000001a1010723e */ /* 0x000fe200000010ff */
[----:B------:R-:W2:Y:S01]  /*d8150*/  LDL.LU R3, [R1+0x2260] ;  /* 0x0022600001037983 */ /* 0x000ea20000300800 */
[----:B------:R-:W4:Y:S02]  /*d8160*/  LDL.LU R26, [R1+0x990] ;  /* 0x00099000011a7983 */ /* 0x000f240000300800 */
[----:B------:R-:W-:-:S02]  /*d8170*/  F2FP.BF16.PACK_AB R17, R17, R18 ;  /* 0x000000121111723e */ /* 0x000fc400000010ff */
[----:B------:R-:W2:Y:S01]  /*d8180*/  LDL.LU R18, [R1+0x98c] ;  /* 0x00098c0001127983 */ /* 0x000ea20000300800 */
[C---:B------:R-:W-:Y:S02]  /*d8190*/  FMUL R27, R0.reuse, R27 ;  /* 0x0000001b001b7220 */ /* 0x040fe40000400000 */
[C---:B------:R-:W-:Y:S02]  /*d81a0*/  FMUL R25, R0.reuse, R25 ;  /* 0x0000001900197220 */ /* 0x040fe40000400000 */
[C---:B------:R-:W-:Y:S02]  /*d81b0*/  FMUL R23, R0.reuse, R23 ;  /* 0x0000001700177220 */ /* 0x040fe40000400000 */
[----:B------:R-:W-:Y:S01]  /*d81c0*/  FMUL R0, R0, R29 ;  /* 0x0000001d00007220 */ /* 0x000fe20000400000 */
[----:B-1----:R-:W-:-:S04]  /*d81d0*/  SHF.L.U32 R29, R2, 0x5, RZ ;  /* 0x00000005021d7819 */ /* 0x002fc800000006ff */
[----:B------:R-:W-:Y:S02]  /*d81e0*/  LOP3.LUT R19, R29, 0x60, RZ, 0xc0, !PT ;  /* 0x000000601d137812 */ /* 0x000fe400078ec0ff */
[----:B------:R-:W2:Y:S01]  /*d81f0*/  LDL.LU R29, [R1+0x99c] ;  /* 0x00099c00011d7983 */ /* 0x000ea20000300800 */
[----:B------:R-:W-:Y:S02]  /*d8200*/  F2FP.BF16.PACK_AB R21, R21, R0 ;  /* 0x000000001515723e */ /* 0x000fe400000010ff */
[----:B------:R-:W1:Y:S01]  /*d8210*/  S2R R0, SR_TID.X ;  /* 0x0000000000007919 */ /* 0x000e620000002100 */
[----:B------:R-:W-:Y:S02]  /*d8220*/  F2FP.BF16.PACK_AB R22, R27, R22 ;  /* 0x000000161b16723e */ /* 0x000fe400000010ff */
[----:B------:R-:W-:Y:S02]  /*d8230*/  F2FP.BF16.PACK_AB R23, R23, R25 ;  /* 0x000000191717723e */ /* 0x000fe400000010ff */
[----:B-1----:R-:W-:-:S04]  /*d8240*/  LOP3.LUT R0, R0, 0xe0, RZ, 0xc0, !PT ;  /* 0x000000e000007812 */ /* 0x002fc800078ec0ff */
[----:B------:R-:W-:Y:S01]  /*d8250*/  LEA R0, R0, R19, 0x7 ;  /* 0x0000001300007211 */ /* 0x000fe200078e38ff */
[C---:B---3--:R-:W-:Y:S02]  /*d8260*/  FMUL R28, R24.reuse, R28 ;  /* 0x0000001c181c7220 */ /* 0x048fe40000400000 */
[C---:B----4-:R-:W-:Y:S02]  /*d8270*/  FMUL R19, R24.reuse, R26 ;  /* 0x0000001a18137220 */ /* 0x050fe40000400000 */
[----:B--2---:R-:W-:Y:S01]  /*d8280*/  FMUL R26, R24, R3 ;  /* 0x00000003181a7220 */ /* 0x004fe20000400000 */
[----:B------:R-:W-:Y:S01]  /*d8290*/  SHF.L.U32 R3, R2, 0x2, RZ ;  /* 0x0000000202037819 */ /* 0x000fe200000006ff */
[----:B------:R-:W-:-:S03]  /*d82a0*/  FMUL R18, R24, R18 ;  /* 0x0000001218127220 */ /* 0x000fc60000400000 */
[----:B------:R-:W-:Y:S02]  /*d82b0*/  LOP3.LUT R0, R0, 0x70, R3, 0x78, !PT ;  /* 0x0000007000007812 */ /* 0x000fe400078e7803 */
[----:B------:R-:W-:Y:S02]  /*d82c0*/  F2FP.BF16.PACK_AB R19, R19, R26 ;  /* 0x0000001a1313723e */ /* 0x000fe400000010ff */
[----:B------:R-:W-:-:S05]  /*d82d0*/  LOP3.LUT R2, R2, 0x18, RZ, 0xc0, !PT ;  /* 0x0000001802027812 */ /* 0x000fca00078ec0ff */
[----:B------:R-:W-:Y:S02]  /*d82e0*/  IMAD R0, R2, 0x1000, R0 ;  /* 0x0000100002007824 */ /* 0x000fe400078e0200 */
[----:B------:R-:W-:-:S05]  /*d82f0*/  FMUL R29, R24, R29 ;  /* 0x0000001d181d7220 */ /* 0x000fca0000400000 */
[----:B------:R-:W-:Y:S02]  /*d8300*/  F2FP.BF16.PACK_AB R18, R18, R29 ;  /* 0x0000001d1212723e */ /* 0x000fe400000010ff */
[----:B------:R-:W2:Y:S01]  /*d8310*/  LDL.LU R29, [R1+0x9a4] ;  /* 0x0009a400011d7983 */ /* 0x000ea20000300800 */
[----:B------:R-:W3:Y:S02]  /*d8320*/  LDL.LU R3, [R1+0x225c] ;  /* 0x00225c0001037983 */ /* 0x000ee40000300800 */
[----:B------:R-:W4:Y:S02]  /*d8330*/  LDL.LU R27, [R1+0x994] ;  /* 0x00099400011b7983 */ /* 0x000f240000300800 */
[----:B------:R-:W2:Y:S01]  /*d8340*/  LDL.LU R26, [R1+0x97c] ;  /* 0x00097c00011a7983 */ /* 0x000ea20000300800 */
[----:B------:R-:W2:Y:S01]  /*d8350*/  LDL.LU R25, [R1+0x96c] ;  /* 0x00096c0001197983 */ /* 0x000ea20000300800 */
[----:B------:R-:W3:Y:S02]  /*d8360*/  LDL.LU R2, [R1+0x2258] ;  /* 0x0022580001027983 */ /* 0x000ee40000300800 */
[----:B------:R1:W-:Y:S02]  /*d8370*/  STL [R1+0x1e4], R28 ;  /* 0x0001e41c01007387 */ /* 0x0003e40000100800 */
[----:B-1----:R-:W3:Y:S01]  /*d8380*/  LDL.LU R28, [R1+0x2254] ;  /* 0x00225400011c7983 */ /* 0x002ee20000300800 */
[----:B--2---:R-:W-:-:S02]  /*d8390*/  FMUL R25, R24, R25 ;  /* 0x0000001918197220 */ /* 0x004fc40000400000 */
[C---:B------:R-:W-:Y:S02]  /*d83a0*/  FMUL R26, R24.reuse, R26 ;  /* 0x0000001a181a7220 */ /* 0x040fe40000400000 */
[C---:B----4-:R-:W-:Y:S01]  /*d83b0*/  FMUL R27, R24.reuse, R27 ;  /* 0x0000001b181b7220 */ /* 0x050fe20000400000 */
[----:B------:R1:W-:Y:S02]  /*d83c0*/  STL [R1+0x1e0], R25 ;  /* 0x0001e01901007387 */ /* 0x0003e40000100800 */
[----:B------:R3:W-:Y:S02]  /*d83d0*/  STL [R1+0x8c], R26 ;  /* 0x00008c1a01007387 */ /* 0x0007e40000100800 */
[----:B------:R-:W-:Y:S02]  /*d83e0*/  STL [R1+0x88], R27 ;  /* 0x0000881b01007387 */ /* 0x000fe40000100800 */
[C---:B-1----:R-:W-:Y:S02]  /*d83f0*/  FMUL R25, R24.reuse, R29 ;  /* 0x0000001d18197220 */ /* 0x042fe40000400000 */
[----:B---3--:R-:W-:-:S02]  /*d8400*/  FMUL R26, R24, R28 ;  /* 0x0000001c181a7220 */ /* 0x008fc40000400000 */
[----:B------:R0:W5:Y:S01]  /*d8410*/  LDL.LU R28, [R1+0x2250] ;  /* 0x00225000011c7983 */ /* 0x0001620000300800 */
[----:B------:R1:W-:Y:S02]  /*d8420*/  STL [R1+0x84], R25 ;  /* 0x0000841901007387 */ /* 0x0003e40000100800 */
[C---:B------:R-:W-:Y:S02]  /*d8430*/  FMUL R29, R24.reuse, R3 ;  /* 0x00000003181d7220 */ /* 0x040fe40000400000 */
[----:B-1----:R-:W-:Y:S02]  /*d8440*/  FMUL R25, R24, R2 ;  /* 0x0000000218197220 */ /* 0x002fe40000400000 */
[----:B------:R0:W5:Y:S01]  /*d8450*/  LDL.LU R2, [R1+0x224c] ;  /* 0x00224c0001027983 */ /* 0x0001620000300800 */
[----:B------:R0:W-:Y:S02]  /*d8460*/  STL [R1+0x80], R26 ;  /* 0x0000801a01007387 */ /* 0x0001e40000100800 */
[----:B------:R0:W5:Y:S02]  /*d8470*/  LDL.LU R3, [R1+0x2248] ;  /* 0x0022480001037983 */ /* 0x0001640000300800 */
[----:B------:R0:W-:Y:S02]  /*d8480*/  STL [R1+0x78], R25 ;  /* 0x0000781901007387 */ /* 0x0001e40000100800 */
[----:B------:R-:W2:Y:S04]  /*d8490*/  LDL.LU R24, [R1+0x64] ;  /* 0x0000640001187983 */ /* 0x000ea80000300800 */
[----:B------:R-:W-:Y:S06]  /*d84a0*/  BAR.SYNC.DEFER_BLOCKING 0x0 ;  /* 0x0000000000007b1d */ /* 0x000fec0000010000 */
[----:B--2---:R1:W-:Y:S04]  /*d84b0*/  STL [R1+0x2f10], R24 ;  /* 0x002f101801007387 */ /* 0x0043e80000100800 */
[----:B-1----:R-:W2:Y:S04]  /*d84c0*/  LDL.LU R24, [R1+0x2c] ;  /* 0x00002c0001187983 */ /* 0x002ea80000300800 */
        /* <DEDUP_REMOVED lines=8> */
[----:B------:R-:W-:Y:S04]  /*d8550*/  STS.128 [R0], R16 ;  /* 0x0000001000007388 */ /* 0x000fe80000000c00 */
[----:B------:R-:W-:Y:S01]  /*d8560*/  STS.128 [R0+0x80], R20 ;  /* 0x0000801400007388 */ /* 0x000fe20000000c00 */
[----:B------:R-:W-:-:S02]  /*d8570*/  F2FP.BF16.PACK_AB R4, R4, R15 ;  /* 0x0000000f0404723e */ /* 0x000fc400000010ff */
[----:B------:R-:W-:Y:S02]  /*d8580*/  F2FP.BF16.PACK_AB R8, R8, R14 ;  /* 0x0000000e0808723e */ /* 0x000fe400000010ff */
[----:B------:R-:W-:Y:S02]  /*d8590*/  F2FP.BF16.PACK_AB R5, R5, R13 ;  /* 0x0000000d0505723e */ /* 0x000fe400000010ff */
[----:B-----5:R-:W-:Y:S02]  /*d85a0*/  F2FP.BF16.PACK_AB R9, R9, R12 ;  /* 0x0000000c0909723e */ /* 0x020fe400000010ff */
[----:B------:R-:W-:Y:S02]  /*d85b0*/  F2FP.BF16.PACK_AB R6, R6, R11 ;  /* 0x0000000b0606723e */ /* 0x000fe400000010ff */
[----:B------:R-:W-:Y:S01]  /*d85c0*/  F2FP.BF16.PACK_AB R10, R10, R7 ;  /* 0x000000070a0a723e */ /* 0x000fe200000010ff */
[----:B--2---:R1:W-:Y:S04]  /*d85d0*/  STL [R1+0x2f24], R24 ;  /* 0x002f241801007387 */ /* 0x0043e80000100800 */
[----:B-1----:R-:W2:Y:S04]  /*d85e0*/  LDL.LU R24, [R1+0x4] ;  /* 0x0000040001187983 */ /* 0x002ea80000300800 */
[----:B0-----:R-:W3:Y:S04]  /*d85f0*/  LDL.LU R25, [R1+0x60] ;  /* 0x0000600001197983 */ /* 0x001ee80000300800 */
[----:B------:R-:W4:Y:S04]  /*d8600*/  LDL.LU R26, [R1+0x6c] ;  /* 0x00006c00011a7983 */ /* 0x000f280000300800 */
[----:B------:R-:W4:Y:S04]  /*d8610*/  LDL.LU R27, [R1+0x68] ;  /* 0x00006800011b7983 */ /* 0x000f280000300800 */
[----:B------:R0:W-:Y:S04]  /*d8620*/  STL [R1+0x2e88], R28 ;  /* 0x002e881c01007387 */ /* 0x0001e80000100800 */
[----:B0-----:R-:W2:Y:S04]  /*d8630*/  LDL.LU R28, [R1+0x58] ;  /* 0x00005800011c7983 */ /* 0x001ea80000300800 */
[----:B------:R0:W-:Y:S04]  /*d8640*/  STL [R1+0x2e78], R29 ;  /* 0x002e781d01007387 */ /* 0x0001e80000100800 */
[----:B0-----:R-:W2:Y:S04]  /*d8650*/  LDL.LU R29, [R1+0x40] ;  /* 0x00004000011d7983 */ /* 0x001ea80000300800 */
[----:B------:R0:W-:Y:S04]  /*d8660*/  STL [R1+0x2d9c], R2 ;  /* 0x002d9c0201007387 */ /* 0x0001e80000100800 */
[----:B0-----:R-:W2:Y:S04]  /*d8670*/  LDL.LU R2, [R1+0x44] ;  /* 0x0000440001027983 */ /* 0x001ea80000300800 */
[----:B------:R0:W-:Y:S04]  /*d8680*/  STL [R1+0x2d98], R3 ;  /* 0x002d980301007387 */ /* 0x0001e80000100800 */
        /* <DEDUP_REMOVED lines=14> */
[----:B------:R-:W2:Y:S02]  /*d8770*/  LDL.LU R7, [R1] ;  /* 0x0000000001077983 */ /* 0x000ea40000300800 */
[----:B--2---:R-:W-:-:S02]  /*d8780*/  F2FP.BF16.PACK_AB R7, R24, R7 ;  /* 0x000000071807723e */ /* 0x004fc400000010ff */
[----:B------:R-:W2:Y:S02]  /*d8790*/  LDL.LU R24, [R1+0x2f24] ;  /* 0x002f240001187983 */ /* 0x000ea40000300800 */
[----:B--2---:R-:W-:Y:S02]  /*d87a0*/  F2FP.BF16.PACK_AB R11, R24, R11 ;  /* 0x0000000b180b723e */ /* 0x004fe400000010ff */
[----:B------:R-:W2:Y:S02]  /*d87b0*/  LDL.LU R24, [R1+0x2f20] ;  /* 0x002f200001187983 */ /* 0x000ea40000300800 */
[----:B--2---:R-:W-:Y:S02]  /*d87c0*/  F2FP.BF16.PACK_AB R12, R24, R12 ;  /* 0x0000000c180c723e */ /* 0x004fe400000010ff */
[----:B------:R-:W2:Y:S02]  /*d87d0*/  LDL.LU R24, [R1+0x2f1c] ;  /* 0x002f1c0001187983 */ /* 0x000ea40000300800 */
[----:B--2---:R-:W-:-:S02]  /*d87e0*/  F2FP.BF16.PACK_AB R16, R24, R16 ;  /* 0x000000101810723e */ /* 0x004fc400000010ff */
[----:B------:R-:W2:Y:S02]  /*d87f0*/  LDL.LU R24, [R1+0x2f18] ;  /* 0x002f180001187983 */ /* 0x000ea40000300800 */
[----:B--2---:R-:W-:Y:S02]  /*d8800*/  F2FP.BF16.PACK_AB R13, R24, R13 ;  /* 0x0000000d180d723e */ /* 0x004fe400000010ff */
[----:B------:R-:W2:Y:S01]  /*d8810*/  LDL.LU R24, [R1+0x2f14] ;  /* 0x002f140001187983 */ /* 0x000ea20000300800 */
[----:B------:R-:W-:Y:S02]  /*d8820*/  F2FP.BF16.PACK_AB R18, R18, R3 ;  /* 0x000000031212723e */ /* 0x000fe400000010ff */
[----:B--2---:R-:W-:Y:S02]  /*d8830*/  F2FP.BF16.PACK_AB R17, R24, R17 ;  /* 0x000000111811723e */ /* 0x004fe400000010ff */
[----:B------:R-:W3:Y:S01]  /*d8840*/  LDL.LU R24, [R1+0x2f10] ;  /* 0x002f100001187983 */ /* 0x000ee20000300800 */
[----:B------:R-:W-:-:S02]  /*d8850*/  F2FP.BF16.PACK_AB R14, R14, R15 ;  /* 0x0000000f0e0e723e */ /* 0x000fc400000010ff */
[----:B------:R-:W-:Y:S01]  /*d8860*/  F2FP.BF16.PACK_AB R15, R2, R29 ;  /* 0x0000001d020f723e */ /* 0x000fe200000010ff */
[----:B------:R-:W2:Y:S04]  /*d8870*/  LDL.LU R3, [R1+0x12c] ;  /* 0x00012c0001037983 */ /* 0x000ea80000300800 */
[----:B--2---:R-:W-:Y:S04]  /*d8880*/  STL [R1+0x2ee0], R3 ;  /* 0x002ee00301007387 */ /* 0x004fe80000100800 */
[----:B------:R-:W2:Y:S01]  /*d8890*/  LDL.LU R2, [R1+0x128] ;  /* 0x0001280001027983 */ /* 0x000ea20000300800 */
[----:B------:R-:W-:-:S03]  /*d88a0*/  F2FP.BF16.PACK_AB R19, R20, R19 ;  /* 0x000000131413723e */ /* 0x000fc600000010ff */
[----:B--2---:R-:W-:Y:S04]  /*d88b0*/  STL [R1+0x2ee4], R2 ;  /* 0x002ee40201007387 */ /* 0x004fe80000100800 */
[----:B------:R-:W2:Y:S01]  /*d88c0*/  LDL.LU R29, [R1+0x124] ;  /* 0x00012400011d7983 */ /* 0x000ea20000300800 */
[----:B------:R-:W-:Y:S02]  /*d88d0*/  F2FP.BF16.PACK_AB R20, R21, R22 ;  /* 0x000000161514723e */ /* 0x000fe400000010ff */
[----:B---3--:R-:W-:Y:S02]  /*d88e0*/  F2FP.BF16.PACK_AB R22, R24, R25 ;  /* 0x000000191816723e */ /* 0x008fe400000010ff */
[----:B------:R-:W-:Y:S02]  /*d88f0*/  F2FP.BF16.PACK_AB R21, R23, R28 ;  /* 0x0000001c1715723e */ /* 0x000fe400000010ff */
[----:B----4-:R-:W-:Y:S01]  /*d8900*/  F2FP.BF16.PACK_AB R23, R26, R27 ;  /* 0x0000001b1a17723e */ /* 0x010fe200000010ff */
[----:B--2---:R-:W-:Y:S04]  /*d8910*/  STL [R1+0x2ee8], R29 ;  /* 0x002ee81d01007387 */ /* 0x004fe80000100800 */
[----:B------:R-:W2:Y:S04]  /*d8920*/  LDL.LU R24, [R1+0x70] ;  /* 0x0000700001187983 */ /* 0x000ea80000300800 */
[----:B------:R-:W3:Y:S04]  /*d8930*/  LDL.LU R25, [R1+0x7c] ;  /* 0x00007c0001197983 */ /* 0x000ee80000300800 */
[----:B---3--:R0:W-:Y:S04]  /*d8940*/  STL [R1+0x2f0c], R25 ;  /* 0x002f0c1901007387 */ /* 0x0081e80000100800 */
[----:B0-----:R-:W2:Y:S04]  /*d8950*/  LDL.LU R25, [R1+0x74] ;  /* 0x0000740001197983 */ /* 0x001ea80000300800 */
[----:B------:R-:W3:Y:S04]  /*d8960*/  LDL.LU R26, [R1+0xac] ;  /* 0x0000ac00011a7983 */ /* 0x000ee80000300800 */
[----:B---3--:R0:W-:Y:S04]  /*d8970*/  STL [R1+0x2f08], R26 ;  /* 0x002f081a01007387 */ /* 0x0081e80000100800 */
[----:B0-----:R-:W3:Y:S04]  /*d8980*/  LDL.LU R26, [R1+0xa8] ;  /* 0x0000a800011a7983 */ /* 0x001ee80000300800 */
[----:B------:R-:W4:Y:S04]  /*d8990*/  LDL.LU R27, [R1+0xb4] ;  /* 0x0000b400011b7983 */ /* 0x000f280000300800 */
[----:B----4-:R0:W-:Y:S04]  /*d89a0*/  STL [R1+0x2f04], R27 ;  /* 0x002f041b01007387 */ /* 0x0101e80000100800 */
[----:B0-----:R-:W4:Y:S04]  /*d89b0*/  LDL.LU R27, [R1+0xb0] ;  /* 0x0000b000011b7983 */ /* 0x001f280000300800 */
[----:B------:R-:W2:Y:S04]  /*d89c0*/  LDL.LU R29, [R1+0xf0] ;  /* 0x0000f000011d7983 */ /* 0x000ea80000300800 */
        /* <DEDUP_REMOVED lines=10> */
[----:B------:R-:W-:Y:S04]  /*d8a70*/  STS.128 [R0+0x100], R4 ;  /* 0x0001000400007388 */ /* 0x000fe80000000c00 */
[----:B------:R-:W-:Y:S04]  /*d8a80*/  STS.128 [R0+0x180], R8 ;  /* 0x0001800800007388 */ /* 0x000fe80000000c00 */
[----:B------:R-:W-:Y:S04]  /*d8a90*/  STS.128 [R0+0x200], R12 ;  /* 0x0002000c00007388 */ /* 0x000fe80000000c00 */
[----:B------:R-:W-:Y:S04]  /*d8aa0*/  STS.128 [R0+0x280], R16 ;  /* 0x0002801000007388 */ /* 0x000fe80000000c00 */
[----:B------:R-:W-:Y:S01]  /*d8ab0*/  STS.128 [R0+0x300], R20 ;  /* 0x0003001400007388 */ /* 0x000fe20000000c00 */
[----:B------:R-:W-:-:S03]  /*d8ac0*/  F2FP.BF16.PACK_AB R24, R25, R24 ;  /* 0x000000181918723e */ /* 0x000fc600000010ff */
[----:B--2---:R0:W-:Y:S04]  /*d8ad0*/  STL [R1+0x2f00], R29 ;  /* 0x002f001d01007387 */ /* 0x0041e80000100800 */
        /* <DEDUP_REMOVED lines=24> */
[----:B------:R-:W3:Y:S02]  /*d8c60*/  LDL.LU R25, [R1+0x2f0c] ;  /* 0x002f0c0001197983 */ /* 0x000ee40000300800 */
[----:B---3--:R-:W-:-:S02]  /*d8c70*/  F2FP.BF16.PACK_AB R25, R26, R25 ;  /* 0x000000191a19723e */ /* 0x008fc400000010ff */
[----:B------:R-:W4:Y:S02]  /*d8c80*/  LDL.LU R26, [R1+0x2f08] ;  /* 0x002f0800011a7983 */ /* 0x000f240000300800 */
[----:B----4-:R-:W-:Y:S02]  /*d8c90*/  F2FP.BF16.PACK_AB R26, R27, R26 ;  /* 0x0000001a1b1a723e */ /* 0x010fe400000010ff */
[----:B------:R-:W2:Y:S02]  /*d8ca0*/  LDL.LU R27, [R1+0x2f04] ;  /* 0x002f0400011b7983 */ /* 0x000ea40000300800 */
[----:B--2---:R-:W-:Y:S02]  /*d8cb0*/  F2FP.BF16.PACK_AB R27, R29, R27 ;  /* 0x0000001b1d1b723e */ /* 0x004fe400000010ff */
[----:B------:R-:W2:Y:S02]  /*d8cc0*/  LDL.LU R29, [R1+0x2f00] ;  /* 0x002f0000011d7983 */ /* 0x000ea40000300800 */
        /* <DEDUP_REMOVED lines=11> */
[----:B------:R-:W-:Y:S02]  /*d8d80*/  F2FP.BF16.PACK_AB R11, R3, R11 ;  /* 0x0000000b030b723e */ /* 0x000fe400000010ff */
[----:B--2---:R-:W-:Y:S02]  /*d8d90*/  F2FP.BF16.PACK_AB R10, R29, R10 ;  /* 0x0000000a1d0a723e */ /* 0x004fe400000010ff */
[----:B------:R-:W2:Y:S04]  /*d8da0*/  LDL.LU R29, [R1+0x2ee8] ;  /* 0x002ee800011d7983 */ /* 0x000ea80000300800 */
[----:B------:R-:W2:Y:S04]  /*d8db0*/  LDL.LU R2, [R1+0x2ee4] ;  /* 0x002ee40001027983 */ /* 0x000ea80000300800 */
[----:B------:R-:W3:Y:S01]  /*d8dc0*/  LDL.LU R3, [R1+0x2ee0] ;  /* 0x002ee00001037983 */ /* 0x000ee20000300800 */
[----:B------:R-:W-:-:S02]  /*d8dd0*/  F2FP.BF16.PACK_AB R14, R18, R14 ;  /* 0x0000000e120e723e */ /* 0x000fc400000010ff */
[----:B------:R-:W-:Y:S02]  /*d8de0*/  F2FP.BF16.PACK_AB R12, R20, R12 ;  /* 0x0000000c140c723e */ /* 0x000fe400000010ff */
[----:B------:R-:W-:Y:S02]  /*d8df0*/  F2FP.BF16.PACK_AB R16, R21, R16 ;  /* 0x000000101510723e */ /* 0x000fe400000010ff */
[----:B------:R-:W-:Y:S02]  /*d8e00*/  F2FP.BF16.PACK_AB R13, R22, R13 ;  /* 0x0000000d160d723e */ /* 0x000fe400000010ff */
[----:B------:R-:W-:Y:S02]  /*d8e10*/  F2FP.BF16.PACK_AB R17, R23, R17 ;  /* 0x000000111711723e */ /* 0x000fe400000010ff */
[----:B---3--:R-:W-:Y:S02]  /*d8e20*/  F2FP.BF16.PACK_AB R18, R15, R3 ;  /* 0x000000030f12723e */ /* 0x008fe400000010ff */
[----:B------:R-:W3:Y:S01]  /*d8e30*/  LDL.LU R3, [R1+0x1b0] ;  /* 0x0001b00001037983 */ /* 0x000ee20000300800 */
[----:B--2---:R-:W-:-:S03]  /*d8e40*/  F2FP.BF16.PACK_AB R15, R2, R29 ;  /* 0x0000001d020f723e */ /* 0x004fc600000010ff */
[----:B---3--:R-:W-:Y:S04]  /*d8e50*/  STL [R1+0x2eb0], R3 ;  /* 0x002eb00301007387 */ /* 0x008fe80000100800 */
[----:B------:R-:W2:Y:S04]  /*d8e60*/  LDL.LU R2, [R1+0x1ac] ;  /* 0x0001ac0001027983 */ /* 0x000ea80000300800 */
[----:B--2---:R-:W-:Y:S04]  /*d8e70*/  STL [R1+0x2eb4], R2 ;  /* 0x002eb40201007387 */ /* 0x004fe80000100800 */
[----:B------:R-:W2:Y:S04]  /*d8e80*/  LDL.LU R29, [R1+0x1a8] ;  /* 0x0001a800011d7983 */ /* 0x000ea80000300800 */
[----:B--2---:R-:W-:Y:S04]  /*d8e90*/  STL [R1+0x2eb8], R29 ;  /* 0x002eb81d01007387 */ /* 0x004fe80000100800 */
[----:B------:R-:W2:Y:S04]  /*d8ea0*/  LDL.LU R20, [R1+0x140] ;  /* 0x0001400001147983 */ /* 0x000ea80000300800 */
[----:B------:R-:W3:Y:S04]  /*d8eb0*/  LDL.LU R21, [R1+0x14c] ;  /* 0x00014c0001157983 */ /* 0x000ee80000300800 */
[----:B---3--:R0:W-:Y:S04]  /*d8ec0*/  STL [R1+0x2ed8], R21 ;  /* 0x002ed81501007387 */ /* 0x0081e80000100800 */
[----:B0-----:R-:W3:Y:S04]  /*d8ed0*/  LDL.LU R21, [R1+0x154] ;  /* 0x0001540001157983 */ /* 0x001ee80000300800 */
[----:B---3--:R0:W-:Y:S04]  /*d8ee0*/  STL [R1+0x2edc], R21 ;  /* 0x002edc1501007387 */ /* 0x0081e80000100800 */
[----:B0-----:R-:W2:Y:S04]  /*d8ef0*/  LDL.LU R21, [R1+0x144] ;  /* 0x0001440001157983 */ /* 0x001ea80000300800 */
        /* <DEDUP_REMOVED lines=9> */
[----:B0-----:R-:W4:Y:S04]  /*d8f90*/  LDL.LU R23, [R1+0x15c] ;  /* 0x00015c0001177983 */ /* 0x001f280000300800 */
[----:B------:R-:W2:Y:S04]  /*d8fa0*/  LDL.LU R29, [R1+0x194] ;  /* 0x00019400011d7983 */ /* 0x000ea80000300800 */
[----:B--2---:R0:W-:Y:S04]  /*d8fb0*/  STL [R1+0x2ebc], R29 ;  /* 0x002ebc1d01007387 */ /* 0x0041e80000100800 */
[----:B0-----:R-:W2:Y:S04]  /*d8fc0*/  LDL.LU R29, [R1+0x184] ;  /* 0x00018400011d7983 */ /* 0x001ea80000300800 */
[----:B--2---:R0:W-:Y:S04]  /*d8fd0*/  STL [R1+0x2ec0], R29 ;  /* 0x002ec01d01007387 */ /* 0x0041e80000100800 */
[----:B0-----:R-:W2:Y:S01]  /*d8fe0*/  LDL.LU R29, [R1+0x17c] ;  /* 0x00017c00011d7983 */ /* 0x001ea20000300800 */
[----:B------:R-:W-:-:S03]  /*d8ff0*/  F2FP.BF16.PACK_AB R19, R19, R28 ;  /* 0x0000001c1313723e */ /* 0x000fc600000010ff */
        /* <DEDUP_REMOVED lines=31> */
[----:B------:R-:W2:Y:S02]  /*d91f0*/  LDL.LU R21, [R1+0x2edc] ;  /* 0x002edc0001157983 */ /* 0x000ea40000300800 */
[----:B--2---:R-:W-:-:S02]  /*d9200*/  F2FP.BF16.PACK_AB R4, R21, R4 ;  /* 0x000000041504723e */ /* 0x004fc400000010ff */
[----:B------:R-:W3:Y:S02]  /*d9210*/  LDL.LU R21, [R1+0x2ed8] ;  /* 0x002ed80001157983 */ /* 0x000ee40000300800 */
[----:B---3--:R-:W-:Y:S02]  /*d9220*/  F2FP.BF16.PACK_AB R21, R22, R21 ;  /* 0x000000151615723e */ /* 0x008fe400000010ff */
[----:B------:R-:W2:Y:S02]  /*d9230*/  LDL.LU R22, [R1+0x2ed4] ;  /* 0x002ed40001167983 */ /* 0x000ea40000300800 */
[----:B--2---:R-:W-:Y:S02]  /*d9240*/  F2FP.BF16.PACK_AB R5, R22, R5 ;  /* 0x000000051605723e */ /* 0x004fe400000010ff */
[----:B------:R-:W4:Y:S02]  /*d9250*/  LDL.LU R22, [R1+0x2ed0] ;  /* 0x002ed00001167983 */ /* 0x000f240000300800 */
[----:B----4-:R-:W-:-:S02]  /*d9260*/  F2FP.BF16.PACK_AB R22, R23, R22 ;  /* 0x000000161716723e */ /* 0x010fc400000010ff */
        /* <DEDUP_REMOVED lines=16> */
[----:B---3--:R-:W-:Y:S02]  /*d9370*/  F2FP.BF16.PACK_AB R14, R11, R3 ;  /* 0x000000030b0e723e */ /* 0x008fe400000010ff */
[----:B------:R-:W3:Y:S01]  /*d9380*/  LDL.LU R3, [R1+0x5a8] ;  /* 0x0005a80001037983 */ /* 0x000ee20000300800 */
[----:B--2---:R-:W-:-:S03]  /*d9390*/  F2FP.BF16.PACK_AB R11, R2, R29 ;  /* 0x0000001d020b723e */ /* 0x004fc600000010ff */
[----:B---3--:R-:W-:Y:S04]  /*d93a0*/  STL [R1+0x2e9c], R3 ;  /* 0x002e9c0301007387 */ /* 0x008fe80000100800 */
[----:B------:R-:W2:Y:S01]  /*d93b0*/  LDL.LU R2, [R1+0x5b4] ;  /* 0x0005b40001027983 */ /* 0x000ea20000300800 */
[----:B------:R-:W-:-:S03]  /*d93c0*/  F2FP.BF16.PACK_AB R15, R16, R15 ;  /* 0x0000000f100f723e */ /* 0x000fc600000010ff */
[----:B--2---:R-:W-:Y:S04]  /*d93d0*/  STL [R1+0x2ea0], R2 ;  /* 0x002ea00201007387 */ /* 0x004fe80000100800 */
[----:B------:R-:W2:Y:S01]  /*d93e0*/  LDL.LU R29, [R1+0x5b0] ;  /* 0x0005b000011d7983 */ /* 0x000ea20000300800 */
[----:B------:R-:W-:Y:S02]  /*d93f0*/  F2FP.BF16.PACK_AB R16, R17, R18 ;  /* 0x000000121110723e */ /* 0x000fe400000010ff */
[----:B------:R-:W-:Y:S02]  /*d9400*/  F2FP.BF16.PACK_AB R17, R19, R24 ;  /* 0x000000181311723e */ /* 0x000fe400000010ff */
[----:B------:R-:W-:Y:S01]  /*d9410*/  F2FP.BF16.PACK_AB R18, R25, R26 ;  /* 0x0000001a1912723e */ /* 0x000fe200000010ff */
[----:B--2---:R-:W-:Y:S04]  /*d9420*/  STL [R1+0x2ea4], R29 ;  /* 0x002ea41d01007387 */ /* 0x004fe80000100800 */
[----:B------:R-:W2:Y:S04]  /*d9430*/  LDL.LU R24, [R1+0x1e8] ;  /* 0x0001e80001187983 */ /* 0x000ea80000300800 */
[----:B------:R-:W3:Y:S04]  /*d9440*/  LDL.LU R25, [R1+0x1f0] ;  /* 0x0001f00001197983 */ /* 0x000ee80000300800 */
[----:B---3--:R0:W-:Y:S04]  /*d9450*/  STL [R1+0x2eac], R25 ;  /* 0x002eac1901007387 */ /* 0x0081e80000100800 */
[----:B0-----:R-:W2:Y:S04]  /*d9460*/  LDL.LU R25, [R1+0x1ec] ;  /* 0x0001ec0001197983 */ /* 0x001ea80000300800 */
[----:B------:R-:W3:Y:S01]  /*d9470*/  LDL.LU R29, [R1+0x1fc] ;  /* 0x0001fc00011d7983 */ /* 0x000ee20000300800 */
[----:B------:R-:W-:-:S03]  /*d9480*/  F2FP.BF16.PACK_AB R19, R27, R28 ;  /* 0x0000001c1b13723e */ /* 0x000fc600000010ff */
[----:B------:R-:W-:Y:S04]  /*d9490*/  STS.128 [R0+0x600], R20 ;  /* 0x0006001400007388 */ /* 0x000fe80000000c00 */
[----:B------:R-:W-:Y:S04]  /*d94a0*/  STS.128 [R0+0x680], R4 ;  /* 0x0006800400007388 */ /* 0x000fe80000000c00 */
[----:B------:R-:W-:Y:S04]  /*d94b0*/  STS.128 [R0+0x700], R8 ;  /* 0x0007000800007388 */ /* 0x000fe80000000c00 */
[----:B------:R-:W-:Y:S04]  /*d94c0*/  STS.128 [R0+0x780], R12 ;  /* 0x0007800c00007388 */ /* 0x000fe80000000c00 */
[----:B------:R-:W-:Y:S04]  /*d94d0*/  STS.128 [R0+0x800], R16 ;  /* 0x0008001000007388 */ /* 0x000fe80000000c00 */
[----:B---3--:R0:W-:Y:S04]  /*d94e0*/  STL [R1+0x2ea8], R29 ;  /* 0x002ea81d01007387 */ /* 0x0081e80000100800 */
[----:B0-----:R-:W3:Y:S04]  /*d94f0*/  LDL.LU R29, [R1+0x1f4] ;  /* 0x0001f400011d7983 */ /* 0x001ee80000300800 */
[----:B------:R-:W4:Y:S04]  /*d9500*/  LDL.LU R26, [R1+0x1f8] ;  /* 0x0001f800011a7983 */ /* 0x000f280000300800 */
        /* <DEDUP_REMOVED lines=19> */
[----:B------:R-:W3:Y:S01]  /*d9640*/  LDL.LU R15, [R1+0x5a4] ;  /* 0x0005a400010f7983 */ /* 0x000ee20000300800 */
[----:B--2---:R-:W-:-:S03]  /*d9650*/  F2FP.BF16.PACK_AB R24, R25, R24 ;  /* 0x000000181918723e */ /* 0x004fc600000010ff */
[----:B------:R-:W2:Y:S04]  /*d9660*/  LDL.LU R16, [R1+0x294] ;  /* 0x0002940001107983 */ /* 0x000ea80000300800 */
[----:B------:R-:W2:Y:S04]  /*d9670*/  LDL.LU R17, [R1+0x260] ;  /* 0x0002600001117983 */ /* 0x000ea80000300800 */
[----:B------:R-:W2:Y:S04]  /*d9680*/  LDL.LU R18, [R1+0x2b4] ;  /* 0x0002b40001127983 */ /* 0x000ea80000300800 */
[----:B------:R-:W2:Y:S04]  /*d9690*/  LDL.LU R19, [R1+0x280] ;  /* 0x0002800001137983 */ /* 0x000ea80000300800 */
[----:B------:R-:W3:Y:S02]  /*d96a0*/  LDL.LU R25, [R1+0x2eac] ;  /* 0x002eac0001197983 */ /* 0x000ee40000300800 */
[----:B---3--:R-:W-:-:S02]  /*d96b0*/  F2FP.BF16.PACK_AB R25, R29, R25 ;  /* 0x000000191d19723e */ /* 0x008fc400000010ff */
[----:B------:R-:W4:Y:S01]  /*d96c0*/  LDL.LU R29, [R1+0x2ea8] ;  /* 0x002ea800011d7983 */ /* 0x000f220000300800 */
[----:B------:R-:W-:Y:S02]  /*d96d0*/  F2FP.BF16.PACK_AB R27, R2, R27 ;  /* 0x0000001b021b723e */ /* 0x000fe400000010ff */
[----:B------:R-:W-:Y:S02]  /*d96e0*/  F2FP.BF16.PACK_AB R4, R3, R4 ;  /* 0x000000040304723e */ /* 0x000fe400000010ff */
[----:B------:R-:W-:Y:S02]  /*d96f0*/  F2FP.BF16.PACK_AB R9, R9, R6 ;  /* 0x000000060909723e */ /* 0x000fe400000010ff */
[----:B------:R-:W-:Y:S02]  /*d9700*/  F2FP.BF16.PACK_AB R6, R20, R22 ;  /* 0x000000161406723e */ /* 0x000fe400000010ff */
[----:B----4-:R-:W-:Y:S02]  /*d9710*/  F2FP.BF16.PACK_AB R26, R29, R26 ;  /* 0x0000001a1d1a723e */ /* 0x010fe400000010ff */
[----:B------:R-:W3:Y:S04]  /*d9720*/  LDL.LU R29, [R1+0x2ea4] ;  /* 0x002ea400011d7983 */ /* 0x000ee80000300800 */
[----:B------:R-:W3:Y:S04]  /*d9730*/  LDL.LU R2, [R1+0x2ea0] ;  /* 0x002ea00001027983 */ /* 0x000ee80000300800 */
[----:B------:R-:W4:Y:S04]  /*d9740*/  LDL.LU R3, [R1+0x2e9c] ;  /* 0x002e9c0001037983 */ /* 0x000f280000300800 */
[----:B------:R-:W2:Y:S04]  /*d9750*/  LDL.LU R20, [R1+0x53c] ;  /* 0x00053c0001147983 */ /* 0x000ea80000300800 */
[----:B--2---:R-:W-:Y:S04]  /*d9760*/  STL [R1+0x2e8c], R20 ;  /* 0x002e8c1401007387 */ /* 0x004fe80000100800 */
[----:B------:R-:W2:Y:S01]  /*d9770*/  LDL.LU R22, [R1+0x560] ;  /* 0x0005600001167983 */ /* 0x000ea20000300800 */
[----:B------:R-:W-:-:S02]  /*d9780*/  F2FP.BF16.PACK_AB R8, R16, R8 ;  /* 0x000000081008723e */ /* 0x000fc400000010ff */
[----:B------:R-:W-:Y:S01]  /*d9790*/  F2FP.BF16.PACK_AB R5, R17, R5 ;  /* 0x000000051105723e */ /* 0x000fe200000010ff */
[----:B--2---:R-:W-:Y:S04]  /*d97a0*/  STL [R1+0x2e90], R22 ;  /* 0x002e901601007387 */ /* 0x004fe80000100800 */
[----:B------:R-:W2:Y:S04]  /*d97b0*/  LDL.LU R16, [R1+0x5b8] ;  /* 0x0005b80001107983 */ /* 0x000ea80000300800 */
[----:B------:R-:W2:Y:S04]  /*d97c0*/  LDL.LU R17, [R1+0x5c0] ;  /* 0x0005c00001117983 */ /* 0x000ea80000300800 */
[----:B--2---:R0:W-:Y:S04]  /*d97d0*/  STL [R1+0x2e98], R17 ;  /* 0x002e981101007387 */ /* 0x0041e80000100800 */
[----:B0-----:R-:W2:Y:S04]  /*d97e0*/  LDL.LU R17, [R1+0x5bc] ;  /* 0x0005bc0001117983 */ /* 0x001ea80000300800 */
[----:B------:R-:W2:Y:S01]  /*d97f0*/  LDL.LU R22, [R1+0x5cc] ;  /* 0x0005cc0001167983 */ /* 0x000ea20000300800 */
[----:B------:R-:W-:-:S02]  /*d9800*/  F2FP.BF16.PACK_AB R10, R18, R10 ;  /* 0x0000000a120a723e */ /* 0x000fc400000010ff */
[----:B------:R-:W-:Y:S01]  /*d9810*/  F2FP.BF16.PACK_AB R7, R19, R7 ;  /* 0x000000071307723e */ /* 0x000fe200000010ff */
[----:B------:R-:W-:Y:S01]  /*d9820*/  STS.128 [R0+0x880], R24 ;  /* 0x0008801800007388 */ /* 0x000fe20000000c00 */
[----:B------:R-:W-:-:S03]  /*d9830*/  F2FP.BF16.PACK_AB R11, R12, R11 ;  /* 0x0000000b0c0b723e */ /* 0x000fc600000010ff */
[----:B------:R-:W-:Y:S01]  /*d9840*/  STS.128 [R0+0x900], R4 ;  /* 0x0009000400007388 */ /* 0x000fe20000000c00 */
[----:B------:R-:W-:-:S03]  /*d9850*/  F2FP.BF16.PACK_AB R12, R13, R14 ;  /* 0x0000000e0d0c723e */ /* 0x000fc600000010ff */
[----:B------:R-:W-:Y:S01]  /*d9860*/  STS.128 [R0+0x980], R8 ;  /* 0x0009800800007388 */ /* 0x000fe20000000c00 */
[----:B------:R-:W-:Y:S02]  /*d9870*/  F2FP.BF16.PACK_AB R13, R15, R21 ;  /* 0x000000150f0d723e */ /* 0x000fe400000010ff */
[----:B----4-:R-:W-:Y:S02]  /*d9880*/  F2FP.BF16.PACK_AB R14, R23, R3 ;  /* 0x00000003170e723e */ /* 0x010fe400000010ff */
[----:B---3--:R-:W-:-:S05]  /*d9890*/  F2FP.BF16.PACK_AB R15, R2, R29 ;  /* 0x0000001d020f723e */ /* 0x008fca00000010ff */
[----:B------:R-:W-:Y:S04]  /*d98a0*/  STS.128 [R0+0xa00], R12 ;  /* 0x000a000c00007388 */ /* 0x000fe80000000c00 */
[----:B--2---:R0:W-:Y:S04]  /*d98b0*/  STL [R1+0x2e94], R22 ;  /* 0x002e941601007387 */ /* 0x0041e80000100800 */
[----:B0-----:R-:W2:Y:S04]  /*d98c0*/  LDL.LU R22, [R1+0x5c4] ;  /* 0x0005c40001167983 */ /* 0x001ea80000300800 */
[----:B------:R-:W3:Y:S04]  /*d98d0*/  LDL.LU R18, [R1+0x5c8] ;  /* 0x0005c80001127983 */ /* 0x000ee80000300800 */
[----:B------:R-:W4:Y:S04]  /*d98e0*/  LDL.LU R20, [R1+0x5d4] ;  /* 0x0005d40001147983 */ /* 0x000f280000300800 */
[----:B------:R-:W4:Y:S04]  /*d98f0*/  LDL.LU R19, [R1+0x5d0] ;  /* 0x0005d00001137983 */ /* 0x000f280000300800 */
        /* <DEDUP_REMOVED lines=17> */
[----:B------:R-:W-:-:S03]  /*d9a10*/  F2FP.BF16.PACK_AB R16, R17, R16 ;  /* 0x000000101110723e */ /* 0x000fc600000010ff */
[----:B------:R-:W2:Y:S04]  /*d9a20*/  LDL.LU R12, [R1+0x5dc] ;  /* 0x0005dc00010c7983 */ /* 0x000ea80000300800 */
[----:B------:R-:W2:Y:S04]  /*d9a30*/  LDL.LU R13, [R1+0x610] ;  /* 0x00061000010d7983 */ /* 0x000ea80000300800 */
[----:B------:R-:W2:Y:S04]  /*d9a40*/  LDL.LU R14, [R1+0x5e4] ;  /* 0x0005e400010e7983 */ /* 0x000ea80000300800 */
[----:B------:R-:W2:Y:S04]  /*d9a50*/  LDL.LU R15, [R1+0x618] ;  /* 0x00061800010f7983 */ /* 0x000ea80000300800 */
[----:B------:R-:W2:Y:S01]  /*d9a60*/  LDL.LU R17, [R1+0x2e98] ;  /* 0x002e980001117983 */ /* 0x000ea20000300800 */
[----:B------:R-:W-:-:S06]  /*d9a70*/  @!P6 FMUL R28, R28, 16777216 ;  /* 0x4b8000001c1ce820 */ /* 0x000fcc0000400000 */
[----:B------:R-:W0:Y:S01]  /*d9a80*/  MUFU.RCP R28, R28 ;  /* 0x0000001c001c7308 */ /* 0x000e220000001000 */
[----:B--2---:R-:W-:Y:S02]  /*d9a90*/  F2FP.BF16.PACK_AB R17, R22, R17 ;  /* 0x000000111611723e */ /* 0x004fe400000010ff */
[----:B------:R-:W3:Y:S04]  /*d9aa0*/  LDL.LU R22, [R1+0x2e94] ;  /* 0x002e940001167983 */ /* 0x000ee80000300800 */
[----:B0-----:R-:W-:Y:S01]  /*d9ab0*/  STL [R1+0xf74], R28 ;  /* 0x000f741c01007387 */ /* 0x001fe20000100800 */
[----:B----4-:R-:W-:Y:S02]  /*d9ac0*/  F2FP.BF16.PACK_AB R19, R20, R19 ;  /* 0x000000131413723e */ /* 0x010fe400000010ff */
[----:B---3--:R-:W-:-:S02]  /*d9ad0*/  F2FP.BF16.PACK_AB R18, R22, R18 ;  /* 0x000000121612723e */ /* 0x008fc400000010ff */
[----:B------:R-:W2:Y:S04]  /*d9ae0*/  LDL.LU R22, [R1+0x2e90] ;  /* 0x002e900001167983 */ /* 0x000ea80000300800 */
[----:B------:R-:W3:Y:S01]  /*d9af0*/  LDL.LU R20, [R1+0x2e8c] ;  /* 0x002e8c0001147983 */ /* 0x000ee20000300800 */
[----:B------:R-:W-:Y:S02]  /*d9b00*/  F2FP.BF16.PACK_AB R6, R10, R6 ;  /* 0x000000060a06723e */ /* 0x000fe400000010ff */
[----:B------:R-:W-:Y:S02]  /*d9b10*/  F2FP.BF16.PACK_AB R10, R11, R7 ;  /* 0x000000070b0a723e */ /* 0x000fe400000010ff */
[----:B------:R-:W-:Y:S02]  /*d9b20*/  F2FP.BF16.PACK_AB R7, R24, R25 ;  /* 0x000000191807723e */ /* 0x000fe400000010ff */
[----:B------:R-:W-:Y:S01]  /*d9b30*/  F2FP.BF16.PACK_AB R8, R13, R8 ;  /* 0x000000080d08723e */ /* 0x000fe200000010ff */
[----:B------:R-:W4:Y:S04]  /*d9b40*/  LDL.LU R24, [R1+0x528] ;  /* 0x0005280001187983 */ /* 0x000f280000300800 */
[----:B------:R-:W4:Y:S01]  /*d9b50*/  LDL.LU R25, [R1+0x550] ;  /* 0x0005500001197983 */ /* 0x000f220000300800 */
[----:B------:R-:W-:-:S02]  /*d9b60*/  F2FP.BF16.PACK_AB R4, R12, R4 ;  /* 0x000000040c04723e */ /* 0x000fc400000010ff */
[----:B------:R-:W-:Y:S02]  /*d9b70*/  F2FP.BF16.PACK_AB R5, R14, R5 ;  /* 0x000000050e05723e */ /* 0x000fe400000010ff */
[----:B------:R-:W-:Y:S02]  /*d9b80*/  F2FP.BF16.PACK_AB R9, R15, R9 ;  /* 0x000000090f09723e */ /* 0x000fe400000010ff */
[----:B------:R-:W-:Y:S01]  /*d9b90*/  F2FP.BF16.PACK_AB R11, R26, R27 ;  /* 0x0000001b1a0b723e */ /* 0x000fe200000010ff */
[----:B------:R0:W-:Y:S04]  /*d9ba0*/  STS.128 [R0+0xb00], R4 ;  /* 0x000b000400007388 */ /* 0x0001e80000000c00 */
[----:B------:R1:W-:Y:S01]  /*d9bb0*/  STS.128 [R0+0xb80], R8 ;  /* 0x000b800800007388 */ /* 0x0003e20000000c00 */
[----:B--2---:R-:W-:-:S04]  /*d9bc0*/  @!P6 FMUL R22, R22, 16777216 ;  /* 0x4b8000001616e820 */ /* 0x004fc80000400000 */
[----:B------:R-:W-:Y:S02]  /*d9bd0*/  FMUL R13, R28, R22 ;  /* 0x000000161c0d7220 */ /* 0x000fe40000400000 */
[----:B------:R-:W2:Y:S01]  /*d9be0*/  LDL.LU R22, [R1+0xa0] ;  /* 0x0000a00001167983 */ /* 0x000ea20000300800 */
[----:B---3--:R-:W-:-:S03]  /*d9bf0*/  @!P6 FMUL R20, R20, 16777216 ;  /* 0x4b8000001414e820 */ /* 0x008fc60000400000 */
[----:B0-----:R-:W3:Y:S01]  /*d9c00*/  LDL.LU R6, [R1+0x54c] ;  /* 0x00054c0001067983 */ /* 0x001ee20000300800 */
[----:B------:R-:W-:-:S03]  /*d9c10*/  FMUL R12, R28, R20 ;  /* 0x000000141c0c7220 */ /* 0x000fc60000400000 */
[----:B------:R-:W3:Y:S02]  /*d9c20*/  LDL.LU R7, [R1+0x568] ;  /* 0x0005680001077983 */ /* 0x000ee40000300800 */
[----:B-1----:R-:W-:Y:S02]  /*d9c30*/  F2FP.BF16.PACK_AB R8, R12, R13 ;  /* 0x0000000d0c08723e */ /* 0x002fe400000010ff */
[----:B------:R-:W3:Y:S04]  /*d9c40*/  LDL.LU R11, [R1+0x518] ;  /* 0x00051800010b7983 */ /* 0x000ee80000300800 */
[----:B------:R-:W3:Y:S04]  /*d9c50*/  LDL.LU R12, [R1+0x52c] ;  /* 0x00052c00010c7983 */ /* 0x000ee80000300800 */
[----:B------:R0:W-:Y:S01]  /*d9c60*/  STS.128 [R0+0xa80], R16 ;  /* 0x000a801000007388 */ /* 0x0001e20000000c00 */
[----:B------:R-:W-:-:S03]  /*d9c70*/  F2FP.BF16.PACK_AB R5, R2, R29 ;  /* 0x0000001d0205723e */ /* 0x000fc600000010ff */
[----:B------:R-:W3:Y:S01]  /*d9c80*/  LDL.LU R13, [R1+0x65c] ;  /* 0x00065c00010d7983 */ /* 0x000ee20000300800 */
[----:B------:R-:W-:Y:S01]  /*d9c90*/  F2FP.BF16.PACK_AB R4, R21, R23 ;  /* 0x000000171504723e */ /* 0x000fe200000010ff */
[----:B0-----:R0:W1:Y:S02]  /*d9ca0*/  MUFU.RCP R16, R3 ;  /* 0x0000000300107308 */ /* 0x0010640000001000 */
[----:B------:R-:W3:Y:S04]  /*d9cb0*/  LDL.LU R17, [R1+0x66c] ;  /* 0x00066c0001117983 */ /* 0x000ee80000300800 */
[----:B------:R-:W3:Y:S04]  /*d9cc0*/  LDL.LU R18, [R1+0x668] ;  /* 0x0006680001127983 */ /* 0x000ee80000300800 */
[----:B------:R-:W3:Y:S04]  /*d9cd0*/  LDL.LU R2, [R1+0x9c] ;  /* 0x00009c0001027983 */ /* 0x000ee80000300800 */
[----:B------:R-:W3:Y:S04]  /*d9ce0*/  LDL.LU R15, [R1+0x454] ;  /* 0x00045400010f7983 */ /* 0x000ee80000300800 */
[----:B------:R-:W3:Y:S04]  /*d9cf0*/  LDL.LU R14, [R1+0x464] ;  /* 0x00046400010e7983 */ /* 0x000ee80000300800 */
[----:B------:R-:W3:Y:S01]  /*d9d00*/  LDL.LU R23, [R1+0x47c] ;  /* 0x00047c0001177983 */ /* 0x000ee20000300800 */
[----:B----4-:R-:W-:-:S03]  /*d9d10*/  @!P6 FMUL R24, R24, 16777216 ;  /* 0x4b8000001818e820 */ /* 0x010fc60000400000 */
[----:B0-----:R-:W4:Y:S01]  /*d9d20*/  LDL.LU R3, [R1+0x4ac] ;  /* 0x0004ac0001037983 */ /* 0x001f220000300800 */
[----:B------:R-:W-:-:S03]  /*d9d30*/  @!P6 FMUL R25, R25, 16777216 ;  /* 0x4b8000001919e820 */ /* 0x000fc60000400000 */
[----:B------:R-:W4:Y:S04]  /*d9d40*/  LDL.LU R20, [R1+0x4f0] ;  /* 0x0004f00001147983 */ /* 0x000f280000300800 */
[----:B------:R-:W4:Y:S04]  /*d9d50*/  LDL.LU R19, [R1+0x4a0] ;  /* 0x0004a00001137983 */ /* 0x000f280000300800 */
[----:B------:R-:W4:Y:S04]  /*d9d60*/  LDL.LU R26, [R1+0x488] ;  /* 0x00048800011a7983 */ /* 0x000f280000300800 */
[----:B------:R-:W4:Y:S01]  /*d9d70*/  LDL.LU R21, [R1+0x470] ;  /* 0x0004700001157983 */ /* 0x000f220000300800 */
[----:B------:R-:W-:-:S03]  /*d9d80*/  FMUL R10, R28, R24 ;  /* 0x000000181c0a7220 */ /* 0x000fc60000400000 */
[----:B------:R-:W4:Y:S04]  /*d9d90*/  LDL.LU R27, [R1+0x13c] ;  /* 0x00013c00011b7983 */ /* 0x000f280000300800 */
[----:B------:R-:W4:Y:S04]  /*d9da0*/  LDL R29, [R1+0xec8] ;  /* 0x000ec800011d7983 */ /* 0x000f280000100800 */
[----:B-1----:R0:W-:Y:S01]  /*d9db0*/  STL [R1+0x27c], R16 ;  /* 0x00027c1001007387 */ /* 0x0021e20000100800 */
[----:B--2---:R-:W1:Y:S01]  /*d9dc0*/  MUFU.RCP R22, R22 ;  /* 0x0000001600167308 */ /* 0x004e620000001000 */
[----:B---3--:R-:W-:-:S02]  /*d9dd0*/  @!P6 FMUL R6, R6, 16777216 ;  /* 0x4b8000000606e820 */ /* 0x008fc40000400000 */
[----:B------:R-:W-:Y:S02]  /*d9de0*/  @!P6 FMUL R7, R7, 16777216 ;  /* 0x4b8000000707e820 */ /* 0x000fe40000400000 */
[C---:B------:R-:W-:Y:S02]  /*d9df0*/  FMUL R9, R28.reuse, R6 ;  /* 0x000000061c097220 */ /* 0x040fe40000400000 */
[----:B------:R-:W-:Y:S02]  /*d9e00*/  @!P6 FMUL R11, R11, 16777216 ;  /* 0x4b8000000b0be820 */ /* 0x000fe40000400000 */
[----:B------:R-:W-:Y:S02]  /*d9e10*/  FMUL R6, R28, R7 ;  /* 0x000000071c067220 */ /* 0x000fe40000400000 */
[----:B------:R-:W-:Y:S01]  /*d9e20*/  @!P6 FMUL R12, R12, 16777216 ;  /* 0x4b8000000c0ce820 */ /* 0x000fe20000400000 */
[----:B-1----:R-:W-:Y:S01]  /*d9e30*/  STL [R1+0xf70], R22 ;  /* 0x000f701601007387 */ /* 0x002fe20000100800 */
[C---:B------:R-:W-:Y:S01]  /*d9e40*/  FMUL R7, R28.reuse, R25 ;  /* 0x000000191c077220 */ /* 0x040fe20000400000 */
[----:B------:R-:W-:Y:S01]  /*d9e50*/  F2FP.BF16.PACK_AB R9, R9, R6 ;  /* 0x000000060909723e */ /* 0x000fe200000010ff */
[C---:B------:R-:W-:Y:S01]  /*d9e60*/  FMUL R11, R28.reuse, R11 ;  /* 0x0000000b1c0b7220 */ /* 0x040fe20000400000 */
[----:B------:R-:W2:Y:S01]  /*d9e70*/  LDL.LU R24, [R1+0x520] ;  /* 0x0005200001187983 */ /* 0x000ea20000300800 */
[----:B------:R-:W-:-:S03]  /*d9e80*/  FMUL R12, R28, R12 ;  /* 0x0000000c1c0c7220 */ /* 0x000fc60000400000 */
[----:B------:R-:W3:Y:S04]  /*d9e90*/  LDL.LU R25, [R1+0x540] ;  /* 0x0005400001197983 */ /* 0x000ee80000300800 */
[----:B------:R-:W2:Y:S04]  /*d9ea0*/  LDL.LU R28, [R1+0x2e88] ;  /* 0x002e8800011c7983 */ /* 0x000ea80000300800 */
[----:B------:R-:W2:Y:S01]  /*d9eb0*/  LDL.LU R6, [R1+0x664] ;  /* 0x0006640001067983 */ /* 0x000ea20000300800 */
[----:B------:R-:W1:Y:S01]  /*d9ec0*/  MUFU.RCP R2, R2 ;  /* 0x0000000200027308 */ /* 0x000e620000001000 */
[----:B------:R-:W-:-:S02]  /*d9ed0*/  F2FP.BF16.PACK_AB R11, R11, R12 ;  /* 0x0000000c0b0b723e */ /* 0x000fc400000010ff */
[----:B------:R-:W-:Y:S02]  /*d9ee0*/  F2FP.BF16.PACK_AB R10, R10, R7 ;  /* 0x000000070a0a723e */ /* 0x000fe400000010ff */
[----:B------:R-:W-:Y:S01]  /*d9ef0*/  F2FP.BF16.PACK_AB R7, R17, R18 ;  /* 0x000000121107723e */ /* 0x000fe200000010ff */
[C---:B------:R-:W-:Y:S02]  /*d9f00*/  FMUL R15, R16.reuse, R15 ;  /* 0x0000000f100f7220 */ /* 0x040fe40000400000 */
[C---:B----4-:R-:W-:Y:S02]  /*d9f10*/  FMUL R12, R16.reuse, R3 ;  /* 0x00000003100c7220 */ /* 0x050fe40000400000 */
[C---:B------:R-:W-:Y:S02]  /*d9f20*/  FMUL R14, R16.reuse, R14 ;  /* 0x0000000e100e7220 */ /* 0x040fe40000400000 */
[C---:B------:R-:W-:Y:S02]  /*d9f30*/  FMUL R20, R16.reuse, R20 ;  /* 0x0000001410147220 */ /* 0x040fe40000400000 */
[----:B------:R-:W-:-:S02]  /*d9f40*/  FMUL R19, R16, R19 ;  /* 0x0000001310137220 */ /* 0x000fc40000400000 */
[C---:B------:R-:W-:Y:S02]  /*d9f50*/  FMUL R17, R16.reuse, R21 ;  /* 0x0000001510117220 */ /* 0x040fe40000400000 */
[----:B------:R-:W-:Y:S01]  /*d9f60*/  FMUL R18, R16, R26 ;  /* 0x0000001a10127220 */ /* 0x000fe20000400000 */
[----:B------:R-:W-:Y:S01]  /*d9f70*/  F2FP.BF16.PACK_AB R12, R12, R20 ;  /* 0x000000140c0c723e */ /* 0x000fe200000010ff */
[----:B------:R-:W-:Y:S01]  /*d9f80*/  STS.128 [R0+0xc80], R8 ;  /* 0x000c800800007388 */ /* 0x000fe20000000c00 */
[----:B--2---:R-:W-:Y:S01]  /*d9f90*/  F2FP.BF16.PACK_AB R6, R6, R13 ;  /* 0x0000000d0606723e */ /* 0x004fe200000010ff */
[----:B------:R-:W-:Y:S02]  /*d9fa0*/  FMUL R13, R16, R23 ;  /* 0x00000017100d7220 */ /* 0x000fe40000400000 */
[----:B------:R-:W2:Y:S04]  /*d9fb0*/  LDL.LU R23, [R1+0x90] ;  /* 0x0000900001177983 */ /* 0x000ea80000300800 */
[----:B-1----:R-:W-:Y:S04]  /*d9fc0*/  STL [R1+0x270], R2 ;  /* 0x0002700201007387 */ /* 0x002fe80000100800 */
[----:B------:R-:W4:Y:S04]  /*d9fd0*/  LDL.LU R3, [R1+0x450] ;  /* 0x0004500001037983 */ /* 0x000f280000300800 */
[----:B------:R-:W4:Y:S01]  /*d9fe0*/  LDL.LU R21, [R1+0x56c] ;  /* 0x00056c0001157983 */ /* 0x000f220000300800 */
[----:B0-----:R-:W-:-:S03]  /*d9ff0*/  IADD3 R16, R29, -R27, RZ ;  /* 0x8000001b1d107210 */ /* 0x001fc60007ffe0ff */
[----:B------:R-:W4:Y:S04]  /*da000*/  LDL.LU R26, [R1+0x570] ;  /* 0x00057000011a7983 */ /* 0x000f280000300800 */
[----:B------:R-:W4:Y:S04]  /*da010*/  LDL.LU R27, [R1+0x544] ;  /* 0x00054400011b7983 */ /* 0x000f280000300800 */
[----:B------:R-:W4:Y:S04]  /*da020*/  LDL.LU R29, [R1+0x478] ;  /* 0x00047800011d7983 */ /* 0x000f280000300800 */
[----:B------:R0:W-:Y:S04]  /*da030*/  STS.128 [R0+0xc00], R4 ;  /* 0x000c000400007388 */ /* 0x0001e80000000c00 */
[----:B0-----:R-:W4:Y:S04]  /*da040*/  LDL.LU R7, [R1+0x4f8] ;  /* 0x0004f80001077983 */ /* 0x001f280000300800 */
[----:B------:R-:W4:Y:S04]  /*da050*/  LDL.LU R6, [R1+0x524] ;  /* 0x0005240001067983 */ /* 0x000f280000300800 */
[----:B------:R-:W4:Y:S04]  /*da060*/  LDL.LU R20, [R1+0x49c] ;  /* 0x00049c0001147983 */ /* 0x000f280000300800 */
[----:B------:R-:W4:Y:S01]  /*da070*/  LDL.LU R11, [R1+0x584] ;  /* 0x00058400010b7983 */ /* 0x000f220000300800 */
[----:B------:R-:W-:-:S02]  /*da080*/  F2FP.BF16.PACK_AB R13, R13, R19 ;  /* 0x000000130d0d723e */ /* 0x000fc400000010ff */
[----:B------:R-:W-:Y:S01]  /*da090*/  F2FP.BF16.PACK_AB R14, R14, R18 ;  /* 0x000000120e0e723e */ /* 0x000fe200000010ff */
[----:B---3--:R-:W-:Y:S01]  /*da0a0*/  FMUL R18, R22, R25 ;  /* 0x0000001916127220 */ /* 0x008fe20000400000 */
[----:B------:R-:W-:Y:S01]  /*da0b0*/  MOV R25, 0x3dc6b27f ;  /* 0x3dc6b27f00197802 */ /* 0x000fe20000000f00 */
[----:B------:R-:W-:Y:S01]  /*da0c0*/  FADD R16, R16, -1 ;  /* 0xbf80000010107421 */ /* 0x000fe20000000000 */
[----:B------:R-:W-:-:S03]  /*da0d0*/  F2FP.BF16.PACK_AB R15, R15, R17 ;  /* 0x000000110f0f723e */ /* 0x000fc600000010ff */
[----:B------:R-:W-:Y:S02]  /*da0e0*/  FFMA.FTZ R5, R16, R25, -0.16845393180847167969 ;  /* 0xbe2c7f3010057423 */ /* 0x000fe40000010019 */
[----:B------:R0:W-:Y:S01]  /*da0f0*/  STS.128 [R0+0xd00], R12 ;  /* 0x000d000c00007388 */ /* 0x0001e20000000c00 */
[----:B------:R-:W-:Y:S02]  /*da100*/  FMUL R17, R22, R24 ;  /* 0x0000001816117220 */ /* 0x000fe40000400000 */
[----:B------:R-:W-:-:S04]  /*da110*/  FFMA.FTZ R5, R16, R5, 0.1716887056827545166 ;  /* 0x3e2fcf2a10057423 */ /* 0x000fc80000010005 */
[----:B------:R-:W-:Y:S01]  /*da120*/  FFMA.FTZ R10, R16, R5, -0.17900948226451873779 ;  /* 0xbe374e43100a7423 */ /* 0x000fe20000010005 */
[----:B0-----:R-:W3:Y:S04]  /*da130*/  LDL.LU R15, [R1+0x45c] ;  /* 0x00045c00010f7983 */ /* 0x001ee80000300800 */
[----:B------:R-:W3:Y:S04]  /*da140*/  LDL.LU R24, [R1+0x4b0] ;  /* 0x0004b00001187983 */ /* 0x000ee80000300800 */
[----:B------:R-:W3:Y:S01]  /*da150*/  LDL.LU R25, [R1+0x48c] ;  /* 0x00048c0001197983 */ /* 0x000ee20000300800 */
[----:B--2---:R0:W1:Y:S01]  /*da160*/  MUFU.RCP R19, R23 ;  /* 0x0000001700137308 */ /* 0x0040620000001000 */
[----:B----4-:R-:W-:-:S02]  /*da170*/  FMUL R8, R2, R3 ;  /* 0x0000000302087220 */ /* 0x010fc40000400000 */
[----:B0-----:R-:W2:Y:S01]  /*da180*/  LDL.LU R23, [R1+0x4a4] ;  /* 0x0004a40001177983 */ /* 0x001ea20000300800 */
[----:B------:R-:W-:-:S03]  /*da190*/  FMUL R5, R22, R21 ;  /* 0x0000001516057220 */ /* 0x000fc60000400000 */
[----:B------:R-:W4:Y:S04]  /*da1a0*/  LDL.LU R3, [R1+0x490] ;  /* 0x0004900001037983 */ /* 0x000f280000300800 */
[----:B-1----:R-:W-:Y:S04]  /*da1b0*/  STL [R1+0x26c], R19 ;  /* 0x00026c1301007387 */ /* 0x002fe80000100800 */
[----:B------:R-:W4:Y:S01]  /*da1c0*/  LDL.LU R21, [R1+0x94] ;  /* 0x0000940001157983 */ /* 0x000f220000300800 */
[----:B------:R-:W-:Y:S02]  /*da1d0*/  FMUL R12, R22, R26 ;  /* 0x0000001a160c7220 */ /* 0x000fe40000400000 */
[----:B------:R-:W-:Y:S01]  /*da1e0*/  FMUL R9, R2, R29 ;  /* 0x0000001d02097220 */ /* 0x000fe20000400000 */
[----:B------:R-:W4:Y:S01]  /*da1f0*/  LDL.LU R26, [R1+0x554] ;  /* 0x00055400011a7983 */ /* 0x000f220000300800 */
[----:B------:R0:W1:Y:S01]  /*da200*/  MUFU.RCP R29, R28 ;  /* 0x0000001c001d7308 */ /* 0x0000620000001000 */
[----:B------:R-:W-:-:S02]  /*da210*/  FMUL R7, R22, R7 ;  /* 0x0000000716077220 */ /* 0x000fc40000400000 */
[C---:B------:R-:W-:Y:S02]  /*da220*/  FMUL R6, R22.reuse, R6 ;  /* 0x0000000616067220 */ /* 0x040fe40000400000 */
[C---:B------:R-:W-:Y:S02]  /*da230*/  FMUL R13, R22.reuse, R11 ;  /* 0x0000000b160d7220 */ /* 0x040fe40000400000 */
[----:B------:R-:W-:Y:S02]  /*da240*/  FMUL R11, R22, R27 ;  /* 0x0000001b160b7220 */ /* 0x000fe40000400000 */
[----:B------:R-:W4:Y:S04]  /*da250*/  LDL.LU R27, [R1+0x574] ;  /* 0x00057400011b7983 */ /* 0x000f280000300800 */
[----:B------:R-:W4:Y:S04]  /*da260*/  LDL.LU R22, [R1+0x558] ;  /* 0x0005580001167983 */ /* 0x000f280000300800 */
[----:B0-----:R-:W4:Y:S01]  /*da270*/  LDL.LU R28, [R1+0x514] ;  /* 0x00051400011c7983 */ /* 0x001f220000300800 */
[----:B------:R-:W-:Y:S01]  /*da280*/  FFMA.FTZ R10, R16, R10, 0.20512372255325317383 ;  /* 0x3e520bf4100a7423 */ /* 0x000fe2000001000a */
[----:B------:R-:W-:-:S03]  /*da290*/  F2FP.BF16.PACK_AB R4, R17, R18 ;  /* 0x000000121104723e */ /* 0x000fc600000010ff */
[----:B------:R-:W-:Y:S01]  /*da2a0*/  FFMA.FTZ R10, R16, R10, -0.24046532809734344482 ;  /* 0xbe763c8b100a7423 */ /* 0x000fe2000001000a */
[----:B------:R-:W-:-:S03]  /*da2b0*/  F2FP.BF16.PACK_AB R5, R5, R13 ;  /* 0x0000000d0505723e */ /* 0x000fc600000010ff */
[----:B------:R-:W-:Y:S01]  /*da2c0*/  FFMA.FTZ R10, R16, R10, 0.28857114911079406738 ;  /* 0x3e93bf99100a7423 */ /* 0x000fe2000001000a */
[----:B------:R-:W-:Y:S01]  /*da2d0*/  F2FP.BF16.PACK_AB R6, R6, R12 ;  /* 0x0000000c0606723e */ /* 0x000fe200000010ff */
[----:B-1----:R-:W-:Y:S01]  /*da2e0*/  STL [R1+0x25c], R29 ;  /* 0x00025c1d01007387 */ /* 0x002fe20000100800 */
[----:B------:R-:W-:Y:S01]  /*da2f0*/  F2FP.BF16.PACK_AB R7, R7, R11 ;  /* 0x0000000b0707723e */ /* 0x000fe200000010ff */
[----:B------:R-:W-:Y:S01]  /*da300*/  FFMA.FTZ R12, R16, R10, -0.36067417263984680176 ;  /* 0xbeb8aa49100c7423 */ /* 0x000fe2000001000a */
[----:B------:R-:W-:Y:S01]  /*da310*/  F2FP.BF16.PACK_AB R8, R8, R9 ;  /* 0x000000090808723e */ /* 0x000fe200000010ff */
[C---:B------:R-:W-:Y:S02]  /*da320*/  FMUL R9, R2.reuse, R20 ;  /* 0x0000001402097220 */ /* 0x040fe40000400000 */
[C---:B---3--:R-:W-:Y:S02]  /*da330*/  FMUL R11, R2.reuse, R15 ;  /* 0x0000000f020b7220 */ /* 0x048fe40000400000 */
[----:B------:R-:W-:-:S02]  /*da340*/  FMUL R15, R2, R24 ;  /* 0x00000018020f7220 */ /* 0x000fc40000400000 */
[C---:B------:R-:W-:Y:S02]  /*da350*/  FMUL R10, R2.reuse, R25 ;  /* 0x00000019020a7220 */ /* 0x040fe40000400000 */
[C---:B--2---:R-:W-:Y:S02]  /*da360*/  FMUL R14, R2.reuse, R23 ;  /* 0x00000017020e7220 */ /* 0x044fe40000400000 */
[----:B------:R-:W2:Y:S01]  /*da370*/  LDL.LU R23, [R1+0x458] ;  /* 0x0004580001177983 */ /* 0x000ea20000300800 */
[----:B----4-:R0:W1:Y:S01]  /*da380*/  MUFU.RCP R18, R21 ;  /* 0x0000001500127308 */ /* 0x0100620000001000 */
[----:B------:R-:W-:Y:S02]  /*da390*/  FMUL R13, R2, R3 ;  /* 0x00000003020d7220 */ /* 0x000fe40000400000 */
[----:B------:R-:W3:Y:S04]  /*da3a0*/  LDL.LU R3, [R1+0x460] ;  /* 0x0004600001037983 */ /* 0x000ee80000300800 */
[----:B------:R-:W4:Y:S01]  /*da3b0*/  LDL.LU R2, [R1+0x46c] ;  /* 0x00046c0001027983 */ /* 0x000f220000300800 */
[----:B------:R-:W-:-:S03]  /*da3c0*/  F2FP.BF16.PACK_AB R11, R11, R13 ;  /* 0x0000000d0b0b723e */ /* 0x000fc600000010ff */
[----:B------:R-:W2:Y:S04]  /*da3d0*/  LDL.LU R20, [R1+0x578] ;  /* 0x0005780001147983 */ /* 0x000ea80000300800 */
[----:B------:R-:W2:Y:S04]  /*da3e0*/  LDL.LU R24, [R1+0x494] ;  /* 0x0004940001187983 */ /* 0x000ea80000300800 */
[----:B------:R-:W2:Y:S04]  /*da3f0*/  LDL.LU R25, [R1+0x474] ;  /* 0x0004740001197983 */ /* 0x000ea80000300800 */
[----:B0-----:R-:W2:Y:S04]  /*da400*/  LDL.LU R21, [R1+0x480] ;  /* 0x0004800001157983 */ /* 0x001ea80000300800 */
[----:B-1----:R-:W-:Y:S01]  /*da410*/  STL [R1+0x260], R18 ;  /* 0x0002601201007387 */ /* 0x002fe20000100800 */
[----:B------:R-:W-:-:S03]  /*da420*/  FMUL R13, R19, R28 ;  /* 0x0000001c130d7220 */ /* 0x000fc60000400000 */
[----:B------:R-:W2:Y:S04]  /*da430*/  LDL R28, [R1+0xec8] ;  /* 0x000ec800011c7983 */ /* 0x000ea80000100800 */
[----:B------:R-:W-:Y:S01]  /*da440*/  STS.128 [R0+0xd80], R4 ;  /* 0x000d800400007388 */ /* 0x000fe20000000c00 */
[----:B------:R-:W-:-:S04]  /*da450*/  FFMA.FTZ R12, R16, R12, 0.48089820146560668945 ;  /* 0x3ef6384a100c7423 */ /* 0x000fc8000001000c */
[----:B------:R-:W-:-:S04]  /*da460*/  FFMA.FTZ R12, R16, R12, -0.72134751081466674805 ;  /* 0xbf38aa3b100c7423 */ /* 0x000fc8000001000c */
[----:B------:R-:W-:Y:S01]  /*da470*/  FMUL R17, R16, R12 ;  /* 0x0000000c10117220 */ /* 0x000fe20000400000 */
[----:B------:R-:W-:-:S03]  /*da480*/  F2FP.BF16.PACK_AB R9, R9, R15 ;  /* 0x0000000f0909723e */ /* 0x000fc600000010ff */
[----:B------:R-:W-:Y:S01]  /*da490*/  FMUL R17, R16, R17 ;  /* 0x0000001110117220 */ /* 0x000fe20000400000 */
[----:B------:R-:W-:-:S03]  /*da4a0*/  F2FP.BF16.PACK_AB R10, R10, R14 ;  /* 0x0000000e0a0a723e */ /* 0x000fc600000010ff */
[----:B------:R-:W-:Y:S01]  /*da4b0*/  FFMA.FTZ R16, R16, 1.4426950216293334961, R17 ;  /* 0x3fb8aa3b10107823 */ /* 0x000fe20000010011 */
[----:B--2---:R0:W-:Y:S04]  /*da4c0*/  STL [R1+0x2e80], R28 ;  /* 0x002e801c01007387 */ /* 0x0041e80000100800 */
[----:B0-----:R-:W2:Y:S04]  /*da4d0*/  LDL.LU R28, [R1+0x58c] ;  /* 0x00058c00011c7983 */ /* 0x001ea80000300800 */
[----:B------:R-:W2:Y:S04]  /*da4e0*/  LDL.LU R5, [R1+0x538] ;  /* 0x0005380001057983 */ /* 0x000ea80000300800 */
[----:B------:R-:W2:Y:S01]  /*da4f0*/  LDL.LU R6, [R1+0x57c] ;  /* 0x00057c0001067983 */ /* 0x000ea20000300800 */
[----:B------:R-:W-:-:S03]  /*da500*/  FMUL R12, R19, R26 ;  /* 0x0000001a130c7220 */ /* 0x000fc60000400000 */
[----:B------:R0:W-:Y:S04]  /*da510*/  STS.128 [R0+0xe00], R8 ;  /* 0x000e000800007388 */ /* 0x0001e80000000c00 */
[----:B------:R-:W-:Y:S01]  /*da520*/  STL [R1+0x2e7c], R0 ;  /* 0x002e7c0001007387 */ /* 0x000fe20000100800 */
[----:B------:R-:W-:-:S03]  /*da530*/  FMUL R15, R19, R27 ;  /* 0x0000001b130f7220 */ /* 0x000fc60000400000 */
[----:B------:R1:W-:Y:S01]  /*da540*/  STL [R1+0x2e84], R16 ;  /* 0x002e841001007387 */ /* 0x0003e20000100800 */
[----:B------:R-:W-:-:S03]  /*da550*/  FMUL R14, R19, R22 ;  /* 0x00000016130e7220 */ /* 0x000fc60000400000 */
[----:B------:R-:W2:Y:S01]  /*da560*/  LDL R26, [R1+0x115c] ;  /* 0x00115c00011a7983 */ /* 0x000ea20000100800 */
[----:B0-----:R-:W-:-:S03]  /*da570*/  FMUL R8, R29, R23 ;  /* 0x000000171d087220 */ /* 0x001fc60000400000 */
[----:B------:R-:W2:Y:S04]  /*da580*/  LDL R27, [R1+0x117c] ;  /* 0x00117c00011b7983 */ /* 0x000ea80000100800 */
[----:B------:R-:W2:Y:S01]  /*da590*/  LDL R23, [R1+0x1160] ;  /* 0x0011600001177983 */ /* 0x000ea20000100800 */
[----:B---3--:R-:W-:-:S03]  /*da5a0*/  FMUL R7, R29, R3 ;  /* 0x000000031d077220 */ /* 0x008fc60000400000 */
[----:B------:R-:W3:Y:S01]  /*da5b0*/  LDL R22, [R1+0x1180] ;  /* 0x0011800001167983 */ /* 0x000ee20000100800 */
[----:B----4-:R-:W-:-:S03]  /*da5c0*/  FMUL R4, R18, R2 ;  /* 0x0000000212047220 */ /* 0x010fc60000400000 */
[----:B------:R-:W4:Y:S04]  /*da5d0*/  LDL R3, [R1+0x1188] ;  /* 0x0011880001037983 */ /* 0x000f280000100800 */
[----:B------:R-:W3:Y:S04]  /*da5e0*/  LDL R2, [R1+0x118c] ;  /* 0x00118c0001027983 */ /* 0x000ee80000100800 */
[----:B-1----:R-:W3:Y:S01]  /*da5f0*/  LDL R16, [R1+0x1190] ;  /* 0x0011900001107983 */ /* 0x002ee20000100800 */
[----:B------:R-:W-:Y:S01]  /*da600*/  F2FP.BF16.PACK_AB R12, R12, R15 ;  /* 0x0000000f0c0c723e */ /* 0x000fe200000010ff */
[----:B------:R-:W-:Y:S01]  /*da610*/  FMUL R10, R19, R20 ;  /* 0x00000014130a7220 */ /* 0x000fe20000400000 */
[----:B------:R-:W-:Y:S01]  /*da620*/  F2FP.BF16.PACK_AB R13, R13, R14 ;  /* 0x0000000e0d0d723e */ /* 0x000fe200000010ff */
[----:B------:R-:W-:Y:S01]  /*da630*/  FMUL R9, R18, R24 ;  /* 0x0000001812097220 */ /* 0x000fe20000400000 */
[----:B------:R-:W-:-:S04]  /*da640*/  F2FP.BF16.PACK_AB R8, R8, R7 ;  /* 0x000000070808723e */ /* 0x000fc800000010ff */
[----:B------:R-:W-:Y:S01]  /*da650*/  F2FP.BF16.PACK_AB R4, R4, R9 ;  /* 0x000000090404723e */ /* 0x000fe200000010ff */
[C---:B--2---:R-:W-:Y:S02]  /*da660*/  FMUL R11, R19.reuse, R28 ;  /* 0x0000001c130b7220 */ /* 0x044fe40000400000 */
[----:B------:R-:W2:Y:S01]  /*da670*/  LDL R28, [R1+0x1194] ;  /* 0x00119400011c7983 */ /* 0x000ea20000100800 */
[C---:B------:R-:W-:Y:S02]  /*da680*/  FMUL R15, R19.reuse, R5 ;  /* 0x00000005130f7220 */ /* 0x040fe40000400000 */
[----:B------:R-:W-:Y:S02]  /*da690*/  FMUL R14, R19, R6 ;  /* 0x00000006130e7220 */ /* 0x000fe40000400000 */
[C---:B------:R-:W-:Y:S01]  /*da6a0*/  FMUL R6, R18.reuse, R21 ;  /* 0x0000001512067220 */ /* 0x040fe20000400000 */
[----:B------:R-:W2:Y:S01]  /*da6b0*/  LDL.LU R19, [R1+0x498] ;  /* 0x0004980001137983 */ /* 0x000ea20000300800 */
[----:B------:R-:W-:-:S03]  /*da6c0*/  FMUL R5, R18, R25 ;  /* 0x0000001912057220 */ /* 0x000fc60000400000 */
[----:B------:R-:W2:Y:S01]  /*da6d0*/  LDL.LU R21, [R1+0x4fc] ;  /* 0x0004fc0001157983 */ /* 0x000ea20000300800 */
[----:B------:R-:W-:-:S03]  /*da6e0*/  F2FP.BF16.PACK_AB R14, R14, R11 ;  /* 0x0000000b0e0e723e */ /* 0x000fc600000010ff */
[----:B------:R-:W2:Y:S01]  /*da6f0*/  LDL.LU R20, [R1+0x500] ;  /* 0x0005000001147983 */ /* 0x000ea20000300800 */
[----:B------:R-:W-:-:S03]  /*da700*/  F2FP.BF16.PACK_AB R15, R15, R10 ;  /* 0x0000000a0f0f723e */ /* 0x000fc600000010ff */
        /* <DEDUP_REMOVED lines=8> */
[----:B------:R-:W-:-:S02]  /*da790*/  @!P6 FMUL R23, R23, 16777216 ;  /* 0x4b8000001717e820 */ /* 0x000fc40000400000 */
[----:B------:R-:W-:Y:S02]  /*da7a0*/  @!P6 FMUL R26, R26, 16777216 ;  /* 0x4b8000001a1ae820 */ /* 0x000fe40000400000 */
[----:B------:R-:W-:Y:S01]  /*da7b0*/  @!P6 FMUL R27, R27, 16777216 ;  /* 0x4b8000001b1be820 */ /* 0x000fe20000400000 */
[----:B------:R0:W-:Y:S01]  /*da7c0*/  @!P6 STL [R1+0x1160], R23 ;  /* 0x001160170100e387 */ /* 0x0001e20000100800 */
[----:B---3--:R-:W-:Y:S02]  /*da7d0*/  @!P6 FMUL R22, R22, 16777216 ;  /* 0x4b8000001616e820 */ /* 0x008fe40000400000 */
[----:B----4-:R-:W-:Y:S02]  /*da7e0*/  @!P6 FMUL R3, R3, 16777216 ;  /* 0x4b8000000303e820 */ /* 0x010fe40000400000 */
[----:B------:R-:W-:Y:S01]  /*da7f0*/  @!P6 FMUL R2, R2, 16777216 ;  /* 0x4b8000000202e820 */ /* 0x000fe20000400000 */
[----:B0-----:R-:W3:Y:S04]  /*da800*/  LDL.LU R23, [R1+0x6ac] ;  /* 0x0006ac0001177983 */ /* 0x001ee80000300800 */
[----:B------:R-:W-:Y:S04]  /*da810*/  @!P6 STL [R1+0x115c], R26 ;  /* 0x00115c1a0100e387 */ /* 0x000fe80000100800 */
[----:B------:R-:W-:Y:S04]  /*da820*/  @!P6 STL [R1+0x117c], R27 ;  /* 0x00117c1b0100e387 */ /* 0x000fe80000100800 */
[----:B------:R-:W4:Y:S04]  /*da830*/  LDL.LU R24, [R1+0x78] ;  /* 0x0000780001187983 */ /* 0x000f280000300800 */
[----:B------:R0:W-:Y:S01]  /*da840*/  @!P6 STL [R1+0x1180], R22 ;  /* 0x001180160100e387 */ /* 0x0001e20000100800 */
[----:B------:R-:W-:-:S03]  /*da850*/  @!P6 FMUL R16, R16, 16777216 ;  /* 0x4b8000001010e820 */ /* 0x000fc60000400000 */
[----:B------:R-:W3:Y:S04]  /*da860*/  LDL.LU R25, [R1+0x84] ;  /* 0x0000840001197983 */ /* 0x000ee80000300800 */
[----:B------:R1:W-:Y:S04]  /*da870*/  @!P6 STL [R1+0x1188], R3 ;  /* 0x001188030100e387 */ /* 0x0003e80000100800 */
[----:B0-----:R-:W3:Y:S04]  /*da880*/  LDL.LU R22, [R1+0x80] ;  /* 0x0000800001167983 */ /* 0x001ee80000300800 */
[----:B------:R0:W-:Y:S04]  /*da890*/  @!P6 STL [R1+0x118c], R2 ;  /* 0x00118c020100e387 */ /* 0x0001e80000100800 */
[----:B------:R-:W3:Y:S04]  /*da8a0*/  LDL.LU R26, [R1+0x8c] ;  /* 0x00008c00011a7983 */ /* 0x000ee80000300800 */
[----:B------:R-:W3:Y:S04]  /*da8b0*/  LDL.LU R27, [R1+0x88] ;  /* 0x00008800011b7983 */ /* 0x000ee80000300800 */
[----:B-1----:R-:W3:Y:S04]  /*da8c0*/  LDL.LU R3, [R1+0x1e4] ;  /* 0x0001e40001037983 */ /* 0x002ee80000300800 */
[----:B0-----:R-:W3:Y:S04]  /*da8d0*/  LDL.LU R2, [R1+0x1e0] ;  /* 0x0001e00001027983 */ /* 0x001ee80000300800 */
[----:B------:R0:W-:Y:S04]  /*da8e0*/  @!P6 STL [R1+0x1190], R16 ;  /* 0x001190100100e387 */ /* 0x0001e80000100800 */
[----:B0-----:R-:W3:Y:S01]  /*da8f0*/  LDL.LU R16, [R1+0x2e84] ;  /* 0x002e840001107983 */ /* 0x001ee20000300800 */
[----:B--2---:R-:W-:-:S05]  /*da900*/  @!P6 FMUL R28, R28, 16777216 ;  /* 0x4b8000001c1ce820 */ /* 0x004fca0000400000 */
[----:B------:R0:W-:Y:S04]  /*da910*/  @!P6 STL [R1+0x1194], R28 ;  /* 0x0011941c0100e387 */ /* 0x0001e80000100800 */
[----:B0-----:R-:W2:Y:S01]  /*da920*/  LDL.LU R28, [R1+0x2e80] ;  /* 0x002e8000011c7983 */ /* 0x001ea20000300800 */
[C---:B------:R-:W-:Y:S02]  /*da930*/  FMUL R20, R18.reuse, R20 ;  /* 0x0000001412147220 */ /* 0x040fe40000400000 */
[C---:B------:R-:W-:Y:S02]  /*da940*/  FMUL R7, R18.reuse, R7 ;  /* 0x0000000712077220 */ /* 0x040fe40000400000 */
[C---:B------:R-:W-:Y:S02]  /*da950*/  FMUL R6, R18.reuse, R6 ;  /* 0x0000000612067220 */ /* 0x040fe40000400000 */
[----:B------:R-:W-:-:S02]  /*da960*/  FMUL R18, R18, R0 ;  /* 0x0000000012127220 */ /* 0x000fc40000400000 */
[----:B------:R-:W4:Y:S01]  /*da970*/  LDL.LU R0, [R1+0x2e7c] ;  /* 0x002e7c0001007983 */ /* 0x000f220000300800 */
[C---:B------:R-:W-:Y:S02]  /*da980*/  FMUL R11, R29.reuse, R11 ;  /* 0x0000000b1d0b7220 */ /* 0x040fe40000400000 */
[C---:B------:R-:W-:Y:S02]  /*da990*/  FMUL R10, R29.reuse, R10 ;  /* 0x0000000a1d0a7220 */ /* 0x040fe40000400000 */
[C---:B------:R-:W-:Y:S02]  /*da9a0*/  FMUL R19, R29.reuse, R19 ;  /* 0x000000131d137220 */ /* 0x040fe40000400000 */
[C---:B------:R-:W-:Y:S02]  /*da9b0*/  FMUL R9, R29.reuse, R9 ;  /* 0x000000091d097220 */ /* 0x040fe40000400000 */
[C---:B------:R-:W-:Y:S02]  /*da9c0*/  FMUL R21, R29.reuse, R21 ;  /* 0x000000151d157220 */ /* 0x040fe40000400000 */
[----:B------:R-:W-:-:S02]  /*da9d0*/  FMUL R17, R29, R17 ;  /* 0x000000111d117220 */ /* 0x000fc40000400000 */
[----:B------:R-:W4:Y:S01]  /*da9e0*/  LDL.LU R29, [R1+0x2e78] ;  /* 0x002e7800011d7983 */ /* 0x000f220000300800 */
[----:B------:R-:W-:Y:S02]  /*da9f0*/  F2FP.BF16.PACK_AB R9, R9, R21 ;  /* 0x000000150909723e */ /* 0x000fe400000010ff */
[----:B------:R-:W-:Y:S02]  /*daa00*/  F2FP.BF16.PACK_AB R6, R6, R20 ;  /* 0x000000140606723e */ /* 0x000fe400000010ff */
[----:B------:R-:W-:Y:S02]  /*daa10*/  F2FP.BF16.PACK_AB R10, R10, R19 ;  /* 0x000000130a0a723e */ /* 0x000fe400000010ff */
[----:B------:R-:W-:Y:S02]  /*daa20*/  F2FP.BF16.PACK_AB R7, R7, R18 ;  /* 0x000000120707723e */ /* 0x000fe400000010ff */
[----:B------:R-:W-:Y:S01]  /*daa30*/  F2FP.BF16.PACK_AB R11, R11, R17 ;  /* 0x000000110b0b723e */ /* 0x000fe200000010ff */
[----:B---3--:R-:W-:-:S02]  /*daa40*/  FADD R16, R23, R16 ;  /* 0x0000001017107221 */ /* 0x008fc40000000000 */
[----:B------:R-:W0:Y:S01]  /*daa50*/  S2R R23, SR_TID.X ;  /* 0x0000000000177919 */ /* 0x000e220000002100 */
[----:B------:R-:W-:Y:S02]  /*daa60*/  F2FP.BF16.PACK_AB R18, R26, R27 ;  /* 0x0000001b1a12723e */ /* 0x000fe400000010ff */
[----:B------:R-:W-:Y:S02]  /*daa70*/  F2FP.BF16.PACK_AB R19, R3, R2 ;  /* 0x000000020313723e */ /* 0x000fe400000010ff */
[----:B--2---:R-:W-:-:S13]  /*daa80*/  ISETP.GE.U32.AND P6, PT, R28, 0x7f800000, PT ;  /* 0x7f8000001c00780c */ /* 0x004fda0003fc6070 */
[----:B------:R-:W-:-:S05]  /*daa90*/  @P6 MOV R17, 0x7f800000 ;  /* 0x7f80000000116802 */ /* 0x000fca0000000f00 */
[----:B------:R-:W-:Y:S01]  /*daaa0*/  @P6 FFMA.FTZ R16, R28, R17, +INF ;  /* 0x7f8000001c106423 */ /* 0x000fe20000010011 */
[----:B------:R-:W-:Y:S02]  /*daab0*/  F2FP.BF16.PACK_AB R17, R25, R22 ;  /* 0x000000161911723e */ /* 0x000fe400000010ff */
[C---:B0-----:R-:W-:Y:S01]  /*daac0*/  LOP3.LUT R22, R23.reuse, 0xff, RZ, 0xc0, !PT ;  /* 0x000000ff17167812 */ /* 0x041fe200078ec0ff */
[----:B------:R-:W-:Y:S01]  /*daad0*/  IMAD.SHL.U32 R23, R23, 0x4000, RZ ;  /* 0x0000400017177824 */ /* 0x000fe200078e00ff */
[----:B----4-:R-:W-:Y:S04]  /*daae0*/  STS.128 [R0+0xe80], R12 ;  /* 0x000e800c00007388 */ /* 0x010fe80000000c00 */
[----:B------:R-:W-:Y:S04]  /*daaf0*/  STS.128 [R0+0xf00], R4 ;  /* 0x000f000400007388 */ /* 0x000fe80000000c00 */
[----:B------:R-:W-:Y:S01]  /*dab00*/  STS.128 [R0+0xf80], R8 ;  /* 0x000f800800007388 */ /* 0x000fe20000000c00 */
[----:B------:R-:W-:-:S04]  /*dab10*/  LOP3.LUT R23, R23, 0x18000, RZ, 0xc0, !PT ;  /* 0x0001800017177812 */ /* 0x000fc800078ec0ff */
[----:B------:R-:W-:Y:S01]  /*dab20*/  LEA R23, R22, R23, 0x4 ;  /* 0x0000001716177211 */ /* 0x000fe200078e20ff */
[----:B------:R-:W-:Y:S06]  /*dab30*/  BAR.SYNC.DEFER_BLOCKING 0x0 ;  /* 0x0000000000007b1d */ /* 0x000fec0000010000 */
[----:B------:R-:W0:Y:S04]  /*dab40*/  LDS.128 R8, [R23] ;  /* 0x0000000017087984 */ /* 0x000e280000000c00 */
[----:B------:R-:W1:Y:S04]  /*dab50*/  LDS.128 R4, [R23+0x1000] ;  /* 0x0010000017047984 */ /* 0x000e680000000c00 */
[----:B------:R-:W2:Y:S04]  /*dab60*/  LDS.128 R12, [R23+0x2000] ;  /* 0x00200000170c7984 */ /* 0x000ea80000000c00 */
[----:B------:R3:W-:Y:S04]  /*dab70*/  STL [R1+0x1260], R16 ;  /* 0x0012601001007387 */ /* 0x0007e80000100800 */
[----:B------:R-:W-:Y:S01]  /*dab80*/  STL.64 [R1+0x2e60], R18 ;  /* 0x002e601201007387 */ /* 0x000fe20000100a00 */
[----:B---3--:R-:W-:-:S05]  /*dab90*/  F2FP.BF16.PACK_AB R16, R24, R29 ;  /* 0x0000001d1810723e */ /* 0x008fca00000010ff */
[----:B------:R-:W-:Y:S04]  /*daba0*/  STL.64 [R1+0x2e58], R16 ;  /* 0x002e581001007387 */ /* 0x000fe80000100a00 */
[----:B0-----:R-:W-:Y:S04]  /*dabb0*/  STL.64 [R1+0x180], R8 ;  /* 0x0001800801007387 */ /* 0x001fe80000100a00 */
[----:B------:R-:W-:Y:S04]  /*dabc0*/  STL.64 [R1+0x188], R10 ;  /* 0x0001880a01007387 */ /* 0x000fe80000100a00 */
[----:B------:R-:W0:Y:S04]  /*dabd0*/  LDS.128 R8, [R23+0x3000] ;  /* 0x0030000017087984 */ /* 0x000e280000000c00 */
[----:B-1----:R-:W-:Y:S04]  /*dabe0*/  STL.64 [R1+0x170], R4 ;  /* 0x0001700401007387 */ /* 0x002fe80000100a00 */
[----:B------:R-:W-:Y:S04]  /*dabf0*/  STL.64 [R1+0x178], R6 ;  /* 0x0001780601007387 */ /* 0x000fe80000100a00 */
[----:B------:R-:W1:Y:S04]  /*dac00*/  LDS.128 R4, [R23+0x4000] ;  /* 0x0040000017047984 */ /* 0x000e680000000c00 */
[----:B--2---:R-:W-:Y:S04]  /*dac10*/  STL.64 [R1+0x160], R12 ;  /* 0x0001600c01007387 */ /* 0x004fe80000100a00 */
[----:B------:R-:W-:Y:S04]  /*dac20*/  STL.64 [R1+0x168], R14 ;  /* 0x0001680e01007387 */ /* 0x000fe80000100a00 */
[----:B------:R-:W2:Y:S01]  /*dac30*/  LDS.128 R12, [R23+0x5000] ;  /* 0x00500000170c7984 */ /* 0x000ea20000000c00 */
[----:B------:R-:W-:-:S03]  /*dac40*/  LOP3.LUT R3, R23, 0x20, RZ, 0x3c, !PT ;  /* 0x0000002017037812 */ /* 0x000fc600078e3cff */
        /* <DEDUP_REMOVED lines=8> */
[----:B------:R-:W2:Y:S04]  /*dacd0*/  LDS.128 R12, [R3] ;  /* 0x00000000030c7984 */ /* 0x000ea80000000c00 */
        /* <DEDUP_REMOVED lines=8> */
[----:B------:R-:W2:Y:S04]  /*dad60*/  LDS.128 R12, [R3+0x3000] ;  /* 0x00300000030c7984 */ /* 0x000ea80000000c00 */
        /* <DEDUP_REMOVED lines=15> */
[----:B------:R-:W1:Y:S04]  /*dae60*/  LDS.128 R4, [R2] ;  /* 0x0000000002047984 */ /* 0x000e680000000c00 */
        /* <DEDUP_REMOVED lines=23> */
[----:B-1----:R0:W-:Y:S04]  /*dafe0*/  STL.64 [R1+0x1b0], R4 ;  /* 0x0001b00401007387 */ /* 0x0021e80000100a00 */
[----:B------:R-:W-:Y:S04]  /*daff0*/  STL.64 [R1+0x1b8], R6 ;  /* 0x0001b80601007387 */ /* 0x000fe80000100a00 */
[----:B0-----:R-:W3:Y:S04]  /*db000*/  LDL.LU R4, [R1+0x210] ;  /* 0x0002100001047983 */ /* 0x001ee80000300800 */
[----:B--2---:R-:W-:Y:S04]  /*db010*/  STL.64 [R1+0x1f0], R12 ;  /* 0x0001f00c01007387 */ /* 0x004fe80000100a00 */
[----:B------:R-:W-:Y:S04]  /*db020*/  STL.64 [R1+0x1f8], R14 ;  /* 0x0001f80e01007387 */ /* 0x000fe80000100a00 */
[----:B------:R-:W2:Y:S01]  /*db030*/  LDL.LU R5, [R1+0x21c] ;  /* 0x00021c0001057983 */ /* 0x000ea20000300800 */
[----:B------:R-:W-:-:S05]  /*db040*/  LOP3.LUT R19, R23, 0x60, RZ, 0x3c, !PT ;  /* 0x0000006017137812 */ /* 0x000fca00078e3cff */
[----:B------:R-:W0:Y:S04]  /*db050*/  LDS.128 R8, [R19] ;  /* 0x0000000013087984 */ /* 0x000e280000000c00 */
[----:B0-----:R-:W-:Y:S04]  /*db060*/  STL.64 [R1+0x50], R8 ;  /* 0x0000500801007387 */ /* 0x001fe80000100a00 */
[----:B------:R-:W-:Y:S04]  /*db070*/  STL.64 [R1+0x58], R10 ;  /* 0x0000580a01007387 */ /* 0x000fe80000100a00 */
[----:B--2---:R0:W-:Y:S04]  /*db080*/  STL [R1+0x2e50], R5 ;  /* 0x002e500501007387 */ /* 0x0041e80000100800 */
[----:B0-----:R-:W3:Y:S04]  /*db090*/  LDL.LU R5, [R1+0x218] ;  /* 0x0002180001057983 */ /* 0x001ee80000300800 */
[----:B------:R-:W2:Y:S04]  /*db0a0*/  LDL.LU R6, [R1+0x224] ;  /* 0x0002240001067983 */ /* 0x000ea80000300800 */
[----:B--2---:R0:W-:Y:S04]  /*db0b0*/  STL [R1+0x2e4c], R6 ;  /* 0x002e4c0601007387 */ /* 0x0041e80000100800 */
[----:B0-----:R-:W2:Y:S04]  /*db0c0*/  LDL.LU R6, [R1+0x220] ;  /* 0x0002200001067983 */ /* 0x001ea80000300800 */
[----:B------:R-:W4:Y:S04]  /*db0d0*/  LDL.LU R7, [R1+0x22c] ;  /* 0x00022c0001077983 */ /* 0x000f280000300800 */
[----:B----4-:R0:W-:Y:S04]  /*db0e0*/  STL [R1+0x2e48], R7 ;  /* 0x002e480701007387 */ /* 0x0101e80000100800 */
[----:B0-----:R-:W2:Y:S04]  /*db0f0*/  LDL.LU R7, [R1+0x228] ;  /* 0x0002280001077983 */ /* 0x001ea80000300800 */
[----:B--2---:R-:W-:Y:S04]  /*db100*/  STL.64 [R1+0x2e70], R6 ;  /* 0x002e700601007387 */ /* 0x004fe80000100a00 */
[----:B---3--:R-:W-:Y:S04]  /*db110*/  STL.64 [R1+0x2e68], R4 ;  /* 0x002e680401007387 */ /* 0x008fe80000100a00 */
[----:B------:R-:W2:Y:S04]  /*db120*/  LDL.LU R8, [R1+0x234] ;  /* 0x0002340001087983 */ /* 0x000ea80000300800 */
[----:B------:R-:W0:Y:S04]  /*db130*/  LDS.128 R4, [R19+0x1000] ;  /* 0x0010000013047984 */ /* 0x000e280000000c00 */
[----:B--2---:R1:W-:Y:S04]  /*db140*/  STL [R1+0x2e44], R8 ;  /* 0x002e440801007387 */ /* 0x0043e80000100800 */
[----:B-1----:R-:W2:Y:S04]  /*db150*/  LDL.LU R8, [R1+0x230] ;  /* 0x0002300001087983 */ /* 0x002ea80000300800 */
[----:B------:R-:W3:Y:S04]  /*db160*/  LDL.LU R12, [R1+0x254] ;  /* 0x00025400010c7983 */ /* 0x000ee80000300800 */
[----:B---3--:R1:W-:Y:S04]  /*db170*/  STL [R1+0x2e40], R12 ;  /* 0x002e400c01007387 */ /* 0x0083e80000100800 */
[----:B-1----:R-:W3:Y:S04]  /*db180*/  LDL.LU R12, [R1+0x238] ;  /* 0x00023800010c7983 */ /* 0x002ee80000300800 */
[----:B------:R-:W4:Y:S04]  /*db190*/  LDL.LU R9, [R1+0x23c] ;  /* 0x00023c0001097983 */ /* 0x000f280000300800 */
[----:B----4-:R1:W-:Y:S04]  /*db1a0*/  STL [R1+0x2e3c], R9 ;  /* 0x002e3c0901007387 */ /* 0x0103e80000100800 */
[----:B-1----:R-:W4:Y:S04]  /*db1b0*/  LDL.LU R9, [R1+0x258] ;  /* 0x0002580001097983 */ /* 0x002f280000300800 */
[----:B------:R-:W2:Y:S04]  /*db1c0*/  LDL.LU R13, [R1+0x264] ;  /* 0x00026400010d7983 */ /* 0x000ea80000300800 */
[----:B--2---:R1:W-:Y:S04]  /*db1d0*/  STL [R1+0x2e38], R13 ;  /* 0x002e380d01007387 */ /* 0x0043e80000100800 */
[----:B-1----:R-:W2:Y:S04]  /*db1e0*/  LDL.LU R13, [R1+0x240] ;  /* 0x00024000010d7983 */ /* 0x002ea80000300800 */
        /* <DEDUP_REMOVED lines=16> */
[----:B------:R-:W2:Y:S04]  /*db2f0*/  LDL.LU R21, [R1+0x2d0] ;  /* 0x0002d00001157983 */ /* 0x000ea80000300800 */
[----:B------:R-:W2:Y:S04]  /*db300*/  LDL.LU R28, [R1+0x2cc] ;  /* 0x0002cc00011c7983 */ /* 0x000ea80000300800 */
[----:B------:R-:W2:Y:S04]  /*db310*/  LDL.LU R24, [R1+0x2b8] ;  /* 0x0002b80001187983 */ /* 0x000ea80000300800 */
[----:B------:R-:W2:Y:S04]  /*db320*/  LDL.LU R22, [R1+0x2b0] ;  /* 0x0002b00001167983 */ /* 0x000ea80000300800 */
[----:B------:R-:W2:Y:S04]  /*db330*/  LDL.LU R3, [R1+0x2d8] ;  /* 0x0002d80001037983 */ /* 0x000ea80000300800 */
[----:B------:R-:W2:Y:S04]  /*db340*/  LDL.LU R2, [R1+0x2d4] ;  /* 0x0002d40001027983 */ /* 0x000ea80000300800 */
[----:B0-----:R-:W-:Y:S04]  /*db350*/  STL.64 [R1+0x40], R4 ;  /* 0x0000400401007387 */ /* 0x001fe80000100a00 */
[----:B------:R-:W-:Y:S04]  /*db360*/  STL.64 [R1+0x48], R6 ;  /* 0x0000480601007387 */ /* 0x000fe80000100a00 */
[----:B------:R-:W0:Y:S04]  /*db370*/  LDS.128 R4, [R19+0x2000] ;  /* 0x0020000013047984 */ /* 0x000e280000000c00 */
        /* <DEDUP_REMOVED lines=9> */
[----:B0-----:R-:W-:Y:S04]  /*db410*/  STL.64 [R1], R4 ;  /* 0x0000000401007387 */ /* 0x001fe80000100a00 */
[----:B------:R-:W-:Y:S04]  /*db420*/  STL.64 [R1+0x8], R6 ;  /* 0x0000080601007387 */ /* 0x000fe80000100a00 */
[----:B------:R-:W0:Y:S04]  /*db430*/  LDS.128 R4, [R19+0x6000] ;  /* 0x0060000013047984 */ /* 0x000e280000000c00 */
[----:B------:R-:W1:Y:S04]  /*db440*/  LDS.128 R16, [R19+0x7000] ;  /* 0x0070000013107984 */ /* 0x000e680000000c00 */
[----:B0-----:R-:W-:Y:S04]  /*db450*/  STL.64 [R1+0x1c0], R4 ;  /* 0x0001c00401007387 */ /* 0x001fe80000100a00 */
[----:B------:R0:W-:Y:S04]  /*db460*/  STL.64 [R1+0x1c8], R6 ;  /* 0x0001c80601007387 */ /* 0x0001e80000100a00 */
[----:B0-----:R-:W2:Y:S04]  /*db470*/  LDL.LU.64 R6, [R1+0x2e70] ;  /* 0x002e700001067983 */ /* 0x001ea80000300a00 */
[----:B------:R-:W2:Y:S04]  /*db480*/  LDL.LU.64 R4, [R1+0x2e68] ;  /* 0x002e680001047983 */ /* 0x000ea80000300a00 */
[----:B------:R-:W3:Y:S04]  /*db490*/  LDL.LU R25, [R1+0x2c0] ;  /* 0x0002c00001197983 */ /* 0x000ee80000300800 */
[----:B------:R-:W3:Y:S04]  /*db4a0*/  LDL.LU R26, [R1+0x2bc] ;  /* 0x0002bc00011a7983 */ /* 0x000ee80000300800 */
[----:B------:R-:W3:Y:S04]  /*db4b0*/  LDL.LU R27, [R1+0x2e0] ;  /* 0x0002e000011b7983 */ /* 0x000ee80000300800 */
[----:B------:R-:W3:Y:S04]  /*db4c0*/  LDL.LU R23, [R1+0x2dc] ;  /* 0x0002dc0001177983 */ /* 0x000ee80000300800 */
[----:B-1----:R-:W-:Y:S04]  /*db4d0*/  STL.64 [R1+0x200], R16 ;  /* 0x0002001001007387 */ /* 0x002fe80000100a00 */
[----:B------:R0:W-:Y:S04]  /*db4e0*/  STL.64 [R1+0x208], R18 ;  /* 0x0002081201007387 */ /* 0x0001e80000100a00 */
[----:B0-----:R-:W3:Y:S04]  /*db4f0*/  LDL.LU.64 R18, [R1+0x2e60] ;  /* 0x002e600001127983 */ /* 0x001ee80000300a00 */
[----:B------:R-:W3:Y:S04]  /*db500*/  LDL.LU.64 R16, [R1+0x2e58] ;  /* 0x002e580001107983 */ /* 0x000ee80000300a00 */
[----:B------:R-:W-:Y:S01]  /*db510*/  BAR.SYNC.DEFER_BLOCKING 0x0 ;  /* 0x0000000000007b1d */ /* 0x000fe20000010000 */
[----:B--2---:R-:W-:-:S05]  /*db520*/  F2FP.BF16.PACK_AB R4, R5, R4 ;  /* 0x000000040504723e */ /* 0x004fca00000010ff */
[----:B---3--:R0:W-:Y:S04]  /*db530*/  STS.128 [R0], R16 ;  /* 0x0000001000007388 */ /* 0x0081e80000000c00 */
[----:B0-----:R-:W2:Y:S04]  /*db540*/  LDL.LU R16, [R1+0x298] ;  /* 0x0002980001107983 */ /* 0x001ea80000300800 */
[----:B------:R-:W2:Y:S04]  /*db550*/  LDL.LU R17, [R1+0x290] ;  /* 0x0002900001117983 */ /* 0x000ea80000300800 */
[----:B------:R-:W3:Y:S04]  /*db560*/  LDL.LU R18, [R1+0x2c8] ;  /* 0x0002c80001127983 */ /* 0x000ee80000300800 */
[----:B------:R-:W2:Y:S04]  /*db570*/  LDL.LU R19, [R1+0x2a8] ;  /* 0x0002a80001137983 */ /* 0x000ea80000300800 */
        /* <DEDUP_REMOVED lines=20> */
[----:B------:R-:W2:Y:S01]  /*db6c0*/  LDL.LU R15, [R1+0x2e28] ;  /* 0x002e2800010f7983 */ /* 0x000ea20000300800 */
[----:B------:R-:W-:Y:S02]  /*db6d0*/  F2FP.BF16.PACK_AB R16, R16, R17 ;  /* 0x000000111010723e */ /* 0x000fe400000010ff */
[----:B------:R-:W-:Y:S02]  /*db6e0*/  F2FP.BF16.PACK_AB R17, R19, R29 ;  /* 0x0000001d1311723e */ /* 0x000fe400000010ff */
[----:B--2---:R-:W-:Y:S02]  /*db6f0*/  F2FP.BF16.PACK_AB R15, R20, R15 ;  /* 0x0000000f140f723e */ /* 0x004fe400000010ff */
[----:B------:R-:W3:Y:S04]  /*db700*/  LDL.LU R20, [R1+0x2e24] ;  /* 0x002e240001147983 */ /* 0x000ee80000300800 */
[----:B------:R-:W2:Y:S01]  /*db710*/  LDL.LU R29, [R1+0x338] ;  /* 0x00033800011d7983 */ /* 0x000ea20000300800 */
[----:B------:R-:W-:-:S03]  /*db720*/  F2FP.BF16.PACK_AB R21, R21, R28 ;  /* 0x0000001c1515723e */ /* 0x000fc600000010ff */
[----:B--2---:R-:W-:Y:S04]  /*db730*/  STL [R1+0x2e04], R29 ;  /* 0x002e041d01007387 */ /* 0x004fe80000100800 */
[----:B------:R-:W2:Y:S01]  /*db740*/  LDL.LU R28, [R1+0x334] ;  /* 0x00033400011c7983 */ /* 0x000ea20000300800 */
[----:B---3--:R-:W-:Y:S02]  /*db750*/  F2FP.BF16.PACK_AB R20, R18, R20 ;  /* 0x000000141214723e */ /* 0x008fe400000010ff */
[----:B------:R-:W-:Y:S02]  /*db760*/  F2FP.BF16.PACK_AB R18, R24, R22 ;  /* 0x000000161812723e */ /* 0x000fe400000010ff */
[----:B------:R-:W-:Y:S01]  /*db770*/  F2FP.BF16.PACK_AB R22, R3, R2 ;  /* 0x000000020316723e */ /* 0x000fe200000010ff */
[----:B--2---:R-:W-:Y:S04]  /*db780*/  STL [R1+0x2e08], R28 ;  /* 0x002e081c01007387 */ /* 0x004fe80000100800 */
[----:B------:R-:W2:Y:S04]  /*db790*/  LDL.LU R3, [R1+0x358] ;  /* 0x0003580001037983 */ /* 0x000ea80000300800 */
[----:B--2---:R-:W-:Y:S04]  /*db7a0*/  STL [R1+0x2e0c], R3 ;  /* 0x002e0c0301007387 */ /* 0x004fe80000100800 */
[----:B------:R-:W2:Y:S01]  /*db7b0*/  LDL.LU R2, [R1+0x354] ;  /* 0x0003540001027983 */ /* 0x000ea20000300800 */
[----:B------:R-:W-:-:S03]  /*db7c0*/  F2FP.BF16.PACK_AB R19, R25, R26 ;  /* 0x0000001a1913723e */ /* 0x000fc600000010ff */
        /* <DEDUP_REMOVED lines=9> */
[----:B0-----:R-:W3:Y:S01]  /*db860*/  LDL.LU R2, [R1+0x310] ;  /* 0x0003100001027983 */ /* 0x001ee20000300800 */
[----:B------:R-:W-:-:S03]  /*db870*/  F2FP.BF16.PACK_AB R23, R27, R23 ;  /* 0x000000171b17723e */ /* 0x000fc600000010ff */
[----:B------:R-:W-:Y:S04]  /*db880*/  STS.128 [R0+0x80], R4 ;  /* 0x0000800400007388 */ /* 0x000fe80000000c00 */
[----:B------:R-:W-:Y:S04]  /*db890*/  STS.128 [R0+0x100], R8 ;  /* 0x0001000800007388 */ /* 0x000fe80000000c00 */
[----:B------:R-:W-:Y:S04]  /*db8a0*/  STS.128 [R0+0x180], R12 ;  /* 0x0001800c00007388 */ /* 0x000fe80000000c00 */
[----:B------:R-:W-:Y:S04]  /*db8b0*/  STS.128 [R0+0x200], R16 ;  /* 0x0002001000007388 */ /* 0x000fe80000000c00 */
[----:B------:R-:W-:Y:S01]  /*db8c0*/  STS.128 [R0+0x280], R20 ;  /* 0x0002801400007388 */ /* 0x000fe20000000c00 */
[----:B--2---:R-:W-:-:S03]  /*db8d0*/  F2FP.BF16.PACK_AB R24, R25, R24 ;  /* 0x000000181918723e */ /* 0x004fc600000010ff */
[----:B---3--:R0:W-:Y:S04]  /*db8e0*/  STL [R1+0x2e18], R2 ;  /* 0x002e180201007387 */ /* 0x0081e80000100800 */
[----:B0-----:R-:W2:Y:S04]  /*db8f0*/  LDL.LU R2, [R1+0x2f0] ;  /* 0x0002f00001027983 */ /* 0x001ea80000300800 */
[----:B------:R-:W3:Y:S04]  /*db900*/  LDL.LU R26, [R1+0x2f4] ;  /* 0x0002f400011a7983 */ /* 0x000ee80000300800 */
[----:B------:R-:W4:Y:S04]  /*db910*/  LDL.LU R3, [R1+0x318] ;  /* 0x0003180001037983 */ /* 0x000f280000300800 */
[----:B------:R-:W2:Y:S04]  /*db920*/  LDL.LU R28, [R1+0x300] ;  /* 0x00030000011c7983 */ /* 0x000ea80000300800 */
[----:B------:R-:W2:Y:S04]  /*db930*/  LDL.LU R27, [R1+0x2fc] ;  /* 0x0002fc00011b7983 */ /* 0x000ea80000300800 */
[----:B------:R-:W2:Y:S04]  /*db940*/  LDL.LU R29, [R1+0x320] ;  /* 0x00032000011d7983 */ /* 0x000ea80000300800 */
[----:B------:R-:W2:Y:S04]  /*db950*/  LDL.LU R4, [R1+0x304] ;  /* 0x0003040001047983 */ /* 0x000ea80000300800 */
[----:B------:R-:W2:Y:S04]  /*db960*/  LDL.LU R5, [R1+0x30c] ;  /* 0x00030c0001057983 */ /* 0x000ea80000300800 */
        /* <DEDUP_REMOVED lines=18> */
[----:B------:R0:W-:Y:S04]  /*dba90*/  STL [R1+0x2e00], R0 ;  /* 0x002e000001007387 */ /* 0x0001e80000100800 */
[----:B0-----:R-:W2:Y:S04]  /*dbaa0*/  LDL.LU R0, [R1+0x328] ;  /* 0x0003280001007983 */ /* 0x001ea80000300800 */
[----:B------:R-:W2:Y:S02]  /*dbab0*/  LDL.LU R25, [R1+0x2e20] ;  /* 0x002e200001197983 */ /* 0x000ea40000300800 */
[----:B--2---:R-:W-:-:S02]  /*dbac0*/  F2FP.BF16.PACK_AB R4, R25, R4 ;  /* 0x000000041904723e */ /* 0x004fc400000010ff */
[----:B------:R-:W2:Y:S02]  /*dbad0*/  LDL.LU R25, [R1+0x2e1c] ;  /* 0x002e1c0001197983 */ /* 0x000ea40000300800 */
[----:B--2---:R-:W-:Y:S02]  /*dbae0*/  F2FP.BF16.PACK_AB R25, R2, R25 ;  /* 0x000000190219723e */ /* 0x004fe400000010ff */
[----:B------:R-:W2:Y:S02]  /*dbaf0*/  LDL.LU R2, [R1+0x2e18] ;  /* 0x002e180001027983 */ /* 0x000ea40000300800 */
[----:B--2---:R-:W-:Y:S02]  /*dbb00*/  F2FP.BF16.PACK_AB R5, R2, R5 ;  /* 0x000000050205723e */ /* 0x004fe400000010ff */
[----:B------:R-:W3:Y:S01]  /*dbb10*/  LDL.LU R2, [R1+0x2e14] ;  /* 0x002e140001027983 */ /* 0x000ee20000300800 */
[----:B----4-:R-:W-:Y:S02]  /*dbb20*/  F2FP.BF16.PACK_AB R6, R3, R6 ;  /* 0x000000060306723e */ /* 0x010fe400000010ff */
[----:B------:R-:W-:-:S02]  /*dbb30*/  F2FP.BF16.PACK_AB R27, R28, R27 ;  /* 0x0000001b1c1b723e */ /* 0x000fc400000010ff */
[----:B------:R-:W-:Y:S02]  /*dbb40*/  F2FP.BF16.PACK_AB R7, R29, R7 ;  /* 0x000000071d07723e */ /* 0x000fe400000010ff */
[----:B---3--:R-:W-:Y:S02]  /*dbb50*/  F2FP.BF16.PACK_AB R26, R2, R26 ;  /* 0x0000001a021a723e */ /* 0x008fe400000010ff */
[----:B------:R-:W2:Y:S04]  /*dbb60*/  LDL.LU R2, [R1+0x2e10] ;  /* 0x002e100001027983 */ /* 0x000ea80000300800 */
[----:B------:R-:W2:Y:S04]  /*dbb70*/  LDL.LU R3, [R1+0x2e0c] ;  /* 0x002e0c0001037983 */ /* 0x000ea80000300800 */
[----:B------:R-:W3:Y:S04]  /*dbb80*/  LDL.LU R28, [R1+0x2e08] ;  /* 0x002e0800011c7983 */ /* 0x000ee80000300800 */
[----:B------:R-:W3:Y:S01]  /*dbb90*/  LDL.LU R29, [R1+0x2e04] ;  /* 0x002e0400011d7983 */ /* 0x000ee20000300800 */
[----:B------:R-:W-:-:S02]  /*dbba0*/  F2FP.BF16.PACK_AB R8, R0, R8 ;  /* 0x000000080008723e */ /* 0x000fc400000010ff */
[----:B------:R-:W-:Y:S01]  /*dbbb0*/  F2FP.BF16.PACK_AB R9, R13, R9 ;  /* 0x000000090d09723e */ /* 0x000fe200000010ff */
[----:B------:R-:W4:Y:S01]  /*dbbc0*/  LDL.LU R0, [R1+0x380] ;  /* 0x0003800001007983 */ /* 0x000f220000300800 */
[----:B------:R-:W-:Y:S02]  /*dbbd0*/  F2FP.BF16.PACK_AB R12, R19, R12 ;  /* 0x0000000c130c723e */ /* 0x000fe400000010ff */
[----:B------:R-:W-:Y:S01]  /*dbbe0*/  F2FP.BF16.PACK_AB R13, R14, R10 ;  /* 0x0000000a0e0d723e */ /* 0x000fe200000010ff */
[----:B------:R-:W4:Y:S01]  /*dbbf0*/  LDL.LU R19, [R1+0x37c] ;  /* 0x00037c0001137983 */ /* 0x000f220000300800 */
[----:B---3--:R-:W-:-:S03]  /*dbc00*/  F2FP.BF16.PACK_AB R10, R29, R28 ;  /* 0x0000001c1d0a723e */ /* 0x008fc600000010ff */
[----:B------:R-:W3:Y:S04]  /*dbc10*/  LDL.LU R29, [R1+0x6d8] ;  /* 0x0006d800011d7983 */ /* 0x000ee80000300800 */
[----:B---3--:R0:W-:Y:S04]  /*dbc20*/  STL [R1+0x2dd0], R29 ;  /* 0x002dd01d01007387 */ /* 0x0081e80000100800 */
[----:B0-----:R-:W3:Y:S04]  /*dbc30*/  LDL.LU R29, [R1+0x340] ;  /* 0x00034000011d7983 */ /* 0x001ee80000300800 */
[----:B------:R-:W3:Y:S01]  /*dbc40*/  LDL.LU R28, [R1+0x6cc] ;  /* 0x0006cc00011c7983 */ /* 0x000ee20000300800 */
[----:B--2---:R-:W-:-:S03]  /*dbc50*/  F2FP.BF16.PACK_AB R14, R3, R2 ;  /* 0x00000002030e723e */ /* 0x004fc600000010ff */
[----:B---3--:R-:W-:Y:S04]  /*dbc60*/  STL [R1+0x2dd4], R28 ;  /* 0x002dd41c01007387 */ /* 0x008fe80000100800 */
[----:B------:R-:W2:Y:S04]  /*dbc70*/  LDL.LU R3, [R1+0x72c] ;  /* 0x00072c0001037983 */ /* 0x000ea80000300800 */
[----:B--2---:R-:W-:Y:S04]  /*dbc80*/  STL [R1+0x2dd8], R3 ;  /* 0x002dd80301007387 */ /* 0x004fe80000100800 */
[----:B------:R-:W2:Y:S01]  /*dbc90*/  LDL.LU R2, [R1+0x728] ;  /* 0x0007280001027983 */ /* 0x000ea20000300800 */
[----:B------:R-:W-:-:S02]  /*dbca0*/  F2FP.BF16.PACK_AB R15, R20, R15 ;  /* 0x0000000f140f723e */ /* 0x000fc400000010ff */
[----:B------:R-:W-:Y:S01]  /*dbcb0*/  F2FP.BF16.PACK_AB R16, R21, R16 ;  /* 0x000000101510723e */ /* 0x000fe200000010ff */
[----:B--2---:R-:W-:Y:S04]  /*dbcc0*/  STL [R1+0x2ddc], R2 ;  /* 0x002ddc0201007387 */ /* 0x004fe80000100800 */
[----:B------:R-:W2:Y:S04]  /*dbcd0*/  LDL.LU R20, [R1+0x384] ;  /* 0x0003840001147983 */ /* 0x000ea80000300800 */
[----:B------:R-:W3:Y:S01]  /*dbce0*/  LDL.LU R21, [R1+0x38c] ;  /* 0x00038c0001157983 */ /* 0x000ee20000300800 */
[----:B------:R-:W-:-:S03]  /*dbcf0*/  F2FP.BF16.PACK_AB R17, R22, R17 ;  /* 0x000000111611723e */ /* 0x000fc600000010ff */
[----:B---3--:R0:W-:Y:S04]  /*dbd00*/  STL [R1+0x2dfc], R21 ;  /* 0x002dfc1501007387 */ /* 0x0081e80000100800 */
[----:B0-----:R-:W2:Y:S04]  /*dbd10*/  LDL.LU R21, [R1+0x388] ;  /* 0x0003880001157983 */ /* 0x001ea80000300800 */
[----:B------:R-:W3:Y:S01]  /*dbd20*/  LDL.LU R22, [R1+0x394] ;  /* 0x0003940001167983 */ /* 0x000ee20000300800 */
[----:B------:R-:W-:-:S03]  /*dbd30*/  F2FP.BF16.PACK_AB R18, R23, R18 ;  /* 0x000000121712723e */ /* 0x000fc600000010ff */
[----:B---3--:R0:W-:Y:S04]  /*dbd40*/  STL [R1+0x2df8], R22 ;  /* 0x002df81601007387 */ /* 0x0081e80000100800 */
[----:B0-----:R-:W3:Y:S04]  /*dbd50*/  LDL.LU R22, [R1+0x390] ;  /* 0x0003900001167983 */ /* 0x001ee80000300800 */
[----:B------:R-:W2:Y:S04]  /*dbd60*/  LDL.LU R23, [R1+0x39c] ;  /* 0x00039c0001177983 */ /* 0x000ea80000300800 */
[----:B--2---:R0:W-:Y:S04]  /*dbd70*/  STL [R1+0x2df4], R23 ;  /* 0x002df41701007387 */ /* 0x0041e80000100800 */
[----:B0-----:R-:W2:Y:S04]  /*dbd80*/  LDL.LU R23, [R1+0x398] ;  /* 0x0003980001177983 */ /* 0x001ea80000300800 */
        /* <DEDUP_REMOVED lines=8> */
[----:B0-----:R-:W2:Y:S01]  /*dbe10*/  LDL.LU R2, [R1+0x3a8] ;  /* 0x0003a80001027983 */ /* 0x001ea20000300800 */
[----:B------:R-:W-:-:S02]  /*dbe20*/  F2FP.BF16.PACK_AB R11, R29, R11 ;  /* 0x0000000b1d0b723e */ /* 0x000fc400000010ff */
[----:B----4-:R-:W-:Y:S01]  /*dbe30*/  F2FP.BF16.PACK_AB R19, R0, R19 ;  /* 0x000000130013723e */ /* 0x010fe200000010ff */
[----:B--2---:R0:W-:Y:S04]  /*dbe40*/  STL [R1+0x2df0], R2 ;  /* 0x002df00201007387 */ /* 0x0041e80000100800 */
[----:B0-----:R-:W2:Y:S04]  /*dbe50*/  LDL.LU R2, [R1+0x3a0] ;  /* 0x0003a00001027983 */ /* 0x001ea80000300800 */
[----:B------:R-:W4:Y:S04]  /*dbe60*/  LDL.LU R3, [R1+0x3d8] ;  /* 0x0003d80001037983 */ /* 0x000f280000300800 */
[----:B------:R-:W2:Y:S04]  /*dbe70*/  LDL.LU R28, [R1+0x3c0] ;  /* 0x0003c000011c7983 */ /* 0x000ea80000300800 */
[----:B------:R-:W2:Y:S04]  /*dbe80*/  LDL.LU R29, [R1+0x3e0] ;  /* 0x0003e000011d7983 */ /* 0x000ea80000300800 */
[----:B------:R-:W2:Y:S01]  /*dbe90*/  LDL.LU R0, [R1+0x2e00] ;  /* 0x002e000001007983 */ /* 0x000ea20000300800 */
[----:B------:R-:W-:-:S03]  /*dbea0*/  F2FP.BF16.PACK_AB R20, R21, R20 ;  /* 0x000000141514723e */ /* 0x000fc600000010ff */
[----:B--2---:R0:W-:Y:S04]  /*dbeb0*/  STS.128 [R0+0x300], R24 ;  /* 0x0003001800007388 */ /* 0x0041e80000000c00 */
[----:B------:R1:W-:Y:S04]  /*dbec0*/  STS.128 [R0+0x380], R4 ;  /* 0x0003800400007388 */ /* 0x0003e80000000c00 */
[----:B------:R2:W-:Y:S04]  /*dbed0*/  STS.128 [R0+0x400], R8 ;  /* 0x0004000800007388 */ /* 0x0005e80000000c00 */
[----:B0-----:R-:W3:Y:S04]  /*dbee0*/  LDL.LU R24, [R1+0x6c8] ;  /* 0x0006c80001187983 */ /* 0x001ee80000300800 */
[----:B------:R-:W3:Y:S04]  /*dbef0*/  LDL.LU R25, [R1+0x6c4] ;  /* 0x0006c40001197983 */ /* 0x000ee80000300800 */
[----:B------:R-:W3:Y:S04]  /*dbf00*/  LDL.LU R26, [R1+0x724] ;  /* 0x00072400011a7983 */ /* 0x000ee80000300800 */
[----:B------:R-:W3:Y:S04]  /*dbf10*/  LDL.LU R27, [R1+0x720] ;  /* 0x00072000011b7983 */ /* 0x000ee80000300800 */
[----:B-1----:R-:W3:Y:S04]  /*dbf20*/  LDL.LU R4, [R1+0x3a4] ;  /* 0x0003a40001047983 */ /* 0x002ee80000300800 */
[----:B------:R-:W3:Y:S04]  /*dbf30*/  LDL.LU R5, [R1+0x3ac] ;  /* 0x0003ac0001057983 */ /* 0x000ee80000300800 */
[----:B------:R-:W3:Y:S04]  /*dbf40*/  LDL.LU R6, [R1+0x3b4] ;  /* 0x0003b40001067983 */ /* 0x000ee80000300800 */
[----:B------:R-:W3:Y:S04]  /*dbf50*/  LDL.LU R7, [R1+0x3bc] ;  /* 0x0003bc0001077983 */ /* 0x000ee80000300800 */
[----:B--2---:R-:W2:Y:S04]  /*dbf60*/  LDL.LU R8, [R1+0x3c4] ;  /* 0x0003c40001087983 */ /* 0x004ea80000300800 */
[----:B------:R-:W2:Y:S04]  /*dbf70*/  LDL.LU R9, [R1+0x3cc] ;  /* 0x0003cc0001097983 */ /* 0x000ea80000300800 */
[----:B------:R-:W4:Y:S04]  /*dbf80*/  LDL.LU R10, [R1+0x3d4] ;  /* 0x0003d400010a7983 */ /* 0x000f280000300800 */
[----:B------:R-:W2:Y:S04]  /*dbf90*/  LDL.LU R11, [R1+0x3dc] ;  /* 0x0003dc00010b7983 */ /* 0x000ea80000300800 */
[----:B------:R0:W-:Y:S04]  /*dbfa0*/  STS.128 [R0+0x480], R12 ;  /* 0x0004800c00007388 */ /* 0x0001e80000000c00 */
[----:B------:R1:W-:Y:S04]  /*dbfb0*/  STS.128 [R0+0x500], R16 ;  /* 0x0005001000007388 */ /* 0x0003e80000000c00 */
[----:B0-----:R-:W2:Y:S04]  /*dbfc0*/  LDL.LU R12, [R1+0x688] ;  /* 0x00068800010c7983 */ /* 0x001ea80000300800 */
[----:B------:R-:W2:Y:S04]  /*dbfd0*/  LDL.LU R13, [R1+0x6a4] ;  /* 0x0006a400010d7983 */ /* 0x000ea80000300800 */
[----:B------:R-:W2:Y:S04]  /*dbfe0*/  LDL.LU R14, [R1+0x6fc] ;  /* 0x0006fc00010e7983 */ /* 0x000ea80000300800 */
[----:B------:R-:W2:Y:S04]  /*dbff0*/  LDL.LU R15, [R1+0x6ec] ;  /* 0x0006ec00010f7983 */ /* 0x000ea80000300800 */
[----:B-1----:R-:W2:Y:S04]  /*dc000*/  LDL.LU R16, [R1+0x68c] ;  /* 0x00068c0001107983 */ /* 0x002ea80000300800 */
[----:B------:R-:W2:Y:S04]  /*dc010*/  LDL.LU R17, [R1+0x6e8] ;  /* 0x0006e80001117983 */ /* 0x000ea80000300800 */
[----:B------:R-:W2:Y:S04]  /*dc020*/  LDL.LU R18, [R1+0x6dc] ;  /* 0x0006dc0001127983 */ /* 0x000ea80000300800 */
[----:B------:R-:W2:Y:S04]  /*dc030*/  LDL.LU R19, [R1+0x6a8] ;  /* 0x0006a80001137983 */ /* 0x000ea80000300800 */
[----:B------:R-:W3:Y:S02]  /*dc040*/  LDL.LU R21, [R1+0x2dfc] ;  /* 0x002dfc0001157983 */ /* 0x000ee40000300800 */
[----:B---3--:R-:W-:-:S02]  /*dc050*/  F2FP.BF16.PACK_AB R21, R22, R21 ;  /* 0x000000151615723e */ /* 0x008fc400000010ff */
[----:B------:R-:W3:Y:S02]  /*dc060*/  LDL.LU R22, [R1+0x2df8] ;  /* 0x002df80001167983 */ /* 0x000ee40000300800 */
[----:B---3--:R-:W-:Y:S02]  /*dc070*/  F2FP.BF16.PACK_AB R22, R23, R22 ;  /* 0x000000161716723e */ /* 0x008fe400000010ff */
[----:B------:R-:W3:Y:S02]  /*dc080*/  LDL.LU R23, [R1+0x2df4] ;  /* 0x002df40001177983 */ /* 0x000ee40000300800 */
[----:B---3--:R-:W-:Y:S02]  /*dc090*/  F2FP.BF16.PACK_AB R23, R2, R23 ;  /* 0x000000170217723e */ /* 0x008fe400000010ff */
[----:B------:R-:W3:Y:S02]  /*dc0a0*/  LDL.LU R2, [R1+0x2df0] ;  /* 0x002df00001027983 */ /* 0x000ee40000300800 */
[----:B---3--:R-:W-:-:S02]  /*dc0b0*/  F2FP.BF16.PACK_AB R4, R2, R4 ;  /* 0x000000040204723e */ /* 0x008fc400000010ff */
[----:B------:R-:W2:Y:S02]  /*dc0c0*/  LDL.LU R2, [R1+0x2dec] ;  /* 0x002dec0001027983 */ /* 0x000ea40000300800 */
[----:B--2---:R-:W-:Y:S02]  /*dc0d0*/  F2FP.BF16.PACK_AB R8, R2, R8 ;  /* 0x000000080208723e */ /* 0x004fe400000010ff */
[----:B------:R-:W2:Y:S02]  /*dc0e0*/  LDL.LU R2, [R1+0x2de8] ;  /* 0x002de80001027983 */ /* 0x000ea40000300800 */
[----:B--2---:R-:W-:Y:S02]  /*dc0f0*/  F2FP.BF16.PACK_AB R5, R2, R5 ;  /* 0x000000050205723e */ /* 0x004fe400000010ff */
[----:B------:R-:W2:Y:S02]  /*dc100*/  LDL.LU R2, [R1+0x2de4] ;  /* 0x002de40001027983 */ /* 0x000ea40000300800 */
[----:B--2---:R-:W-:-:S02]  /*dc110*/  F2FP.BF16.PACK_AB R9, R2, R9 ;  /* 0x000000090209723e */ /* 0x004fc400000010ff */
[----:B------:R-:W2:Y:S01]  /*dc120*/  LDL.LU R2, [R1+0x2de0] ;  /* 0x002de00001027983 */ /* 0x000ea20000300800 */
[----:B----4-:R-:W-:Y:S02]  /*dc130*/  F2FP.BF16.PACK_AB R10, R3, R10 ;  /* 0x0000000a030a723e */ /* 0x010fe400000010ff */
[----:B------:R-:W-:Y:S02]  /*dc140*/  F2FP.BF16.PACK_AB R12, R16, R12 ;  /* 0x0000000c100c723e */ /* 0x000fe400000010ff */
[----:B------:R-:W-:Y:S02]  /*dc150*/  F2FP.BF16.PACK_AB R7, R28, R7 ;  /* 0x000000071c07723e */ /* 0x000fe400000010ff */
[----:B------:R-:W-:Y:S02]  /*dc160*/  F2FP.BF16.PACK_AB R16, R17, R18 ;  /* 0x000000121110723e */ /* 0x000fe400000010ff */
[----:B------:R-:W-:Y:S02]  /*dc170*/  F2FP.BF16.PACK_AB R11, R29, R11 ;  /* 0x0000000b1d0b723e */ /* 0x000fe400000010ff */
[----:B------:R-:W-:-:S02]  /*dc180*/  F2FP.BF16.PACK_AB R17, R14, R15 ;  /* 0x0000000f0e11723e */ /* 0x000fc400000010ff */
[----:B------:R-:W-:Y:S02]  /*dc190*/  F2FP.BF16.PACK_AB R14, R24, R25 ;  /* 0x00000019180e723e */ /* 0x000fe400000010ff */
[----:B--2---:R-:W-:Y:S02]  /*dc1a0*/  F2FP.BF16.PACK_AB R6, R2, R6 ;  /* 0x000000060206723e */ /* 0x004fe400000010ff */
[----:B------:R-:W2:Y:S04]  /*dc1b0*/  LDL.LU R2, [R1+0x2ddc] ;  /* 0x002ddc0001027983 */ /* 0x000ea80000300800 */
[----:B------:R-:W2:Y:S04]  /*dc1c0*/  LDL.LU R3, [R1+0x2dd8] ;  /* 0x002dd80001037983 */ /* 0x000ea80000300800 */
[----:B------:R-:W3:Y:S04]  /*dc1d0*/  LDL.LU R28, [R1+0x2dd4] ;  /* 0x002dd400011c7983 */ /* 0x000ee80000300800 */
[----:B------:R-:W3:Y:S04]  /*dc1e0*/  LDL.LU R29, [R1+0x2dd0] ;  /* 0x002dd000011d7983 */ /* 0x000ee80000300800 */
[----:B------:R-:W4:Y:S04]  /*dc1f0*/  LDL.LU R24, [R1+0x740] ;  /* 0x0007400001187983 */ /* 0x000f280000300800 */
[----:B------:R-:W2:Y:S04]  /*dc200*/  LDL.LU R25, [R1+0x748] ;  /* 0x0007480001197983 */ /* 0x000ea80000300800 */
[----:B--2---:R0:W-:Y:S04]  /*dc210*/  STL [R1+0x2dc8], R25 ;  /* 0x002dc81901007387 */ /* 0x0041e80000100800 */
[----:B0-----:R-:W2:Y:S01]  /*dc220*/  LDL.LU R25, [R1+0x788] ;  /* 0x0007880001197983 */ /* 0x001ea20000300800 */
[----:B------:R-:W-:-:S03]  /*dc230*/  F2FP.BF16.PACK_AB R18, R26, R27 ;  /* 0x0000001b1a12723e */ /* 0x000fc600000010ff */
[----:B--2---:R0:W-:Y:S04]  /*dc240*/  STL [R1+0x2dcc], R25 ;  /* 0x002dcc1901007387 */ /* 0x0041e80000100800 */
[----:B0-----:R-:W4:Y:S04]  /*dc250*/  LDL.LU R25, [R1+0x744] ;  /* 0x0007440001197983 */ /* 0x001f280000300800 */
[----:B------:R-:W2:Y:S04]  /*dc260*/  LDL.LU R26, [R1+0x754] ;  /* 0x00075400011a7983 */ /* 0x000ea80000300800 */
[----:B--2---:R0:W-:Y:S04]  /*dc270*/  STL [R1+0x2dc4], R26 ;  /* 0x002dc41a01007387 */ /* 0x0041e80000100800 */
[----:B0-----:R-:W2:Y:S04]  /*dc280*/  LDL.LU R26, [R1+0x74c] ;  /* 0x00074c00011a7983 */ /* 0x001ea80000300800 */
[----:B------:R-:W2:Y:S01]  /*dc290*/  LDL.LU R27, [R1+0x75c] ;  /* 0x00075c00011b7983 */ /* 0x000ea20000300800 */
[----:B---3--:R-:W-:-:S03]  /*dc2a0*/  F2FP.BF16.PACK_AB R15, R29, R28 ;  /* 0x0000001c1d0f723e */ /* 0x008fc600000010ff */
[----:B--2---:R0:W-:Y:S04]  /*dc2b0*/  STL [R1+0x2dc0], R27 ;  /* 0x002dc01b01007387 */ /* 0x0041e80000100800 */
[----:B0-----:R-:W2:Y:S04]  /*dc2c0*/  LDL.LU R27, [R1+0x7c4] ;  /* 0x0007c400011b7983 */ /* 0x001ea80000300800 */
[----:B------:R-:W3:Y:S04]  /*dc2d0*/  LDL.LU R29, [R1+0x828] ;  /* 0x00082800011d7983 */ /* 0x000ee80000300800 */
[----:B---3--:R0:W-:Y:S04]  /*dc2e0*/  STL [R1+0x2db8], R29 ;  /* 0x002db81d01007387 */ /* 0x0081e80000100800 */
[----:B0-----:R-:W3:Y:S01]  /*dc2f0*/  LDL.LU R29, [R1+0x7cc] ;  /* 0x0007cc00011d7983 */ /* 0x001ee20000300800 */
[----:B------:R-:W-:-:S02]  /*dc300*/  F2FP.BF16.PACK_AB R13, R19, R13 ;  /* 0x0000000d130d723e */ /* 0x000fc400000010ff */
[----:B------:R-:W-:Y:S01]  /*dc310*/  F2FP.BF16.PACK_AB R19, R3, R2 ;  /* 0x000000020313723e */ /* 0x000fe200000010ff */
[----:B---3--:R0:W-:Y:S04]  /*dc320*/  STL [R1+0x2dbc], R29 ;  /* 0x002dbc1d01007387 */ /* 0x0081e80000100800 */
[----:B0-----:R-:W3:Y:S04]  /*dc330*/  LDL.LU R29, [R1+0x778] ;  /* 0x00077800011d7983 */ /* 0x001ee80000300800 */
[----:B------:R-:W2:Y:S04]  /*dc340*/  LDL.LU R28, [R1+0x824] ;  /* 0x00082400011c7983 */ /* 0x000ea80000300800 */
[----:B------:R-:W2:Y:S04]  /*dc350*/  LDL.LU R3, [R1+0x9cc] ;  /* 0x0009cc0001037983 */ /* 0x000ea80000300800 */
[----:B------:R-:W-:Y:S04]  /*dc360*/  STS.128 [R0+0x580], R20 ;  /* 0x0005801400007388 */ /* 0x000fe80000000c00 */
[----:B------:R-:W-:Y:S04]  /*dc370*/  STS.128 [R0+0x600], R4 ;  /* 0x0006000400007388 */ /* 0x000fe80000000c00 */
[----:B------:R-:W-:Y:S04]  /*dc380*/  STS.128 [R0+0x680], R8 ;  /* 0x0006800800007388 */ /* 0x000fe80000000c00 */
[----:B------:R-:W-:Y:S04]  /*dc390*/  STS.128 [R0+0x700], R12 ;  /* 0x0007000c00007388 */ /* 0x000fe80000000c00 */
[----:B------:R-:W-:Y:S01]  /*dc3a0*/  STS.128 [R0+0x780], R16 ;  /* 0x0007801000007388 */ /* 0x000fe20000000c00 */
[----:B----4-:R-:W-:-:S03]  /*dc3b0*/  F2FP.BF16.PACK_AB R24, R25, R24 ;  /* 0x000000181918723e */ /* 0x010fc600000010ff */
[----:B--2---:R0:W-:Y:S04]  /*dc3c0*/  STL [R1+0x2db4], R3 ;  /* 0x002db40301007387 */ /* 0x0041e80000100800 */
[----:B0-----:R-:W2:Y:S04]  /*dc3d0*/  LDL.LU R3, [R1+0x7ec] ;  /* 0x0007ec0001037983 */ /* 0x001ea80000300800 */
        /* <DEDUP_REMOVED lines=27> */
[----:B------:R-:W2:Y:S01]  /*dc590*/  LDL.LU R26, [R1+0x2dc4] ;  /* 0x002dc400011a7983 */ /* 0x000ea20000300800 */
[----:B------:R-:W-:Y:S02]  /*dc5a0*/  F2FP.BF16.PACK_AB R5, R0, R5 ;  /* 0x000000050005723e */ /* 0x000fe400000010ff */
[----:B------:R-:W-:Y:S01]  /*dc5b0*/  F2FP.BF16.PACK_AB R6, R27, R6 ;  /* 0x000000061b06723e */ /* 0x000fe200000010ff */
[----:B------:R-:W3:Y:S01]  /*dc5c0*/  LDL.LU R0, [R1+0x9d4] ;  /* 0x0009d40001007983 */ /* 0x000ee20000300800 */
[----:B--2---:R-:W-:-:S03]  /*dc5d0*/  F2FP.BF16.PACK_AB R26, R19, R26 ;  /* 0x0000001a131a723e */ /* 0x004fc600000010ff */
[----:B------:R-:W2:Y:S04]  /*dc5e0*/  LDL.LU R19, [R1+0x9d0] ;  /* 0x0009d00001137983 */ /* 0x000ea80000300800 */
[----:B------:R-:W3:Y:S02]  /*dc5f0*/  LDL.LU R27, [R1+0x2dc0] ;  /* 0x002dc000011b7983 */ /* 0x000ee40000300800 */
[----:B---3--:R-:W-:Y:S02]  /*dc600*/  F2FP.BF16.PACK_AB R27, R29, R27 ;  /* 0x0000001b1d1b723e */ /* 0x008fe400000010ff */
[----:B------:R-:W3:Y:S02]  /*dc610*/  LDL.LU R29, [R1+0x2dbc] ;  /* 0x002dbc00011d7983 */ /* 0x000ee40000300800 */
[----:B---3--:R-:W-:-:S02]  /*dc620*/  F2FP.BF16.PACK_AB R7, R29, R7 ;  /* 0x000000071d07723e */ /* 0x008fc400000010ff */
[----:B------:R-:W3:Y:S01]  /*dc630*/  LDL.LU R29, [R1+0x2db8] ;  /* 0x002db800011d7983 */ /* 0x000ee20000300800 */
[----:B------:R-:W-:Y:S02]  /*dc640*/  F2FP.BF16.PACK_AB R8, R12, R8 ;  /* 0x000000080c08723e */ /* 0x000fe400000010ff */
[----:B---3--:R-:W-:Y:S02]  /*dc650*/  F2FP.BF16.PACK_AB R12, R29, R28 ;  /* 0x0000001c1d0c723e */ /* 0x008fe400000010ff */
[----:B------:R-:W3:Y:S04]  /*dc660*/  LDL.LU R29, [R1+0xa54] ;  /* 0x000a5400011d7983 */ /* 0x000ee80000300800 */
[----:B---3--:R0:W-:Y:S04]  /*dc670*/  STL [R1+0x2da0], R29 ;  /* 0x002da01d01007387 */ /* 0x0081e80000100800 */
[----:B0-----:R-:W3:Y:S04]  /*dc680*/  LDL.LU R29, [R1+0x808] ;  /* 0x00080800011d7983 */ /* 0x001ee80000300800 */
[----:B------:R-:W2:Y:S01]  /*dc690*/  LDL.LU R28, [R1+0xa50] ;  /* 0x000a5000011c7983 */ /* 0x000ea20000300800 */
[----:B------:R-:W-:-:S02]  /*dc6a0*/  F2FP.BF16.PACK_AB R9, R3, R9 ;  /* 0x000000090309723e */ /* 0x000fc400000010ff */
[----:B------:R-:W-:Y:S02]  /*dc6b0*/  F2FP.BF16.PACK_AB R14, R16, R14 ;  /* 0x0000000e100e723e */ /* 0x000fe400000010ff */
[----:B------:R-:W-:Y:S01]  /*dc6c0*/  F2FP.BF16.PACK_AB R16, R20, R21 ;  /* 0x000000151410723e */ /* 0x000fe200000010ff */
[----:B--2---:R0:W-:Y:S04]  /*dc6d0*/  STL [R1+0x2da4], R28 ;  /* 0x002da41c01007387 */ /* 0x0041e80000100800 */
[----:B0-----:R-:W2:Y:S04]  /*dc6e0*/  LDL.LU R28, [R1+0x830] ;  /* 0x00083000011c7983 */ /* 0x001ea80000300800 */
[----:B------:R-:W4:Y:S04]  /*dc6f0*/  LDL.LU R3, [R1+0x2db4] ;  /* 0x002db40001037983 */ /* 0x000f280000300800 */
[----:B------:R-:W3:Y:S04]  /*dc700*/  LDL.LU R20, [R1+0x9d8] ;  /* 0x0009d80001147983 */ /* 0x000ee80000300800 */
[----:B------:R-:W3:Y:S01]  /*dc710*/  LDL.LU R21, [R1+0x9e0] ;  /* 0x0009e00001157983 */ /* 0x000ee20000300800 */
[----:B--2---:R-:W-:-:S03]  /*dc720*/  F2FP.BF16.PACK_AB R13, R28, R13 ;  /* 0x0000000d1c0d723e */ /* 0x004fc600000010ff */
[----:B---3--:R0:W-:Y:S04]  /*dc730*/  STL [R1+0x2dac], R21 ;  /* 0x002dac1501007387 */ /* 0x0081e80000100800 */
[----:B0-----:R-:W2:Y:S04]  /*dc740*/  LDL.LU R21, [R1+0x9dc] ;  /* 0x0009dc0001157983 */ /* 0x001ea80000300800 */
[----:B------:R-:W3:Y:S01]  /*dc750*/  LDL.LU R28, [R1+0x9ec] ;  /* 0x0009ec00011c7983 */ /* 0x000ee20000300800 */
[----:B------:R-:W-:Y:S02]  /*dc760*/  F2FP.BF16.PACK_AB R11, R17, R11 ;  /* 0x0000000b110b723e */ /* 0x000fe400000010ff */
[----:B------:R-:W-:-:S02]  /*dc770*/  F2FP.BF16.PACK_AB R17, R22, R23 ;  /* 0x000000171611723e */ /* 0x000fc400000010ff */
[----:B------:R-:W-:Y:S02]  /*dc780*/  F2FP.BF16.PACK_AB R10, R29, R10 ;  /* 0x0000000a1d0a723e */ /* 0x000fe400000010ff */
[----:B------:R-:W-:Y:S02]  /*dc790*/  F2FP.BF16.PACK_AB R15, R18, R15 ;  /* 0x0000000f120f723e */ /* 0x000fe400000010ff */
[----:B----4-:R-:W-:Y:S02]  /*dc7a0*/  F2FP.BF16.PACK_AB R18, R3, R2 ;  /* 0x000000020312723e */ /* 0x010fe400000010ff */
[----:B------:R-:W-:Y:S01]  /*dc7b0*/  F2FP.BF16.PACK_AB R19, R0, R19 ;  /* 0x000000130013723e */ /* 0x000fe200000010ff */
[----:B---3--:R0:W-:Y:S04]  /*dc7c0*/  STL [R1+0x2da8], R28 ;  /* 0x002da81c01007387 */ /* 0x0081e80000100800 */
[----:B0-----:R-:W3:Y:S04]  /*dc7d0*/  LDL.LU R28, [R1+0x9e4] ;  /* 0x0009e400011c7983 */ /* 0x001ee80000300800 */
[----:B------:R-:W4:Y:S04]  /*dc7e0*/  LDL.LU R22, [R1+0x9e8] ;  /* 0x0009e80001167983 */ /* 0x000f280000300800 */
[----:B------:R-:W3:Y:S04]  /*dc7f0*/  LDL.LU R29, [R1+0x9f4] ;  /* 0x0009f400011d7983 */ /* 0x000ee80000300800 */
[----:B------:R-:W3:Y:S04]  /*dc800*/  LDL.LU R23, [R1+0x9f0] ;  /* 0x0009f00001177983 */ /* 0x000ee80000300800 */
[----:B------:R-:W3:Y:S04]  /*dc810*/  LDL.LU R2, [R1+0x9fc] ;  /* 0x0009fc0001027983 */ /* 0x000ee80000300800 */
[----:B------:R-:W3:Y:S04]  /*dc820*/  LDL.LU R3, [R1+0xa1c] ;  /* 0x000a1c0001037983 */ /* 0x000ee80000300800 */
[----:B------:R-:W3:Y:S01]  /*dc830*/  LDL.LU R0, [R1+0x2db0] ;  /* 0x002db00001007983 */ /* 0x000ee20000300800 */
[----:B--2---:R-:W-:-:S03]  /*dc840*/  F2FP.BF16.PACK_AB R20, R21, R20 ;  /* 0x000000141514723e */ /* 0x004fc600000010ff */
[----:B---3--:R0:W-:Y:S04]  /*dc850*/  STS.128 [R0+0x800], R24 ;  /* 0x0008001800007388 */ /* 0x0081e80000000c00 */
        /* <DEDUP_REMOVED lines=12> */
[----:B------:R-:W2:Y:S04]  /*dc920*/  LDL.LU R10, [R1+0xa28] ;  /* 0x000a2800010a7983 */ /* 0x000ea80000300800 */
[----:B------:R-:W2:Y:S04]  /*dc930*/  LDL.LU R11, [R1+0xa30] ;  /* 0x000a3000010b7983 */ /* 0x000ea80000300800 */
[----:B------:R0:W-:Y:S04]  /*dc940*/  STS.128 [R0+0x980], R12 ;  /* 0x0009800c00007388 */ /* 0x0001e80000000c00 */
[----:B------:R1:W-:Y:S04]  /*dc950*/  STS.128 [R0+0xa00], R16 ;  /* 0x000a001000007388 */ /* 0x0003e80000000c00 */
[----:B0-----:R-:W3:Y:S04]  /*dc960*/  LDL.LU R12, [R1+0xa14] ;  /* 0x000a1400010c7983 */ /* 0x001ee80000300800 */
[----:B------:R-:W2:Y:S04]  /*dc970*/  LDL.LU R13, [R1+0xa34] ;  /* 0x000a3400010d7983 */ /* 0x000ea80000300800 */
[----:B------:R-:W2:Y:S04]  /*dc980*/  LDL.LU R14, [R1+0xa3c] ;  /* 0x000a3c00010e7983 */ /* 0x000ea80000300800 */
[----:B------:R-:W2:Y:S04]  /*dc990*/  LDL.LU R15, [R1+0xa38] ;  /* 0x000a3800010f7983 */ /* 0x000ea80000300800 */
[----:B-1----:R-:W2:Y:S04]  /*dc9a0*/  LDL.LU R16, [R1+0xa04] ;  /* 0x000a040001107983 */ /* 0x002ea80000300800 */
[----:B------:R-:W2:Y:S04]  /*dc9b0*/  LDL.LU R17, [R1+0xa24] ;  /* 0x000a240001117983 */ /* 0x000ea80000300800 */
[----:B------:R-:W2:Y:S04]  /*dc9c0*/  LDL.LU R18, [R1+0xa0c] ;  /* 0x000a0c0001127983 */ /* 0x000ea80000300800 */
[----:B------:R-:W2:Y:S04]  /*dc9d0*/  LDL.LU R19, [R1+0xa2c] ;  /* 0x000a2c0001137983 */ /* 0x000ea80000300800 */
[----:B------:R-:W2:Y:S02]  /*dc9e0*/  LDL.LU R21, [R1+0x2dac] ;  /* 0x002dac0001157983 */ /* 0x000ea40000300800 */
[----:B--2---:R-:W-:-:S02]  /*dc9f0*/  F2FP.BF16.PACK_AB R21, R28, R21 ;  /* 0x000000151c15723e */ /* 0x004fc400000010ff */
[----:B------:R-:W4:Y:S01]  /*dca00*/  LDL.LU R28, [R1+0x2da8] ;  /* 0x002da800011c7983 */ /* 0x000f220000300800 */
[----:B------:R-:W-:Y:S02]  /*dca10*/  F2FP.BF16.PACK_AB R23, R29, R23 ;  /* 0x000000171d17723e */ /* 0x000fe400000010ff */
[----:B----4-:R-:W-:Y:S02]  /*dca20*/  F2FP.BF16.PACK_AB R22, R28, R22 ;  /* 0x000000161c16723e */ /* 0x010fe400000010ff */
[----:B------:R-:W2:Y:S04]  /*dca30*/  LDL.LU R28, [R1+0x2da4] ;  /* 0x002da400011c7983 */ /* 0x000ea80000300800 */
[----:B------:R-:W2:Y:S01]  /*dca40*/  LDL.LU R29, [R1+0x2da0] ;  /* 0x002da000011d7983 */ /* 0x000ea20000300800 */
[----:B---3--:R-:W-:-:S02]  /*dca50*/  F2FP.BF16.PACK_AB R7, R12, R7 ;  /* 0x000000070c07723e */ /* 0x008fc400000010ff */
[----:B------:R-:W-:Y:S02]  /*dca60*/  F2FP.BF16.PACK_AB R8, R3, R8 ;  /* 0x000000080308723e */ /* 0x000fe400000010ff */
[----:B------:R-:W-:Y:S02]  /*dca70*/  F2FP.BF16.PACK_AB R5, R16, R5 ;  /* 0x000000051005723e */ /* 0x000fe400000010ff */
[----:B------:R-:W-:Y:S02]  /*dca80*/  F2FP.BF16.PACK_AB R9, R17, R9 ;  /* 0x000000091109723e */ /* 0x000fe400000010ff */
[----:B------:R-:W-:Y:S02]  /*dca90*/  F2FP.BF16.PACK_AB R10, R19, R10 ;  /* 0x0000000a130a723e */ /* 0x000fe400000010ff */
[----:B------:R-:W-:Y:S02]  /*dcaa0*/  F2FP.BF16.PACK_AB R11, R13, R11 ;  /* 0x0000000b0d0b723e */ /* 0x000fe400000010ff */
[----:B------:R-:W-:-:S02]  /*dcab0*/  F2FP.BF16.PACK_AB R12, R14, R15 ;  /* 0x0000000f0e0c723e */ /* 0x000fc400000010ff */
[----:B------:R-:W-:Y:S02]  /*dcac0*/  F2FP.BF16.PACK_AB R13, R24, R25 ;  /* 0x00000019180d723e */ /* 0x000fe400000010ff */
[----:B------:R-:W-:Y:S02]  /*dcad0*/  F2FP.BF16.PACK_AB R14, R26, R27 ;  /* 0x0000001b1a0e723e */ /* 0x000fe400000010ff */
[----:B------:R-:W-:Y:S01]  /*dcae0*/  MOV R16, c[0x0][0x1c8] ;  /* 0x0000720000107a02 */ /* 0x000fe20000000f00 */
[----:B------:R0:W-:Y:S01]  /*dcaf0*/  STS.128 [R0+0xb80], R8 ;  /* 0x000b800800007388 */ /* 0x0001e20000000c00 */
[----:B------:R-:W-:-:S03]  /*dcb00*/  F2FP.BF16.PACK_AB R4, R2, R4 ;  /* 0x000000040204723e */ /* 0x000fc600000010ff */
[----:B------:R-:W3:Y:S04]  /*dcb10*/  LDL.LU R2, [R1+0x2d9c] ;  /* 0x002d9c0001027983 */ /* 0x000ee80000300800 */
[----:B------:R-:W4:Y:S01]  /*dcb20*/  LDL.LU R3, [R1+0x2d98] ;  /* 0x002d980001037983 */ /* 0x000f220000300800 */
[C---:B0-----:R-:W-:Y:S02]  /*dcb30*/  IMAD R10, R16.reuse, 0xe, RZ ;  /* 0x0000000e100a7824 */ /* 0x041fe400078e02ff */
[----:B------:R-:W-:-:S05]  /*dcb40*/  IMAD R11, R16, 0x12, RZ ;  /* 0x00000012100b7824 */ /* 0x000fca00078e02ff */
[----:B------:R-:W-:Y:S01]  /*dcb50*/  STL.64 [R1+0x2d90], R10 ;  /* 0x002d900a01007387 */ /* 0x000fe20000100a00 */
[----:B--2---:R-:W-:-:S05]  /*dcb60*/  F2FP.BF16.PACK_AB R15, R29, R28 ;  /* 0x0000001c1d0f723e */ /* 0x004fca00000010ff */
[----:B------:R0:W-:Y:S02]  /*dcb70*/  STS.128 [R0+0xc00], R12 ;  /* 0x000c000c00007388 */ /* 0x0001e40000000c00 */
[C---:B0-----:R-:W-:Y:S02]  /*dcb80*/  IMAD R12, R16.reuse, 0x14, RZ ;  /* 0x00000014100c7824 */ /* 0x041fe400078e02ff */
[----:B------:R-:W-:-:S05]  /*dcb90*/  IMAD R13, R16, 0x16, RZ ;  /* 0x00000016100d7824 */ /* 0x000fca00078e02ff */
[----:B------:R-:W-:Y:S04]  /*dcba0*/  STL.64 [R1+0x2d88], R12 ;  /* 0x002d880c01007387 */ /* 0x000fe80000100a00 */
[----:B------:R-:W2:Y:S01]  /*dcbb0*/  LDL.LU R9, [R1+0x684] ;  /* 0x0006840001097983 */ /* 0x000ea20000300800 */
[----:B------:R-:W-:-:S05]  /*dcbc0*/  F2FP.BF16.PACK_AB R6, R18, R6 ;  /* 0x000000061206723e */ /* 0x000fca00000010ff */
[----:B------:R0:W-:Y:S02]  /*dcbd0*/  STS.128 [R0+0xb00], R4 ;  /* 0x000b000400007388 */ /* 0x0001e40000000c00 */
[C---:B0-----:R-:W-:Y:S01]  /*dcbe0*/  SHF.L.U32 R4, R16.reuse, 0x1, RZ ;  /* 0x0000000110047819 */ /* 0x041fe200000006ff */
[----:B------:R-:W-:-:S03]  /*dcbf0*/  IMAD R5, R16, 0x6, RZ ;  /* 0x0000000610057824 */ /* 0x000fc600078e02ff */
[-C--:B---3--:R-:W-:Y:S01]  /*dcc00*/  IADD3 R8, P6, R4, R2.reuse, RZ ;  /* 0x0000000204087210 */ /* 0x088fe20007fde0ff */
[C---:B------:R-:W-:Y:S02]  /*dcc10*/  IMAD R6, R16.reuse, 0xa, RZ ;  /* 0x0000000a10067824 */ /* 0x040fe400078e02ff */
[C---:B------:R-:W-:Y:S01]  /*dcc20*/  IMAD R7, R16.reuse, 0xc, RZ ;  /* 0x0000000c10077824 */ /* 0x040fe200078e02ff */
[----:B--2---:R-:W-:Y:S02]  /*dcc30*/  FSEL R10, R9, -INF , P5 ;  /* 0xff800000090a7808 */ /* 0x004fe40002800000 */
[----:B------:R-:W-:-:S03]  /*dcc40*/  LEA R12, P5, R16, R2, 0x2 ;  /* 0x00000002100c7211 */ /* 0x000fc600078a10ff */
[----:B------:R0:W-:Y:S01]  /*dcc50*/  STL [R1+0x1264], R10 ;  /* 0x0012640a01007387 */ /* 0x0001e20000100800 */
[----:B----4-:R-:W-:-:S03]  /*dcc60*/  LEA.HI.X.SX32 R9, R16, R3, 0x1, P6 ;  /* 0x0000000310097211 */ /* 0x010fc600030f0eff */
[----:B------:R1:W-:Y:S01]  /*dcc70*/  STL [R1+0x2c54], R8 ;  /* 0x002c540801007387 */ /* 0x0003e20000100800 */
[-C--:B------:R-:W-:Y:S02]  /*dcc80*/  LEA.HI.X.SX32 R13, R4, R3.reuse, 0x1, P5 ;  /* 0x00000003040d7211 */ /* 0x080fe400028f0eff */
[----:B0-----:R-:W-:Y:S01]  /*dcc90*/  IADD3 R10, P6, R5, R2, RZ ;  /* 0x00000002050a7210 */ /* 0x001fe20007fde0ff */
[----:B-1----:R-:W-:Y:S01]  /*dcca0*/  IMAD R8, R16, 0x3, RZ ;  /* 0x0000000310087824 */ /* 0x002fe200078e02ff */
[----:B------:R-:W-:Y:S04]  /*dccb0*/  STL [R1+0x2c50], R9 ;  /* 0x002c500901007387 */ /* 0x000fe80000100800 */
[----:B------:R-:W-:Y:S01]  /*dccc0*/  LEA.HI.X.SX32 R11, R8, R3, 0x1, P6 ;  /* 0x00000003080b7211 */ /* 0x000fe200030f0eff */
[----:B------:R0:W-:Y:S01]  /*dccd0*/  STL.64 [R1+0x998], R12 ;  /* 0x0009980c01007387 */ /* 0x0001e20000100a00 */
[----:B------:R-:W-:-:S02]  /*dcce0*/  IMAD.SHL.U32 R4, R16, 0x4, RZ ;  /* 0x0000000410047824 */ /* 0x000fc400078e00ff */
[C---:B------:R-:W-:Y:S01]  /*dccf0*/  IMAD R8, R16.reuse, 0x5, RZ ;  /* 0x0000000510087824 */ /* 0x040fe200078e02ff */
[----:B------:R1:W-:Y:S01]  /*dcd00*/  STL.64 [R1+0x990], R10 ;  /* 0x0009900a01007387 */ /* 0x0003e20000100a00 */
[-C--:B0-----:R-:W-:Y:S02]  /*dcd10*/  LEA R12, P5, R16, R2.reuse, 0x3 ;  /* 0x00000002100c7211 */ /* 0x081fe400078a18ff */
[----:B-1----:R-:W-:Y:S02]  /*dcd20*/  IADD3 R10, P6, R6, R2, RZ ;  /* 0x00000002060a7210 */ /* 0x002fe40007fde0ff */
[-C--:B------:R-:W-:Y:S02]  /*dcd30*/  LEA.HI.X.SX32 R13, R4, R3.reuse, 0x1, P5 ;  /* 0x00000003040d7211 */ /* 0x080fe400028f0eff */
[----:B------:R-:W-:-:S03]  /*dcd40*/  LEA.HI.X.SX32 R11, R8, R3, 0x1, P6 ;  /* 0x00000003080b7211 */ /* 0x000fc600030f0eff */
[----:B------:R-:W-:Y:S04]  /*dcd50*/  STL.64 [R1+0x988], R12 ;  /* 0x0009880c01007387 */ /* 0x000fe80000100a00 */
[----:B------:R0:W-:Y:S04]  /*dcd60*/  STL.64 [R1+0x980], R10 ;  /* 0x0009800a01007387 */ /* 0x0001e80000100a00 */
[----:B0-----:R-:W2:Y:S01]  /*dcd70*/  LDL.LU.64 R10, [R1+0x2d90] ;  /* 0x002d9000010a7983 */ /* 0x001ea20000300a00 */
[----:B------:R-:W-:-:S04]  /*dcd80*/  IADD3 R12, P5, R7, R2, RZ ;  /* 0x00000002070c7210 */ /* 0x000fc80007fbe0ff */
[----:B------:R-:W-:-:S05]  /*dcd90*/  LEA.HI.X.SX32 R13, R5, R3, 0x1, P5 ;  /* 0x00000003050d7211 */ /* 0x000fca00028f0eff */
[----:B------:R0:W-:Y:S04]  /*dcda0*/  STL.64 [R1+0x978], R12 ;  /* 0x0009780c01007387 */ /* 0x0001e80000100a00 */
[----:B0-----:R-:W3:Y:S01]  /*dcdb0*/  LDL.LU.64 R12, [R1+0x2d88] ;  /* 0x002d8800010c7983 */ /* 0x001ee20000300a00 */
[----:B------:R-:W-:Y:S01]  /*dcdc0*/  MOV R5, R9 ;  /* 0x0000000900057202 */ /* 0x000fe20000000f00 */
[C---:B------:R-:W-:Y:S01]  /*dcdd0*/  IMAD R5, R16.reuse, 0x7, RZ ;  /* 0x0000000710057824 */ /* 0x040fe200078e02ff */
[C---:B------:R-:W-:Y:S01]  /*dcde0*/  SHF.L.U32 R9, R16.reuse, 0x3, RZ ;  /* 0x0000000310097819 */ /* 0x040fe200000006ff */
[C---:B------:R-:W-:Y:S02]  /*dcdf0*/  IMAD R14, R16.reuse, 0x18, RZ ;  /* 0x00000018100e7824 */ /* 0x040fe400078e02ff */
[----:B------:R-:W-:-:S02]  /*dce00*/  IMAD R15, R16, 0x1a, RZ ;  /* 0x0000001a100f7824 */ /* 0x000fc400078e02ff */
[C---:B------:R-:W-:Y:S02]  /*dce10*/  IMAD R17, R16.reuse, 0x1c, RZ ;  /* 0x0000001c10117824 */ /* 0x040fe400078e02ff */
[C---:B------:R-:W-:Y:S02]  /*dce20*/  IMAD R18, R16.reuse, 0x1e, RZ ;  /* 0x0000001e10127824 */ /* 0x040fe400078e02ff */
[C---:B------:R-:W-:Y:S01]  /*dce30*/  IMAD R19, R16.reuse, 0x22, RZ ;  /* 0x0000002210137824 */ /* 0x040fe200078e02ff */
[----:B------:R0:W-:Y:S02]  /*dce40*/  STS.128 [R0+0xa80], R20 ;  /* 0x000a801400007388 */ /* 0x0001e40000000c00 */
[C---:B0-----:R-:W-:Y:S02]  /*dce50*/  IMAD R20, R16.reuse, 0x24, RZ ;  /* 0x0000002410147824 */ /* 0x041fe400078e02ff */
        /* <DEDUP_REMOVED lines=8> */
[----:B------:R-:W-:Y:S01]  /*dcee0*/  IMAD R29, R16, 0x36, RZ ;  /* 0x00000036101d7824 */ /* 0x000fe200078e02ff */
[----:B--2---:R-:W-:-:S04]  /*dcef0*/  IADD3 R8, P6, R10, R2, RZ ;  /* 0x000000020a087210 */ /* 0x004fc80007fde0ff */
[----:B------:R-:W-:Y:S01]  /*dcf00*/  MOV R4, R8 ;  /* 0x0000000800047202 */ /* 0x000fe20000000f00 */
[----:B------:R0:W-:Y:S01]  /*dcf10*/  STL [R1+0x970], R8 ;  /* 0x0009700801007387 */ /* 0x0001e20000100800 */
[----:B------:R-:W-:Y:S02]  /*dcf20*/  LEA.HI.X.SX32 R5, R5, R3, 0x1, P6 ;  /* 0x0000000305057211 */ /* 0x000fe400030f0eff */
[----:B0-----:R-:W-:-:S03]  /*dcf30*/  LEA R8, P5, R16, R2, 0x4 ;  /* 0x0000000210087211 */ /* 0x001fc600078a20ff */
[----:B------:R0:W-:Y:S01]  /*dcf40*/  STL [R1+0x974], R5 ;  /* 0x0009740501007387 */ /* 0x0001e20000100800 */
[----:B------:R-:W-:Y:S02]  /*dcf50*/  LEA.HI.X.SX32 R9, R9, R3, 0x1, P5 ;  /* 0x0000000309097211 */ /* 0x000fe400028f0eff */
[----:B------:R-:W-:-:S03]  /*dcf60*/  IADD3 R4, P6, R11, R2, RZ ;  /* 0x000000020b047210 */ /* 0x000fc60007fde0ff */
[----:B------:R3:W-:Y:S01]  /*dcf70*/  STL.64 [R1+0x968], R8 ;  /* 0x0009680801007387 */ /* 0x0007e20000100a00 */
[----:B0-----:R-:W-:-:S05]  /*dcf80*/  IMAD R5, R16, 0x9, RZ ;  /* 0x0000000910057824 */ /* 0x001fca00078e02ff */
[----:B------:R-:W-:Y:S02]  /*dcf90*/  LEA.HI.X.SX32 R5, R5, R3, 0x1, P6 ;  /* 0x0000000305057211 */ /* 0x000fe400030f0eff */
[----:B---3--:R-:W-:-:S03]  /*dcfa0*/  IADD3 R8, P5, R12, R2, RZ ;  /* 0x000000020c087210 */ /* 0x008fc60007fbe0ff */
[----:B------:R0:W-:Y:S01]  /*dcfb0*/  STL.64 [R1+0x960], R4 ;  /* 0x0009600401007387 */ /* 0x0001e20000100a00 */
[----:B------:R-:W-:-:S05]  /*dcfc0*/  LEA.HI.X.SX32 R9, R6, R3, 0x1, P5 ;  /* 0x0000000306097211 */ /* 0x000fca00028f0eff */
[----:B------:R1:W-:Y:S01]  /*dcfd0*/  STL.64 [R1+0x958], R8 ;  /* 0x0009580801007387 */ /* 0x0003e20000100a00 */
[----:B0-----:R-:W-:Y:S01]  /*dcfe0*/  IMAD R5, R16, 0xb, RZ ;  /* 0x0000000b10057824 */ /* 0x001fe200078e02ff */
[----:B------:R-:W-:-:S04]  /*dcff0*/  IADD3 R4, P6, R13, R2, RZ ;  /* 0x000000020d047210 */ /* 0x000fc80007fde0ff */
[----:B------:R-:W-:Y:S02]  /*dd000*/  LEA.HI.X.SX32 R5, R5, R3, 0x1, P6 ;  /* 0x0000000305057211 */ /* 0x000fe400030f0eff */
[----:B-1----:R-:W-:-:S04]  /*dd010*/  IADD3 R8, P5, R14, R2, RZ ;  /* 0x000000020e087210 */ /* 0x002fc80007fbe0ff */
[----:B------:R-:W-:Y:S01]  /*dd020*/  LEA.HI.X.SX32 R9, R7, R3, 0x1, P5 ;  /* 0x0000000307097211 */ /* 0x000fe200028f0eff */
[----:B------:R0:W-:Y:S01]  /*dd030*/  STL.64 [R1+0x950], R4 ;  /* 0x0009500401007387 */ /* 0x0001e20000100a00 */
[----:B------:R-:W-:-:S03]  /*dd040*/  IMAD R6, R16, 0xd, RZ ;  /* 0x0000000d10067824 */ /* 0x000fc600078e02ff */
[----:B------:R1:W-:Y:S01]  /*dd050*/  STL.64 [R1+0x948], R8 ;  /* 0x0009480801007387 */ /* 0x0003e20000100a00 */
[-C--:B0-----:R-:W-:Y:S02]  /*dd060*/  IADD3 R4, P6, R15, R2.reuse, RZ ;  /* 0x000000020f047210 */ /* 0x081fe40007fde0ff */
[----:B-1----:R-:W-:Y:S02]  /*dd070*/  IADD3 R8, P5, R17, R2, RZ ;  /* 0x0000000211087210 */ /* 0x002fe40007fbe0ff */
[-C--:B------:R-:W-:Y:S02]  /*dd080*/  LEA.HI.X.SX32 R5, R6, R3.reuse, 0x1, P6 ;  /* 0x0000000306057211 */ /* 0x080fe400030f0eff */
[----:B------:R-:W-:-:S03]  /*dd090*/  LEA.HI.X.SX32 R9, R10, R3, 0x1, P5 ;  /* 0x000000030a097211 */ /* 0x000fc600028f0eff */
[----:B------:R0:W-:Y:S04]  /*dd0a0*/  STL.64 [R1+0x940], R4 ;  /* 0x0009400401007387 */ /* 0x0001e80000100a00 */
[----:B------:R1:W-:Y:S01]  /*dd0b0*/  STL.64 [R1+0x938], R8 ;  /* 0x0009380801007387 */ /* 0x0003e20000100a00 */
[-C--:B------:R-:W-:Y:S02]  /*dd0c0*/  LEA R6, P5, R16, R2.reuse, 0x5 ;  /* 0x0000000210067211 */ /* 0x080fe400078a28ff */
[----:B0-----:R-:W-:Y:S01]  /*dd0d0*/  IADD3 R4, P6, R18, R2, RZ ;  /* 0x0000000212047210 */ /* 0x001fe20007fde0ff */
[C---:B-1----:R-:W-:Y:S02]  /*dd0e0*/  IMAD R8, R16.reuse, 0xf, RZ ;  /* 0x0000000f10087824 */ /* 0x042fe400078e02ff */
[----:B------:R-:W-:-:S03]  /*dd0f0*/  IMAD.SHL.U32 R9, R16, 0x10, RZ ;  /* 0x0000001010097824 */ /* 0x000fc600078e00ff */
[-C--:B------:R-:W-:Y:S02]  /*dd100*/  LEA.HI.X.SX32 R5, R8, R3.reuse, 0x1, P6 ;  /* 0x0000000308057211 */ /* 0x080fe400030f0eff */
[----:B------:R-:W-:Y:S01]  /*dd110*/  LEA.HI.X.SX32 R7, R9, R3, 0x1, P5 ;  /* 0x0000000309077211 */ /* 0x000fe200028f0eff */
[----:B------:R-:W-:Y:S02]  /*dd120*/  IMAD R8, R16, 0x11, RZ ;  /* 0x0000001110087824 */ /* 0x000fe400078e02ff */
[----:B------:R0:W-:Y:S04]  /*dd130*/  STL.64 [R1+0x930], R4 ;  /* 0x0009300401007387 */ /* 0x0001e80000100a00 */
[----:B------:R1:W-:Y:S01]  /*dd140*/  STL.64 [R1+0x928], R6 ;  /* 0x0009280601007387 */ /* 0x0003e20000100a00 */
[----:B0-----:R-:W-:-:S02]  /*dd150*/  IADD3 R4, P6, R19, R2, RZ ;  /* 0x0000000213047210 */ /* 0x001fc40007fde0ff */
[-C--:B-1----:R-:W-:Y:S02]  /*dd160*/  IADD3 R6, P5, R20, R2.reuse, RZ ;  /* 0x0000000214067210 */ /* 0x082fe40007fbe0ff */
[-C--:B------:R-:W-:Y:S02]  /*dd170*/  LEA.HI.X.SX32 R5, R8, R3.reuse, 0x1, P6 ;  /* 0x0000000308057211 */ /* 0x080fe400030f0eff */
[----:B------:R-:W-:Y:S01]  /*dd180*/  LEA.HI.X.SX32 R7, R11, R3, 0x1, P5 ;  /* 0x000000030b077211 */ /* 0x000fe200028f0eff */
[----:B------:R-:W-:Y:S02]  /*dd190*/  IMAD R8, R16, 0x13, RZ ;  /* 0x0000001310087824 */ /* 0x000fe400078e02ff */
[----:B------:R0:W-:Y:S04]  /*dd1a0*/  STL.64 [R1+0x920], R4 ;  /* 0x0009200401007387 */ /* 0x0001e80000100a00 */
[----:B------:R-:W-:Y:S04]  /*dd1b0*/  STL.64 [R1+0x2d78], R20 ;  /* 0x002d781401007387 */ /* 0x000fe80000100a00 */
[----:B------:R-:W-:Y:S01]  /*dd1c0*/  STL [R1+0x2d80], R21 ;  /* 0x002d801501007387 */ /* 0x000fe20000100800 */
[----:B0-----:R-:W-:-:S03]  /*dd1d0*/  IADD3 R4, P6, R21, R2, RZ ;  /* 0x0000000215047210 */ /* 0x001fc60007fde0ff */
[----:B------:R0:W-:Y:S01]  /*dd1e0*/  STL.64 [R1+0x918], R6 ;  /* 0x0009180601007387 */ /* 0x0001e20000100a00 */
[----:B------:R-:W-:Y:S01]  /*dd1f0*/  LEA.HI.X.SX32 R5, R8, R3, 0x1, P6 ;  /* 0x0000000308057211 */ /* 0x000fe200030f0eff */
[----:B------:R-:W-:Y:S01]  /*dd200*/  IMAD R8, R16, 0x15, RZ ;  /* 0x0000001510087824 */ /* 0x000fe200078e02ff */
[----:B0-----:R-:W-:-:S04]  /*dd210*/  IADD3 R6, P5, R22, R2, RZ ;  /* 0x0000000216067210 */ /* 0x001fc80007fbe0ff */
[-C--:B------:R-:W-:Y:S01]  /*dd220*/  LEA.HI.X.SX32 R7, R12, R3.reuse, 0x1, P5 ;  /* 0x000000030c077211 */ /* 0x080fe200028f0eff */
[----:B------:R0:W-:Y:S04]  /*dd230*/  STL.64 [R1+0x910], R4 ;  /* 0x0009100401007387 */ /* 0x0001e80000100a00 */
[----:B------:R1:W-:Y:S01]  /*dd240*/  STL.64 [R1+0x908], R6 ;  /* 0x0009080601007387 */ /* 0x0003e20000100a00 */
[-C--:B0-----:R-:W-:Y:S02]  /*dd250*/  IADD3 R4, P6, R23, R2.reuse, RZ ;  /* 0x0000000217047210 */ /* 0x081fe40007fde0ff */
[----:B-1----:R-:W-:Y:S02]  /*dd260*/  IADD3 R6, P5, R24, R2, RZ ;  /* 0x0000000218067210 */ /* 0x002fe40007fbe0ff */
[----:B------:R-:W-:-:S02]  /*dd270*/  LEA.HI.X.SX32 R5, R8, R3, 0x1, P6 ;  /* 0x0000000308057211 */ /* 0x000fc400030f0eff */
[----:B------:R-:W-:Y:S01]  /*dd280*/  LEA.HI.X.SX32 R7, R13, R3, 0x1, P5 ;  /* 0x000000030d077211 */ /* 0x000fe200028f0eff */
[----:B------:R-:W-:Y:S02]  /*dd290*/  IMAD R8, R16, 0x17, RZ ;  /* 0x0000001710087824 */ /* 0x000fe400078e02ff */
[----:B------:R0:W-:Y:S04]  /*dd2a0*/  STL.64 [R1+0x900], R4 ;  /* 0x0009000401007387 */ /* 0x0001e80000100a00 */
[----:B------:R1:W-:Y:S01]  /*dd2b0*/  STL.64 [R1+0x8f8], R6 ;  /* 0x0008f80601007387 */ /* 0x0003e20000100a00 */
[-C--:B0-----:R-:W-:Y:S02]  /*dd2c0*/  IADD3 R4, P6, R25, R2.reuse, RZ ;  /* 0x0000000219047210 */ /* 0x081fe40007fde0ff */
[----:B-1----:R-:W-:-:S02]  /*dd2d0*/  IADD3 R6, P5, R26, R2, RZ ;  /* 0x000000021a067210 */ /* 0x002fc40007fbe0ff */
[-C--:B------:R-:W-:Y:S02]  /*dd2e0*/  LEA.HI.X.SX32 R5, R8, R3.reuse, 0x1, P6 ;  /* 0x0000000308057211 */ /* 0x080fe400030f0eff */
[----:B------:R-:W-:Y:S01]  /*dd2f0*/  LEA.HI.X.SX32 R7, R14, R3, 0x1, P5 ;  /* 0x000000030e077211 */ /* 0x000fe200028f0eff */
[----:B------:R-:W-:Y:S02]  /*dd300*/  IMAD R8, R16, 0x19, RZ ;  /* 0x0000001910087824 */ /* 0x000fe400078e02ff */
[----:B------:R0:W-:Y:S04]  /*dd310*/  STL.64 [R1+0x8f0], R4 ;  /* 0x0008f00401007387 */ /* 0x0001e80000100a00 */
[----:B------:R1:W-:Y:S01]  /*dd320*/  STL.64 [R1+0x8e8], R6 ;  /* 0x0008e80601007387 */ /* 0x0003e20000100a00 */
[----:B0-----:R-:W-:-:S02]  /*dd330*/  IADD3 R4, P6, R27, R2, RZ ;  /* 0x000000021b047210 */ /* 0x001fc40007fde0ff */
[-C--:B-1----:R-:W-:Y:S02]  /*dd340*/  IADD3 R6, P5, R28, R2.reuse, RZ ;  /* 0x000000021c067210 */ /* 0x082fe40007fbe0ff */
[-C--:B------:R-:W-:Y:S01]  /*dd350*/  LEA.HI.X.SX32 R5, R8, R3.reuse, 0x1, P6 ;  /* 0x0000000308057211 */ /* 0x080fe200030f0eff */
[C---:B------:R-:W-:Y:S01]  /*dd360*/  IMAD R8, R16.reuse, 0x38, RZ ;  /* 0x0000003810087824 */ /* 0x040fe200078e02ff */
[----:B------:R-:W-:Y:S01]  /*dd370*/  LEA.HI.X.SX32 R7, R15, R3, 0x1, P5 ;  /* 0x000000030f077211 */ /* 0x000fe200028f0eff */
[----:B------:R-:W-:Y:S02]  /*dd380*/  IMAD R9, R16, 0x1b, RZ ;  /* 0x0000001b10097824 */ /* 0x000fe400078e02ff */
[----:B------:R0:W-:Y:S04]  /*dd390*/  STL.64 [R1+0x8e0], R4 ;  /* 0x0008e00401007387 */ /* 0x0001e80000100a00 */
[----:B------:R1:W-:Y:S01]  /*dd3a0*/  STL.64 [R1+0x8d8], R6 ;  /* 0x0008d80601007387 */ /* 0x0003e20000100a00 */
[----:B0-----:R-:W-:-:S02]  /*dd3b0*/  IADD3 R4, P6, R29, R2, RZ ;  /* 0x000000021d047210 */ /* 0x001fc40007fde0ff */
[----:B-1----:R-:W-:Y:S02]  /*dd3c0*/  IADD3 R6, P5, R8, R2, RZ ;  /* 0x0000000208067210 */ /* 0x002fe40007fbe0ff */
[-C--:B------:R-:W-:Y:S01]  /*dd3d0*/  LEA.HI.X.SX32 R5, R9, R3.reuse, 0x1, P6 ;  /* 0x0000000309057211 */ /* 0x080fe200030f0eff */
[----:B------:R-:W-:Y:S01]  /*dd3e0*/  IMAD R8, R16, 0x3a, RZ ;  /* 0x0000003a10087824 */ /* 0x000fe200078e02ff */
[----:B------:R-:W-:-:S03]  /*dd3f0*/  LEA.HI.X.SX32 R7, R17, R3, 0x1, P5 ;  /* 0x0000000311077211 */ /* 0x000fc600028f0eff */
[----:B------:R0:W-:Y:S01]  /*dd400*/  STL.64 [R1+0x8d0], R4 ;  /* 0x0008d00401007387 */ /* 0x0001e20000100a00 */
[----:B------:R-:W-:-:S03]  /*dd410*/  IADD3 R10, P6, R8, R2, RZ ;  /* 0x00000002080a7210 */ /* 0x000fc60007fde0ff */
[----:B------:R1:W-:Y:S01]  /*dd420*/  STL.64 [R1+0x8c8], R6 ;  /* 0x0008c80601007387 */ /* 0x0003e20000100a00 */
[C---:B0-----:R-:W-:Y:S02]  /*dd430*/  IMAD R4, R16.reuse, 0x3c, RZ ;  /* 0x0000003c10047824 */ /* 0x041fe400078e02ff */
[C---:B------:R-:W-:Y:S02]  /*dd440*/  IMAD R5, R16.reuse, 0x1d, RZ ;  /* 0x0000001d10057824 */ /* 0x040fe400078e02ff */
[----:B-1----:R-:W-:Y:S01]  /*dd450*/  IMAD R6, R16, 0x3e, RZ ;  /* 0x0000003e10067824 */ /* 0x002fe200078e02ff */
[-C--:B------:R-:W-:Y:S01]  /*dd460*/  IADD3 R8, P5, R4, R2.reuse, RZ ;  /* 0x0000000204087210 */ /* 0x080fe20007fbe0ff */
[----:B------:R-:W-:Y:S01]  /*dd470*/  IMAD R7, R16, 0x1f, RZ ;  /* 0x0000001f10077824 */ /* 0x000fe200078e02ff */
[----:B------:R-:W-:Y:S02]  /*dd480*/  LEA.HI.X.SX32 R11, R5, R3, 0x1, P6 ;  /* 0x00000003050b7211 */ /* 0x000fe400030f0eff */
[----:B------:R-:W-:-:S02]  /*dd490*/  IADD3 R20, P6, R6, R2, RZ ;  /* 0x0000000206147210 */ /* 0x000fc40007fde0ff */
[-C--:B------:R-:W-:Y:S02]  /*dd4a0*/  LEA.HI.X.SX32 R9, R18, R3.reuse, 0x1, P5 ;  /* 0x0000000312097211 */ /* 0x080fe400028f0eff */
[----:B------:R-:W-:Y:S01]  /*dd4b0*/  LEA.HI.X.SX32 R21, R7, R3, 0x1, P6 ;  /* 0x0000000307157211 */ /* 0x000fe200030f0eff */
[----:B------:R-:W-:Y:S04]  /*dd4c0*/  STL.64 [R1+0x8c0], R10 ;  /* 0x0008c00a01007387 */ /* 0x000fe80000100a00 */
[----:B------:R-:W-:Y:S04]  /*dd4d0*/  STL.64 [R1+0x8b8], R8 ;  /* 0x0008b80801007387 */ /* 0x000fe80000100a00 */
[----:B------:R0:W-:Y:S04]  /*dd4e0*/  STL.64 [R1+0x8b0], R20 ;  /* 0x0008b01401007387 */ /* 0x0001e80000100a00 */
[----:B0-----:R-:W2:Y:S01]  /*dd4f0*/  LDL.LU R21, [R1+0x2d80] ;  /* 0x002d800001157983 */ /* 0x001ea20000300800 */
[C---:B------:R-:W-:Y:S01]  /*dd500*/  LEA R10, P5, R16.reuse, R2, 0x6 ;  /* 0x00000002100a7211 */ /* 0x040fe200078a30ff */
[C---:B------:R-:W-:Y:S01]  /*dd510*/  IMAD R5, R16.reuse, 0x42, RZ ;  /* 0x0000004210057824 */ /* 0x040fe200078e02ff */
[C---:B------:R-:W-:Y:S01]  /*dd520*/  SHF.L.U32 R9, R16.reuse, 0x5, RZ ;  /* 0x0000000510097819 */ /* 0x040fe200000006ff */
[----:B------:R-:W-:-:S03]  /*dd530*/  IMAD R13, R16, 0x1de, RZ ;  /* 0x000001de100d7824 */ /* 0x000fc600078e02ff */
[----:B------:R-:W-:Y:S01]  /*dd540*/  LEA.HI.X.SX32 R11, R9, R3, 0x1, P5 ;  /* 0x00000003090b7211 */ /* 0x000fe200028f0eff */
[----:B------:R-:W-:Y:S01]  /*dd550*/  IMAD R12, R16, 0x1e0, RZ ;  /* 0x000001e0100c7824 */ /* 0x000fe200078e02ff */
[----:B------:R-:W-:-:S03]  /*dd560*/  IADD3 R20, P6, R5, R2, RZ ;  /* 0x0000000205147210 */ /* 0x000fc60007fde0ff */
[----:B------:R-:W-:Y:S04]  /*dd570*/  STL.64 [R1+0x8a8], R10 ;  /* 0x0008a80a01007387 */ /* 0x000fe80000100a00 */
[----:B------:R-:W-:Y:S04]  /*dd580*/  STL [R1+0x8a0], R20 ;  /* 0x0008a01401007387 */ /* 0x000fe80000100800 */
[----:B------:R0:W-:Y:S02]  /*dd590*/  STL.64 [R1+0x2d38], R12 ;  /* 0x002d380c01007387 */ /* 0x0001e40000100a00 */
[----:B0-----:R-:W-:-:S02]  /*dd5a0*/  MOV R12, R20 ;  /* 0x00000014000c7202 */ /* 0x001fc40000000f00 */
[----:B--2---:R-:W-:Y:S02]  /*dd5b0*/  MOV R13, R21 ;  /* 0x00000015000d7202 */ /* 0x004fe40000000f00 */
[----:B------:R-:W2:Y:S01]  /*dd5c0*/  LDL.LU.64 R20, [R1+0x2d78] ;  /* 0x002d780001147983 */ /* 0x000ea20000300a00 */
[C---:B------:R-:W-:Y:S02]  /*dd5d0*/  IMAD R8, R16.reuse, 0x44, RZ ;  /* 0x0000004410087824 */ /* 0x040fe400078e02ff */
[C---:B------:R-:W-:Y:S02]  /*dd5e0*/  IMAD R5, R16.reuse, 0x21, RZ ;  /* 0x0000002110057824 */ /* 0x040fe400078e02ff */
[----:B------:R-:W-:Y:S01]  /*dd5f0*/  IMAD R9, R16, 0x46, RZ ;  /* 0x0000004610097824 */ /* 0x000fe200078e02ff */
[-C--:B------:R-:W-:Y:S01]  /*dd600*/  IADD3 R10, P5, R8, R2.reuse, RZ ;  /* 0x00000002080a7210 */ /* 0x080fe20007fbe0ff */
[C---:B------:R-:W-:Y:S01]  /*dd610*/  IMAD R8, R16.reuse, 0x48, RZ ;  /* 0x0000004810087824 */ /* 0x040fe200078e02ff */
[----:B------:R-:W-:Y:S01]  /*dd620*/  LEA.HI.X.SX32 R13, R5, R3, 0x1, P6 ;  /* 0x00000003050d7211 */ /* 0x000fe200030f0eff */
[----:B------:R-:W-:Y:S01]  /*dd630*/  IMAD R7, R16, 0x23, RZ ;  /* 0x0000002310077824 */ /* 0x000fe200078e02ff */
[----:B------:R-:W-:-:S02]  /*dd640*/  IADD3 R12, P6, R9, R2, RZ ;  /* 0x00000002090c7210 */ /* 0x000fc40007fde0ff */
[-C--:B------:R-:W-:Y:S02]  /*dd650*/  LEA.HI.X.SX32 R11, R19, R3.reuse, 0x1, P5 ;  /* 0x00000003130b7211 */ /* 0x080fe400028f0eff */
[----:B------:R-:W-:Y:S01]  /*dd660*/  IADD3 R8, P5, R8, R2, RZ ;  /* 0x0000000208087210 */ /* 0x000fe20007fbe0ff */
[----:B------:R0:W-:Y:S01]  /*dd670*/  STL [R1+0x8a4], R13 ;  /* 0x0008a40d01007387 */ /* 0x0001e20000100800 */
[C---:B------:R-:W-:Y:S02]  /*dd680*/  IMAD R5, R16.reuse, 0x4a, RZ ;  /* 0x0000004a10057824 */ /* 0x040fe400078e02ff */
[----:B------:R-:W-:Y:S01]  /*dd690*/  IMAD R17, R16, 0x4c, RZ ;  /* 0x0000004c10117824 */ /* 0x000fe200078e02ff */
[----:B------:R1:W-:Y:S01]  /*dd6a0*/  STL.64 [R1+0x898], R10 ;  /* 0x0008980a01007387 */ /* 0x0003e20000100a00 */
[----:B0-----:R-:W-:-:S05]  /*dd6b0*/  LEA.HI.X.SX32 R13, R7, R3, 0x1, P6 ;  /* 0x00000003070d7211 */ /* 0x001fca00030f0eff */
[----:B------:R0:W-:Y:S01]  /*dd6c0*/  STL.64 [R1+0x890], R12 ;  /* 0x0008900c01007387 */ /* 0x0001e20000100a00 */
[C---:B-1----:R-:W-:Y:S02]  /*dd6d0*/  IMAD R11, R16.reuse, 0x25, RZ ;  /* 0x00000025100b7824 */ /* 0x042fe400078e02ff */
[----:B------:R-:W-:Y:S01]  /*dd6e0*/  IMAD R7, R16, 0x4e, RZ ;  /* 0x0000004e10077824 */ /* 0x000fe200078e02ff */
[----:B0-----:R-:W-:-:S04]  /*dd6f0*/  IADD3 R12, P6, R5, R2, RZ ;  /* 0x00000002050c7210 */ /* 0x001fc80007fde0ff */
[-C--:B------:R-:W-:Y:S01]  /*dd700*/  LEA.HI.X.SX32 R13, R11, R3.reuse, 0x1, P6 ;  /* 0x000000030b0d7211 */ /* 0x080fe200030f0eff */
[C---:B------:R-:W-:Y:S02]  /*dd710*/  IMAD R5, R16.reuse, 0x50, RZ ;  /* 0x0000005010057824 */ /* 0x040fe400078e02ff */
[C---:B------:R-:W-:Y:S02]  /*dd720*/  IMAD R14, R16.reuse, 0x29, RZ ;  /* 0x00000029100e7824 */ /* 0x040fe400078e02ff */
[----:B------:R-:W-:Y:S01]  /*dd730*/  IMAD R11, R16, 0x56, RZ ;  /* 0x00000056100b7824 */ /* 0x000fe200078e02ff */
[----:B--2---:R-:W-:-:S05]  /*dd740*/  LEA.HI.X.SX32 R9, R20, R3, 0x1, P5 ;  /* 0x0000000314097211 */ /* 0x004fca00028f0eff */
[----:B------:R0:W-:Y:S04]  /*dd750*/  STL.64 [R1+0x888], R8 ;  /* 0x0008880801007387 */ /* 0x0001e80000100a00 */
[----:B------:R1:W-:Y:S01]  /*dd760*/  STL.64 [R1+0x880], R12 ;  /* 0x0008800c01007387 */ /* 0x0003e20000100a00 */
[----:B0-----:R-:W-:-:S04]  /*dd770*/  IADD3 R8, P5, R17, R2, RZ ;  /* 0x0000000211087210 */ /* 0x001fc80007fbe0ff */
[----:B------:R-:W-:Y:S02]  /*dd780*/  LEA.HI.X.SX32 R9, R21, R3, 0x1, P5 ;  /* 0x0000000315097211 */ /* 0x000fe400028f0eff */
[----:B-1----:R-:W-:-:S03]  /*dd790*/  IADD3 R12, P6, R7, R2, RZ ;  /* 0x00000002070c7210 */ /* 0x002fc60007fde0ff */
[----:B------:R0:W-:Y:S02]  /*dd7a0*/  STL.64 [R1+0x878], R8 ;  /* 0x0008780801007387 */ /* 0x0001e40000100a00 */
[C---:B0-----:R-:W-:Y:S02]  /*dd7b0*/  IMAD R9, R16.reuse, 0x27, RZ ;  /* 0x0000002710097824 */ /* 0x041fe400078e02ff */
[----:B------:R-:W-:-:S03]  /*dd7c0*/  IMAD R8, R16, 0x52, RZ ;  /* 0x0000005210087824 */ /* 0x000fc600078e02ff */
[----:B------:R-:W-:Y:S02]  /*dd7d0*/  LEA.HI.X.SX32 R13, R9, R3, 0x1, P6 ;  /* 0x00000003090d7211 */ /* 0x000fe400030f0eff */
[----:B------:R-:W-:-:S03]  /*dd7e0*/  IADD3 R18, P5, R5, R2, RZ ;  /* 0x0000000205127210 */ /* 0x000fc60007fbe0ff */
[----:B------:R0:W-:Y:S01]  /*dd7f0*/  STL.64 [R1+0x870], R12 ;  /* 0x0008700c01007387 */ /* 0x0001e20000100a00 */
[----:B------:R-:W-:Y:S02]  /*dd800*/  LEA.HI.X.SX32 R19, R22, R3, 0x1, P5 ;  /* 0x0000000316137211 */ /* 0x000fe400028f0eff */
[----:B0-----:R-:W-:Y:S01]  /*dd810*/  IADD3 R12, P6, R8, R2, RZ ;  /* 0x00000002080c7210 */ /* 0x001fe20007fde0ff */
[----:B------:R-:W-:-:S05]  /*dd820*/  IMAD R8, R16, 0x54, RZ ;  /* 0x0000005410087824 */ /* 0x000fca00078e02ff */
[-C--:B------:R-:W-:Y:S02]  /*dd830*/  IADD3 R8, P5, R8, R2.reuse, RZ ;  /* 0x0000000208087210 */ /* 0x080fe40007fbe0ff */
[-C--:B------:R-:W-:Y:S02]  /*dd840*/  LEA.HI.X.SX32 R13, R14, R3.reuse, 0x1, P6 ;  /* 0x000000030e0d7211 */ /* 0x080fe400030f0eff */
[----:B------:R-:W-:Y:S01]  /*dd850*/  LEA.HI.X.SX32 R9, R23, R3, 0x1, P5 ;  /* 0x0000000317097211 */ /* 0x000fe200028f0eff */
[----:B------:R0:W-:Y:S04]  /*dd860*/  STL.64 [R1+0x868], R18 ;  /* 0x0008681201007387 */ /* 0x0001e80000100a00 */
[----:B------:R-:W-:Y:S04]  /*dd870*/  STL.64 [R1+0x860], R12 ;  /* 0x0008600c01007387 */ /* 0x000fe80000100a00 */
[----:B------:R1:W-:Y:S01]  /*dd880*/  STL.64 [R1+0x858], R8 ;  /* 0x0008580801007387 */ /* 0x0003e20000100a00 */
[----:B0-----:R-:W-:Y:S01]  /*dd890*/  IADD3 R18, P6, R11, R2, RZ ;  /* 0x000000020b127210 */ /* 0x001fe20007fde0ff */
[----:B------:R-:W-:-:S02]  /*dd8a0*/  IMAD R11, R16, 0x58, RZ ;  /* 0x00000058100b7824 */ /* 0x000fc400078e02ff */
[C---:B-1----:R-:W-:Y:S02]  /*dd8b0*/  IMAD R9, R16.reuse, 0x2b, RZ ;  /* 0x0000002b10097824 */ /* 0x042fe400078e02ff */
[----:B------:R-:W-:-:S03]  /*dd8c0*/  IMAD R8, R16, 0x5a, RZ ;  /* 0x0000005a10087824 */ /* 0x000fc600078e02ff */
[----:B------:R-:W-:Y:S02]  /*dd8d0*/  LEA.HI.X.SX32 R19, R9, R3, 0x1, P6 ;  /* 0x0000000309137211 */ /* 0x000fe400030f0eff */
[----:B------:R-:W-:-:S03]  /*dd8e0*/  IADD3 R12, P5, R11, R2, RZ ;  /* 0x000000020b0c7210 */ /* 0x000fc60007fbe0ff */
[----:B------:R0:W-:Y:S01]  /*dd8f0*/  STL.64 [R1+0x850], R18 ;  /* 0x0008501201007387 */ /* 0x0001e20000100a00 */
[-C--:B------:R-:W-:Y:S01]  /*dd900*/  LEA.HI.X.SX32 R13, R24, R3.reuse, 0x1, P5 ;  /* 0x00000003180d7211 */ /* 0x080fe200028f0eff */
[----:B------:R-:W-:Y:S01]  /*dd910*/  IMAD R11, R16, 0x2d, RZ ;  /* 0x0000002d100b7824 */ /* 0x000fe200078e02ff */
[-C--:B0-----:R-:W-:Y:S01]  /*dd920*/  IADD3 R18, P6, R8, R2.reuse, RZ ;  /* 0x0000000208127210 */ /* 0x081fe20007fde0ff */
[----:B------:R-:W-:Y:S02]  /*dd930*/  IMAD R8, R16, 0x5c, RZ ;  /* 0x0000005c10087824 */ /* 0x000fe400078e02ff */
[----:B------:R0:W-:Y:S03]  /*dd940*/  STL.64 [R1+0x848], R12 ;  /* 0x0008480c01007387 */ /* 0x0001e60000100a00 */
[----:B------:R-:W-:Y:S02]  /*dd950*/  IADD3 R8, P5, R8, R2, RZ ;  /* 0x0000000208087210 */ /* 0x000fe40007fbe0ff */
[----:B------:R-:W-:-:S02]  /*dd960*/  LEA.HI.X.SX32 R19, R11, R3, 0x1, P6 ;  /* 0x000000030b137211 */ /* 0x000fc400030f0eff */
[----:B------:R-:W-:Y:S01]  /*dd970*/  LEA.HI.X.SX32 R9, R25, R3, 0x1, P5 ;  /* 0x0000000319097211 */ /* 0x000fe200028f0eff */
[C---:B------:R-:W-:Y:S02]  /*dd980*/  IMAD R25, R16.reuse, 0x60, RZ ;  /* 0x0000006010197824 */ /* 0x040fe400078e02ff */
[----:B0-----:R-:W-:Y:S01]  /*dd990*/  IMAD R12, R16, 0x5e, RZ ;  /* 0x0000005e100c7824 */ /* 0x001fe200078e02ff */
[----:B------:R0:W-:Y:S04]  /*dd9a0*/  STL.64 [R1+0x840], R18 ;  /* 0x0008401201007387 */ /* 0x0001e80000100a00 */
[----:B------:R1:W-:Y:S04]  /*dd9b0*/  STL [R1+0x2d68], R12 ;  /* 0x002d680c01007387 */ /* 0x0003e80000100800 */
[----:B------:R-:W-:Y:S04]  /*dd9c0*/  STL [R1+0x2d64], R25 ;  /* 0x002d641901007387 */ /* 0x000fe80000100800 */
[----:B------:R2:W-:Y:S01]  /*dd9d0*/  STL.64 [R1+0x838], R8 ;  /* 0x0008380801007387 */ /* 0x0005e20000100a00 */
[----:B0-----:R-:W-:-:S02]  /*dd9e0*/  IADD3 R18, P6, R12, R2, RZ ;  /* 0x000000020c127210 */ /* 0x001fc40007fde0ff */
[----:B-1----:R-:W-:Y:S01]  /*dd9f0*/  IADD3 R12, P5, R25, R2, RZ ;  /* 0x00000002190c7210 */ /* 0x002fe20007fbe0ff */
[C---:B------:R-:W-:Y:S02]  /*dda00*/  IMAD R23, R16.reuse, 0x62, RZ ;  /* 0x0000006210177824 */ /* 0x040fe400078e02ff */
[----:B--2---:R-:W-:Y:S01]  /*dda10*/  IMAD R9, R16, 0x2f, RZ ;  /* 0x0000002f10097824 */ /* 0x004fe200078e02ff */
[----:B------:R-:W-:Y:S01]  /*dda20*/  LEA.HI.X.SX32 R13, R26, R3, 0x1, P5 ;  /* 0x000000031a0d7211 */ /* 0x000fe200028f0eff */
[----:B------:R-:W-:-:S03]  /*dda30*/  IMAD R8, R16, 0x64, RZ ;  /* 0x0000006410087824 */ /* 0x000fc600078e02ff */
[----:B------:R-:W-:Y:S01]  /*dda40*/  LEA.HI.X.SX32 R19, R9, R3, 0x1, P6 ;  /* 0x0000000309137211 */ /* 0x000fe200030f0eff */
[----:B------:R-:W-:-:S04]  /*dda50*/  IMAD R11, R16, 0x31, RZ ;  /* 0x00000031100b7824 */ /* 0x000fc800078e02ff */
[----:B------:R0:W-:Y:S04]  /*dda60*/  STL.64 [R1+0x830], R18 ;  /* 0x0008301201007387 */ /* 0x0001e80000100a00 */
[----:B------:R-:W-:Y:S04]  /*dda70*/  STL [R1+0x2d60], R23 ;  /* 0x002d601701007387 */ /* 0x000fe80000100800 */
[----:B------:R1:W-:Y:S01]  /*dda80*/  STL.64 [R1+0x828], R12 ;  /* 0x0008280c01007387 */ /* 0x0003e20000100a00 */
[----:B0-----:R-:W-:Y:S01]  /*dda90*/  IADD3 R18, P6, R23, R2, RZ ;  /* 0x0000000217127210 */ /* 0x001fe20007fde0ff */
[----:B------:R-:W-:-:S03]  /*ddaa0*/  IMAD R9, R16, 0x66, RZ ;  /* 0x0000006610097824 */ /* 0x000fc600078e02ff */
[----:B------:R-:W-:Y:S02]  /*ddab0*/  LEA.HI.X.SX32 R19, R11, R3, 0x1, P6 ;  /* 0x000000030b137211 */ /* 0x000fe400030f0eff */
[----:B-1----:R-:W-:Y:S01]  /*ddac0*/  IADD3 R12, P5, R8, R2, RZ ;  /* 0x00000002080c7210 */ /* 0x002fe20007fbe0ff */
[----:B------:R-:W-:-:S03]  /*ddad0*/  IMAD R26, R16, 0x68, RZ ;  /* 0x00000068101a7824 */ /* 0x000fc600078e02ff */
[----:B------:R-:W-:Y:S01]  /*ddae0*/  LEA.HI.X.SX32 R13, R27, R3, 0x1, P5 ;  /* 0x000000031b0d7211 */ /* 0x000fe200028f0eff */
[----:B------:R0:W-:Y:S01]  /*ddaf0*/  STL.64 [R1+0x820], R18 ;  /* 0x0008201201007387 */ /* 0x0001e20000100a00 */
[----:B------:R-:W-:-:S03]  /*ddb00*/  IMAD R11, R16, 0x33, RZ ;  /* 0x00000033100b7824 */ /* 0x000fc600078e02ff */
[----:B------:R-:W-:Y:S01]  /*ddb10*/  STL.64 [R1+0x2d70], R8 ;  /* 0x002d700801007387 */ /* 0x000fe20000100a00 */
[----:B------:R-:W-:-:S03]  /*ddb20*/  IMAD R21, R16, 0x6a, RZ ;  /* 0x0000006a10157824 */ /* 0x000fc600078e02ff */
[----:B------:R1:W-:Y:S01]  /*ddb30*/  STL.64 [R1+0x818], R12 ;  /* 0x0008180c01007387 */ /* 0x0003e20000100a00 */
[----:B0-----:R-:W-:-:S04]  /*ddb40*/  IADD3 R18, P6, R9, R2, RZ ;  /* 0x0000000209127210 */ /* 0x001fc80007fde0ff */
[-C--:B------:R-:W-:Y:S02]  /*ddb50*/  LEA.HI.X.SX32 R19, R11, R3.reuse, 0x1, P6 ;  /* 0x000000030b137211 */ /* 0x080fe400030f0eff */
[-C--:B-1----:R-:W-:Y:S01]  /*ddb60*/  IADD3 R12, P5, R26, R2.reuse, RZ ;  /* 0x000000021a0c7210 */ /* 0x082fe20007fbe0ff */
[----:B------:R-:W-:Y:S01]  /*ddb70*/  IMAD R11, R16, 0x35, RZ ;  /* 0x00000035100b7824 */ /* 0x000fe200078e02ff */
[----:B------:R-:W-:Y:S02]  /*ddb80*/  IADD3 R8, P6, R21, R2, RZ ;  /* 0x0000000215087210 */ /* 0x000fe40007fde0ff */
[-C--:B------:R-:W-:Y:S01]  /*ddb90*/  LEA.HI.X.SX32 R13, R28, R3.reuse, 0x1, P5 ;  /* 0x000000031c0d7211 */ /* 0x080fe200028f0eff */
[----:B------:R-:W-:Y:S01]  /*ddba0*/  IMAD R20, R16, 0x6c, RZ ;  /* 0x0000006c10147824 */ /* 0x000fe200078e02ff */
[----:B------:R-:W-:-:S03]  /*ddbb0*/  LEA.HI.X.SX32 R9, R11, R3, 0x1, P6 ;  /* 0x000000030b097211 */ /* 0x000fc600030f0eff */
[----:B------:R0:W-:Y:S04]  /*ddbc0*/  STL.64 [R1+0x808], R12 ;  /* 0x0008080c01007387 */ /* 0x0001e80000100a00 */
[----:B------:R1:W-:Y:S01]  /*ddbd0*/  STL.64 [R1+0x810], R18 ;  /* 0x0008101201007387 */ /* 0x0003e20000100a00 */
[----:B------:R-:W-:-:S03]  /*ddbe0*/  IMAD R24, R16, 0x37, RZ ;  /* 0x0000003710187824 */ /* 0x000fc600078e02ff */
[----:B------:R2:W-:Y:S01]  /*ddbf0*/  STL.64 [R1+0x800], R8 ;  /* 0x0008000801007387 */ /* 0x0005e20000100a00 */
[----:B0-----:R-:W-:Y:S01]  /*ddc00*/  IADD3 R12, P5, R20, R2, RZ ;  /* 0x00000002140c7210 */ /* 0x001fe20007fbe0ff */
[----:B-1----:R-:W-:-:S03]  /*ddc10*/  IMAD R19, R16, 0x6e, RZ ;  /* 0x0000006e10137824 */ /* 0x002fc600078e02ff */
[-C--:B------:R-:W-:Y:S02]  /*ddc20*/  LEA.HI.X.SX32 R13, R29, R3.reuse, 0x1, P5 ;  /* 0x000000031d0d7211 */ /* 0x080fe400028f0eff */
[-C--:B--2---:R-:W-:Y:S01]  /*ddc30*/  IADD3 R8, P6, R19, R2.reuse, RZ ;  /* 0x0000000213087210 */ /* 0x084fe20007fde0ff */
[C---:B------:R-:W-:Y:S02]  /*ddc40*/  IMAD R18, R16.reuse, 0x70, RZ ;  /* 0x0000007010127824 */ /* 0x040fe400078e02ff */
[----:B------:R-:W-:Y:S01]  /*ddc50*/  IMAD R14, R16, 0x72, RZ ;  /* 0x00000072100e7824 */ /* 0x000fe200078e02ff */
[----:B------:R-:W-:Y:S01]  /*ddc60*/  LEA.HI.X.SX32 R9, R24, R3, 0x1, P6 ;  /* 0x0000000318097211 */ /* 0x000fe200030f0eff */
[----:B------:R0:W-:Y:S01]  /*ddc70*/  STL.64 [R1+0x7f8], R12 ;  /* 0x0007f80c01007387 */ /* 0x0001e20000100a00 */
[C---:B------:R-:W-:Y:S02]  /*ddc80*/  IMAD R22, R16.reuse, 0x38, RZ ;  /* 0x0000003810167824 */ /* 0x040fe400078e02ff */
[C---:B------:R-:W-:Y:S01]  /*ddc90*/  IMAD R25, R16.reuse, 0x39, RZ ;  /* 0x0000003910197824 */ /* 0x040fe200078e02ff */
[----:B------:R1:W-:Y:S01]  /*ddca0*/  STL.64 [R1+0x7f0], R8 ;  /* 0x0007f00801007387 */ /* 0x0003e20000100a00 */
[----:B------:R-:W-:Y:S01]  /*ddcb0*/  IMAD R11, R16, 0x74, RZ ;  /* 0x00000074100b7824 */ /* 0x000fe200078e02ff */
        /* <DEDUP_REMOVED lines=9> */
[----:B-1----:R-:W-:Y:S01]  /*ddd50*/  IADD3 R8, P6, R22, R2, RZ ;  /* 0x0000000216087210 */ /* 0x002fe20007fde0ff */
[----:B------:R-:W-:Y:S01]  /*ddd60*/  IMAD R22, R16, 0x78, RZ ;  /* 0x0000007810167824 */ /* 0x000fe200078e02ff */
[----:B------:R-:W-:Y:S01]  /*ddd70*/  LEA.HI.X.SX32 R13, R24, R3, 0x1, P5 ;  /* 0x00000003180d7211 */ /* 0x000fe200028f0eff */
[----:B------:R-:W-:-:S03]  /*ddd80*/  IMAD R24, R16, 0x3b, RZ ;  /* 0x0000003b10187824 */ /* 0x000fc600078e02ff */
[----:B------:R-:W-:Y:S01]  /*ddd90*/  IADD3 R22, P5, R22, R2, RZ ;  /* 0x0000000216167210 */ /* 0x000fe20007fbe0ff */
[----:B------:R0:W-:Y:S01]  /*ddda0*/  STL.64 [R1+0x7d8], R12 ;  /* 0x0007d80c01007387 */ /* 0x0001e20000100a00 */
[-C--:B------:R-:W-:Y:S02]  /*dddb0*/  LEA.HI.X.SX32 R9, R24, R3.reuse, 0x1, P6 ;  /* 0x0000000318097211 */ /* 0x080fe400030f0eff */
[----:B------:R-:W-:-:S03]  /*dddc0*/  LEA.HI.X.SX32 R23, R4, R3, 0x1, P5 ;  /* 0x0000000304177211 */ /* 0x000fc600028f0eff */
[----:B------:R1:W-:Y:S01]  /*dddd0*/  STL.64 [R1+0x7d0], R8 ;  /* 0x0007d00801007387 */ /* 0x0003e20000100a00 */
[----:B0-----:R-:W-:-:S03]  /*ddde0*/  IMAD R13, R16, 0x7a, RZ ;  /* 0x0000007a100d7824 */ /* 0x001fc600078e02ff */
[----:B------:R0:W-:Y:S02]  /*dddf0*/  STL.64 [R1+0x7c8], R22 ;  /* 0x0007c81601007387 */ /* 0x0001e40000100a00 */
[----:B-1----:R-:W-:Y:S01]  /*dde00*/  IADD3 R8, P6, R13, R2, RZ ;  /* 0x000000020d087210 */ /* 0x002fe20007fde0ff */
[C---:B------:R-:W-:Y:S02]  /*dde10*/  IMAD R13, R16.reuse, 0x7c, RZ ;  /* 0x0000007c100d7824 */ /* 0x040fe400078e02ff */
[----:B0-----:R-:W-:-:S03]  /*dde20*/  IMAD R22, R16, 0x3d, RZ ;  /* 0x0000003d10167824 */ /* 0x001fc600078e02ff */
[----:B------:R-:W-:Y:S01]  /*dde30*/  IADD3 R12, P5, R13, R2, RZ ;  /* 0x000000020d0c7210 */ /* 0x000fe20007fbe0ff */
[----:B------:R-:W-:Y:S01]  /*dde40*/  IMAD R4, R16, 0x7e, RZ ;  /* 0x0000007e10047824 */ /* 0x000fe200078e02ff */
[-C--:B------:R-:W-:Y:S01]  /*dde50*/  LEA.HI.X.SX32 R9, R22, R3.reuse, 0x1, P6 ;  /* 0x0000000316097211 */ /* 0x080fe200030f0eff */
[----:B------:R-:W-:Y:S01]  /*dde60*/  IMAD R25, R16, 0x3f, RZ ;  /* 0x0000003f10197824 */ /* 0x000fe200078e02ff */
[----:B------:R-:W-:-:S03]  /*dde70*/  LEA.HI.X.SX32 R13, R6, R3, 0x1, P5 ;  /* 0x00000003060d7211 */ /* 0x000fc600028f0eff */
[----:B------:R0:W-:Y:S01]  /*dde80*/  STL.64 [R1+0x7c0], R8 ;  /* 0x0007c00801007387 */ /* 0x0001e20000100a00 */
[C---:B------:R-:W-:Y:S02]  /*dde90*/  IMAD.SHL.U32 R22, R16.reuse, 0x40, RZ ;  /* 0x0000004010167824 */ /* 0x040fe400078e00ff */
[----:B------:R-:W-:Y:S01]  /*ddea0*/  IMAD R24, R16, 0x82, RZ ;  /* 0x0000008210187824 */ /* 0x000fe200078e02ff */
[----:B------:R1:W-:Y:S01]  /*ddeb0*/  STL.64 [R1+0x7b8], R12 ;  /* 0x0007b80c01007387 */ /* 0x0003e20000100a00 */
[----:B0-----:R-:W-:-:S04]  /*ddec0*/  IADD3 R8, P6, R4, R2, RZ ;  /* 0x0000000204087210 */ /* 0x001fc80007fde0ff */
[-C--:B------:R-:W-:Y:S02]  /*dded0*/  LEA.HI.X.SX32 R9, R25, R3.reuse, 0x1, P6 ;  /* 0x0000000319097211 */ /* 0x080fe400030f0eff */
[CC--:B-1----:R-:W-:Y:S01]  /*ddee0*/  LEA R12, P5, R16.reuse, R2.reuse, 0x7 ;  /* 0x00000002100c7211 */ /* 0x0c2fe200078a38ff */
[----:B------:R-:W-:Y:S02]  /*ddef0*/  IMAD R25, R16, 0x41, RZ ;  /* 0x0000004110197824 */ /* 0x000fe400078e02ff */
[----:B------:R0:W-:Y:S01]  /*ddf00*/  STL.64 [R1+0x7b0], R8 ;  /* 0x0007b00801007387 */ /* 0x0001e20000100a00 */
[----:B------:R-:W-:Y:S01]  /*ddf10*/  LEA.HI.X.SX32 R13, R22, R3, 0x1, P5 ;  /* 0x00000003160d7211 */ /* 0x000fe200028f0eff */
[C---:B------:R-:W-:Y:S02]  /*ddf20*/  IMAD R6, R16.reuse, 0x84, RZ ;  /* 0x0000008410067824 */ /* 0x040fe400078e02ff */
[----:B------:R-:W-:Y:S02]  /*ddf30*/  IMAD R22, R16, 0x42, RZ ;  /* 0x0000004210167824 */ /* 0x000fe400078e02ff */
[----:B------:R1:W-:Y:S01]  /*ddf40*/  STL.64 [R1+0x7a8], R12 ;  /* 0x0007a80c01007387 */ /* 0x0003e20000100a00 */
[----:B0-----:R-:W-:Y:S01]  /*ddf50*/  IADD3 R8, P6, R24, R2, RZ ;  /* 0x0000000218087210 */ /* 0x001fe20007fde0ff */
[----:B------:R-:W-:-:S03]  /*ddf60*/  IMAD R24, R16, 0x86, RZ ;  /* 0x0000008610187824 */ /* 0x000fc600078e02ff */
[-C--:B------:R-:W-:Y:S02]  /*ddf70*/  LEA.HI.X.SX32 R9, R25, R3.reuse, 0x1, P6 ;  /* 0x0000000319097211 */ /* 0x080fe400030f0eff */
[-C--:B-1----:R-:W-:Y:S01]  /*ddf80*/  IADD3 R12, P5, R6, R2.reuse, RZ ;  /* 0x00000002060c7210 */ /* 0x082fe20007fbe0ff */
        /* <DEDUP_REMOVED lines=39> */
[----:B-1----:R-:W-:Y:S01]  /*de200*/  IADD3 R12, P5, R6, R2, RZ ;  /* 0x00000002060c7210 */ /* 0x002fe20007fbe0ff */
[----:B------:R-:W-:Y:S02]  /*de210*/  IMAD R6, R16, 0x98, RZ ;  /* 0x0000009810067824 */ /* 0x000fe400078e02ff */
[----:B------:R0:W-:Y:S01]  /*de220*/  STL.64 [R1+0x760], R8 ;  /* 0x0007600801007387 */ /* 0x0001e20000100a00 */
[----:B------:R-:W-:Y:S01]  /*de230*/  LEA.HI.X.SX32 R13, R22, R3, 0x1, P5 ;  /* 0x00000003160d7211 */ /* 0x000fe200028f0eff */
[----:B------:R-:W-:-:S04]  /*de240*/  IMAD R22, R16, 0x9a, RZ ;  /* 0x0000009a10167824 */ /* 0x000fc800078e02ff */
[----:B------:R1:W-:Y:S01]  /*de250*/  STL.64 [R1+0x758], R12 ;  /* 0x0007580c01007387 */ /* 0x0003e20000100a00 */
[-C--:B0-----:R-:W-:Y:S01]  /*de260*/  IADD3 R8, P6, R24, R2.reuse, RZ ;  /* 0x0000000218087210 */ /* 0x081fe20007fde0ff */
[----:B------:R-:W-:Y:S01]  /*de270*/  IMAD R24, R16, 0x4b, RZ ;  /* 0x0000004b10187824 */ /* 0x000fe200078e02ff */
[----:B-1----:R-:W-:-:S04]  /*de280*/  IADD3 R12, P5, R6, R2, RZ ;  /* 0x00000002060c7210 */ /* 0x002fc80007fbe0ff */
[-C--:B------:R-:W-:Y:S01]  /*de290*/  LEA.HI.X.SX32 R9, R24, R3.reuse, 0x1, P6 ;  /* 0x0000000318097211 */ /* 0x080fe200030f0eff */
[----:B------:R-:W-:Y:S01]  /*de2a0*/  IMAD R6, R16, 0x9c, RZ ;  /* 0x0000009c10067824 */ /* 0x000fe200078e02ff */
[----:B------:R-:W-:-:S03]  /*de2b0*/  LEA.HI.X.SX32 R13, R17, R3, 0x1, P5 ;  /* 0x00000003110d7211 */ /* 0x000fc600028f0eff */
[----:B------:R0:W-:Y:S04]  /*de2c0*/  STL.64 [R1+0x750], R8 ;  /* 0x0007500801007387 */ /* 0x0001e80000100a00 */
[----:B------:R1:W-:Y:S01]  /*de2d0*/  STL.64 [R1+0x748], R12 ;  /* 0x0007480c01007387 */ /* 0x0003e20000100a00 */
[-C--:B0-----:R-:W-:Y:S01]  /*de2e0*/  IADD3 R8, P6, R22, R2.reuse, RZ ;  /* 0x0000000216087210 */ /* 0x081fe20007fde0ff */
[----:B------:R-:W-:Y:S01]  /*de2f0*/  IMAD R22, R16, 0x4d, RZ ;  /* 0x0000004d10167824 */ /* 0x000fe200078e02ff */
[----:B-1----:R-:W-:-:S04]  /*de300*/  IADD3 R12, P5, R6, R2, RZ ;  /* 0x00000002060c7210 */ /* 0x002fc80007fbe0ff */
[-C--:B------:R-:W-:Y:S01]  /*de310*/  LEA.HI.X.SX32 R9, R22, R3.reuse, 0x1, P6 ;  /* 0x0000000316097211 */ /* 0x080fe200030f0eff */
[C---:B------:R-:W-:Y:S01]  /*de320*/  IMAD R6, R16.reuse, 0xa0, RZ ;  /* 0x000000a010067824 */ /* 0x040fe200078e02ff */
[----:B------:R-:W-:Y:S01]  /*de330*/  LEA.HI.X.SX32 R13, R7, R3, 0x1, P5 ;  /* 0x00000003070d7211 */ /* 0x000fe200028f0eff */
[C---:B------:R-:W-:Y:S02]  /*de340*/  IMAD R17, R16.reuse, 0x9e, RZ ;  /* 0x0000009e10117824 */ /* 0x040fe400078e02ff */
[----:B------:R0:W-:Y:S04]  /*de350*/  STL.64 [R1+0x740], R8 ;  /* 0x0007400801007387 */ /* 0x0001e80000100a00 */
[----:B------:R1:W-:Y:S01]  /*de360*/  STL.64 [R1+0x738], R12 ;  /* 0x0007380c01007387 */ /* 0x0003e20000100a00 */
[----:B------:R-:W-:Y:S01]  /*de370*/  IMAD R7, R16, 0xa4, RZ ;  /* 0x000000a410077824 */ /* 0x000fe200078e02ff */
[----:B0-----:R-:W-:-:S02]  /*de380*/  IADD3 R8, P6, R17, R2, RZ ;  /* 0x0000000211087210 */ /* 0x001fc40007fde0ff */
[-C--:B-1----:R-:W-:Y:S01]  /*de390*/  IADD3 R12, P5, R6, R2.reuse, RZ ;  /* 0x00000002060c7210 */ /* 0x082fe20007fbe0ff */
[C---:B------:R-:W-:Y:S02]  /*de3a0*/  IMAD R6, R16.reuse, 0x4f, RZ ;  /* 0x0000004f10067824 */ /* 0x040fe400078e02ff */
[----:B------:R-:W-:Y:S01]  /*de3b0*/  IMAD R17, R16, 0xa2, RZ ;  /* 0x000000a210117824 */ /* 0x000fe200078e02ff */
[-C--:B------:R-:W-:Y:S02]  /*de3c0*/  LEA.HI.X.SX32 R13, R5, R3.reuse, 0x1, P5 ;  /* 0x00000003050d7211 */ /* 0x080fe400028f0eff */
[----:B------:R-:W-:Y:S01]  /*de3d0*/  LEA.HI.X.SX32 R9, R6, R3, 0x1, P6 ;  /* 0x0000000306097211 */ /* 0x000fe200030f0eff */
[C---:B------:R-:W-:Y:S02]  /*de3e0*/  IMAD R5, R16.reuse, 0x51, RZ ;  /* 0x0000005110057824 */ /* 0x040fe400078e02ff */
[C---:B------:R-:W-:Y:S02]  /*de3f0*/  IMAD R22, R16.reuse, 0x52, RZ ;  /* 0x0000005210167824 */ /* 0x040fe400078e02ff */
[----:B------:R0:W-:Y:S04]  /*de400*/  STL.64 [R1+0x730], R8 ;  /* 0x0007300801007387 */ /* 0x0001e80000100a00 */
[----:B------:R1:W-:Y:S01]  /*de410*/  STL.64 [R1+0x728], R12 ;  /* 0x0007280c01007387 */ /* 0x0003e20000100a00 */
[----:B------:R-:W-:Y:S01]  /*de420*/  IMAD R6, R16, 0xa6, RZ ;  /* 0x000000a610067824 */ /* 0x000fe200078e02ff */
[----:B0-----:R-:W-:-:S02]  /*de430*/  IADD3 R8, P6, R17, R2, RZ ;  /* 0x0000000211087210 */ /* 0x001fc40007fde0ff */
[----:B-1----:R-:W-:Y:S02]  /*de440*/  IADD3 R12, P5, R7, R2, RZ ;  /* 0x00000002070c7210 */ /* 0x002fe40007fbe0ff */
[-C--:B------:R-:W-:Y:S02]  /*de450*/  LEA.HI.X.SX32 R9, R5, R3.reuse, 0x1, P6 ;  /* 0x0000000305097211 */ /* 0x080fe400030f0eff */
[----:B------:R-:W-:Y:S01]  /*de460*/  LEA.HI.X.SX32 R13, R22, R3, 0x1, P5 ;  /* 0x00000003160d7211 */ /* 0x000fe200028f0eff */
[C---:B------:R-:W-:Y:S02]  /*de470*/  IMAD R5, R16.reuse, 0xa8, RZ ;  /* 0x000000a810057824 */ /* 0x040fe400078e02ff */
[----:B------:R0:W-:Y:S01]  /*de480*/  STL.64 [R1+0x720], R8 ;  /* 0x0007200801007387 */ /* 0x0001e20000100a00 */
[----:B------:R-:W-:-:S03]  /*de490*/  IMAD R24, R16, 0x54, RZ ;  /* 0x0000005410187824 */ /* 0x000fc600078e02ff */
[----:B------:R1:W-:Y:S01]  /*de4a0*/  STL.64 [R1+0x718], R12 ;  /* 0x0007180c01007387 */ /* 0x0003e20000100a00 */
[-C--:B------:R-:W-:Y:S01]  /*de4b0*/  IADD3 R22, P5, R5, R2.reuse, RZ ;  /* 0x0000000205167210 */ /* 0x080fe20007fbe0ff */
[----:B------:R-:W-:Y:S01]  /*de4c0*/  IMAD R28, R16, 0xaa, RZ ;  /* 0x000000aa101c7824 */ /* 0x000fe200078e02ff */
[----:B0-----:R-:W-:Y:S01]  /*de4d0*/  IADD3 R8, P6, R6, R2, RZ ;  /* 0x0000000206087210 */ /* 0x001fe20007fde0ff */
[----:B-1----:R-:W-:Y:S01]  /*de4e0*/  IMAD R12, R16, 0x53, RZ ;  /* 0x00000053100c7824 */ /* 0x002fe200078e02ff */
[----:B------:R-:W-:Y:S01]  /*de4f0*/  LEA.HI.X.SX32 R23, R24, R3, 0x1, P5 ;  /* 0x0000000318177211 */ /* 0x000fe200028f0eff */
[----:B------:R-:W-:-:S03]  /*de500*/  IMAD R13, R16, 0xac, RZ ;  /* 0x000000ac100d7824 */ /* 0x000fc600078e02ff */
        /* <DEDUP_REMOVED lines=8> */
[-C--:B------:R-:W-:Y:S01]  /*de590*/  LEA.HI.X.SX32 R9, R25, R3.reuse, 0x1, P6 ;  /* 0x0000000319097211 */ /* 0x080fe200030f0eff */
[----:B------:R-:W-:Y:S01]  /*de5a0*/  IMAD R13, R16, 0xb0, RZ ;  /* 0x000000b0100d7824 */ /* 0x000fe200078e02ff */
[----:B------:R-:W-:Y:S01]  /*de5b0*/  LEA.HI.X.SX32 R23, R24, R3, 0x1, P5 ;  /* 0x0000000318177211 */ /* 0x000fe200028f0eff */
[C---:B------:R-:W-:Y:S02]  /*de5c0*/  IMAD R25, R16.reuse, 0x57, RZ ;  /* 0x0000005710197824 */ /* 0x040fe400078e02ff */
[----:B------:R0:W-:Y:S01]  /*de5d0*/  STL.64 [R1+0x700], R8 ;  /* 0x0007000801007387 */ /* 0x0001e20000100a00 */
[----:B------:R-:W-:-:S03]  /*de5e0*/  IMAD R24, R16, 0x58, RZ ;  /* 0x0000005810187824 */ /* 0x000fc600078e02ff */
[----:B------:R1:W-:Y:S01]  /*de5f0*/  STL.64 [R1+0x6f8], R22 ;  /* 0x0006f81601007387 */ /* 0x0003e20000100a00 */
[-C--:B0-----:R-:W-:Y:S01]  /*de600*/  IADD3 R8, P6, R12, R2.reuse, RZ ;  /* 0x000000020c087210 */ /* 0x081fe20007fde0ff */
[C---:B------:R-:W-:Y:S01]  /*de610*/  IMAD R12, R16.reuse, 0xb2, RZ ;  /* 0x000000b2100c7824 */ /* 0x040fe200078e02ff */
[-C--:B-1----:R-:W-:Y:S02]  /*de620*/  IADD3 R22, P5, R13, R2.reuse, RZ ;  /* 0x000000020d167210 */ /* 0x082fe40007fbe0ff */
[-C--:B------:R-:W-:Y:S01]  /*de630*/  LEA.HI.X.SX32 R9, R25, R3.reuse, 0x1, P6 ;  /* 0x0000000319097211 */ /* 0x080fe200030f0eff */
[----:B------:R-:W-:Y:S01]  /*de640*/  IMAD R13, R16, 0xb4, RZ ;  /* 0x000000b4100d7824 */ /* 0x000fe200078e02ff */
[----:B------:R-:W-:Y:S01]  /*de650*/  LEA.HI.X.SX32 R23, R24, R3, 0x1, P5 ;  /* 0x0000000318177211 */ /* 0x000fe200028f0eff */
[C---:B------:R-:W-:Y:S02]  /*de660*/  IMAD R25, R16.reuse, 0x59, RZ ;  /* 0x0000005910197824 */ /* 0x040fe400078e02ff */
[----:B------:R0:W-:Y:S04]  /*de670*/  STL.64 [R1+0x6f0], R8 ;  /* 0x0006f00801007387 */ /* 0x0001e80000100a00 */
[----:B------:R1:W-:Y:S01]  /*de680*/  STL.64 [R1+0x6e8], R22 ;  /* 0x0006e81601007387 */ /* 0x0003e20000100a00 */
[----:B------:R-:W-:Y:S01]  /*de690*/  IMAD R24, R16, 0xb6, RZ ;  /* 0x000000b610187824 */ /* 0x000fe200078e02ff */
[-C--:B0-----:R-:W-:Y:S01]  /*de6a0*/  IADD3 R8, P6, R12, R2.reuse, RZ ;  /* 0x000000020c087210 */ /* 0x081fe20007fde0ff */
[----:B------:R-:W-:Y:S01]  /*de6b0*/  IMAD R12, R16, 0x5a, RZ ;  /* 0x0000005a100c7824 */ /* 0x000fe200078e02ff */
[----:B-1----:R-:W-:-:S02]  /*de6c0*/  IADD3 R22, P5, R13, R2, RZ ;  /* 0x000000020d167210 */ /* 0x002fc40007fbe0ff */
[-C--:B------:R-:W-:Y:S02]  /*de6d0*/  LEA.HI.X.SX32 R9, R25, R3.reuse, 0x1, P6 ;  /* 0x0000000319097211 */ /* 0x080fe400030f0eff */
[-C--:B------:R-:W-:Y:S01]  /*de6e0*/  LEA.HI.X.SX32 R23, R12, R3.reuse, 0x1, P5 ;  /* 0x000000030c177211 */ /* 0x080fe200028f0eff */
[C---:B------:R-:W-:Y:S02]  /*de6f0*/  IMAD R13, R16.reuse, 0xb8, RZ ;  /* 0x000000b8100d7824 */ /* 0x040fe400078e02ff */
[----:B------:R0:W-:Y:S01]  /*de700*/  STL.64 [R1+0x6e0], R8 ;  /* 0x0006e00801007387 */ /* 0x0001e20000100a00 */
[----:B------:R-:W-:Y:S01]  /*de710*/  IMAD R27, R16, 0x5b, RZ ;  /* 0x0000005b101b7824 */ /* 0x000fe200078e02ff */
[-C--:B------:R-:W-:Y:S02]  /*de720*/  IADD3 R24, P6, R24, R2.reuse, RZ ;  /* 0x0000000218187210 */ /* 0x080fe40007fde0ff */
[----:B------:R-:W-:Y:S02]  /*de730*/  IADD3 R12, P5, R13, R2, RZ ;  /* 0x000000020d0c7210 */ /* 0x000fe40007fbe0ff */
[----:B------:R-:W-:Y:S01]  /*de740*/  LEA.HI.X.SX32 R25, R27, R3, 0x1, P6 ;  /* 0x000000031b197211 */ /* 0x000fe200030f0eff */
[----:B0-----:R-:W2:Y:S04]  /*de750*/  LDL.LU.64 R8, [R1+0x2d70] ;  /* 0x002d700001087983 */ /* 0x001ea80000300a00 */
[----:B------:R0:W-:Y:S02]  /*de760*/  STL.64 [R1+0x6d8], R22 ;  /* 0x0006d81601007387 */ /* 0x0001e40000100a00 */
[----:B0-----:R-:W-:-:S02]  /*de770*/  IMAD R23, R16, 0x5c, RZ ;  /* 0x0000005c10177824 */ /* 0x001fc400078e02ff */
[----:B------:R-:W-:Y:S03]  /*de780*/  STL.64 [R1+0x6d0], R24 ;  /* 0x0006d01801007387 */ /* 0x000fe60000100a00 */
[----:B------:R-:W-:-:S05]  /*de790*/  LEA.HI.X.SX32 R13, R23, R3, 0x1, P5 ;  /* 0x00000003170d7211 */ /* 0x000fca00028f0eff */
[----:B------:R0:W-:Y:S04]  /*de7a0*/  STL.64 [R1+0x6c8], R12 ;  /* 0x0006c80c01007387 */ /* 0x0001e80000100a00 */
[----:B0-----:R-:W3:Y:S01]  /*de7b0*/  LDL.LU R12, [R1+0x2d68] ;  /* 0x002d6800010c7983 */ /* 0x001ee20000300800 */
[----:B------:R-:W-:-:S05]  /*de7c0*/  IMAD R22, R16, 0xba, RZ ;  /* 0x000000ba10167824 */ /* 0x000fca00078e02ff */
[----:B------:R-:W-:Y:S01]  /*de7d0*/  IADD3 R24, P6, R22, R2, RZ ;  /* 0x0000000216187210 */ /* 0x000fe20007fde0ff */
[C---:B------:R-:W-:Y:S02]  /*de7e0*/  IMAD R22, R16.reuse, 0xbc, RZ ;  /* 0x000000bc10167824 */ /* 0x040fe400078e02ff */
[----:B------:R-:W-:-:S03]  /*de7f0*/  IMAD R27, R16, 0x5d, RZ ;  /* 0x0000005d101b7824 */ /* 0x000fc600078e02ff */
[----:B------:R-:W-:Y:S02]  /*de800*/  IADD3 R22, P5, R22, R2, RZ ;  /* 0x0000000216167210 */ /* 0x000fe40007fbe0ff */
[----:B------:R-:W-:Y:S01]  /*de810*/  LEA.HI.X.SX32 R25, R27, R3, 0x1, P6 ;  /* 0x000000031b197211 */ /* 0x000fe200030f0eff */
[----:B------:R-:W-:-:S04]  /*de820*/  IMAD R13, R16, 0xbe, RZ ;  /* 0x000000be100d7824 */ /* 0x000fc800078e02ff */
[----:B------:R0:W-:Y:S02]  /*de830*/  STL.64 [R1+0x6c0], R24 ;  /* 0x0006c01801007387 */ /* 0x0001e40000100a00 */
[----:B0-----:R-:W-:Y:S02]  /*de840*/  IADD3 R24, P6, R13, R2, RZ ;  /* 0x000000020d187210 */ /* 0x001fe40007fde0ff */
[----:B---3--:R-:W-:-:S05]  /*de850*/  LEA.HI.X.SX32 R23, R12, R3, 0x1, P5 ;  /* 0x000000030c177211 */ /* 0x008fca00028f0eff */
[----:B------:R0:W-:Y:S02]  /*de860*/  STL.64 [R1+0x6b8], R22 ;  /* 0x0006b81601007387 */ /* 0x0001e40000100a00 */
[----:B0-----:R-:W-:-:S05]  /*de870*/  IMAD R23, R16, 0x5f, RZ ;  /* 0x0000005f10177824 */ /* 0x001fca00078e02ff */
[----:B------:R-:W-:-:S05]  /*de880*/  LEA.HI.X.SX32 R25, R23, R3, 0x1, P6 ;  /* 0x0000000317197211 */ /* 0x000fca00030f0eff */
[----:B------:R0:W-:Y:S04]  /*de890*/  STL.64 [R1+0x6b0], R24 ;  /* 0x0006b01801007387 */ /* 0x0001e80000100a00 */
[----:B0-----:R-:W3:Y:S01]  /*de8a0*/  LDL.LU R25, [R1+0x2d64] ;  /* 0x002d640001197983 */ /* 0x001ee20000300800 */
[----:B------:R-:W-:-:S05]  /*de8b0*/  IMAD R13, R16, 0xc0, RZ ;  /* 0x000000c0100d7824 */ /* 0x000fca00078e02ff */
[----:B------:R-:W-:Y:S01]  /*de8c0*/  IADD3 R12, P5, R13, R2, RZ ;  /* 0x000000020d0c7210 */ /* 0x000fe20007fbe0ff */
[----:B------:R-:W-:-:S05]  /*de8d0*/  IMAD R22, R16, 0xc2, RZ ;  /* 0x000000c210167824 */ /* 0x000fca00078e02ff */
[----:B------:R-:W-:Y:S02]  /*de8e0*/  IADD3 R22, P6, R22, R2, RZ ;  /* 0x0000000216167210 */ /* 0x000fe40007fde0ff */
        /* <DEDUP_REMOVED lines=8> */
[C---:B------:R-:W-:Y:S02]  /*de970*/  IMAD R13, R16.reuse, 0xc6, RZ ;  /* 0x000000c6100d7824 */ /* 0x040fe400078e02ff */
[----:B------:R-:W-:-:S03]  /*de980*/  IMAD R22, R16, 0xc8, RZ ;  /* 0x000000c810167824 */ /* 0x000fc600078e02ff */
[----:B------:R-:W-:Y:S01]  /*de990*/  IADD3 R12, P6, R13, R2, RZ ;  /* 0x000000020d0c7210 */ /* 0x000fe20007fde0ff */
[C---:B------:R-:W-:Y:S02]  /*de9a0*/  IMAD R29, R16.reuse, 0xca, RZ ;  /* 0x000000ca101d7824 */ /* 0x040fe400078e02ff */
[----:B------:R-:W-:Y:S01]  /*de9b0*/  IMAD R27, R16, 0xd8, RZ ;  /* 0x000000d8101b7824 */ /* 0x000fe200078e02ff */
[----:B---3--:R-:W-:-:S05]  /*de9c0*/  LEA.HI.X.SX32 R25, R23, R3, 0x1, P5 ;  /* 0x0000000317197211 */ /* 0x008fca00028f0eff */
[----:B------:R0:W-:Y:S01]  /*de9d0*/  STL.64 [R1+0x698], R24 ;  /* 0x0006981801007387 */ /* 0x0001e20000100a00 */
[----:B------:R-:W-:Y:S01]  /*de9e0*/  IADD3 R22, P5, R22, R2, RZ ;  /* 0x0000000216167210 */ /* 0x000fe20007fbe0ff */
[----:B0-----:R-:W-:-:S05]  /*de9f0*/  IMAD R24, R16, 0x63, RZ ;  /* 0x0000006310187824 */ /* 0x001fca00078e02ff */
[-C--:B------:R-:W-:Y:S02]  /*dea00*/  LEA.HI.X.SX32 R13, R24, R3.reuse, 0x1, P6 ;  /* 0x00000003180d7211 */ /* 0x080fe400030f0eff */
[----:B--2---:R-:W-:-:S03]  /*dea10*/  LEA.HI.X.SX32 R23, R8, R3, 0x1, P5 ;  /* 0x0000000308177211 */ /* 0x004fc600028f0eff */
[----:B------:R0:W-:Y:S01]  /*dea20*/  STL.64 [R1+0x690], R12 ;  /* 0x0006900c01007387 */ /* 0x0001e20000100a00 */
[C---:B------:R-:W-:Y:S01]  /*dea30*/  IMAD R8, R16.reuse, 0x65, RZ ;  /* 0x0000006510087824 */ /* 0x040fe200078e02ff */
[----:B------:R-:W-:Y:S02]  /*dea40*/  IADD3 R24, P6, R29, R2, RZ ;  /* 0x000000021d187210 */ /* 0x000fe40007fde0ff */
[----:B------:R1:W-:Y:S01]  /*dea50*/  STL.64 [R1+0x688], R22 ;  /* 0x0006881601007387 */ /* 0x0003e20000100a00 */
[----:B0-----:R-:W-:Y:S01]  /*dea60*/  IMAD R13, R16, 0xcc, RZ ;  /* 0x000000cc100d7824 */ /* 0x001fe200078e02ff */
[----:B------:R-:W-:-:S04]  /*dea70*/  LEA.HI.X.SX32 R25, R8, R3, 0x1, P6 ;  /* 0x0000000308197211 */ /* 0x000fc800030f0eff */
[----:B-1----:R-:W-:Y:S01]  /*dea80*/  IADD3 R22, P5, R13, R2, RZ ;  /* 0x000000020d167210 */ /* 0x002fe20007fbe0ff */
[C---:B------:R-:W-:Y:S02]  /*dea90*/  IMAD R13, R16.reuse, 0xce, RZ ;  /* 0x000000ce100d7824 */ /* 0x040fe400078e02ff */
[C---:B------:R-:W-:Y:S01]  /*deaa0*/  IMAD R8, R16.reuse, 0xd0, RZ ;  /* 0x000000d010087824 */ /* 0x040fe200078e02ff */
[----:B------:R-:W-:Y:S01]  /*deab0*/  LEA.HI.X.SX32 R23, R9, R3, 0x1, P5 ;  /* 0x0000000309177211 */ /* 0x000fe200028f0eff */
[----:B------:R0:W-:Y:S01]  /*deac0*/  STL.64 [R1+0x680], R24 ;  /* 0x0006801801007387 */ /* 0x0001e20000100a00 */
[----:B------:R-:W-:-:S03]  /*dead0*/  IMAD R9, R16, 0x67, RZ ;  /* 0x0000006710097824 */ /* 0x000fc600078e02ff */
[----:B------:R1:W-:Y:S01]  /*deae0*/  STL.64 [R1+0x678], R22 ;  /* 0x0006781601007387 */ /* 0x0003e20000100a00 */
[----:B------:R-:W-:Y:S01]  /*deaf0*/  IMAD R12, R16, 0xd2, RZ ;  /* 0x000000d2100c7824 */ /* 0x000fe200078e02ff */
[-C--:B0-----:R-:W-:Y:S02]  /*deb00*/  IADD3 R24, P6, R13, R2.reuse, RZ ;  /* 0x000000020d187210 */ /* 0x081fe40007fde0ff */
[----:B-1----:R-:W-:Y:S02]  /*deb10*/  IADD3 R22, P5, R8, R2, RZ ;  /* 0x0000000208167210 */ /* 0x002fe40007fbe0ff */
[-C--:B------:R-:W-:Y:S01]  /*deb20*/  LEA.HI.X.SX32 R25, R9, R3.reuse, 0x1, P6 ;  /* 0x0000000309197211 */ /* 0x080fe200030f0eff */
[----:B------:R-:W-:Y:S01]  /*deb30*/  IMAD R9, R16, 0xd4, RZ ;  /* 0x000000d410097824 */ /* 0x000fe200078e02ff */
[----:B------:R-:W-:-:S03]  /*deb40*/  LEA.HI.X.SX32 R23, R26, R3, 0x1, P5 ;  /* 0x000000031a177211 */ /* 0x000fc600028f0eff */
[----:B------:R0:W-:Y:S01]  /*deb50*/  STL.64 [R1+0x670], R24 ;  /* 0x0006701801007387 */ /* 0x0001e20000100a00 */
[----:B------:R-:W-:-:S03]  /*deb60*/  IMAD R26, R16, 0x69, RZ ;  /* 0x00000069101a7824 */ /* 0x000fc600078e02ff */
[----:B------:R-:W-:Y:S04]  /*deb70*/  STL.64 [R1+0x2d50], R12 ;  /* 0x002d500c01007387 */ /* 0x000fe80000100a00 */
[----:B------:R1:W-:Y:S01]  /*deb80*/  STL.64 [R1+0x668], R22 ;  /* 0x0006681601007387 */ /* 0x0003e20000100a00 */
[-C--:B0-----:R-:W-:Y:S02]  /*deb90*/  IADD3 R24, P6, R12, R2.reuse, RZ ;  /* 0x000000020c187210 */ /* 0x081fe40007fde0ff */
[-C--:B-1----:R-:W-:Y:S01]  /*deba0*/  IADD3 R22, P5, R9, R2.reuse, RZ ;  /* 0x0000000209167210 */ /* 0x082fe20007fbe0ff */
[----:B------:R-:W-:Y:S01]  /*debb0*/  IMAD R9, R16, 0xd6, RZ ;  /* 0x000000d610097824 */ /* 0x000fe200078e02ff */
[-C--:B------:R-:W-:Y:S02]  /*debc0*/  LEA.HI.X.SX32 R25, R26, R3.reuse, 0x1, P6 ;  /* 0x000000031a197211 */ /* 0x080fe400030f0eff */
[----:B------:R-:W-:Y:S01]  /*debd0*/  LEA.HI.X.SX32 R23, R21, R3, 0x1, P5 ;  /* 0x0000000315177211 */ /* 0x000fe200028f0eff */
[C---:B------:R-:W-:Y:S01]  /*debe0*/  IMAD R21, R16.reuse, 0x6b, RZ ;  /* 0x0000006b10157824 */ /* 0x040fe200078e02ff */
[----:B------:R-:W-:Y:S01]  /*debf0*/  IADD3 R12, P6, R9, R2, RZ ;  /* 0x00000002090c7210 */ /* 0x000fe20007fde0ff */
[----:B------:R0:W-:Y:S01]  /*dec00*/  STL.64 [R1+0x2d58], R8 ;  /* 0x002d580801007387 */ /* 0x0001e20000100a00 */
[----:B------:R-:W-:-:S02]  /*dec10*/  IMAD R26, R16, 0xda, RZ ;  /* 0x000000da101a7824 */ /* 0x000fc400078e02ff */
[----:B------:R-:W-:Y:S01]  /*dec20*/  LEA.HI.X.SX32 R13, R21, R3, 0x1, P6 ;  /* 0x00000003150d7211 */ /* 0x000fe200030f0eff */
[----:B------:R1:W-:Y:S01]  /*dec30*/  STL.64 [R1+0x660], R24 ;  /* 0x0006601801007387 */ /* 0x0003e20000100a00 */
[----:B0-----:R-:W-:-:S03]  /*dec40*/  IADD3 R8, P5, R27, R2, RZ ;  /* 0x000000021b087210 */ /* 0x001fc60007fbe0ff */
[----:B------:R-:W-:Y:S01]  /*dec50*/  STL.64 [R1+0x658], R22 ;  /* 0x0006581601007387 */ /* 0x000fe20000100a00 */
[----:B------:R-:W-:Y:S01]  /*dec60*/  LEA.HI.X.SX32 R9, R20, R3, 0x1, P5 ;  /* 0x0000000314097211 */ /* 0x000fe200028f0eff */
[C---:B-1----:R-:W-:Y:S02]  /*dec70*/  IMAD R25, R16.reuse, 0xdc, RZ ;  /* 0x000000dc10197824 */ /* 0x042fe400078e02ff */
[----:B------:R0:W-:Y:S01]  /*dec80*/  STL.64 [R1+0x650], R12 ;  /* 0x0006500c01007387 */ /* 0x0001e20000100a00 */
[----:B------:R-:W-:-:S03]  /*dec90*/  IMAD R20, R16, 0x6d, RZ ;  /* 0x0000006d10147824 */ /* 0x000fc600078e02ff */
[----:B------:R-:W-:Y:S04]  /*deca0*/  STL.64 [R1+0x2d48], R26 ;  /* 0x002d481a01007387 */ /* 0x000fe80000100a00 */
        /* <DEDUP_REMOVED lines=19> */
[----:B------:R1:W-:Y:S01]  /*dede0*/  STL.64 [R1+0x628], R8 ;  /* 0x0006280801007387 */ /* 0x0003e20000100a00 */
[----:B------:R-:W-:Y:S01]  /*dedf0*/  IMAD R19, R16, 0xe6, RZ ;  /* 0x000000e610137824 */ /* 0x000fe200078e02ff */
[-C--:B0-----:R-:W-:Y:S02]  /*dee00*/  IADD3 R12, P6, R22, R2.reuse, RZ ;  /* 0x00000002160c7210 */ /* 0x081fe40007fde0ff */
        /* <DEDUP_REMOVED lines=8> */
[----:B0-----:R-:W-:-:S02]  /*dee90*/  IADD3 R12, P6, R19, R2, RZ ;  /* 0x00000002130c7210 */ /* 0x001fc40007fde0ff */
[-C--:B-1----:R-:W-:Y:S02]  /*deea0*/  IADD3 R8, P5, R20, R2.reuse, RZ ;  /* 0x0000000214087210 */ /* 0x082fe40007fbe0ff */
[-C--:B------:R-:W-:Y:S01]  /*deeb0*/  LEA.HI.X.SX32 R13, R14, R3.reuse, 0x1, P6 ;  /* 0x000000030e0d7211 */ /* 0x080fe200030f0eff */
[C---:B------:R-:W-:Y:S01]  /*deec0*/  IMAD R14, R16.reuse, 0xec, RZ ;  /* 0x000000ec100e7824 */ /* 0x040fe200078e02ff */
[-C--:B------:R-:W-:Y:S01]  /*deed0*/  LEA.HI.X.SX32 R9, R11, R3.reuse, 0x1, P5 ;  /* 0x000000030b097211 */ /* 0x080fe200028f0eff */
[----:B------:R-:W-:Y:S01]  /*deee0*/  IMAD R27, R16, 0x75, RZ ;  /* 0x00000075101b7824 */ /* 0x000fe200078e02ff */
[----:B------:R-:W-:Y:S01]  /*deef0*/  IADD3 R24, P6, R18, R2, RZ ;  /* 0x0000000212187210 */ /* 0x000fe20007fde0ff */
[----:B------:R0:W-:Y:S04]  /*def00*/  STL.64 [R1+0x610], R12 ;  /* 0x0006100c01007387 */ /* 0x0001e80000100a00 */
[----:B------:R1:W-:Y:S01]  /*def10*/  STL.64 [R1+0x608], R8 ;  /* 0x0006080801007387 */ /* 0x0003e20000100a00 */
[----:B------:R-:W-:Y:S01]  /*def20*/  LEA.HI.X.SX32 R25, R27, R3, 0x1, P6 ;  /* 0x000000031b197211 */ /* 0x000fe200030f0eff */
[----:B------:R-:W-:-:S02]  /*def30*/  IMAD R11, R16, 0xee, RZ ;  /* 0x000000ee100b7824 */ /* 0x000fc400078e02ff */
[----:B0-----:R-:W-:Y:S01]  /*def40*/  IMAD R12, R16, 0x76, RZ ;  /* 0x00000076100c7824 */ /* 0x001fe200078e02ff */
[----:B-1----:R-:W-:Y:S01]  /*def50*/  IADD3 R8, P5, R14, R2, RZ ;  /* 0x000000020e087210 */ /* 0x002fe20007fbe0ff */
[----:B------:R-:W-:-:S03]  /*def60*/  IMAD R13, R16, 0xf0, RZ ;  /* 0x000000f0100d7824 */ /* 0x000fc600078e02ff */
[-C--:B------:R-:W-:Y:S01]  /*def70*/  LEA.HI.X.SX32 R9, R12, R3.reuse, 0x1, P5 ;  /* 0x000000030c097211 */ /* 0x080fe200028f0eff */
[----:B------:R0:W-:Y:S01]  /*def80*/  STL.64 [R1+0x600], R24 ;  /* 0x0006001801007387 */ /* 0x0001e20000100a00 */
[C---:B------:R-:W-:Y:S02]  /*def90*/  IMAD R26, R16.reuse, 0x77, RZ ;  /* 0x00000077101a7824 */ /* 0x040fe400078e02ff */
[C---:B------:R-:W-:Y:S01]  /*defa0*/  IMAD R12, R16.reuse, 0x78, RZ ;  /* 0x00000078100c7824 */ /* 0x040fe200078e02ff */
[----:B------:R1:W-:Y:S01]  /*defb0*/  STL.64 [R1+0x5f8], R8 ;  /* 0x0005f80801007387 */ /* 0x0003e20000100a00 */
[----:B------:R-:W-:Y:S01]  /*defc0*/  IMAD R27, R16, 0xf2, RZ ;  /* 0x000000f2101b7824 */ /* 0x000fe200078e02ff */
[-C--:B0-----:R-:W-:Y:S02]  /*defd0*/  IADD3 R24, P6, R11, R2.reuse, RZ ;  /* 0x000000020b187210 */ /* 0x081fe40007fde0ff */
[----:B-1----:R-:W-:Y:S02]  /*defe0*/  IADD3 R8, P5, R13, R2, RZ ;  /* 0x000000020d087210 */ /* 0x002fe40007fbe0ff */
[-C--:B------:R-:W-:Y:S01]  /*deff0*/  LEA.HI.X.SX32 R25, R26, R3.reuse, 0x1, P6 ;  /* 0x000000031a197211 */ /* 0x080fe200030f0eff */
[----:B------:R-:W-:Y:S01]  /*df000*/  IMAD R13, R16, 0xf4, RZ ;  /* 0x000000f4100d7824 */ /* 0x000fe200078e02ff */
[----:B------:R-:W-:Y:S01]  /*df010*/  LEA.HI.X.SX32 R9, R12, R3, 0x1, P5 ;  /* 0x000000030c097211 */ /* 0x000fe200028f0eff */
[----:B------:R-:W-:-:S02]  /*df020*/  IMAD R26, R16, 0x79, RZ ;  /* 0x00000079101a7824 */ /* 0x000fc400078e02ff */
[----:B------:R0:W-:Y:S01]  /*df030*/  STL.64 [R1+0x5f0], R24 ;  /* 0x0005f01801007387 */ /* 0x0001e20000100a00 */
[----:B------:R-:W-:-:S03]  /*df040*/  IMAD R12, R16, 0x7a, RZ ;  /* 0x0000007a100c7824 */ /* 0x000fc600078e02ff */
[----:B------:R1:W-:Y:S01]  /*df050*/  STL.64 [R1+0x5e8], R8 ;  /* 0x0005e80801007387 */ /* 0x0003e20000100a00 */
[-C--:B0-----:R-:W-:Y:S01]  /*df060*/  IADD3 R24, P6, R27, R2.reuse, RZ ;  /* 0x000000021b187210 */ /* 0x081fe20007fde0ff */
[----:B------:R-:W-:Y:S01]  /*df070*/  IMAD R27, R16, 0xf6, RZ ;  /* 0x000000f6101b7824 */ /* 0x000fe200078e02ff */
[-C--:B-1----:R-:W-:Y:S02]  /*df080*/  IADD3 R8, P5, R13, R2.reuse, RZ ;  /* 0x000000020d087210 */ /* 0x082fe40007fbe0ff */
[-C--:B------:R-:W-:Y:S02]  /*df090*/  LEA.HI.X.SX32 R25, R26, R3.reuse, 0x1, P6 ;  /* 0x000000031a197211 */ /* 0x080fe400030f0eff */
[----:B------:R-:W-:Y:S01]  /*df0a0*/  LEA.HI.X.SX32 R9, R12, R3, 0x1, P5 ;  /* 0x000000030c097211 */ /* 0x000fe200028f0eff */
[----:B------:R-:W-:Y:S02]  /*df0b0*/  IMAD R13, R16, 0xf8, RZ ;  /* 0x000000f8100d7824 */ /* 0x000fe400078e02ff */
[----:B------:R0:W-:Y:S04]  /*df0c0*/  STL.64 [R1+0x5e0], R24 ;  /* 0x0005e01801007387 */ /* 0x0001e80000100a00 */
[----:B------:R1:W-:Y:S01]  /*df0d0*/  STL.64 [R1+0x5d8], R8 ;  /* 0x0005d80801007387 */ /* 0x0003e20000100a00 */
[----:B------:R-:W-:-:S02]  /*df0e0*/  IADD3 R12, P5, R13, R2, RZ ;  /* 0x000000020d0c7210 */ /* 0x000fc40007fbe0ff */
[----:B0-----:R-:W-:Y:S01]  /*df0f0*/  IADD3 R24, P6, R27, R2, RZ ;  /* 0x000000021b187210 */ /* 0x001fe20007fde0ff */
[C---:B------:R-:W-:Y:S02]  /*df100*/  IMAD R27, R16.reuse, 0x7b, RZ ;  /* 0x0000007b101b7824 */ /* 0x040fe400078e02ff */
[----:B-1----:R-:W-:-:S03]  /*df110*/  IMAD R8, R16, 0x7c, RZ ;  /* 0x0000007c10087824 */ /* 0x002fc600078e02ff */
[-C--:B------:R-:W-:Y:S01]  /*df120*/  LEA.HI.X.SX32 R25, R27, R3.reuse, 0x1, P6 ;  /* 0x000000031b197211 */ /* 0x080fe200030f0eff */
[----:B------:R-:W-:Y:S01]  /*df130*/  IMAD R9, R16, 0xfa, RZ ;  /* 0x000000fa10097824 */ /* 0x000fe200078e02ff */
[----:B------:R-:W-:-:S03]  /*df140*/  LEA.HI.X.SX32 R13, R8, R3, 0x1, P5 ;  /* 0x00000003080d7211 */ /* 0x000fc600028f0eff */
[----:B------:R0:W-:Y:S04]  /*df150*/  STL.64 [R1+0x5d0], R24 ;  /* 0x0005d01801007387 */ /* 0x0001e80000100a00 */
[----:B------:R1:W-:Y:S01]  /*df160*/  STL.64 [R1+0x5c8], R12 ;  /* 0x0005c80c01007387 */ /* 0x0003e20000100a00 */
[----:B0-----:R-:W-:Y:S01]  /*df170*/  IADD3 R24, P6, R9, R2, RZ ;  /* 0x0000000209187210 */ /* 0x001fe20007fde0ff */
[C---:B------:R-:W-:Y:S02]  /*df180*/  IMAD R9, R16.reuse, 0xfc, RZ ;  /* 0x000000fc10097824 */ /* 0x040fe400078e02ff */
[----:B-1----:R-:W-:-:S03]  /*df190*/  IMAD R12, R16, 0x7d, RZ ;  /* 0x0000007d100c7824 */ /* 0x002fc600078e02ff */
[----:B------:R-:W-:Y:S01]  /*df1a0*/  IADD3 R8, P5, R9, R2, RZ ;  /* 0x0000000209087210 */ /* 0x000fe20007fbe0ff */
[----:B------:R-:W-:Y:S01]  /*df1b0*/  IMAD R13, R16, 0xfe, RZ ;  /* 0x000000fe100d7824 */ /* 0x000fe200078e02ff */
[-C--:B------:R-:W-:Y:S01]  /*df1c0*/  LEA.HI.X.SX32 R25, R12, R3.reuse, 0x1, P6 ;  /* 0x000000030c197211 */ /* 0x080fe200030f0eff */
[----:B------:R-:W-:Y:S01]  /*df1d0*/  IMAD R27, R16, 0x7f, RZ ;  /* 0x0000007f101b7824 */ /* 0x000fe200078e02ff */
[----:B------:R-:W-:-:S03]  /*df1e0*/  LEA.HI.X.SX32 R9, R4, R3, 0x1, P5 ;  /* 0x0000000304097211 */ /* 0x000fc600028f0eff */
[----:B------:R0:W-:Y:S01]  /*df1f0*/  STL.64 [R1+0x5c0], R24 ;  /* 0x0005c01801007387 */ /* 0x0001e20000100a00 */
[----:B------:R-:W-:-:S03]  /*df200*/  IMAD R12, R16, 0x102, RZ ;  /* 0x00000102100c7824 */ /* 0x000fc600078e02ff */
[----:B------:R1:W-:Y:S01]  /*df210*/  STL.64 [R1+0x5b8], R8 ;  /* 0x0005b80801007387 */ /* 0x0003e20000100a00 */
[-C--:B0-----:R-:W-:Y:S02]  /*df220*/  IADD3 R24, P6, R13, R2.reuse, RZ ;  /* 0x000000020d187210 */ /* 0x081fe40007fde0ff */
[C---:B------:R-:W-:Y:S02]  /*df230*/  SHF.L.U32 R13, R16.reuse, 0x7, RZ ;  /* 0x00000007100d7819 */ /* 0x040fe400000006ff */
[C---:B-1----:R-:W-:Y:S02]  /*df240*/  LEA R8, P5, R16.reuse, R2, 0x8 ;  /* 0x0000000210087211 */ /* 0x042fe400078a40ff */
[-C--:B------:R-:W-:Y:S01]  /*df250*/  LEA.HI.X.SX32 R25, R27, R3.reuse, 0x1, P6 ;  /* 0x000000031b197211 */ /* 0x080fe200030f0eff */
[C---:B------:R-:W-:Y:S01]  /*df260*/  IMAD R4, R16.reuse, 0x104, RZ ;  /* 0x0000010410047824 */ /* 0x040fe200078e02ff */
[----:B------:R-:W-:Y:S01]  /*df270*/  LEA.HI.X.SX32 R9, R13, R3, 0x1, P5 ;  /* 0x000000030d097211 */ /* 0x000fe200028f0eff */
[----:B------:R-:W-:-:S02]  /*df280*/  IMAD R27, R16, 0x81, RZ ;  /* 0x00000081101b7824 */ /* 0x000fc400078e02ff */
[----:B------:R0:W-:Y:S01]  /*df290*/  STL.64 [R1+0x5b0], R24 ;  /* 0x0005b01801007387 */ /* 0x0001e20000100a00 */
[----:B------:R-:W-:-:S03]  /*df2a0*/  IMAD R13, R16, 0x82, RZ ;  /* 0x00000082100d7824 */ /* 0x000fc600078e02ff */
[----:B------:R1:W-:Y:S01]  /*df2b0*/  STL.64 [R1+0x5a8], R8 ;  /* 0x0005a80801007387 */ /* 0x0003e20000100a00 */
[-C--:B0-----:R-:W-:Y:S01]  /*df2c0*/  IADD3 R24, P6, R12, R2.reuse, RZ ;  /* 0x000000020c187210 */ /* 0x081fe20007fde0ff */
[----:B------:R-:W-:Y:S01]  /*df2d0*/  IMAD R12, R16, 0x106, RZ ;  /* 0x00000106100c7824 */ /* 0x000fe200078e02ff */
[----:B-1----:R-:W-:Y:S02]  /*df2e0*/  IADD3 R8, P5, R4, R2, RZ ;  /* 0x0000000204087210 */ /* 0x002fe40007fbe0ff */
[-C--:B------:R-:W-:Y:S01]  /*df2f0*/  LEA.HI.X.SX32 R25, R27, R3.reuse, 0x1, P6 ;  /* 0x000000031b197211 */ /* 0x080fe200030f0eff */
[C---:B------:R-:W-:Y:S01]  /*df300*/  IMAD R4, R16.reuse, 0x108, RZ ;  /* 0x0000010810047824 */ /* 0x040fe200078e02ff */
[----:B------:R-:W-:Y:S01]  /*df310*/  LEA.HI.X.SX32 R9, R13, R3, 0x1, P5 ;  /* 0x000000030d097211 */ /* 0x000fe200028f0eff */
[C---:B------:R-:W-:Y:S02]  /*df320*/  IMAD R27, R16.reuse, 0x83, RZ ;  /* 0x00000083101b7824 */ /* 0x040fe400078e02ff */
        /* <DEDUP_REMOVED lines=147> */
[----:B------:R-:W-:Y:S01]  /*dfc60*/  IMAD R4, R16, 0x144, RZ ;  /* 0x0000014410047824 */ /* 0x000fe200078e02ff */
[----:B------:R-:W-:-:S03]  /*dfc70*/  LEA.HI.X.SX32 R9, R13, R3, 0x1, P5 ;  /* 0x000000030d097211 */ /* 0x000fc600028f0eff */
[----:B------:R0:W-:Y:S04]  /*dfc80*/  STL.64 [R1+0x4b0], R24 ;  /* 0x0004b01801007387 */ /* 0x0001e80000100a00 */
[----:B------:R1:W-:Y:S01]  /*dfc90*/  STL.64 [R1+0x4a8], R8 ;  /* 0x0004a80801007387 */ /* 0x0003e20000100a00 */
[----:B------:R-:W-:Y:S01]  /*dfca0*/  IMAD R13, R16, 0x146, RZ ;  /* 0x00000146100d7824 */ /* 0x000fe200078e02ff */
        /* <DEDUP_REMOVED lines=9> */
[-C--:B0-----:R-:W-:Y:S01]  /*dfd40*/  IADD3 R24, P6, R13, R2.reuse, RZ ;  /* 0x000000020d187210 */ /* 0x081fe20007fde0ff */
[----:B------:R-:W-:Y:S01]  /*dfd50*/  IMAD R13, R16, 0x14a, RZ ;  /* 0x0000014a100d7824 */ /* 0x000fe200078e02ff */
[----:B-1----:R-:W-:-:S02]  /*dfd60*/  IADD3 R8, P5, R4, R2, RZ ;  /* 0x0000000204087210 */ /* 0x002fc40007fbe0ff */
        /* <DEDUP_REMOVED lines=10> */
[----:B------:R-:W-:Y:S01]  /*dfe10*/  IMAD R4, R16, 0x150, RZ ;  /* 0x0000015010047824 */ /* 0x000fe200078e02ff */
        /* <DEDUP_REMOVED lines=22> */
[C---:B------:R-:W-:Y:S01]  /*dff80*/  IMAD R12, R16.reuse, 0x15a, RZ ;  /* 0x0000015a100c7824 */ /* 0x040fe200078e02ff */
[-C--:B0-----:R-:W-:Y:S01]  /*dff90*/  IADD3 R24, P6, R13, R2.reuse, RZ ;  /* 0x000000020d187210 */ /* 0x081fe20007fde0ff */
[----:B------:R-:W-:Y:S01]  /*dffa0*/  IMAD R13, R16, 0xac, RZ ;  /* 0x000000ac100d7824 */ /* 0x000fe200078e02ff */
[----:B-1----:R-:W-:-:S02]  /*dffb0*/  IADD3 R8, P5, R4, R2, RZ ;  /* 0x0000000204087210 */ /* 0x002fc40007fbe0ff */
[-C--:B------:R-:W-:Y:S01]  /*dffc0*/  LEA.HI.X.SX32 R25, R27, R3.reuse, 0x1, P6 ;  /* 0x000000031b197211 */ /* 0x080fe200030f0eff */
[C---:B------:R-:W-:Y:S01]  /*dffd0*/  IMAD R28, R16.reuse, 0x15c, RZ ;  /* 0x0000015c101c7824 */ /* 0x040fe200078e02ff */
[----:B------:R-:W-:Y:S01]  /*dffe0*/  LEA.HI.X.SX32 R9, R13, R3, 0x1, P5 ;  /* 0x000000030d097211 */ /* 0x000fe200028f0eff */
[C---:B------:R-:W-:Y:S02]  /*dfff0*/  IMAD R27, R16.reuse, 0xad, RZ ;  /* 0x000000ad101b7824 */ /* 0x040fe400078e02ff */
[----:B------:R0:W-:Y:S01]  /*e0000*/  STL.64 [R1+0x450], R24 ;  /* 0x0004501801007387 */ /* 0x0001e20000100a00 */
[----:B------:R-:W-:-:S03]  /*e0010*/  IMAD R13, R16, 0xae, RZ ;  /* 0x000000ae100d7824 */ /* 0x000fc600078e02ff */
[----:B------:R1:W-:Y:S01]  /*e0020*/  STL.64 [R1+0x448], R8 ;  /* 0x0004480801007387 */ /* 0x0003e20000100a00 */
[-C--:B0-----:R-:W-:Y:S02]  /*e0030*/  IADD3 R24, P6, R12, R2.reuse, RZ ;  /* 0x000000020c187210 */ /* 0x081fe40007fde0ff */
[----:B-1----:R-:W-:Y:S01]  /*e0040*/  IADD3 R8, P5, R28, R2, RZ ;  /* 0x000000021c087210 */ /* 0x002fe20007fbe0ff */
[C---:B------:R-:W-:Y:S01]  /*e0050*/  IMAD R12, R16.reuse, 0x15e, RZ ;  /* 0x0000015e100c7824 */ /* 0x040fe200078e02ff */
        /* <DEDUP_REMOVED lines=108> */
[-C--:B-1----:R-:W-:Y:S01]  /*e0720*/  IADD3 R8, P5, R28, R2.reuse, RZ ;  /* 0x000000021c087210 */ /* 0x082fe20007fbe0ff */
[C---:B------:R-:W-:Y:S01]  /*e0730*/  IMAD R12, R16.reuse, 0x18a, RZ ;  /* 0x0000018a100c7824 */ /* 0x040fe200078e02ff */
[-C--:B------:R-:W-:Y:S01]  /*e0740*/  LEA.HI.X.SX32 R25, R27, R3.reuse, 0x1, P6 ;  /* 0x000000031b197211 */ /* 0x080fe200030f0eff */
[C---:B------:R-:W-:Y:S01]  /*e0750*/  IMAD R28, R16.reuse, 0x18c, RZ ;  /* 0x0000018c101c7824 */ /* 0x040fe200078e02ff */
[----:B------:R-:W-:Y:S01]  /*e0760*/  LEA.HI.X.SX32 R9, R13, R3, 0x1, P5 ;  /* 0x000000030d097211 */ /* 0x000fe200028f0eff */
[----:B------:R-:W-:Y:S02]  /*e0770*/  IMAD R27, R16, 0xc6, RZ ;  /* 0x000000c6101b7824 */ /* 0x000fe400078e02ff */
[----:B------:R0:W-:Y:S04]  /*e0780*/  STL.64 [R1+0x390], R24 ;  /* 0x0003901801007387 */ /* 0x0001e80000100a00 */
[----:B------:R1:W-:Y:S01]  /*e0790*/  STL.64 [R1+0x388], R8 ;  /* 0x0003880801007387 */ /* 0x0003e20000100a00 */
[----:B0-----:R-:W-:-:S02]  /*e07a0*/  IADD3 R24, P6, R12, R2, RZ ;  /* 0x000000020c187210 */ /* 0x001fc40007fde0ff */
[----:B------:R-:W-:Y:S01]  /*e07b0*/  IADD3 R12, P5, R28, R2, RZ ;  /* 0x000000021c0c7210 */ /* 0x000fe20007fbe0ff */
[----:B-1----:R-:W-:-:S03]  /*e07c0*/  IMAD R8, R16, 0xc5, RZ ;  /* 0x000000c510087824 */ /* 0x002fc600078e02ff */
[-C--:B------:R-:W-:Y:S01]  /*e07d0*/  LEA.HI.X.SX32 R13, R27, R3.reuse, 0x1, P5 ;  /* 0x000000031b0d7211 */ /* 0x080fe200028f0eff */
[----:B------:R-:W-:Y:S01]  /*e07e0*/  IMAD R9, R16, 0x18e, RZ ;  /* 0x0000018e10097824 */ /* 0x000fe200078e02ff */
[-C--:B------:R-:W-:Y:S01]  /*e07f0*/  LEA.HI.X.SX32 R25, R8, R3.reuse, 0x1, P6 ;  /* 0x0000000308197211 */ /* 0x080fe200030f0eff */
[C---:B------:R-:W-:Y:S02]  /*e0800*/  IMAD R28, R16.reuse, 0x190, RZ ;  /* 0x00000190101c7824 */ /* 0x040fe400078e02ff */
[----:B------:R0:W-:Y:S01]  /*e0810*/  STL.64 [R1+0x378], R12 ;  /* 0x0003780c01007387 */ /* 0x0001e20000100a00 */
[----:B------:R-:W-:Y:S01]  /*e0820*/  IMAD R26, R16, 0xc7, RZ ;  /* 0x000000c7101a7824 */ /* 0x000fe200078e02ff */
[----:B------:R-:W-:Y:S02]  /*e0830*/  IADD3 R8, P6, R9, R2, RZ ;  /* 0x0000000209087210 */ /* 0x000fe40007fde0ff */
[----:B------:R1:W-:Y:S02]  /*e0840*/  STL.64 [R1+0x380], R24 ;  /* 0x0003801801007387 */ /* 0x0003e40000100a00 */
[----:B------:R-:W-:-:S02]  /*e0850*/  LEA.HI.X.SX32 R9, R26, R3, 0x1, P6 ;  /* 0x000000031a097211 */ /* 0x000fc400030f0eff */
[----:B0-----:R-:W-:Y:S01]  /*e0860*/  IADD3 R12, P5, R28, R2, RZ ;  /* 0x000000021c0c7210 */ /* 0x001fe20007fbe0ff */
[C---:B-1----:R-:W-:Y:S02]  /*e0870*/  IMAD R25, R16.reuse, 0xc8, RZ ;  /* 0x000000c810197824 */ /* 0x042fe400078e02ff */
[----:B------:R0:W-:Y:S01]  /*e0880*/  STL.64 [R1+0x370], R8 ;  /* 0x0003700801007387 */ /* 0x0001e20000100a00 */
[----:B------:R-:W-:Y:S02]  /*e0890*/  IMAD R27, R16, 0x192, RZ ;  /* 0x00000192101b7824 */ /* 0x000fe400078e02ff */
[----:B------:R-:W-:-:S03]  /*e08a0*/  LEA.HI.X.SX32 R13, R25, R3, 0x1, P5 ;  /* 0x00000003190d7211 */ /* 0x000fc600028f0eff */
[----:B------:R-:W-:Y:S01]  /*e08b0*/  IADD3 R26, P6, R27, R2, RZ ;  /* 0x000000021b1a7210 */ /* 0x000fe20007fde0ff */
[----:B0-----:R-:W2:Y:S04]  /*e08c0*/  LDL.LU.64 R8, [R1+0x2d58] ;  /* 0x002d580001087983 */ /* 0x001ea80000300a00 */
[----:B------:R0:W-:Y:S01]  /*e08d0*/  STL.64 [R1+0x368], R12 ;  /* 0x0003680c01007387 */ /* 0x0001e20000100a00 */
[C---:B------:R-:W-:Y:S02]  /*e08e0*/  IMAD R28, R16.reuse, 0x194, RZ ;  /* 0x00000194101c7824 */ /* 0x040fe400078e02ff */
[C---:B0-----:R-:W-:Y:S02]  /*e08f0*/  IMAD R12, R16.reuse, 0xc9, RZ ;  /* 0x000000c9100c7824 */ /* 0x041fe400078e02ff */
[----:B------:R-:W-:-:S03]  /*e0900*/  IMAD R13, R16, 0x196, RZ ;  /* 0x00000196100d7824 */ /* 0x000fc600078e02ff */
[----:B------:R-:W-:Y:S02]  /*e0910*/  LEA.HI.X.SX32 R27, R12, R3, 0x1, P6 ;  /* 0x000000030c1b7211 */ /* 0x000fe400030f0eff */
[----:B------:R-:W-:-:S03]  /*e0920*/  IADD3 R24, P5, R28, R2, RZ ;  /* 0x000000021c187210 */ /* 0x000fc60007fbe0ff */
[----:B------:R0:W-:Y:S01]  /*e0930*/  STL.64 [R1+0x360], R26 ;  /* 0x0003601a01007387 */ /* 0x0001e20000100a00 */
[----:B------:R-:W-:Y:S02]  /*e0940*/  IADD3 R12, P6, R13, R2, RZ ;  /* 0x000000020d0c7210 */ /* 0x000fe40007fde0ff */
[----:B------:R-:W-:Y:S01]  /*e0950*/  LEA.HI.X.SX32 R25, R29, R3, 0x1, P5 ;  /* 0x000000031d197211 */ /* 0x000fe200028f0eff */
[----:B0-----:R-:W-:-:S04]  /*e0960*/  IMAD R26, R16, 0xcb, RZ ;  /* 0x000000cb101a7824 */ /* 0x001fc800078e02ff */
[----:B------:R-:W-:Y:S01]  /*e0970*/  STL.64 [R1+0x358], R24 ;  /* 0x0003581801007387 */ /* 0x000fe20000100a00 */
[----:B------:R-:W-:-:S05]  /*e0980*/  LEA.HI.X.SX32 R13, R26, R3, 0x1, P6 ;  /* 0x000000031a0d7211 */ /* 0x000fca00030f0eff */
[----:B------:R0:W-:Y:S04]  /*e0990*/  STL.64 [R1+0x350], R12 ;  /* 0x0003500c01007387 */ /* 0x0001e80000100a00 */
[----:B0-----:R-:W3:Y:S01]  /*e09a0*/  LDL.LU.64 R12, [R1+0x2d50] ;  /* 0x002d5000010c7983 */ /* 0x001ee20000300a00 */
[C---:B------:R-:W-:Y:S02]  /*e09b0*/  IMAD R28, R16.reuse, 0x198, RZ ;  /* 0x00000198101c7824 */ /* 0x040fe400078e02ff */
[----:B------:R-:W-:-:S03]  /*e09c0*/  IMAD R24, R16, 0xcc, RZ ;  /* 0x000000cc10187824 */ /* 0x000fc600078e02ff */
[----:B------:R-:W-:Y:S01]  /*e09d0*/  IADD3 R28, P5, R28, R2, RZ ;  /* 0x000000021c1c7210 */ /* 0x000fe20007fbe0ff */
[----:B------:R-:W-:-:S03]  /*e09e0*/  IMAD R27, R16, 0x19a, RZ ;  /* 0x0000019a101b7824 */ /* 0x000fc600078e02ff */
[----:B------:R-:W-:Y:S02]  /*e09f0*/  LEA.HI.X.SX32 R29, R24, R3, 0x1, P5 ;  /* 0x00000003181d7211 */ /* 0x000fe400028f0eff */
[----:B------:R-:W-:-:S03]  /*e0a00*/  IADD3 R26, P6, R27, R2, RZ ;  /* 0x000000021b1a7210 */ /* 0x000fc60007fde0ff */
[----:B------:R0:W-:Y:S01]  /*e0a10*/  STL.64 [R1+0x348], R28 ;  /* 0x0003481c01007387 */ /* 0x0001e20000100a00 */
[C---:B------:R-:W-:Y:S02]  /*e0a20*/  IMAD R25, R16.reuse, 0x19c, RZ ;  /* 0x0000019c10197824 */ /* 0x040fe400078e02ff */
[C---:B0-----:R-:W-:Y:S02]  /*e0a30*/  IMAD R29, R16.reuse, 0xcd, RZ ;  /* 0x000000cd101d7824 */ /* 0x041fe400078e02ff */
[----:B------:R-:W-:-:S03]  /*e0a40*/  IMAD R28, R16, 0x19e, RZ ;  /* 0x0000019e101c7824 */ /* 0x000fc600078e02ff */
[----:B------:R-:W-:Y:S02]  /*e0a50*/  LEA.HI.X.SX32 R27, R29, R3, 0x1, P6 ;  /* 0x000000031d1b7211 */ /* 0x000fe400030f0eff */
[----:B------:R-:W-:-:S03]  /*e0a60*/  IADD3 R24, P5, R25, R2, RZ ;  /* 0x0000000219187210 */ /* 0x000fc60007fbe0ff */
[----:B------:R0:W-:Y:S01]  /*e0a70*/  STL.64 [R1+0x340], R26 ;  /* 0x0003401a01007387 */ /* 0x0001e20000100a00 */
[----:B------:R-:W-:Y:S01]  /*e0a80*/  IMAD R29, R16, 0x1a0, RZ ;  /* 0x000001a0101d7824 */ /* 0x000fe200078e02ff */
[----:B0-----:R-:W-:Y:S01]  /*e0a90*/  IADD3 R26, P6, R28, R2, RZ ;  /* 0x000000021c1a7210 */ /* 0x001fe20007fde0ff */
[----:B------:R-:W-:-:S05]  /*e0aa0*/  IMAD R28, R16, 0xcf, RZ ;  /* 0x000000cf101c7824 */ /* 0x000fca00078e02ff */
[-C--:B------:R-:W-:Y:S01]  /*e0ab0*/  LEA.HI.X.SX32 R27, R28, R3.reuse, 0x1, P6 ;  /* 0x000000031c1b7211 */ /* 0x080fe200030f0eff */
[C---:B------:R-:W-:Y:S01]  /*e0ac0*/  IMAD R28, R16.reuse, 0xd1, RZ ;  /* 0x000000d1101c7824 */ /* 0x040fe200078e02ff */
[----:B---3--:R-:W-:Y:S01]  /*e0ad0*/  LEA.HI.X.SX32 R25, R13, R3, 0x1, P5 ;  /* 0x000000030d197211 */ /* 0x008fe200028f0eff */
[----:B------:R-:W-:-:S04]  /*e0ae0*/  IMAD R13, R16, 0x1a2, RZ ;  /* 0x000001a2100d7824 */ /* 0x000fc800078e02ff */
[----:B------:R0:W-:Y:S04]  /*e0af0*/  STL.64 [R1+0x338], R24 ;  /* 0x0003381801007387 */ /* 0x0001e80000100a00 */
[----:B------:R1:W-:Y:S01]  /*e0b00*/  STL.64 [R1+0x330], R26 ;  /* 0x0003301a01007387 */ /* 0x0003e20000100a00 */
[-C--:B0-----:R-:W-:Y:S02]  /*e0b10*/  IADD3 R24, P5, R29, R2.reuse, RZ ;  /* 0x000000021d187210 */ /* 0x081fe40007fbe0ff */
[----:B-1----:R-:W-:Y:S01]  /*e0b20*/  IADD3 R26, P6, R13, R2, RZ ;  /* 0x000000020d1a7210 */ /* 0x002fe20007fde0ff */
[----:B------:R-:W-:Y:S01]  /*e0b30*/  IMAD R13, R16, 0x1a4, RZ ;  /* 0x000001a4100d7824 */ /* 0x000fe200078e02ff */
[-C--:B--2---:R-:W-:Y:S01]  /*e0b40*/  LEA.HI.X.SX32 R25, R8, R3.reuse, 0x1, P5 ;  /* 0x0000000308197211 */ /* 0x084fe200028f0eff */
[----:B------:R-:W-:Y:S01]  /*e0b50*/  IMAD R8, R16, 0x1a6, RZ ;  /* 0x000001a610087824 */ /* 0x000fe200078e02ff */
[----:B------:R-:W-:Y:S01]  /*e0b60*/  LEA.HI.X.SX32 R27, R28, R3, 0x1, P6 ;  /* 0x000000031c1b7211 */ /* 0x000fe200030f0eff */
[----:B------:R-:W-:-:S02]  /*e0b70*/  IMAD R29, R16, 0xd3, RZ ;  /* 0x000000d3101d7824 */ /* 0x000fc400078e02ff */
[----:B------:R0:W-:Y:S04]  /*e0b80*/  STL.64 [R1+0x328], R24 ;  /* 0x0003281801007387 */ /* 0x0001e80000100a00 */
[----:B------:R1:W-:Y:S01]  /*e0b90*/  STL.64 [R1+0x320], R26 ;  /* 0x0003201a01007387 */ /* 0x0003e20000100a00 */
[-C--:B0-----:R-:W-:Y:S02]  /*e0ba0*/  IADD3 R24, P5, R13, R2.reuse, RZ ;  /* 0x000000020d187210 */ /* 0x081fe40007fbe0ff */
[----:B-1----:R-:W-:Y:S02]  /*e0bb0*/  IADD3 R26, P6, R8, R2, RZ ;  /* 0x00000002081a7210 */ /* 0x002fe40007fde0ff */
[-C--:B------:R-:W-:Y:S02]  /*e0bc0*/  LEA.HI.X.SX32 R25, R12, R3.reuse, 0x1, P5 ;  /* 0x000000030c197211 */ /* 0x080fe400028f0eff */
[----:B------:R-:W-:-:S03]  /*e0bd0*/  LEA.HI.X.SX32 R27, R29, R3, 0x1, P6 ;  /* 0x000000031d1b7211 */ /* 0x000fc600030f0eff */
[----:B------:R-:W-:Y:S04]  /*e0be0*/  STL.64 [R1+0x318], R24 ;  /* 0x0003181801007387 */ /* 0x000fe80000100a00 */
[----:B------:R0:W-:Y:S04]  /*e0bf0*/  STL.64 [R1+0x310], R26 ;  /* 0x0003101a01007387 */ /* 0x0001e80000100a00 */
[----:B0-----:R-:W2:Y:S01]  /*e0c00*/  LDL.LU.64 R26, [R1+0x2d48] ;  /* 0x002d4800011a7983 */ /* 0x001ea20000300a00 */
[C---:B------:R-:W-:Y:S02]  /*e0c10*/  IMAD R13, R16.reuse, 0x1a8, RZ ;  /* 0x000001a8100d7824 */ /* 0x040fe400078e02ff */
[----:B------:R-:W-:-:S03]  /*e0c20*/  IMAD R24, R16, 0xd4, RZ ;  /* 0x000000d410187824 */ /* 0x000fc600078e02ff */
[----:B------:R-:W-:Y:S01]  /*e0c30*/  IADD3 R12, P5, R13, R2, RZ ;  /* 0x000000020d0c7210 */ /* 0x000fe20007fbe0ff */
[----:B------:R-:W-:-:S03]  /*e0c40*/  IMAD R28, R16, 0x1aa, RZ ;  /* 0x000001aa101c7824 */ /* 0x000fc600078e02ff */
[----:B------:R-:W-:Y:S01]  /*e0c50*/  LEA.HI.X.SX32 R13, R24, R3, 0x1, P5 ;  /* 0x00000003180d7211 */ /* 0x000fe200028f0eff */
[----:B------:R-:W-:Y:S01]  /*e0c60*/  IMAD R25, R16, 0x1ac, RZ ;  /* 0x000001ac10197824 */ /* 0x000fe200078e02ff */
[----:B------:R-:W-:-:S03]  /*e0c70*/  IADD3 R28, P6, R28, R2, RZ ;  /* 0x000000021c1c7210 */ /* 0x000fc60007fde0ff */
[----:B------:R0:W-:Y:S01]  /*e0c80*/  STL.64 [R1+0x308], R12 ;  /* 0x0003080c01007387 */ /* 0x0001e20000100a00 */
[----:B------:R-:W-:Y:S01]  /*e0c90*/  IADD3 R24, P5, R25, R2, RZ ;  /* 0x0000000219187210 */ /* 0x000fe20007fbe0ff */
[----:B0-----:R-:W-:-:S05]  /*e0ca0*/  IMAD R12, R16, 0xd5, RZ ;  /* 0x000000d5100c7824 */ /* 0x001fca00078e02ff */
[-C--:B------:R-:W-:Y:S01]  /*e0cb0*/  LEA.HI.X.SX32 R29, R12, R3.reuse, 0x1, P6 ;  /* 0x000000030c1d7211 */ /* 0x080fe200030f0eff */
[----:B------:R-:W-:Y:S01]  /*e0cc0*/  IMAD R13, R16, 0x1ae, RZ ;  /* 0x000001ae100d7824 */ /* 0x000fe200078e02ff */
[----:B------:R-:W-:-:S03]  /*e0cd0*/  LEA.HI.X.SX32 R25, R9, R3, 0x1, P5 ;  /* 0x0000000309197211 */ /* 0x000fc600028f0eff */
[----:B------:R0:W-:Y:S01]  /*e0ce0*/  STL.64 [R1+0x300], R28 ;  /* 0x0003001c01007387 */ /* 0x0001e20000100a00 */
[----:B------:R-:W-:-:S03]  /*e0cf0*/  IADD3 R12, P6, R13, R2, RZ ;  /* 0x000000020d0c7210 */ /* 0x000fc60007fde0ff */
[----:B------:R1:W-:Y:S01]  /*e0d00*/  STL.64 [R1+0x2f8], R24 ;  /* 0x0002f81801007387 */ /* 0x0003e20000100a00 */
[C---:B0-----:R-:W-:Y:S02]  /*e0d10*/  IMAD R29, R16.reuse, 0x1b0, RZ ;  /* 0x000001b0101d7824 */ /* 0x041fe400078e02ff */
[----:B------:R-:W-:-:S03]  /*e0d20*/  IMAD R28, R16, 0xd7, RZ ;  /* 0x000000d7101c7824 */ /* 0x000fc600078e02ff */
[----:B-1----:R-:W-:Y:S01]  /*e0d30*/  IADD3 R24, P5, R29, R2, RZ ;  /* 0x000000021d187210 */ /* 0x002fe20007fbe0ff */
[----:B------:R-:W-:Y:S01]  /*e0d40*/  IMAD R9, R16, 0x1b2, RZ ;  /* 0x000001b210097824 */ /* 0x000fe200078e02ff */
[----:B------:R-:W-:-:S05]  /*e0d50*/  LEA.HI.X.SX32 R13, R28, R3, 0x1, P6 ;  /* 0x000000031c0d7211 */ /* 0x000fca00030f0eff */
[----:B------:R0:W-:Y:S04]  /*e0d60*/  STL.64 [R1+0x2f0], R12 ;  /* 0x0002f00c01007387 */ /* 0x0001e80000100a00 */
[----:B------:R-:W-:Y:S01]  /*e0d70*/  STL.64 [R1+0x2cf8], R8 ;  /* 0x002cf80801007387 */ /* 0x000fe20000100a00 */
[----:B0-----:R-:W-:Y:S02]  /*e0d80*/  IADD3 R12, P6, R9, R2, RZ ;  /* 0x00000002090c7210 */ /* 0x001fe40007fde0ff */
[----:B--2---:R-:W-:-:S05]  /*e0d90*/  LEA.HI.X.SX32 R25, R27, R3, 0x1, P5 ;  /* 0x000000031b197211 */ /* 0x004fca00028f0eff */
[----:B------:R0:W-:Y:S04]  /*e0da0*/  STL.64 [R1+0x2e8], R24 ;  /* 0x0002e81801007387 */ /* 0x0001e80000100a00 */
[----:B0-----:R-:W2:Y:S01]  /*e0db0*/  LDL.LU.64 R24, [R1+0x2d40] ;  /* 0x002d400001187983 */ /* 0x001ea20000300a00 */
[----:B------:R-:W-:-:S05]  /*e0dc0*/  IMAD R27, R16, 0xd9, RZ ;  /* 0x000000d9101b7824 */ /* 0x000fca00078e02ff */
[----:B------:R-:W-:-:S05]  /*e0dd0*/  LEA.HI.X.SX32 R13, R27, R3, 0x1, P6 ;  /* 0x000000031b0d7211 */ /* 0x000fca00030f0eff */
[----:B------:R0:W-:Y:S04]  /*e0de0*/  STL.64 [R1+0x2e0], R12 ;  /* 0x0002e00c01007387 */ /* 0x0001e80000100a00 */
[----:B0-----:R-:W3:Y:S01]  /*e0df0*/  LDL.LU.64 R12, [R1+0x2d38] ;  /* 0x002d3800010c7983 */ /* 0x001ee20000300a00 */
[----:B------:R-:W-:-:S05]  /*e0e00*/  IMAD R28, R16, 0x1b4, RZ ;  /* 0x000001b4101c7824 */ /* 0x000fca00078e02ff */
[-C--:B------:R-:W-:Y:S01]  /*e0e10*/  IADD3 R8, P5, R28, R2.reuse, RZ ;  /* 0x000000021c087210 */ /* 0x080fe20007fbe0ff */
[C---:B------:R-:W-:Y:S02]  /*e0e20*/  IMAD R28, R16.reuse, 0x1b6, RZ ;  /* 0x000001b6101c7824 */ /* 0x040fe400078e02ff */
[----:B------:R-:W-:Y:S01]  /*e0e30*/  IMAD R27, R16, 0x1b8, RZ ;  /* 0x000001b8101b7824 */ /* 0x000fe200078e02ff */
[----:B------:R-:W-:Y:S01]  /*e0e40*/  LEA.HI.X.SX32 R9, R26, R3, 0x1, P5 ;  /* 0x000000031a097211 */ /* 0x000fe200028f0eff */
[----:B------:R-:W-:Y:S01]  /*e0e50*/  IMAD R26, R16, 0xdb, RZ ;  /* 0x000000db101a7824 */ /* 0x000fe200078e02ff */
[----:B------:R-:W-:-:S03]  /*e0e60*/  IADD3 R28, P6, R28, R2, RZ ;  /* 0x000000021c1c7210 */ /* 0x000fc60007fde0ff */
[----:B------:R0:W-:Y:S01]  /*e0e70*/  STL.64 [R1+0x2d8], R8 ;  /* 0x0002d80801007387 */ /* 0x0001e20000100a00 */
[----:B------:R-:W-:Y:S01]  /*e0e80*/  LEA.HI.X.SX32 R29, R26, R3, 0x1, P6 ;  /* 0x000000031a1d7211 */ /* 0x000fe200030f0eff */
[C---:B------:R-:W-:Y:S01]  /*e0e90*/  IMAD R26, R16.reuse, 0x1bc, RZ ;  /* 0x000001bc101a7824 */ /* 0x040fe200078e02ff */
[-C--:B0-----:R-:W-:Y:S01]  /*e0ea0*/  IADD3 R8, P5, R27, R2.reuse, RZ ;  /* 0x000000021b087210 */ /* 0x081fe20007fbe0ff */
[C---:B------:R-:W-:Y:S02]  /*e0eb0*/  IMAD R27, R16.reuse, 0x1ba, RZ ;  /* 0x000001ba101b7824 */ /* 0x040fe400078e02ff */
[----:B------:R0:W-:Y:S03]  /*e0ec0*/  STL.64 [R1+0x2d0], R28 ;  /* 0x0002d01c01007387 */ /* 0x0001e60000100a00 */
[----:B0-----:R-:W-:Y:S01]  /*e0ed0*/  IADD3 R28, P6, R27, R2, RZ ;  /* 0x000000021b1c7210 */ /* 0x001fe20007fde0ff */
[----:B------:R-:W-:-:S02]  /*e0ee0*/  IMAD R15, R16, 0x1dc, RZ ;  /* 0x000001dc100f7824 */ /* 0x000fc400078e02ff */
[C---:B------:R-:W-:Y:S01]  /*e0ef0*/  IMAD R10, R16.reuse, 0x1e2, RZ ;  /* 0x000001e2100a7824 */ /* 0x040fe200078e02ff */
[----:B--2---:R-:W-:Y:S01]  /*e0f00*/  LEA.HI.X.SX32 R9, R25, R3, 0x1, P5 ;  /* 0x0000000319097211 */ /* 0x004fe200028f0eff */
[----:B------:R-:W-:-:S04]  /*e0f10*/  IMAD R25, R16, 0xdd, RZ ;  /* 0x000000dd10197824 */ /* 0x000fc800078e02ff */
[----:B------:R0:W-:Y:S01]  /*e0f20*/  STL.64 [R1+0x2c8], R8 ;  /* 0x0002c80801007387 */ /* 0x0001e20000100a00 */
[----:B------:R-:W-:Y:S01]  /*e0f30*/  LEA.HI.X.SX32 R29, R25, R3, 0x1, P6 ;  /* 0x00000003191d7211 */ /* 0x000fe200030f0eff */
[----:B------:R-:W-:Y:S01]  /*e0f40*/  IMAD R25, R16, 0x1c0, RZ ;  /* 0x000001c010197824 */ /* 0x000fe200078e02ff */
[----:B0-----:R-:W-:Y:S01]  /*e0f50*/  IADD3 R8, P5, R26, R2, RZ ;  /* 0x000000021a087210 */ /* 0x001fe20007fbe0ff */
[----:B------:R-:W-:-:S03]  /*e0f60*/  IMAD R26, R16, 0x1be, RZ ;  /* 0x000001be101a7824 */ /* 0x000fc600078e02ff */
[-C--:B------:R-:W-:Y:S01]  /*e0f70*/  LEA.HI.X.SX32 R9, R24, R3.reuse, 0x1, P5 ;  /* 0x0000000318097211 */ /* 0x080fe200028f0eff */
[----:B------:R-:W-:Y:S01]  /*e0f80*/  STL.64 [R1+0x2c0], R28 ;  /* 0x0002c01c01007387 */ /* 0x000fe20000100a00 */
[----:B------:R-:W-:Y:S01]  /*e0f90*/  IMAD R24, R16, 0xdf, RZ ;  /* 0x000000df10187824 */ /* 0x000fe200078e02ff */
[-C--:B------:R-:W-:Y:S02]  /*e0fa0*/  IADD3 R26, P6, R26, R2.reuse, RZ ;  /* 0x000000021a1a7210 */ /* 0x080fe40007fde0ff */
[----:B------:R0:W-:Y:S02]  /*e0fb0*/  STL.64 [R1+0x2b8], R8 ;  /* 0x0002b80801007387 */ /* 0x0001e40000100a00 */
[----:B------:R-:W-:Y:S01]  /*e0fc0*/  LEA.HI.X.SX32 R27, R24, R3, 0x1, P6 ;  /* 0x00000003181b7211 */ /* 0x000fe200030f0eff */
[C---:B------:R-:W-:Y:S01]  /*e0fd0*/  IMAD R24, R16.reuse, 0x1c4, RZ ;  /* 0x000001c410187824 */ /* 0x040fe200078e02ff */
[----:B0-----:R-:W-:Y:S01]  /*e0fe0*/  IADD3 R8, P5, R25, R2, RZ ;  /* 0x0000000219087210 */ /* 0x001fe20007fbe0ff */
[----:B------:R-:W-:-:S03]  /*e0ff0*/  IMAD R25, R16, 0x1c2, RZ ;  /* 0x000001c210197824 */ /* 0x000fc600078e02ff */
[----:B------:R-:W-:Y:S01]  /*e1000*/  LEA.HI.X.SX32 R9, R23, R3, 0x1, P5 ;  /* 0x0000000317097211 */ /* 0x000fe200028f0eff */
[----:B------:R0:W-:Y:S01]  /*e1010*/  STL.64 [R1+0x2b0], R26 ;  /* 0x0002b01a01007387 */ /* 0x0001e20000100a00 */
[----:B------:R-:W-:-:S03]  /*e1020*/  IMAD R23, R16, 0xe1, RZ ;  /* 0x000000e110177824 */ /* 0x000fc600078e02ff */
[----:B------:R1:W-:Y:S01]  /*e1030*/  STL.64 [R1+0x2a8], R8 ;  /* 0x0002a80801007387 */ /* 0x0003e20000100a00 */
[-C--:B0-----:R-:W-:Y:S02]  /*e1040*/  IADD3 R26, P6, R25, R2.reuse, RZ ;  /* 0x00000002191a7210 */ /* 0x081fe40007fde0ff */
[-C--:B-1----:R-:W-:Y:S01]  /*e1050*/  IADD3 R8, P5, R24, R2.reuse, RZ ;  /* 0x0000000218087210 */ /* 0x082fe20007fbe0ff */
[C---:B------:R-:W-:Y:S01]  /*e1060*/  IMAD R24, R16.reuse, 0x1c6, RZ ;  /* 0x000001c610187824 */ /* 0x040fe200078e02ff */
[-C--:B------:R-:W-:Y:S01]  /*e1070*/  LEA.HI.X.SX32 R27, R23, R3.reuse, 0x1, P6 ;  /* 0x00000003171b7211 */ /* 0x080fe200030f0eff */
[----:B------:R-:W-:Y:S01]  /*e1080*/  IMAD R23, R16, 0x1c8, RZ ;  /* 0x000001c810177824 */ /* 0x000fe200078e02ff */
[-C--:B------:R-:W-:Y:S01]  /*e1090*/  LEA.HI.X.SX32 R9, R22, R3.reuse, 0x1, P5 ;  /* 0x0000000316097211 */ /* 0x080fe200028f0eff */
[----:B------:R-:W-:Y:S01]  /*e10a0*/  IMAD R22, R16, 0xe3, RZ ;  /* 0x000000e310167824 */ /* 0x000fe200078e02ff */
[-C--:B------:R-:W-:Y:S01]  /*e10b0*/  IADD3 R24, P6, R24, R2.reuse, RZ ;  /* 0x0000000218187210 */ /* 0x080fe20007fde0ff */
[----:B------:R-:W-:Y:S04]  /*e10c0*/  STL.64 [R1+0x2a0], R26 ;  /* 0x0002a01a01007387 */ /* 0x000fe80000100a00 */
[----:B------:R0:W-:Y:S01]  /*e10d0*/  STL.64 [R1+0x298], R8 ;  /* 0x0002980801007387 */ /* 0x0001e20000100a00 */
        /* <DEDUP_REMOVED lines=11> */
[-C--:B------:R-:W-:Y:S02]  /*e1190*/  LEA.HI.X.SX32 R25, R21, R3.reuse, 0x1, P6 ;  /* 0x0000000315197211 */ /* 0x080fe400030f0eff */
[-C--:B------:R-:W-:Y:S01]  /*e11a0*/  LEA.HI.X.SX32 R9, R19, R3.reuse, 0x1, P5 ;  /* 0x0000000313097211 */ /* 0x080fe200028f0eff */
[----:B------:R-:W-:Y:S01]  /*e11b0*/  IMAD R19, R16, 0xe7, RZ ;  /* 0x000000e710137824 */ /* 0x000fe200078e02ff */
[-C--:B------:R-:W-:Y:S01]  /*e11c0*/  IADD3 R22, P6, R22, R2.reuse, RZ ;  /* 0x0000000216167210 */ /* 0x080fe20007fde0ff */
[C---:B------:R-:W-:Y:S01]  /*e11d0*/  IMAD R21, R16.reuse, 0x1d0, RZ ;  /* 0x000001d010157824 */ /* 0x040fe200078e02ff */
[----:B------:R-:W-:Y:S02]  /*e11e0*/  STL.64 [R1+0x280], R24 ;  /* 0x0002801801007387 */ /* 0x000fe40000100a00 */
[----:B------:R-:W-:Y:S01]  /*e11f0*/  LEA.HI.X.SX32 R23, R19, R3, 0x1, P6 ;  /* 0x0000000313177211 */ /* 0x000fe200030f0eff */
[C---:B------:R-:W-:Y:S01]  /*e1200*/  IMAD R19, R16.reuse, 0x1d4, RZ ;  /* 0x000001d410137824 */ /* 0x040fe200078e02ff */
[----:B------:R0:W-:Y:S02]  /*e1210*/  STL.64 [R1+0x218], R8 ;  /* 0x0002180801007387 */ /* 0x0001e40000100a00 */
[----:B0-----:R-:W-:Y:S01]  /*e1220*/  IADD3 R8, P5, R21, R2, RZ ;  /* 0x0000000215087210 */ /* 0x001fe20007fbe0ff */
[----:B------:R-:W-:-:S03]  /*e1230*/  IMAD R21, R16, 0x1d2, RZ ;  /* 0x000001d210157824 */ /* 0x000fc600078e02ff */
[-C--:B------:R-:W-:Y:S01]  /*e1240*/  LEA.HI.X.SX32 R9, R20, R3.reuse, 0x1, P5 ;  /* 0x0000000314097211 */ /* 0x080fe200028f0eff */
[C---:B------:R-:W-:Y:S01]  /*e1250*/  IMAD R20, R16.reuse, 0xe9, RZ ;  /* 0x000000e910147824 */ /* 0x040fe200078e02ff */
[-C--:B------:R-:W-:Y:S01]  /*e1260*/  IADD3 R26, P5, R19, R2.reuse, RZ ;  /* 0x00000002131a7210 */ /* 0x080fe20007fbe0ff */
[----:B------:R-:W-:Y:S01]  /*e1270*/  IMAD R19, R16, 0x1d6, RZ ;  /* 0x000001d610137824 */ /* 0x000fe200078e02ff */
[-C--:B------:R-:W-:Y:S02]  /*e1280*/  IADD3 R28, P6, R21, R2.reuse, RZ ;  /* 0x00000002151c7210 */ /* 0x080fe40007fde0ff */
[-C--:B------:R-:W-:Y:S02]  /*e1290*/  LEA.HI.X.SX32 R27, R18, R3.reuse, 0x1, P5 ;  /* 0x00000003121b7211 */ /* 0x080fe400028f0eff */
[----:B------:R-:W-:Y:S02]  /*e12a0*/  LEA.HI.X.SX32 R29, R20, R3, 0x1, P6 ;  /* 0x00000003141d7211 */ /* 0x000fe400030f0eff */
[----:B------:R-:W-:Y:S01]  /*e12b0*/  IADD3 R24, P6, R19, R2, RZ ;  /* 0x0000000213187210 */ /* 0x000fe20007fde0ff */
[C---:B------:R-:W-:Y:S01]  /*e12c0*/  IMAD R19, R16.reuse, 0x1d8, RZ ;  /* 0x000001d810137824 */ /* 0x040fe200078e02ff */
[----:B------:R0:W-:Y:S01]  /*e12d0*/  STL.64 [R1+0x198], R22 ;  /* 0x0001981601007387 */ /* 0x0001e20000100a00 */
[----:B------:R-:W-:-:S03]  /*e12e0*/  IMAD R18, R16, 0xeb, RZ ;  /* 0x000000eb10127824 */ /* 0x000fc600078e02ff */
[----:B------:R-:W-:Y:S04]  /*e12f0*/  STL.64 [R1+0x190], R8 ;  /* 0x0001900801007387 */ /* 0x000fe80000100a00 */
[----:B------:R-:W-:Y:S04]  /*e1300*/  STL.64 [R1+0x2760], R28 ;  /* 0x0027601c01007387 */ /* 0x000fe80000100a00 */
[----:B------:R1:W-:Y:S01]  /*e1310*/  STL.64 [R1+0x2768], R26 ;  /* 0x0027681a01007387 */ /* 0x0003e20000100a00 */
[----:B0-----:R-:W-:Y:S02]  /*e1320*/  IADD3 R22, P5, R19, R2, RZ ;  /* 0x0000000213167210 */ /* 0x001fe40007fbe0ff */
[----:B------:R-:W-:-:S02]  /*e1330*/  LEA.HI.X.SX32 R25, R18, R3, 0x1, P6 ;  /* 0x0000000312197211 */ /* 0x000fc400030f0eff */
[----:B------:R-:W-:Y:S01]  /*e1340*/  LEA.HI.X.SX32 R23, R14, R3, 0x1, P5 ;  /* 0x000000030e177211 */ /* 0x000fe200028f0eff */
[C---:B------:R-:W-:Y:S01]  /*e1350*/  IMAD R14, R16.reuse, 0xed, RZ ;  /* 0x000000ed100e7824 */ /* 0x040fe200078e02ff */
[----:B------:R-:W-:Y:S01]  /*e1360*/  IADD3 R18, P5, R15, R2, RZ ;  /* 0x000000020f127210 */ /* 0x000fe20007fbe0ff */
[----:B-1----:R-:W-:-:S03]  /*e1370*/  IMAD R27, R16, 0x1da, RZ ;  /* 0x000001da101b7824 */ /* 0x002fc600078e02ff */
[-C--:B------:R-:W-:Y:S02]  /*e1380*/  LEA.HI.X.SX32 R19, R11, R3.reuse, 0x1, P5 ;  /* 0x000000030b137211 */ /* 0x080fe400028f0eff */
[-C--:B------:R-:W-:Y:S01]  /*e1390*/  IADD3 R20, P6, R27, R2.reuse, RZ ;  /* 0x000000021b147210 */ /* 0x080fe20007fde0ff */
[----:B------:R-:W-:Y:S01]  /*e13a0*/  IMAD R11, R16, 0xef, RZ ;  /* 0x000000ef100b7824 */ /* 0x000fe200078e02ff */
[-C--:B---3--:R-:W-:Y:S01]  /*e13b0*/  IADD3 R12, P5, R12, R2.reuse, RZ ;  /* 0x000000020c0c7210 */ /* 0x088fe20007fbe0ff */
[----:B------:R-:W-:Y:S01]  /*e13c0*/  IMAD R9, R16, 0xf0, RZ ;  /* 0x000000f010097824 */ /* 0x000fe200078e02ff */
[-C--:B------:R-:W-:Y:S02]  /*e13d0*/  LEA.HI.X.SX32 R21, R14, R3.reuse, 0x1, P6 ;  /* 0x000000030e157211 */ /* 0x080fe400030f0eff */
[-C--:B------:R-:W-:Y:S01]  /*e13e0*/  IADD3 R14, P6, R13, R2.reuse, RZ ;  /* 0x000000020d0e7210 */ /* 0x080fe20007fde0ff */
[----:B------:R-:W-:Y:S01]  /*e13f0*/  STL.64 [R1+0x2770], R24 ;  /* 0x0027701801007387 */ /* 0x000fe20000100a00 */
[-C--:B------:R-:W-:Y:S01]  /*e1400*/  LEA.HI.X.SX32 R13, R9, R3.reuse, 0x1, P5 ;  /* 0x00000003090d7211 */ /* 0x080fe200028f0eff */
[C---:B------:R-:W-:Y:S01]  /*e1410*/  IMAD R8, R16.reuse, 0x1e4, RZ ;  /* 0x000001e410087824 */ /* 0x040fe200078e02ff */
[----:B------:R-:W-:Y:S01]  /*e1420*/  LEA.HI.X.SX32 R15, R11, R3, 0x1, P6 ;  /* 0x000000030b0f7211 */ /* 0x000fe200030f0eff */
[----:B------:R-:W-:Y:S01]  /*e1430*/  STL [R1+0x2cb8], R27 ;  /* 0x002cb81b01007387 */ /* 0x000fe20000100800 */
[----:B------:R-:W-:Y:S01]  /*e1440*/  IMAD R9, R16, 0xf1, RZ ;  /* 0x000000f110097824 */ /* 0x000fe200078e02ff */
[----:B------:R-:W-:-:S02]  /*e1450*/  IADD3 R10, P6, R10, R2, RZ ;  /* 0x000000020a0a7210 */ /* 0x000fc40007fde0ff */
[----:B------:R-:W-:Y:S01]  /*e1460*/  STL.64 [R1+0x2778], R22 ;  /* 0x0027781601007387 */ /* 0x000fe20000100a00 */
[----:B------:R-:W-:-:S03]  /*e1470*/  IMAD R28, R16, 0xf2, RZ ;  /* 0x000000f2101c7824 */ /* 0x000fc600078e02ff */
[----:B------:R-:W-:Y:S01]  /*e1480*/  STL.64 [R1+0x2780], R20 ;  /* 0x0027801401007387 */ /* 0x000fe20000100a00 */
[----:B------:R-:W-:-:S03]  /*e1490*/  LEA.HI.X.SX32 R11, R9, R3, 0x1, P6 ;  /* 0x00000003090b7211 */ /* 0x000fc600030f0eff */
[----:B------:R-:W-:Y:S01]  /*e14a0*/  STL.64 [R1+0x2788], R18 ;  /* 0x0027881201007387 */ /* 0x000fe20000100a00 */
[----:B------:R-:W-:-:S03]  /*e14b0*/  IMAD R9, R16, 0x1e6, RZ ;  /* 0x000001e610097824 */ /* 0x000fc600078e02ff */
[----:B------:R0:W-:Y:S01]  /*e14c0*/  STL.64 [R1+0x2790], R14 ;  /* 0x0027900e01007387 */ /* 0x0001e20000100a00 */
[----:B------:R-:W-:Y:S01]  /*e14d0*/  IMAD R29, R16, 0x1e8, RZ ;  /* 0x000001e8101d7824 */ /* 0x000fe200078e02ff */
[-C--:B0-----:R-:W-:Y:S02]  /*e14e0*/  IADD3 R14, P5, R8, R2.reuse, RZ ;  /* 0x00000002080e7210 */ /* 0x081fe40007fbe0ff */
[----:B------:R-:W-:Y:S02]  /*e14f0*/  IADD3 R8, P6, R9, R2, RZ ;  /* 0x0000000209087210 */ /* 0x000fe40007fde0ff */
[----:B------:R-:W-:Y:S01]  /*e1500*/  LEA.HI.X.SX32 R15, R28, R3, 0x1, P5 ;  /* 0x000000031c0f7211 */ /* 0x000fe200028f0eff */
[C---:B------:R-:W-:Y:S01]  /*e1510*/  IMAD R28, R16.reuse, 0xf3, RZ ;  /* 0x000000f3101c7824 */ /* 0x040fe200078e02ff */
[----:B------:R-:W-:Y:S01]  /*e1520*/  STL.64 [R1+0x2798], R12 ;  /* 0x0027980c01007387 */ /* 0x000fe20000100a00 */
[----:B------:R-:W-:-:S03]  /*e1530*/  IMAD R18, R16, 0x1ea, RZ ;  /* 0x000001ea10127824 */ /* 0x000fc600078e02ff */
[----:B------:R-:W-:Y:S01]  /*e1540*/  LEA.HI.X.SX32 R9, R28, R3, 0x1, P6 ;  /* 0x000000031c097211 */ /* 0x000fe200030f0eff */
[----:B------:R0:W-:Y:S01]  /*e1550*/  STL [R1+0x27b8], R10 ;  /* 0x0027b80a01007387 */ /* 0x0001e20000100800 */
[----:B------:R-:W-:-:S03]  /*e1560*/  IMAD R26, R16, 0xf5, RZ ;  /* 0x000000f5101a7824 */ /* 0x000fc600078e02ff */
[----:B------:R1:W-:Y:S04]  /*e1570*/  STL [R1+0x27a0], R11 ;  /* 0x0027a00b01007387 */ /* 0x0003e80000100800 */
[----:B------:R-:W-:Y:S01]  /*e1580*/  STL.64 [R1+0x9a8], R14 ;  /* 0x0009a80e01007387 */ /* 0x000fe20000100a00 */
[-C--:B0-----:R-:W-:Y:S01]  /*e1590*/  IADD3 R10, P5, R29, R2.reuse, RZ ;  /* 0x000000021d0a7210 */ /* 0x081fe20007fbe0ff */
[C---:B------:R-:W-:Y:S02]  /*e15a0*/  IMAD R29, R16.reuse, 0xf4, RZ ;  /* 0x000000f4101d7824 */ /* 0x040fe400078e02ff */
[----:B------:R0:W-:Y:S01]  /*e15b0*/  STL.64 [R1+0x9a0], R8 ;  /* 0x0009a00801007387 */ /* 0x0001e20000100a00 */
[C---:B------:R-:W-:Y:S02]  /*e15c0*/  IMAD R23, R16.reuse, 0x1ec, RZ ;  /* 0x000001ec10177824 */ /* 0x040fe400078e02ff */
[----:B-1----:R-:W-:Y:S01]  /*e15d0*/  LEA.HI.X.SX32 R11, R29, R3, 0x1, P5 ;  /* 0x000000031d0b7211 */ /* 0x002fe200028f0eff */
[----:B------:R-:W-:Y:S01]  /*e15e0*/  IMAD R28, R16, 0x1ee, RZ ;  /* 0x000001ee101c7824 */ /* 0x000fe200078e02ff */
[----:B0-----:R-:W-:-:S03]  /*e15f0*/  IADD3 R8, P6, R18, R2, RZ ;  /* 0x0000000212087210 */ /* 0x001fc60007fde0ff */
[----:B------:R0:W-:Y:S01]  /*e1600*/  STL.64 [R1+0x9b8], R10 ;  /* 0x0009b80a01007387 */ /* 0x0001e20000100a00 */
[----:B------:R-:W-:-:S03]  /*e1610*/  LEA.HI.X.SX32 R9, R26, R3, 0x1, P6 ;  /* 0x000000031a097211 */ /* 0x000fc600030f0eff */
[----:B------:R-:W-:Y:S01]  /*e1620*/  STL [R1+0x2c70], R23 ;  /* 0x002c701701007387 */ /* 0x000fe20000100800 */
[C---:B------:R-:W-:Y:S02]  /*e1630*/  IMAD R29, R16.reuse, 0xf6, RZ ;  /* 0x000000f6101d7824 */ /* 0x040fe400078e02ff */
[C---:B------:R-:W-:Y:S01]  /*e1640*/  IMAD R20, R16.reuse, 0x1f0, RZ ;  /* 0x000001f010147824 */ /* 0x040fe200078e02ff */
[----:B------:R1:W-:Y:S01]  /*e1650*/  STL.64 [R1+0x9b0], R8 ;  /* 0x0009b00801007387 */ /* 0x0003e20000100a00 */
[C---:B------:R-:W-:Y:S01]  /*e1660*/  IMAD R25, R16.reuse, 0xf7, RZ ;  /* 0x000000f710197824 */ /* 0x040fe200078e02ff */
[----:B0-----:R-:W-:Y:S01]  /*e1670*/  IADD3 R10, P5, R23, R2, RZ ;  /* 0x00000002170a7210 */ /* 0x001fe20007fbe0ff */
[----:B------:R-:W-:-:S03]  /*e1680*/  IMAD R26, R16, 0xf8, RZ ;  /* 0x000000f8101a7824 */ /* 0x000fc600078e02ff */
[-C--:B------:R-:W-:Y:S02]  /*e1690*/  LEA.HI.X.SX32 R11, R29, R3.reuse, 0x1, P5 ;  /* 0x000000031d0b7211 */ /* 0x080fe400028f0eff */
[-C--:B-1----:R-:W-:Y:S01]  /*e16a0*/  IADD3 R8, P6, R28, R2.reuse, RZ ;  /* 0x000000021c087210 */ /* 0x082fe20007fde0ff */
[----:B------:R-:W-:Y:S01]  /*e16b0*/  IMAD R24, R16, 0x1f2, RZ ;  /* 0x000001f210187824 */ /* 0x000fe200078e02ff */
[----:B------:R-:W-:Y:S02]  /*e16c0*/  IADD3 R12, P5, R20, R2, RZ ;  /* 0x00000002140c7210 */ /* 0x000fe40007fbe0ff */
[-C--:B------:R-:W-:Y:S01]  /*e16d0*/  LEA.HI.X.SX32 R9, R25, R3.reuse, 0x1, P6 ;  /* 0x0000000319097211 */ /* 0x080fe200030f0eff */
[----:B------:R-:W-:Y:S01]  /*e16e0*/  STL [R1+0x2c5c], R28 ;  /* 0x002c5c1c01007387 */ /* 0x000fe20000100800 */
[----:B------:R-:W-:Y:S01]  /*e16f0*/  LEA.HI.X.SX32 R13, R26, R3, 0x1, P5 ;  /* 0x000000031a0d7211 */ /* 0x000fe200028f0eff */
[C---:B------:R-:W-:Y:S02]  /*e1700*/  IMAD R26, R16.reuse, 0xf9, RZ ;  /* 0x000000f9101a7824 */ /* 0x040fe400078e02ff */
[----:B------:R-:W-:Y:S01]  /*e1710*/  STL [R1+0x2c58], R20 ;  /* 0x002c581401007387 */ /* 0x000fe20000100800 */
[----:B------:R-:W-:-:S03]  /*e1720*/  IMAD R29, R16, 0x1f4, RZ ;  /* 0x000001f4101d7824 */ /* 0x000fc600078e02ff */
[----:B------:R-:W-:Y:S04]  /*e1730*/  STL.64 [R1+0x9c8], R10 ;  /* 0x0009c80a01007387 */ /* 0x000fe80000100a00 */
[----:B------:R0:W-:Y:S01]  /*e1740*/  STL.64 [R1+0x9c0], R8 ;  /* 0x0009c00801007387 */ /* 0x0001e20000100a00 */
[----:B------:R-:W-:-:S03]  /*e1750*/  IMAD R19, R16, 0x1f6, RZ ;  /* 0x000001f610137824 */ /* 0x000fc600078e02ff */
[----:B------:R-:W-:Y:S01]  /*e1760*/  STL [R1+0x2c60], R24 ;  /* 0x002c601801007387 */ /* 0x000fe20000100800 */
[----:B0-----:R-:W-:-:S03]  /*e1770*/  IADD3 R8, P6, R24, R2, RZ ;  /* 0x0000000218087210 */ /* 0x001fc60007fde0ff */
[----:B------:R0:W-:Y:S01]  /*e1780*/  STL.64 [R1+0x9d8], R12 ;  /* 0x0009d80c01007387 */ /* 0x0001e20000100a00 */
[----:B------:R-:W-:Y:S01]  /*e1790*/  LEA.HI.X.SX32 R9, R26, R3, 0x1, P6 ;  /* 0x000000031a097211 */ /* 0x000fe200030f0eff */
[----:B------:R-:W-:Y:S02]  /*e17a0*/  IMAD R26, R16, 0xfa, RZ ;  /* 0x000000fa101a7824 */ /* 0x000fe400078e02ff */
[----:B------:R-:W-:Y:S01]  /*e17b0*/  STL [R1+0x2c74], R29 ;  /* 0x002c741d01007387 */ /* 0x000fe20000100800 */
[----:B0-----:R-:W-:-:S03]  /*e17c0*/  IADD3 R12, P5, R29, R2, RZ ;  /* 0x000000021d0c7210 */ /* 0x001fc60007fbe0ff */
[----:B------:R0:W-:Y:S01]  /*e17d0*/  STL.64 [R1+0x9d0], R8 ;  /* 0x0009d00801007387 */ /* 0x0001e20000100a00 */
[-C--:B------:R-:W-:Y:S01]  /*e17e0*/  LEA.HI.X.SX32 R13, R26, R3.reuse, 0x1, P5 ;  /* 0x000000031a0d7211 */ /* 0x080fe200028f0eff */
[C---:B------:R-:W-:Y:S02]  /*e17f0*/  IMAD R26, R16.reuse, 0xfb, RZ ;  /* 0x000000fb101a7824 */ /* 0x040fe400078e02ff */
[----:B------:R-:W-:Y:S01]  /*e1800*/  IMAD R21, R16, 0x1f8, RZ ;  /* 0x000001f810157824 */ /* 0x000fe200078e02ff */
[----:B0-----:R-:W-:Y:S01]  /*e1810*/  IADD3 R8, P6, R19, R2, RZ ;  /* 0x0000000213087210 */ /* 0x001fe20007fde0ff */
[----:B------:R-:W-:Y:S03]  /*e1820*/  STL.64 [R1+0x2c68], R18 ;  /* 0x002c681201007387 */ /* 0x000fe60000100a00 */
[----:B------:R-:W-:Y:S01]  /*e1830*/  LEA.HI.X.SX32 R9, R26, R3, 0x1, P6 ;  /* 0x000000031a097211 */ /* 0x000fe200030f0eff */
[----:B------:R0:W-:Y:S01]  /*e1840*/  STL.64 [R1+0x9e8], R12 ;  /* 0x0009e80c01007387 */ /* 0x0001e20000100a00 */
[----:B------:R-:W-:-:S03]  /*e1850*/  IMAD R25, R16, 0x1fa, RZ ;  /* 0x000001fa10197824 */ /* 0x000fc600078e02ff */
[----:B------:R-:W-:Y:S01]  /*e1860*/  STL [R1+0x2c78], R21 ;  /* 0x002c781501007387 */ /* 0x000fe20000100800 */
[----:B------:R-:W-:-:S03]  /*e1870*/  IADD3 R14, P5, R21, R2, RZ ;  /* 0x00000002150e7210 */ /* 0x000fc60007fbe0ff */
[----:B------:R1:W-:Y:S01]  /*e1880*/  STL.64 [R1+0x9e0], R8 ;  /* 0x0009e00801007387 */ /* 0x0003e20000100a00 */
[C---:B------:R-:W-:Y:S02]  /*e1890*/  IMAD R22, R16.reuse, 0xfd, RZ ;  /* 0x000000fd10167824 */ /* 0x040fe400078e02ff */
[C---:B------:R-:W-:Y:S01]  /*e18a0*/  IMAD R26, R16.reuse, 0xfe, RZ ;  /* 0x000000fe101a7824 */ /* 0x040fe200078e02ff */
[----:B0-----:R-:W-:Y:S01]  /*e18b0*/  IADD3 R12, P6, R25, R2, RZ ;  /* 0x00000002190c7210 */ /* 0x001fe20007fde0ff */
[C---:B------:R-:W-:Y:S02]  /*e18c0*/  IMAD R27, R16.reuse, 0x1fe, RZ ;  /* 0x000001fe101b7824 */ /* 0x040fe400078e02ff */
[C---:B-1----:R-:W-:Y:S02]  /*e18d0*/  IMAD R8, R16.reuse, 0xfc, RZ ;  /* 0x000000fc10087824 */ /* 0x042fe400078e02ff */
[----:B------:R-:W-:-:S03]  /*e18e0*/  IMAD R9, R16, 0x1fc, RZ ;  /* 0x000001fc10097824 */ /* 0x000fc600078e02ff */
[-C--:B------:R-:W-:Y:S02]  /*e18f0*/  LEA.HI.X.SX32 R15, R8, R3.reuse, 0x1, P5 ;  /* 0x00000003080f7211 */ /* 0x080fe400028f0eff */
[-C--:B------:R-:W-:Y:S01]  /*e1900*/  IADD3 R8, P5, R9, R2.reuse, RZ ;  /* 0x0000000209087210 */ /* 0x080fe20007fbe0ff */
[----:B------:R-:W-:Y:S01]  /*e1910*/  STL [R1+0x2c7c], R25 ;  /* 0x002c7c1901007387 */ /* 0x000fe20000100800 */
[-C--:B------:R-:W-:Y:S02]  /*e1920*/  LEA.HI.X.SX32 R13, R22, R3.reuse, 0x1, P6 ;  /* 0x00000003160d7211 */ /* 0x080fe400030f0eff */
[----:B------:R-:W-:Y:S01]  /*e1930*/  LEA.HI.X.SX32 R9, R26, R3, 0x1, P5 ;  /* 0x000000031a097211 */ /* 0x000fe200028f0eff */
[----:B------:R0:W-:Y:S04]  /*e1940*/  STL.64 [R1+0x9f8], R14 ;  /* 0x0009f80e01007387 */ /* 0x0001e80000100a00 */
[----:B------:R1:W-:Y:S04]  /*e1950*/  STL.64 [R1+0x9f0], R12 ;  /* 0x0009f00c01007387 */ /* 0x0003e80000100a00 */
[----:B------:R2:W-:Y:S01]  /*e1960*/  STL.64 [R1+0xa08], R8 ;  /* 0x000a080801007387 */ /* 0x0005e20000100a00 */
[-C--:B0-----:R-:W-:Y:S01]  /*e1970*/  IADD3 R14, P6, R27, R2.reuse, RZ ;  /* 0x000000021b0e7210 */ /* 0x081fe20007fde0ff */
[C---:B------:R-:W-:Y:S01]  /*e1980*/  IMAD R27, R16.reuse, 0xff, RZ ;  /* 0x000000ff101b7824 */ /* 0x040fe200078e02ff */
[C---:B-1----:R-:W-:Y:S01]  /*e1990*/  LEA R12, P5, R16.reuse, R2, 0x9 ;  /* 0x00000002100c7211 */ /* 0x042fe200078a48ff */
[----:B------:R-:W-:-:S03]  /*e19a0*/  IMAD R26, R16, 0x202, RZ ;  /* 0x00000202101a7824 */ /* 0x000fc600078e02ff */
[----:B------:R-:W-:Y:S02]  /*e19b0*/  LEA.HI.X.SX32 R15, R27, R3, 0x1, P6 ;  /* 0x000000031b0f7211 */ /* 0x000fe400030f0eff */
[C---:B--2---:R-:W-:Y:S01]  /*e19c0*/  SHF.L.U32 R8, R16.reuse, 0x8, RZ ;  /* 0x0000000810087819 */ /* 0x044fe200000006ff */
[----:B------:R-:W-:-:S03]  /*e19d0*/  IMAD R9, R16, 0x204, RZ ;  /* 0x0000020410097824 */ /* 0x000fc600078e02ff */
[-C--:B------:R-:W-:Y:S01]  /*e19e0*/  LEA.HI.X.SX32 R13, R8, R3.reuse, 0x1, P5 ;  /* 0x00000003080d7211 */ /* 0x080fe200028f0eff */
[----:B------:R0:W-:Y:S01]  /*e19f0*/  STL.64 [R1+0xa00], R14 ;  /* 0x000a000e01007387 */ /* 0x0001e20000100a00 */
[C---:B------:R-:W-:Y:S02]  /*e1a00*/  IMAD R27, R16.reuse, 0x101, RZ ;  /* 0x00000101101b7824 */ /* 0x040fe400078e02ff */
[----:B------:R-:W-:Y:S01]  /*e1a10*/  IMAD R8, R16, 0x102, RZ ;  /* 0x0000010210087824 */ /* 0x000fe200078e02ff */
[----:B------:R1:W-:Y:S01]  /*e1a20*/  STL.64 [R1+0xa18], R12 ;  /* 0x000a180c01007387 */ /* 0x0003e20000100a00 */
[-C--:B0-----:R-:W-:Y:S01]  /*e1a30*/  IADD3 R14, P6, R26, R2.reuse, RZ ;  /* 0x000000021a0e7210 */ /* 0x081fe20007fde0ff */
[C---:B------:R-:W-:Y:S01]  /*e1a40*/  IMAD R26, R16.reuse, 0x206, RZ ;  /* 0x00000206101a7824 */ /* 0x040fe200078e02ff */
        /* <DEDUP_REMOVED lines=9> */
[C---:B------:R-:W-:Y:S01]  /*e1ae0*/  IMAD R26, R16.reuse, 0x20a, RZ ;  /* 0x0000020a101a7824 */ /* 0x040fe200078e02ff */
        /* <DEDUP_REMOVED lines=78> */
[C---:B------:R-:W-:Y:S02]  /*e1fd0*/  IMAD R29, R16.reuse, 0x2cc, RZ ;  /* 0x000002cc101d7824 */ /* 0x040fe400078e02ff */
[C---:B------:R-:W-:Y:S01]  /*e1fe0*/  IMAD R28, R16.reuse, 0x2d4, RZ ;  /* 0x000002d4101c7824 */ /* 0x040fe200078e02ff */
[-C--:B0-----:R-:W-:Y:S01]  /*e1ff0*/  IADD3 R14, P6, R27, R2.reuse, RZ ;  /* 0x000000021b0e7210 */ /* 0x081fe20007fde0ff */
[----:B------:R-:W-:Y:S01]  /*e2000*/  IMAD R27, R16, 0x22a, RZ ;  /* 0x0000022a101b7824 */ /* 0x000fe200078e02ff */
[----:B-1----:R-:W-:Y:S02]  /*e2010*/  IADD3 R12, P5, R9, R2, RZ ;  /* 0x00000002090c7210 */ /* 0x002fe40007fbe0ff */
[-C--:B------:R-:W-:Y:S01]  /*e2020*/  LEA.HI.X.SX32 R15, R22, R3.reuse, 0x1, P6 ;  /* 0x00000003160f7211 */ /* 0x080fe200030f0eff */
[----:B------:R-:W-:Y:S01]  /*e2030*/  IMAD R9, R16, 0x22c, RZ ;  /* 0x0000022c10097824 */ /* 0x000fe200078e02ff */
[----:B------:R-:W-:Y:S01]  /*e2040*/  LEA.HI.X.SX32 R13, R8, R3, 0x1, P5 ;  /* 0x00000003080d7211 */ /* 0x000fe200028f0eff */
[----:B------:R-:W-:Y:S01]  /*e2050*/  STL.64 [R1+0x2d30], R28 ;  /* 0x002d301c01007387 */ /* 0x000fe20000100a00 */
[----:B------:R-:W-:-:S03]  /*e2060*/  IMAD R22, R16, 0x115, RZ ;  /* 0x0000011510167824 */ /* 0x000fc600078e02ff */
        /* <DEDUP_REMOVED lines=25> */
[-C--:B-1----:R-:W-:Y:S02]  /*e2200*/  IADD3 R12, P5, R9, R2.reuse, RZ ;  /* 0x00000002090c7210 */ /* 0x082fe40007fbe0ff */
        /* <DEDUP_REMOVED lines=10> */
[-C--:B------:R-:W-:Y:S02]  /*e22b0*/  LEA.HI.X.SX32 R15, R11, R3.reuse, 0x1, P6 ;  /* 0x000000030b0f7211 */ /* 0x080fe400030f0eff */
[----:B------:R-:W-:Y:S01]  /*e22c0*/  LEA.HI.X.SX32 R13, R27, R3, 0x1, P5 ;  /* 0x000000031b0d7211 */ /* 0x000fe200028f0eff */
[C---:B------:R-:W-:Y:S02]  /*e22d0*/  IMAD R22, R16.reuse, 0x23a, RZ ;  /* 0x0000023a10167824 */ /* 0x040fe400078e02ff */
[----:B------:R0:W-:Y:S01]  /*e22e0*/  STL.64 [R1+0xaf0], R14 ;  /* 0x000af00e01007387 */ /* 0x0001e20000100a00 */
[C---:B------:R-:W-:Y:S02]  /*e22f0*/  IMAD R27, R16.reuse, 0x11e, RZ ;  /* 0x0000011e101b7824 */ /* 0x040fe400078e02ff */
[----:B------:R-:W-:Y:S01]  /*e2300*/  IMAD R11, R16, 0x11d, RZ ;  /* 0x0000011d100b7824 */ /* 0x000fe200078e02ff */
[----:B------:R1:W-:Y:S01]  /*e2310*/  STL.64 [R1+0xae8], R12 ;  /* 0x000ae80c01007387 */ /* 0x0003e20000100a00 */
[----:B0-----:R-:W-:-:S02]  /*e2320*/  IADD3 R14, P6, R22, R2, RZ ;  /* 0x00000002160e7210 */ /* 0x001fc40007fde0ff */
[-C--:B-1----:R-:W-:Y:S02]  /*e2330*/  IADD3 R12, P5, R8, R2.reuse, RZ ;  /* 0x00000002080c7210 */ /* 0x082fe40007fbe0ff */
[-C--:B------:R-:W-:Y:S02]  /*e2340*/  LEA.HI.X.SX32 R15, R11, R3.reuse, 0x1, P6 ;  /* 0x000000030b0f7211 */ /* 0x080fe400030f0eff */
[----:B------:R-:W-:Y:S01]  /*e2350*/  LEA.HI.X.SX32 R13, R27, R3, 0x1, P5 ;  /* 0x000000031b0d7211 */ /* 0x000fe200028f0eff */
[C---:B------:R-:W-:Y:S02]  /*e2360*/  IMAD R22, R16.reuse, 0x23e, RZ ;  /* 0x0000023e10167824 */ /* 0x040fe400078e02ff */
[----:B------:R-:W-:Y:S02]  /*e2370*/  IMAD R8, R16, 0x240, RZ ;  /* 0x0000024010087824 */ /* 0x000fe400078e02ff */
[----:B------:R0:W-:Y:S01]  /*e2380*/  STL.64 [R1+0xaf8], R12 ;  /* 0x000af80c01007387 */ /* 0x0001e20000100a00 */
[----:B------:R-:W-:-:S03]  /*e2390*/  IADD3 R18, P6, R22, R2, RZ ;  /* 0x0000000216127210 */ /* 0x000fc60007fde0ff */
[----:B------:R1:W-:Y:S01]  /*e23a0*/  STL.64 [R1+0xb00], R14 ;  /* 0x000b000e01007387 */ /* 0x0003e20000100a00 */
[----:B------:R-:W-:Y:S01]  /*e23b0*/  IMAD R27, R16, 0x120, RZ ;  /* 0x00000120101b7824 */ /* 0x000fe200078e02ff */
[----:B0-----:R-:W-:Y:S01]  /*e23c0*/  IADD3 R12, P5, R8, R2, RZ ;  /* 0x00000002080c7210 */ /* 0x001fe20007fbe0ff */
[----:B-1----:R-:W-:-:S03]  /*e23d0*/  IMAD R14, R16, 0x11f, RZ ;  /* 0x0000011f100e7824 */ /* 0x002fc600078e02ff */
[-C--:B------:R-:W-:Y:S01]  /*e23e0*/  LEA.HI.X.SX32 R13, R27, R3.reuse, 0x1, P5 ;  /* 0x000000031b0d7211 */ /* 0x080fe200028f0eff */
[----:B------:R-:W-:Y:S01]  /*e23f0*/  IMAD R15, R16, 0x242, RZ ;  /* 0x00000242100f7824 */ /* 0x000fe200078e02ff */
[----:B------:R-:W-:Y:S01]  /*e2400*/  LEA.HI.X.SX32 R19, R14, R3, 0x1, P6 ;  /* 0x000000030e137211 */ /* 0x000fe200030f0eff */
[C---:B------:R-:W-:Y:S02]  /*e2410*/  IMAD R8, R16.reuse, 0x244, RZ ;  /* 0x0000024410087824 */ /* 0x040fe400078e02ff */
        /* <DEDUP_REMOVED lines=8> */
[C---:B------:R-:W-:Y:S01]  /*e24a0*/  IMAD R8, R16.reuse, 0x248, RZ ;  /* 0x0000024810087824 */ /* 0x040fe200078e02ff */
        /* <DEDUP_REMOVED lines=12> */
[----:B------:R-:W-:-:S03]  /*e2570*/  IMAD R15, R16, 0x126, RZ ;  /* 0x00000126100f7824 */ /* 0x000fc600078e02ff */
[----:B------:R1:W-:Y:S01]  /*e2580*/  STL.64 [R1+0xb30], R12 ;  /* 0x000b300c01007387 */ /* 0x0003e20000100a00 */
[----:B------:R-:W-:Y:S01]  /*e2590*/  IMAD R11, R16, 0x125, RZ ;  /* 0x00000125100b7824 */ /* 0x000fe200078e02ff */
[-C--:B0-----:R-:W-:Y:S01]  /*e25a0*/  IADD3 R18, P6, R14, R2.reuse, RZ ;  /* 0x000000020e127210 */ /* 0x081fe20007fde0ff */
[C---:B------:R-:W-:Y:S01]  /*e25b0*/  IMAD R14, R16.reuse, 0x24e, RZ ;  /* 0x0000024e100e7824 */ /* 0x040fe200078e02ff */
[-C--:B-1----:R-:W-:Y:S01]  /*e25c0*/  IADD3 R12, P5, R27, R2.reuse, RZ ;  /* 0x000000021b0c7210 */ /* 0x082fe20007fbe0ff */
[C---:B------:R-:W-:Y:S01]  /*e25d0*/  IMAD R27, R16.reuse, 0x250, RZ ;  /* 0x00000250101b7824 */ /* 0x040fe200078e02ff */
[-C--:B------:R-:W-:Y:S02]  /*e25e0*/  LEA.HI.X.SX32 R19, R11, R3.reuse, 0x1, P6 ;  /* 0x000000030b137211 */ /* 0x080fe400030f0eff */
[----:B------:R-:W-:Y:S01]  /*e25f0*/  LEA.HI.X.SX32 R13, R15, R3, 0x1, P5 ;  /* 0x000000030f0d7211 */ /* 0x000fe200028f0eff */
[----:B------:R-:W-:Y:S01]  /*e2600*/  IMAD R11, R16, 0x127, RZ ;  /* 0x00000127100b7824 */ /* 0x000fe200078e02ff */
[----:B------:R-:W-:Y:S01]  /*e2610*/  IADD3 R20, P6, R14, R2, RZ ;  /* 0x000000020e147210 */ /* 0x000fe20007fde0ff */
[----:B------:R-:W-:-:S02]  /*e2620*/  IMAD R15, R16, 0x128, RZ ;  /* 0x00000128100f7824 */ /* 0x000fc400078e02ff */
[----:B------:R0:W-:Y:S01]  /*e2630*/  STL.64 [R1+0xb40], R12 ;  /* 0x000b400c01007387 */ /* 0x0001e20000100a00 */
[----:B------:R-:W-:Y:S01]  /*e2640*/  LEA.HI.X.SX32 R21, R11, R3, 0x1, P6 ;  /* 0x000000030b157211 */ /* 0x000fe200030f0eff */
[C---:B------:R-:W-:Y:S02]  /*e2650*/  IMAD R14, R16.reuse, 0x252, RZ ;  /* 0x00000252100e7824 */ /* 0x040fe400078e02ff */
[----:B------:R-:W-:Y:S01]  /*e2660*/  STL.64 [R1+0xb48], R18 ;  /* 0x000b481201007387 */ /* 0x000fe20000100a00 */
[C---:B------:R-:W-:Y:S01]  /*e2670*/  IMAD R11, R16.reuse, 0x129, RZ ;  /* 0x00000129100b7824 */ /* 0x040fe200078e02ff */
[----:B0-----:R-:W-:Y:S01]  /*e2680*/  IADD3 R12, P5, R27, R2, RZ ;  /* 0x000000021b0c7210 */ /* 0x001fe20007fbe0ff */
[----:B------:R-:W-:-:S03]  /*e2690*/  IMAD R27, R16, 0x254, RZ ;  /* 0x00000254101b7824 */ /* 0x000fc600078e02ff */
[----:B------:R-:W-:Y:S01]  /*e26a0*/  LEA.HI.X.SX32 R13, R15, R3, 0x1, P5 ;  /* 0x000000030f0d7211 */ /* 0x000fe200028f0eff */
[----:B------:R0:W-:Y:S01]  /*e26b0*/  STL.64 [R1+0xb38], R20 ;  /* 0x000b381401007387 */ /* 0x0001e20000100a00 */
[----:B------:R-:W-:-:S03]  /*e26c0*/  IMAD R15, R16, 0x12a, RZ ;  /* 0x0000012a100f7824 */ /* 0x000fc600078e02ff */
[----:B------:R1:W-:Y:S01]  /*e26d0*/  STL.64 [R1+0xb50], R12 ;  /* 0x000b500c01007387 */ /* 0x0003e20000100a00 */
[-C--:B0-----:R-:W-:Y:S01]  /*e26e0*/  IADD3 R20, P6, R14, R2.reuse, RZ ;  /* 0x000000020e147210 */ /* 0x081fe20007fde0ff */
[C---:B------:R-:W-:Y:S01]  /*e26f0*/  IMAD R14, R16.reuse, 0x256, RZ ;  /* 0x00000256100e7824 */ /* 0x040fe200078e02ff */
[-C--:B-1----:R-:W-:Y:S02]  /*e2700*/  IADD3 R12, P5, R27, R2.reuse, RZ ;  /* 0x000000021b0c7210 */ /* 0x082fe40007fbe0ff */
[-C--:B------:R-:W-:Y:S01]  /*e2710*/  LEA.HI.X.SX32 R21, R11, R3.reuse, 0x1, P6 ;  /* 0x000000030b157211 */ /* 0x080fe200030f0eff */
[C---:B------:R-:W-:Y:S01]  /*e2720*/  IMAD R27, R16.reuse, 0x258, RZ ;  /* 0x00000258101b7824 */ /* 0x040fe200078e02ff */
        /* <DEDUP_REMOVED lines=8> */
[-C--:B------:R-:W-:Y:S01]  /*e27b0*/  LEA.HI.X.SX32 R21, R24, R3.reuse, 0x1, P6 ;  /* 0x0000000318157211 */ /* 0x080fe200030f0eff */
[----:B------:R-:W-:Y:S01]  /*e27c0*/  IMAD R15, R16, 0x25c, RZ ;  /* 0x0000025c100f7824 */ /* 0x000fe200078e02ff */
        /* <DEDUP_REMOVED lines=8> */
[----:B------:R-:W-:Y:S01]  /*e2850*/  LEA.HI.X.SX32 R13, R14, R3, 0x1, P5 ;  /* 0x000000030e0d7211 */ /* 0x000fe200028f0eff */
[C---:B------:R-:W-:Y:S02]  /*e2860*/  IMAD R11, R16.reuse, 0x25e, RZ ;  /* 0x0000025e100b7824 */ /* 0x040fe400078e02ff */
[C---:B------:R-:W-:Y:S01]  /*e2870*/  IMAD R15, R16.reuse, 0x260, RZ ;  /* 0x00000260100f7824 */ /* 0x040fe200078e02ff */
[----:B------:R0:W-:Y:S04]  /*e2880*/  STL.64 [R1+0xb70], R20 ;  /* 0x000b701401007387 */ /* 0x0001e80000100a00 */
[----:B------:R1:W-:Y:S01]  /*e2890*/  STL.64 [R1+0xdd8], R12 ;  /* 0x000dd80c01007387 */ /* 0x0003e20000100a00 */
[----:B------:R-:W-:Y:S01]  /*e28a0*/  IADD3 R14, P5, R15, R2, RZ ;  /* 0x000000020f0e7210 */ /* 0x000fe20007fbe0ff */
[----:B------:R-:W-:-:S02]  /*e28b0*/  IMAD R19, R16, 0x2e8, RZ ;  /* 0x000002e810137824 */ /* 0x000fc400078e02ff */
[C---:B------:R-:W-:Y:S01]  /*e28c0*/  IMAD R18, R16.reuse, 0x2f0, RZ ;  /* 0x000002f010127824 */ /* 0x040fe200078e02ff */
[-C--:B0-----:R-:W-:Y:S01]  /*e28d0*/  IADD3 R20, P6, R11, R2.reuse, RZ ;  /* 0x000000020b147210 */ /* 0x081fe20007fde0ff */
[C---:B------:R-:W-:Y:S02]  /*e28e0*/  IMAD R11, R16.reuse, 0x130, RZ ;  /* 0x00000130100b7824 */ /* 0x040fe400078e02ff */
[C---:B-1----:R-:W-:Y:S02]  /*e28f0*/  IMAD R12, R16.reuse, 0x12f, RZ ;  /* 0x0000012f100c7824 */ /* 0x042fe400078e02ff */
[----:B------:R-:W-:Y:S01]  /*e2900*/  IMAD R13, R16, 0x262, RZ ;  /* 0x00000262100d7824 */ /* 0x000fe200078e02ff */
[-C--:B------:R-:W-:Y:S02]  /*e2910*/  LEA.HI.X.SX32 R15, R11, R3.reuse, 0x1, P5 ;  /* 0x000000030b0f7211 */ /* 0x080fe400028f0eff */
[----:B------:R-:W-:Y:S01]  /*e2920*/  LEA.HI.X.SX32 R21, R12, R3, 0x1, P6 ;  /* 0x000000030c157211 */ /* 0x000fe200030f0eff */
[C---:B------:R-:W-:Y:S01]  /*e2930*/  IMAD R17, R16.reuse, 0x264, RZ ;  /* 0x0000026410117824 */ /* 0x040fe200078e02ff */
[----:B------:R-:W-:Y:S01]  /*e2940*/  STL.64 [R1+0x2d28], R18 ;  /* 0x002d281201007387 */ /* 0x000fe20000100a00 */
[----:B------:R-:W-:Y:S01]  /*e2950*/  IADD3 R12, P6, R13, R2, RZ ;  /* 0x000000020d0c7210 */ /* 0x000fe20007fde0ff */
[----:B------:R-:W-:-:S02]  /*e2960*/  IMAD R11, R16, 0x132, RZ ;  /* 0x00000132100b7824 */ /* 0x000fc400078e02ff */
[----:B------:R0:W-:Y:S04]  /*e2970*/  STL.64 [R1+0xdd0], R20 ;  /* 0x000dd01401007387 */ /* 0x0001e80000100a00 */
[----:B------:R1:W-:Y:S01]  /*e2980*/  STL.64 [R1+0xdc8], R14 ;  /* 0x000dc80e01007387 */ /* 0x0003e20000100a00 */
[----:B0-----:R-:W-:Y:S01]  /*e2990*/  IMAD R20, R16, 0x131, RZ ;  /* 0x0000013110147824 */ /* 0x001fe200078e02ff */
[----:B-1----:R-:W-:-:S04]  /*e29a0*/  IADD3 R14, P5, R17, R2, RZ ;  /* 0x00000002110e7210 */ /* 0x002fc80007fbe0ff */
[-C--:B------:R-:W-:Y:S02]  /*e29b0*/  LEA.HI.X.SX32 R13, R20, R3.reuse, 0x1, P6 ;  /* 0x00000003140d7211 */ /* 0x080fe400030f0eff */
[----:B------:R-:W-:Y:S01]  /*e29c0*/  LEA.HI.X.SX32 R15, R11, R3, 0x1, P5 ;  /* 0x000000030b0f7211 */ /* 0x000fe200028f0eff */
[C---:B------:R-:W-:Y:S02]  /*e29d0*/  IMAD R6, R16.reuse, 0x268, RZ ;  /* 0x0000026810067824 */ /* 0x040fe400078e02ff */
[C---:B------:R-:W-:Y:S01]  /*e29e0*/  IMAD R7, R16.reuse, 0x266, RZ ;  /* 0x0000026610077824 */ /* 0x040fe200078e02ff */
[----:B------:R0:W-:Y:S01]  /*e29f0*/  STL.64 [R1+0xdc0], R12 ;  /* 0x000dc00c01007387 */ /* 0x0001e20000100a00 */
[----:B------:R-:W-:Y:S01]  /*e2a00*/  IMAD R11, R16, 0x133, RZ ;  /* 0x00000133100b7824 */ /* 0x000fe200078e02ff */
[-C--:B------:R-:W-:Y:S02]  /*e2a10*/  IADD3 R6, P5, R6, R2.reuse, RZ ;  /* 0x0000000206067210 */ /* 0x080fe40007fbe0ff */
[----:B------:R1:W-:Y:S01]  /*e2a20*/  STL.64 [R1+0xdb8], R14 ;  /* 0x000db80e01007387 */ /* 0x0003e20000100a00 */
[C---:B------:R-:W-:Y:S01]  /*e2a30*/  IMAD R5, R16.reuse, 0x26a, RZ ;  /* 0x0000026a10057824 */ /* 0x040fe200078e02ff */
[----:B0-----:R-:W-:Y:S01]  /*e2a40*/  IADD3 R12, P6, R7, R2, RZ ;  /* 0x00000002070c7210 */ /* 0x001fe20007fde0ff */
[----:B-1----:R-:W-:-:S03]  /*e2a50*/  IMAD R14, R16, 0x134, RZ ;  /* 0x00000134100e7824 */ /* 0x002fc600078e02ff */
[-C--:B------:R-:W-:Y:S01]  /*e2a60*/  LEA.HI.X.SX32 R13, R11, R3.reuse, 0x1, P6 ;  /* 0x000000030b0d7211 */ /* 0x080fe200030f0eff */
[----:B------:R-:W-:Y:S01]  /*e2a70*/  IMAD R11, R16, 0x135, RZ ;  /* 0x00000135100b7824 */ /* 0x000fe200078e02ff */
[----:B------:R-:W-:Y:S01]  /*e2a80*/  LEA.HI.X.SX32 R7, R14, R3, 0x1, P5 ;  /* 0x000000030e077211 */ /* 0x000fe200028f0eff */
[----:B------:R-:W-:Y:S01]  /*e2a90*/  IMAD R4, R16, 0x26c, RZ ;  /* 0x0000026c10047824 */ /* 0x000fe200078e02ff */
[----:B------:R-:W-:-:S03]  /*e2aa0*/  IADD3 R18, P6, R5, R2, RZ ;  /* 0x0000000205127210 */ /* 0x000fc60007fde0ff */
[----:B------:R0:W-:Y:S01]  /*e2ab0*/  STL.64 [R1+0xda8], R6 ;  /* 0x000da80601007387 */ /* 0x0001e20000100a00 */
[----:B------:R-:W-:-:S03]  /*e2ac0*/  LEA.HI.X.SX32 R19, R11, R3, 0x1, P6 ;  /* 0x000000030b137211 */ /* 0x000fc600030f0eff */
[----:B------:R1:W-:Y:S01]  /*e2ad0*/  STL.64 [R1+0xdb0], R12 ;  /* 0x000db00c01007387 */ /* 0x0003e20000100a00 */
[C---:B------:R-:W-:Y:S02]  /*e2ae0*/  IMAD R11, R16.reuse, 0x137, RZ ;  /* 0x00000137100b7824 */ /* 0x040fe400078e02ff */
[----:B------:R-:W-:Y:S01]  /*e2af0*/  IMAD R14, R16, 0x270, RZ ;  /* 0x00000270100e7824 */ /* 0x000fe200078e02ff */
[----:B------:R2:W-:Y:S01]  /*e2b00*/  STL.64 [R1+0xda0], R18 ;  /* 0x000da01201007387 */ /* 0x0005e20000100a00 */
[----:B0-----:R-:W-:Y:S01]  /*e2b10*/  IADD3 R6, P5, R4, R2, RZ ;  /* 0x0000000204067210 */ /* 0x001fe20007fbe0ff */
[C---:B-1----:R-:W-:Y:S02]  /*e2b20*/  IMAD R13, R16.reuse, 0x136, RZ ;  /* 0x00000136100d7824 */ /* 0x042fe400078e02ff */
[----:B------:R-:W-:-:S03]  /*e2b30*/  IMAD R12, R16, 0x26e, RZ ;  /* 0x0000026e100c7824 */ /* 0x000fc600078e02ff */
[-C--:B------:R-:W-:Y:S02]  /*e2b40*/  LEA.HI.X.SX32 R7, R13, R3.reuse, 0x1, P5 ;  /* 0x000000030d077211 */ /* 0x080fe400028f0eff */
[----:B--2---:R-:W-:Y:S01]  /*e2b50*/  IADD3 R18, P6, R12, R2, RZ ;  /* 0x000000020c127210 */ /* 0x004fe20007fde0ff */
[C---:B------:R-:W-:Y:S02]  /*e2b60*/  IMAD R4, R16.reuse, 0x2f6, RZ ;  /* 0x000002f610047824 */ /* 0x040fe400078e02ff */
[C---:B------:R-:W-:Y:S01]  /*e2b70*/  IMAD R5, R16.reuse, 0x2f8, RZ ;  /* 0x000002f810057824 */ /* 0x040fe200078e02ff */
[----:B------:R0:W-:Y:S01]  /*e2b80*/  STL.64 [R1+0xd98], R6 ;  /* 0x000d980601007387 */ /* 0x0001e20000100a00 */
[C---:B------:R-:W-:Y:S01]  /*e2b90*/  IMAD R13, R16.reuse, 0x138, RZ ;  /* 0x00000138100d7824 */ /* 0x040fe200078e02ff */
[----:B------:R-:W-:Y:S01]  /*e2ba0*/  LEA.HI.X.SX32 R19, R11, R3, 0x1, P6 ;  /* 0x000000030b137211 */ /* 0x000fe200030f0eff */
[C---:B------:R-:W-:Y:S01]  /*e2bb0*/  IMAD R12, R16.reuse, 0x272, RZ ;  /* 0x00000272100c7824 */ /* 0x040fe200078e02ff */
[----:B------:R1:W-:Y:S01]  /*e2bc0*/  STL.64 [R1+0x2d18], R4 ;  /* 0x002d180401007387 */ /* 0x0003e20000100a00 */
[----:B------:R-:W-:-:S03]  /*e2bd0*/  IMAD R11, R16, 0x139, RZ ;  /* 0x00000139100b7824 */ /* 0x000fc600078e02ff */
[----:B------:R2:W-:Y:S01]  /*e2be0*/  STL.64 [R1+0xd90], R18 ;  /* 0x000d901201007387 */ /* 0x0005e20000100a00 */
[----:B0-----:R-:W-:Y:S01]  /*e2bf0*/  IADD3 R6, P5, R14, R2, RZ ;  /* 0x000000020e067210 */ /* 0x001fe20007fbe0ff */
[----:B------:R-:W-:-:S03]  /*e2c00*/  IMAD R14, R16, 0x274, RZ ;  /* 0x00000274100e7824 */ /* 0x000fc600078e02ff */
[-C--:B------:R-:W-:Y:S01]  /*e2c10*/  LEA.HI.X.SX32 R7, R13, R3.reuse, 0x1, P5 ;  /* 0x000000030d077211 */ /* 0x080fe200028f0eff */
[----:B------:R-:W-:Y:S01]  /*e2c20*/  IMAD R13, R16, 0x13a, RZ ;  /* 0x0000013a100d7824 */ /* 0x000fe200078e02ff */
[-C--:B-1----:R-:W-:Y:S02]  /*e2c30*/  IADD3 R4, P5, R14, R2.reuse, RZ ;  /* 0x000000020e047210 */ /* 0x082fe40007fbe0ff */
[----:B--2---:R-:W-:Y:S01]  /*e2c40*/  IADD3 R18, P6, R12, R2, RZ ;  /* 0x000000020c127210 */ /* 0x004fe20007fde0ff */
[C---:B------:R-:W-:Y:S01]  /*e2c50*/  IMAD R14, R16.reuse, 0x278, RZ ;  /* 0x00000278100e7824 */ /* 0x040fe200078e02ff */
[-C--:B------:R-:W-:Y:S02]  /*e2c60*/  LEA.HI.X.SX32 R5, R13, R3.reuse, 0x1, P5 ;  /* 0x000000030d057211 */ /* 0x080fe400028f0eff */
[----:B------:R-:W-:Y:S01]  /*e2c70*/  LEA.HI.X.SX32 R19, R11, R3, 0x1, P6 ;  /* 0x000000030b137211 */ /* 0x000fe200030f0eff */
[----:B------:R0:W-:Y:S01]  /*e2c80*/  STL.64 [R1+0xd88], R6 ;  /* 0x000d880601007387 */ /* 0x0001e20000100a00 */
[----:B------:R-:W-:-:S02]  /*e2c90*/  IMAD R12, R16, 0x276, RZ ;  /* 0x00000276100c7824 */ /* 0x000fc400078e02ff */
[C---:B------:R-:W-:Y:S01]  /*e2ca0*/  IMAD R13, R16.reuse, 0x13c, RZ ;  /* 0x0000013c100d7824 */ /* 0x040fe200078e02ff */
[----:B------:R1:W-:Y:S01]  /*e2cb0*/  STL.64 [R1+0xd80], R18 ;  /* 0x000d801201007387 */ /* 0x0003e20000100a00 */
[----:B------:R-:W-:-:S03]  /*e2cc0*/  IMAD R11, R16, 0x13b, RZ ;  /* 0x0000013b100b7824 */ /* 0x000fc600078e02ff */
[----:B------:R2:W-:Y:S01]  /*e2cd0*/  STL.64 [R1+0xd78], R4 ;  /* 0x000d780401007387 */ /* 0x0005e20000100a00 */
[C---:B0-----:R-:W-:Y:S02]  /*e2ce0*/  IMAD R6, R16.reuse, 0x2fa, RZ ;  /* 0x000002fa10067824 */ /* 0x041fe400078e02ff */
[----:B------:R-:W-:Y:S01]  /*e2cf0*/  IMAD R7, R16, 0x2fc, RZ ;  /* 0x000002fc10077824 */ /* 0x000fe200078e02ff */
[-C--:B-1----:R-:W-:Y:S01]  /*e2d00*/  IADD3 R18, P6, R12, R2.reuse, RZ ;  /* 0x000000020c127210 */ /* 0x082fe20007fde0ff */
[----:B------:R-:W-:Y:S01]  /*e2d10*/  IMAD R12, R16, 0x27a, RZ ;  /* 0x0000027a100c7824 */ /* 0x000fe200078e02ff */
[----:B--2---:R-:W-:Y:S01]  /*e2d20*/  IADD3 R4, P5, R14, R2, RZ ;  /* 0x000000020e047210 */ /* 0x004fe20007fbe0ff */
[C---:B------:R-:W-:Y:S01]  /*e2d30*/  IMAD R14, R16.reuse, 0x27c, RZ ;  /* 0x0000027c100e7824 */ /* 0x040fe200078e02ff */
[-C--:B------:R-:W-:Y:S02]  /*e2d40*/  LEA.HI.X.SX32 R19, R11, R3.reuse, 0x1, P6 ;  /* 0x000000030b137211 */ /* 0x080fe400030f0eff */
[----:B------:R-:W-:Y:S01]  /*e2d50*/  LEA.HI.X.SX32 R5, R13, R3, 0x1, P5 ;  /* 0x000000030d057211 */ /* 0x000fe200028f0eff */
[----:B------:R0:W-:Y:S01]  /*e2d60*/  STL.64 [R1+0x2d20], R6 ;  /* 0x002d200601007387 */ /* 0x0001e20000100a00 */
[----:B------:R-:W-:-:S02]  /*e2d70*/  IMAD R11, R16, 0x13d, RZ ;  /* 0x0000013d100b7824 */ /* 0x000fc400078e02ff */
[----:B------:R-:W-:Y:S01]  /*e2d80*/  IMAD R13, R16, 0x13e, RZ ;  /* 0x0000013e100d7824 */ /* 0x000fe200078e02ff */
[----:B------:R1:W-:Y:S01]  /*e2d90*/  STL.64 [R1+0xd68], R4 ;  /* 0x000d680401007387 */ /* 0x0003e20000100a00 */
[-C--:B0-----:R-:W-:Y:S01]  /*e2da0*/  IADD3 R6, P6, R12, R2.reuse, RZ ;  /* 0x000000020c067210 */ /* 0x081fe20007fde0ff */
[----:B------:R-:W-:Y:S01]  /*e2db0*/  IMAD R12, R16, 0x27e, RZ ;  /* 0x0000027e100c7824 */ /* 0x000fe200078e02ff */
[----:B-1----:R-:W-:Y:S02]  /*e2dc0*/  IADD3 R4, P5, R14, R2, RZ ;  /* 0x000000020e047210 */ /* 0x002fe40007fbe0ff */
[-C--:B------:R-:W-:Y:S01]  /*e2dd0*/  LEA.HI.X.SX32 R7, R11, R3.reuse, 0x1, P6 ;  /* 0x000000030b077211 */ /* 0x080fe200030f0eff */
[C---:B------:R-:W-:Y:S01]  /*e2de0*/  IMAD R14, R16.reuse, 0x280, RZ ;  /* 0x00000280100e7824 */ /* 0x040fe200078e02ff */
[----:B------:R-:W-:Y:S01]  /*e2df0*/  LEA.HI.X.SX32 R5, R13, R3, 0x1, P5 ;  /* 0x000000030d057211 */ /* 0x000fe200028f0eff */
[----:B------:R-:W-:Y:S01]  /*e2e00*/  STL.64 [R1+0xd70], R18 ;  /* 0x000d701201007387 */ /* 0x000fe20000100a00 */
[----:B------:R-:W-:-:S03]  /*e2e10*/  IMAD R20, R16, 0x13f, RZ ;  /* 0x0000013f10147824 */ /* 0x000fc600078e02ff */
[----:B------:R0:W-:Y:S04]  /*e2e20*/  STL.64 [R1+0xd60], R6 ;  /* 0x000d600601007387 */ /* 0x0001e80000100a00 */
[----:B------:R1:W-:Y:S01]  /*e2e30*/  STL.64 [R1+0xd58], R4 ;  /* 0x000d580401007387 */ /* 0x0003e20000100a00 */
[----:B------:R-:W-:Y:S01]  /*e2e40*/  IMAD R11, R16, 0x282, RZ ;  /* 0x00000282100b7824 */ /* 0x000fe200078e02ff */
[-C--:B0-----:R-:W-:Y:S01]  /*e2e50*/  IADD3 R6, P6, R12, R2.reuse, RZ ;  /* 0x000000020c067210 */ /* 0x081fe20007fde0ff */
[----:B------:R-:W-:Y:S01]  /*e2e60*/  IMAD R12, R16, 0x140, RZ ;  /* 0x00000140100c7824 */ /* 0x000fe200078e02ff */
        /* <DEDUP_REMOVED lines=123> */
[----:B------:R-:W-:-:S03]  /*e3620*/  LEA.HI.X.SX32 R5, R28, R3, 0x1, P5 ;  /* 0x000000031c057211 */ /* 0x000fc600028f0eff */
[----:B------:R0:W-:Y:S04]  /*e3630*/  STL.64 [R1+0xc90], R6 ;  /* 0x000c900601007387 */ /* 0x0001e80000100a00 */
[----:B------:R1:W-:Y:S01]  /*e3640*/  STL.64 [R1+0xc88], R4 ;  /* 0x000c880401007387 */ /* 0x0003e20000100a00 */
[C---:B------:R-:W-:Y:S01]  /*e3650*/  IMAD R28, R16.reuse, 0x2b6, RZ ;  /* 0x000002b6101c7824 */ /* 0x040fe200078e02ff */
[-C--:B0-----:R-:W-:Y:S01]  /*e3660*/  IADD3 R6, P6, R19, R2.reuse, RZ ;  /* 0x0000000213067210 */ /* 0x081fe20007fde0ff */
[C---:B------:R-:W-:Y:S01]  /*e3670*/  IMAD R19, R16.reuse, 0x159, RZ ;  /* 0x0000015910137824 */ /* 0x040fe200078e02ff */
[----:B-1----:R-:W-:Y:S01]  /*e3680*/  IADD3 R4, P5, R29, R2, RZ ;  /* 0x000000021d047210 */ /* 0x002fe20007fbe0ff */
[----:B------:R-:W-:-:S03]  /*e3690*/  IMAD R29, R16, 0x15a, RZ ;  /* 0x0000015a101d7824 */ /* 0x000fc600078e02ff */
[-C--:B------:R-:W-:Y:S01]  /*e36a0*/  LEA.HI.X.SX32 R7, R19, R3.reuse, 0x1, P6 ;  /* 0x0000000313077211 */ /* 0x080fe200030f0eff */
[----:B------:R-:W-:Y:S01]  /*e36b0*/  IMAD R10, R16, 0x2b8, RZ ;  /* 0x000002b8100a7824 */ /* 0x000fe200078e02ff */
[----:B------:R-:W-:-:S03]  /*e36c0*/  LEA.HI.X.SX32 R5, R29, R3, 0x1, P5 ;  /* 0x000000031d057211 */ /* 0x000fc600028f0eff */
[----:B------:R0:W-:Y:S01]  /*e36d0*/  STL.64 [R1+0xc80], R6 ;  /* 0x000c800601007387 */ /* 0x0001e20000100a00 */
[----:B------:R-:W-:-:S03]  /*e36e0*/  IMAD R18, R16, 0x15b, RZ ;  /* 0x0000015b10127824 */ /* 0x000fc600078e02ff */
        /* <DEDUP_REMOVED lines=13> */
[----:B-1----:R-:W-:Y:S02]  /*e37c0*/  IADD3 R4, P5, R29, R2, RZ ;  /* 0x000000021d047210 */ /* 0x002fe40007fbe0ff */
[-C--:B------:R-:W-:Y:S01]  /*e37d0*/  LEA.HI.X.SX32 R7, R18, R3.reuse, 0x1, P6 ;  /* 0x0000000312077211 */ /* 0x080fe200030f0eff */
[----:B------:R-:W-:Y:S01]  /*e37e0*/  IMAD R29, R16, 0x2c0, RZ ;  /* 0x000002c0101d7824 */ /* 0x000fe200078e02ff */
[----:B------:R-:W-:Y:S01]  /*e37f0*/  LEA.HI.X.SX32 R5, R28, R3, 0x1, P5 ;  /* 0x000000031c057211 */ /* 0x000fe200028f0eff */
[C---:B------:R-:W-:Y:S02]  /*e3800*/  IMAD R19, R16.reuse, 0x2be, RZ ;  /* 0x000002be10137824 */ /* 0x040fe400078e02ff */
[----:B------:R0:W-:Y:S01]  /*e3810*/  STL.64 [R1+0xc60], R6 ;  /* 0x000c600601007387 */ /* 0x0001e20000100a00 */
[----:B------:R-:W-:-:S02]  /*e3820*/  IMAD R18, R16, 0x160, RZ ;  /* 0x0000016010127824 */ /* 0x000fc400078e02ff */
[----:B------:R-:W-:Y:S01]  /*e3830*/  IMAD R28, R16, 0x15f, RZ ;  /* 0x0000015f101c7824 */ /* 0x000fe200078e02ff */
[----:B------:R1:W-:Y:S01]  /*e3840*/  STL.64 [R1+0xc58], R4 ;  /* 0x000c580401007387 */ /* 0x0003e20000100a00 */
[-C--:B0-----:R-:W-:Y:S02]  /*e3850*/  IADD3 R6, P6, R19, R2.reuse, RZ ;  /* 0x0000000213067210 */ /* 0x081fe40007fde0ff */
[----:B-1----:R-:W-:Y:S02]  /*e3860*/  IADD3 R4, P5, R29, R2, RZ ;  /* 0x000000021d047210 */ /* 0x002fe40007fbe0ff */
[-C--:B------:R-:W-:Y:S02]  /*e3870*/  LEA.HI.X.SX32 R7, R28, R3.reuse, 0x1, P6 ;  /* 0x000000031c077211 */ /* 0x080fe400030f0eff */
[----:B------:R-:W-:Y:S01]  /*e3880*/  LEA.HI.X.SX32 R5, R18, R3, 0x1, P5 ;  /* 0x0000000312057211 */ /* 0x000fe200028f0eff */
[----:B------:R-:W-:-:S04]  /*e3890*/  IMAD R29, R16, 0x2c2, RZ ;  /* 0x000002c2101d7824 */ /* 0x000fc800078e02ff */
[----:B------:R-:W-:Y:S01]  /*e38a0*/  STL.64 [R1+0xc48], R4 ;  /* 0x000c480401007387 */ /* 0x000fe20000100a00 */
[----:B------:R-:W-:-:S03]  /*e38b0*/  IADD3 R28, P6, R29, R2, RZ ;  /* 0x000000021d1c7210 */ /* 0x000fc60007fde0ff */
[----:B------:R0:W-:Y:S02]  /*e38c0*/  STL.64 [R1+0xc50], R6 ;  /* 0x000c500601007387 */ /* 0x0001e40000100a00 */
[----:B0-----:R-:W-:-:S05]  /*e38d0*/  IMAD R6, R16, 0x161, RZ ;  /* 0x0000016110067824 */ /* 0x001fca00078e02ff */
[----:B------:R-:W-:-:S05]  /*e38e0*/  LEA.HI.X.SX32 R29, R6, R3, 0x1, P6 ;  /* 0x00000003061d7211 */ /* 0x000fca00030f0eff */
[----:B------:R0:W-:Y:S04]  /*e38f0*/  STL.64 [R1+0xc40], R28 ;  /* 0x000c401c01007387 */ /* 0x0001e80000100a00 */
[----:B0-----:R-:W2:Y:S01]  /*e3900*/  LDL.LU.64 R28, [R1+0x2d30] ;  /* 0x002d3000011c7983 */ /* 0x001ea20000300a00 */
[C---:B------:R-:W-:Y:S02]  /*e3910*/  IMAD R19, R16.reuse, 0x2c4, RZ ;  /* 0x000002c410137824 */ /* 0x040fe400078e02ff */
[----:B------:R-:W-:-:S03]  /*e3920*/  IMAD R18, R16, 0x162, RZ ;  /* 0x0000016210127824 */ /* 0x000fc600078e02ff */
[-C--:B------:R-:W-:Y:S01]  /*e3930*/  IADD3 R4, P5, R19, R2.reuse, RZ ;  /* 0x0000000213047210 */ /* 0x080fe20007fbe0ff */
[C---:B------:R-:W-:Y:S02]  /*e3940*/  IMAD R7, R16.reuse, 0x2c6, RZ ;  /* 0x000002c610077824 */ /* 0x040fe400078e02ff */
[----:B------:R-:W-:Y:S01]  /*e3950*/  IMAD R19, R16, 0x2c8, RZ ;  /* 0x000002c810137824 */ /* 0x000fe200078e02ff */
[----:B------:R-:W-:Y:S02]  /*e3960*/  LEA.HI.X.SX32 R5, R18, R3, 0x1, P5 ;  /* 0x0000000312057211 */ /* 0x000fe400028f0eff */
[----:B------:R-:W-:Y:S01]  /*e3970*/  IADD3 R6, P6, R7, R2, RZ ;  /* 0x0000000207067210 */ /* 0x000fe20007fde0ff */
[C---:B------:R-:W-:Y:S02]  /*e3980*/  IMAD R7, R16.reuse, 0x163, RZ ;  /* 0x0000016310077824 */ /* 0x040fe400078e02ff */
[----:B------:R0:W-:Y:S01]  /*e3990*/  STL.64 [R1+0xc38], R4 ;  /* 0x000c380401007387 */ /* 0x0001e20000100a00 */
[----:B------:R-:W-:-:S02]  /*e39a0*/  IMAD R18, R16, 0x2ca, RZ ;  /* 0x000002ca10127824 */ /* 0x000fc400078e02ff */
[-C--:B------:R-:W-:Y:S02]  /*e39b0*/  LEA.HI.X.SX32 R7, R7, R3.reuse, 0x1, P6 ;  /* 0x0000000307077211 */ /* 0x080fe400030f0eff */
[----:B0-----:R-:W-:Y:S01]  /*e39c0*/  IADD3 R4, P5, R19, R2, RZ ;  /* 0x0000000213047210 */ /* 0x001fe20007fbe0ff */
[----:B------:R-:W-:Y:S02]  /*e39d0*/  IMAD R19, R16, 0x164, RZ ;  /* 0x0000016410137824 */ /* 0x000fe400078e02ff */
[----:B------:R0:W-:Y:S03]  /*e39e0*/  STL.64 [R1+0xc30], R6 ;  /* 0x000c300601007387 */ /* 0x0001e60000100a00 */
[----:B------:R-:W-:-:S05]  /*e39f0*/  LEA.HI.X.SX32 R5, R19, R3, 0x1, P5 ;  /* 0x0000000313057211 */ /* 0x000fca00028f0eff */
[----:B------:R-:W-:Y:S01]  /*e3a00*/  STL.64 [R1+0xc28], R4 ;  /* 0x000c280401007387 */ /* 0x000fe20000100a00 */
[----:B0-----:R-:W-:Y:S01]  /*e3a10*/  IADD3 R6, P6, R18, R2, RZ ;  /* 0x0000000212067210 */ /* 0x001fe20007fde0ff */
[C---:B------:R-:W-:Y:S02]  /*e3a20*/  IMAD R18, R16.reuse, 0x165, RZ ;  /* 0x0000016510127824 */ /* 0x040fe400078e02ff */
[----:B------:R-:W-:-:S03]  /*e3a30*/  IMAD R19, R16, 0x2ce, RZ ;  /* 0x000002ce10137824 */ /* 0x000fc600078e02ff */
[----:B------:R-:W-:Y:S01]  /*e3a40*/  LEA.HI.X.SX32 R7, R18, R3, 0x1, P6 ;  /* 0x0000000312077211 */ /* 0x000fe200030f0eff */
[C---:B------:R-:W-:Y:S02]  /*e3a50*/  IMAD R26, R16.reuse, 0x2d0, RZ ;  /* 0x000002d0101a7824 */ /* 0x040fe400078e02ff */
[C---:B------:R-:W-:Y:S02]  /*e3a60*/  IMAD R18, R16.reuse, 0x167, RZ ;  /* 0x0000016710127824 */ /* 0x040fe400078e02ff */
[----:B------:R0:W-:Y:S02]  /*e3a70*/  STL.64 [R1+0xc20], R6 ;  /* 0x000c200601007387 */ /* 0x0001e40000100a00 */
[----:B0-----:R-:W-:Y:S01]  /*e3a80*/  IADD3 R6, P6, R19, R2, RZ ;  /* 0x0000000213067210 */ /* 0x001fe20007fde0ff */
[----:B------:R-:W-:-:S03]  /*e3a90*/  IMAD R19, R16, 0x2d2, RZ ;  /* 0x000002d210137824 */ /* 0x000fc600078e02ff */
[----:B------:R-:W-:Y:S01]  /*e3aa0*/  LEA.HI.X.SX32 R7, R18, R3, 0x1, P6 ;  /* 0x0000000312077211 */ /* 0x000fe200030f0eff */
[C---:B------:R-:W-:Y:S02]  /*e3ab0*/  IMAD R18, R16.reuse, 0x169, RZ ;  /* 0x0000016910127824 */ /* 0x040fe400078e02ff */
[C---:B------:R-:W-:Y:S02]  /*e3ac0*/  IMAD R23, R16.reuse, 0x2d8, RZ ;  /* 0x000002d810177824 */ /* 0x040fe400078e02ff */
[C---:B------:R-:W-:Y:S02]  /*e3ad0*/  IMAD R9, R16.reuse, 0x2dc, RZ ;  /* 0x000002dc10097824 */ /* 0x040fe400078e02ff */
[C---:B------:R-:W-:Y:S01]  /*e3ae0*/  IMAD R22, R16.reuse, 0x2e0, RZ ;  /* 0x000002e010167824 */ /* 0x040fe200078e02ff */
[----:B--2---:R-:W-:Y:S01]  /*e3af0*/  IADD3 R4, P5, R29, R2, RZ ;  /* 0x000000021d047210 */ /* 0x004fe20007fbe0ff */
[----:B------:R-:W-:-:S05]  /*e3b00*/  IMAD R29, R16, 0x166, RZ ;  /* 0x00000166101d7824 */ /* 0x000fca00078e02ff */
[----:B------:R-:W-:Y:S01]  /*e3b10*/  LEA.HI.X.SX32 R5, R29, R3, 0x1, P5 ;  /* 0x000000031d057211 */ /* 0x000fe200028f0eff */
[----:B------:R-:W-:-:S04]  /*e3b20*/  IMAD R29, R16, 0x168, RZ ;  /* 0x00000168101d7824 */ /* 0x000fc800078e02ff */
[----:B------:R0:W-:Y:S04]  /*e3b30*/  STL.64 [R1+0xc18], R4 ;  /* 0x000c180401007387 */ /* 0x0001e80000100a00 */
[----:B------:R1:W-:Y:S01]  /*e3b40*/  STL.64 [R1+0xc10], R6 ;  /* 0x000c100601007387 */ /* 0x0003e20000100a00 */
[----:B0-----:R-:W-:-:S04]  /*e3b50*/  IADD3 R4, P5, R26, R2, RZ ;  /* 0x000000021a047210 */ /* 0x001fc80007fbe0ff */
[----:B------:R-:W-:Y:S02]  /*e3b60*/  LEA.HI.X.SX32 R5, R29, R3, 0x1, P5 ;  /* 0x000000031d057211 */ /* 0x000fe400028f0eff */
[----:B-1----:R-:W-:-:S03]  /*e3b70*/  IADD3 R6, P6, R19, R2, RZ ;  /* 0x0000000213067210 */ /* 0x002fc60007fde0ff */
[----:B------:R0:W-:Y:S01]  /*e3b80*/  STL.64 [R1+0xc08], R4 ;  /* 0x000c080401007387 */ /* 0x0001e20000100a00 */
[-C--:B------:R-:W-:Y:S01]  /*e3b90*/  LEA.HI.X.SX32 R7, R18, R3.reuse, 0x1, P6 ;  /* 0x0000000312077211 */ /* 0x080fe200030f0eff */
[----:B------:R-:W-:Y:S01]  /*e3ba0*/  IMAD R19, R16, 0x2d6, RZ ;  /* 0x000002d610137824 */ /* 0x000fe200078e02ff */
[----:B0-----:R-:W-:Y:S01]  /*e3bb0*/  IADD3 R4, P5, R28, R2, RZ ;  /* 0x000000021c047210 */ /* 0x001fe20007fbe0ff */
[----:B------:R-:W-:Y:S02]  /*e3bc0*/  IMAD R28, R16, 0x16a, RZ ;  /* 0x0000016a101c7824 */ /* 0x000fe400078e02ff */
[----:B------:R0:W-:Y:S03]  /*e3bd0*/  STL.64 [R1+0xc00], R6 ;  /* 0x000c000601007387 */ /* 0x0001e60000100a00 */
[----:B------:R-:W-:Y:S01]  /*e3be0*/  LEA.HI.X.SX32 R5, R28, R3, 0x1, P5 ;  /* 0x000000031c057211 */ /* 0x000fe200028f0eff */
[----:B------:R-:W-:-:S02]  /*e3bf0*/  IMAD R18, R16, 0x16b, RZ ;  /* 0x0000016b10127824 */ /* 0x000fc400078e02ff */
[C---:B------:R-:W-:Y:S02]  /*e3c00*/  IMAD R28, R16.reuse, 0x16c, RZ ;  /* 0x0000016c101c7824 */ /* 0x040fe400078e02ff */
[----:B------:R1:W-:Y:S01]  /*e3c10*/  STL.64 [R1+0xbf8], R4 ;  /* 0x000bf80401007387 */ /* 0x0003e20000100a00 */
[----:B0-----:R-:W-:Y:S01]  /*e3c20*/  IADD3 R6, P6, R19, R2, RZ ;  /* 0x0000000213067210 */ /* 0x001fe20007fde0ff */
[----:B------:R-:W-:-:S03]  /*e3c30*/  IMAD R19, R16, 0x2da, RZ ;  /* 0x000002da10137824 */ /* 0x000fc600078e02ff */
[----:B------:R-:W-:Y:S02]  /*e3c40*/  LEA.HI.X.SX32 R7, R18, R3, 0x1, P6 ;  /* 0x0000000312077211 */ /* 0x000fe400030f0eff */
[----:B-1----:R-:W-:-:S04]  /*e3c50*/  IADD3 R4, P5, R23, R2, RZ ;  /* 0x0000000217047210 */ /* 0x002fc80007fbe0ff */
[-C--:B------:R-:W-:Y:S01]  /*e3c60*/  LEA.HI.X.SX32 R5, R28, R3.reuse, 0x1, P5 ;  /* 0x000000031c057211 */ /* 0x080fe200028f0eff */
[----:B------:R0:W-:Y:S01]  /*e3c70*/  STL.64 [R1+0xbf0], R6 ;  /* 0x000bf00601007387 */ /* 0x0001e20000100a00 */
[C---:B------:R-:W-:Y:S02]  /*e3c80*/  IMAD R28, R16.reuse, 0x16e, RZ ;  /* 0x0000016e101c7824 */ /* 0x040fe400078e02ff */
[----:B------:R-:W-:Y:S01]  /*e3c90*/  IMAD R18, R16, 0x16d, RZ ;  /* 0x0000016d10127824 */ /* 0x000fe200078e02ff */
[----:B------:R1:W-:Y:S01]  /*e3ca0*/  STL.64 [R1+0xbe8], R4 ;  /* 0x000be80401007387 */ /* 0x0003e20000100a00 */
[-C--:B0-----:R-:W-:Y:S02]  /*e3cb0*/  IADD3 R6, P6, R19, R2.reuse, RZ ;  /* 0x0000000213067210 */ /* 0x081fe40007fde0ff */
[----:B-1----:R-:W-:Y:S02]  /*e3cc0*/  IADD3 R4, P5, R9, R2, RZ ;  /* 0x0000000209047210 */ /* 0x002fe40007fbe0ff */
[----:B------:R-:W-:-:S02]  /*e3cd0*/  LEA.HI.X.SX32 R7, R18, R3, 0x1, P6 ;  /* 0x0000000312077211 */ /* 0x000fc400030f0eff */
[----:B------:R-:W-:Y:S01]  /*e3ce0*/  LEA.HI.X.SX32 R5, R28, R3, 0x1, P5 ;  /* 0x000000031c057211 */ /* 0x000fe200028f0eff */
[----:B------:R-:W-:-:S04]  /*e3cf0*/  IMAD R19, R16, 0x2de, RZ ;  /* 0x000002de10137824 */ /* 0x000fc800078e02ff */
[----:B------:R0:W-:Y:S01]  /*e3d00*/  STL.64 [R1+0xbd8], R4 ;  /* 0x000bd80401007387 */ /* 0x0001e20000100a00 */
[----:B------:R-:W-:-:S03]  /*e3d10*/  IADD3 R18, P6, R19, R2, RZ ;  /* 0x0000000213127210 */ /* 0x000fc60007fde0ff */
[----:B------:R1:W-:Y:S01]  /*e3d20*/  STL.64 [R1+0xbe0], R6 ;  /* 0x000be00601007387 */ /* 0x0003e20000100a00 */
[----:B------:R-:W-:Y:S01]  /*e3d30*/  IMAD R23, R16, 0x32c, RZ ;  /* 0x0000032c10177824 */ /* 0x000fe200078e02ff */
[----:B0-----:R-:W-:Y:S01]  /*e3d40*/  IADD3 R4, P5, R22, R2, RZ ;  /* 0x0000000216047210 */ /* 0x001fe20007fbe0ff */
[C---:B------:R-:W-:Y:S02]  /*e3d50*/  IMAD R22, R16.reuse, 0x330, RZ ;  /* 0x0000033010167824 */ /* 0x040fe400078e02ff */
[----:B-1----:R-:W-:-:S03]  /*e3d60*/  IMAD R6, R16, 0x16f, RZ ;  /* 0x0000016f10067824 */ /* 0x002fc600078e02ff */
[----:B------:R-:W-:Y:S02]  /*e3d70*/  STL [R1+0x2d04], R22 ;  /* 0x002d041601007387 */ /* 0x000fe40000100800 */
[----:B------:R-:W-:Y:S02]  /*e3d80*/  LEA.HI.X.SX32 R19, R6, R3, 0x1, P6 ;  /* 0x0000000306137211 */ /* 0x000fe400030f0eff */
[----:B------:R-:W-:Y:S04]  /*e3d90*/  STL [R1+0x2d0c], R23 ;  /* 0x002d0c1701007387 */ /* 0x000fe80000100800 */
[----:B------:R0:W-:Y:S04]  /*e3da0*/  STL.64 [R1+0xbd0], R18 ;  /* 0x000bd01201007387 */ /* 0x0001e80000100a00 */
[----:B0-----:R-:W2:Y:S01]  /*e3db0*/  LDL.LU.64 R18, [R1+0x2d28] ;  /* 0x002d280001127983 */ /* 0x001ea20000300a00 */
[----:B------:R-:W-:-:S02]  /*e3dc0*/  IMAD R28, R16, 0x170, RZ ;  /* 0x00000170101c7824 */ /* 0x000fc400078e02ff */
[C---:B------:R-:W-:Y:S02]  /*e3dd0*/  IMAD R7, R16.reuse, 0x2e2, RZ ;  /* 0x000002e210077824 */ /* 0x040fe400078e02ff */
[----:B------:R-:W-:Y:S01]  /*e3de0*/  IMAD R8, R16, 0x2e4, RZ ;  /* 0x000002e410087824 */ /* 0x000fe200078e02ff */
[-C--:B------:R-:W-:Y:S01]  /*e3df0*/  LEA.HI.X.SX32 R5, R28, R3.reuse, 0x1, P5 ;  /* 0x000000031c057211 */ /* 0x080fe200028f0eff */
[C---:B------:R-:W-:Y:S01]  /*e3e00*/  IMAD R23, R16.reuse, 0x171, RZ ;  /* 0x0000017110177824 */ /* 0x040fe200078e02ff */
[-C--:B------:R-:W-:Y:S01]  /*e3e10*/  IADD3 R6, P6, R7, R2.reuse, RZ ;  /* 0x0000000207067210 */ /* 0x080fe20007fde0ff */
[C---:B------:R-:W-:Y:S02]  /*e3e20*/  IMAD R28, R16.reuse, 0x172, RZ ;  /* 0x00000172101c7824 */ /* 0x040fe400078e02ff */
[----:B------:R0:W-:Y:S01]  /*e3e30*/  STL.64 [R1+0xbc8], R4 ;  /* 0x000bc80401007387 */ /* 0x0001e20000100a00 */
[C---:B------:R-:W-:Y:S01]  /*e3e40*/  IMAD R9, R16.reuse, 0x32e, RZ ;  /* 0x0000032e10097824 */ /* 0x040fe200078e02ff */
[----:B------:R-:W-:Y:S01]  /*e3e50*/  LEA.HI.X.SX32 R7, R23, R3, 0x1, P6 ;  /* 0x0000000317077211 */ /* 0x000fe200030f0eff */
[----:B------:R-:W-:Y:S01]  /*e3e60*/  IMAD R22, R16, 0x2e6, RZ ;  /* 0x000002e610167824 */ /* 0x000fe200078e02ff */
[----:B0-----:R-:W-:Y:S01]  /*e3e70*/  IADD3 R4, P5, R8, R2, RZ ;  /* 0x0000000208047210 */ /* 0x001fe20007fbe0ff */
[----:B------:R-:W-:-:S03]  /*e3e80*/  IMAD R8, R16, 0x332, RZ ;  /* 0x0000033210087824 */ /* 0x000fc600078e02ff */
[----:B------:R-:W-:Y:S02]  /*e3e90*/  LEA.HI.X.SX32 R5, R28, R3, 0x1, P5 ;  /* 0x000000031c057211 */ /* 0x000fe400028f0eff */
[----:B------:R-:W-:Y:S04]  /*e3ea0*/  STL [R1+0x2d00], R8 ;  /* 0x002d000801007387 */ /* 0x000fe80000100800 */
[----:B------:R-:W-:Y:S04]  /*e3eb0*/  STL [R1+0x2d08], R9 ;  /* 0x002d080901007387 */ /* 0x000fe80000100800 */
[----:B------:R0:W-:Y:S01]  /*e3ec0*/  STL.64 [R1+0xbc0], R6 ;  /* 0x000bc00601007387 */ /* 0x0001e20000100a00 */
[----:B------:R-:W-:Y:S01]  /*e3ed0*/  IADD3 R22, P6, R22, R2, RZ ;  /* 0x0000000216167210 */ /* 0x000fe20007fde0ff */
[----:B------:R-:W-:-:S02]  /*e3ee0*/  IMAD R28, R16, 0x174, RZ ;  /* 0x00000174101c7824 */ /* 0x000fc400078e02ff */
[----:B0-----:R-:W3:Y:S04]  /*e3ef0*/  LDL.LU.64 R6, [R1+0x2d20] ;  /* 0x002d200001067983 */ /* 0x001ee80000300a00 */
[----:B------:R0:W-:Y:S02]  /*e3f00*/  STL.64 [R1+0xbb8], R4 ;  /* 0x000bb80401007387 */ /* 0x0001e40000100a00 */
[C---:B0-----:R-:W-:Y:S02]  /*e3f10*/  IMAD R4, R16.reuse, 0x173, RZ ;  /* 0x0000017310047824 */ /* 0x041fe400078e02ff */
[----:B------:R-:W-:-:S03]  /*e3f20*/  IMAD R5, R16, 0x2ea, RZ ;  /* 0x000002ea10057824 */ /* 0x000fc600078e02ff */
[----:B------:R-:W-:Y:S02]  /*e3f30*/  LEA.HI.X.SX32 R23, R4, R3, 0x1, P6 ;  /* 0x0000000304177211 */ /* 0x000fe400030f0eff */
[----:B------:R-:W-:-:S03]  /*e3f40*/  IADD3 R4, P6, R5, R2, RZ ;  /* 0x0000000205047210 */ /* 0x000fc60007fde0ff */
[----:B------:R-:W-:Y:S01]  /*e3f50*/  STL.64 [R1+0xbb0], R22 ;  /* 0x000bb01601007387 */ /* 0x000fe20000100a00 */
[----:B------:R-:W-:Y:S01]  /*e3f60*/  IMAD R29, R16, 0x32a, RZ ;  /* 0x0000032a101d7824 */ /* 0x000fe200078e02ff */
[----:B--2---:R-:W-:-:S04]  /*e3f70*/  IADD3 R8, P5, R19, R2, RZ ;  /* 0x0000000213087210 */ /* 0x004fc80007fbe0ff */
[----:B------:R-:W-:-:S05]  /*e3f80*/  LEA.HI.X.SX32 R9, R28, R3, 0x1, P5 ;  /* 0x000000031c097211 */ /* 0x000fca00028f0eff */
[----:B------:R0:W-:Y:S01]  /*e3f90*/  STL.64 [R1+0xba8], R8 ;  /* 0x000ba80801007387 */ /* 0x0001e20000100a00 */
[C---:B------:R-:W-:Y:S02]  /*e3fa0*/  IMAD R28, R16.reuse, 0x336, RZ ;  /* 0x00000336101c7824 */ /* 0x040fe400078e02ff */
[----:B0-----:R-:W-:-:S03]  /*e3fb0*/  IMAD R9, R16, 0x175, RZ ;  /* 0x0000017510097824 */ /* 0x001fc600078e02ff */
[----:B------:R-:W-:Y:S02]  /*e3fc0*/  STL.64 [R1+0x2d10], R28 ;  /* 0x002d101c01007387 */ /* 0x000fe40000100a00 */
[----:B------:R-:W-:-:S05]  /*e3fd0*/  LEA.HI.X.SX32 R5, R9, R3, 0x1, P6 ;  /* 0x0000000309057211 */ /* 0x000fca00030f0eff */
[----:B------:R0:W-:Y:S04]  /*e3fe0*/  STL.64 [R1+0xba0], R4 ;  /* 0x000ba00401007387 */ /* 0x0001e80000100a00 */
[----:B0-----:R-:W2:Y:S01]  /*e3ff0*/  LDL.LU.64 R4, [R1+0x2d18] ;  /* 0x002d180001047983 */ /* 0x001ea20000300a00 */
[----:B------:R-:W-:-:S05]  /*e4000*/  IMAD R27, R16, 0x2ec, RZ ;  /* 0x000002ec101b7824 */ /* 0x000fca00078e02ff */
[----:B------:R-:W-:Y:S01]  /*e4010*/  IADD3 R22, P5, R27, R2, RZ ;  /* 0x000000021b167210 */ /* 0x000fe20007fbe0ff */
[C---:B------:R-:W-:Y:S02]  /*e4020*/  IMAD R27, R16.reuse, 0x176, RZ ;  /* 0x00000176101b7824 */ /* 0x040fe400078e02ff */
[----:B------:R-:W-:-:S03]  /*e4030*/  IMAD R8, R16, 0x2ee, RZ ;  /* 0x000002ee10087824 */ /* 0x000fc600078e02ff */
[-C--:B------:R-:W-:Y:S01]  /*e4040*/  LEA.HI.X.SX32 R23, R27, R3.reuse, 0x1, P5 ;  /* 0x000000031b177211 */ /* 0x080fe200028f0eff */
[----:B------:R-:W-:Y:S01]  /*e4050*/  IMAD R29, R16, 0x177, RZ ;  /* 0x00000177101d7824 */ /* 0x000fe200078e02ff */
[-C--:B------:R-:W-:Y:S01]  /*e4060*/  IADD3 R8, P6, R8, R2.reuse, RZ ;  /* 0x0000000208087210 */ /* 0x080fe20007fde0ff */
[C---:B------:R-:W-:Y:S02]  /*e4070*/  IMAD R27, R16.reuse, 0x178, RZ ;  /* 0x00000178101b7824 */ /* 0x040fe400078e02ff */
[----:B------:R0:W-:Y:S01]  /*e4080*/  STL.64 [R1+0xb98], R22 ;  /* 0x000b981601007387 */ /* 0x0001e20000100a00 */
[----:B------:R-:W-:Y:S01]  /*e4090*/  LEA.HI.X.SX32 R9, R29, R3, 0x1, P6 ;  /* 0x000000031d097211 */ /* 0x000fe200030f0eff */
[C---:B------:R-:W-:Y:S02]  /*e40a0*/  IMAD R25, R16.reuse, 0x2f2, RZ ;  /* 0x000002f210197824 */ /* 0x040fe400078e02ff */
[----:B------:R-:W-:Y:S01]  /*e40b0*/  IMAD R15, R16, 0x2f4, RZ ;  /* 0x000002f4100f7824 */ /* 0x000fe200078e02ff */
[----:B0-----:R-:W-:-:S04]  /*e40c0*/  IADD3 R22, P5, R18, R2, RZ ;  /* 0x0000000212167210 */ /* 0x001fc80007fbe0ff */
[----:B------:R-:W-:Y:S01]  /*e40d0*/  LEA.HI.X.SX32 R23, R27, R3, 0x1, P5 ;  /* 0x000000031b177211 */ /* 0x000fe200028f0eff */
[----:B------:R0:W-:Y:S04]  /*e40e0*/  STL.64 [R1+0xb90], R8 ;  /* 0x000b900801007387 */ /* 0x0001e80000100a00 */
[----:B------:R1:W-:Y:S01]  /*e40f0*/  STL.64 [R1+0xb88], R22 ;  /* 0x000b881601007387 */ /* 0x0003e20000100a00 */
[-C--:B0-----:R-:W-:Y:S01]  /*e4100*/  IADD3 R8, P6, R25, R2.reuse, RZ ;  /* 0x0000000219087210 */ /* 0x081fe20007fde0ff */
[C---:B------:R-:W-:Y:S01]  /*e4110*/  IMAD R25, R16.reuse, 0x179, RZ ;  /* 0x0000017910197824 */ /* 0x040fe200078e02ff */
[----:B-1----:R-:W-:Y:S01]  /*e4120*/  IADD3 R22, P5, R15, R2, RZ ;  /* 0x000000020f167210 */ /* 0x002fe20007fbe0ff */
[----:B------:R-:W-:-:S03]  /*e4130*/  IMAD R15, R16, 0x17a, RZ ;  /* 0x0000017a100f7824 */ /* 0x000fc600078e02ff */
[-C--:B------:R-:W-:Y:S02]  /*e4140*/  LEA.HI.X.SX32 R9, R25, R3.reuse, 0x1, P6 ;  /* 0x0000000319097211 */ /* 0x080fe400030f0eff */
[----:B------:R-:W-:-:S03]  /*e4150*/  LEA.HI.X.SX32 R23, R15, R3, 0x1, P5 ;  /* 0x000000030f177211 */ /* 0x000fc600028f0eff */
[----:B------:R-:W-:Y:S01]  /*e4160*/  STL.64 [R1+0xb80], R8 ;  /* 0x000b800801007387 */ /* 0x000fe20000100a00 */
[----:B------:R-:W-:-:S03]  /*e4170*/  IMAD R25, R16, 0x17c, RZ ;  /* 0x0000017c10197824 */ /* 0x000fc600078e02ff */
[----:B------:R0:W-:Y:S02]  /*e4180*/  STL.64 [R1+0xde0], R22 ;  /* 0x000de01601007387 */ /* 0x0001e40000100a00 */
[C---:B0-----:R-:W-:Y:S02]  /*e4190*/  IMAD R22, R16.reuse, 0x17b, RZ ;  /* 0x0000017b10167824 */ /* 0x041fe400078e02ff */
        /* <DEDUP_REMOVED lines=12> */
[-C--:B------:R-:W-:Y:S02]  /*e4260*/  LEA.HI.X.SX32 R9, R22, R3.reuse, 0x1, P6 ;  /* 0x0000000316097211 */ /* 0x080fe400030f0eff */
[----:B------:R-:W-:Y:S01]  /*e4270*/  LEA.HI.X.SX32 R5, R25, R3, 0x1, P5 ;  /* 0x0000000319057211 */ /* 0x000fe200028f0eff */
[----:B------:R-:W-:Y:S02]  /*e4280*/  IMAD R22, R16, 0x17e, RZ ;  /* 0x0000017e10167824 */ /* 0x000fe400078e02ff */
[----:B------:R3:W-:Y:S04]  /*e4290*/  STL.64 [R1+0xdf8], R8 ;  /* 0x000df80801007387 */ /* 0x0007e80000100a00 */
[----:B------:R0:W-:Y:S01]  /*e42a0*/  STL.64 [R1+0xdf0], R4 ;  /* 0x000df00401007387 */ /* 0x0001e20000100a00 */
[----:B---3--:R-:W-:-:S02]  /*e42b0*/  IADD3 R8, P6, R6, R2, RZ ;  /* 0x0000000206087210 */ /* 0x008fc40007fde0ff */
[-C--:B0-----:R-:W-:Y:S02]  /*e42c0*/  IADD3 R4, P5, R7, R2.reuse, RZ ;  /* 0x0000000207047210 */ /* 0x081fe40007fbe0ff */
[-C--:B------:R-:W-:Y:S02]  /*e42d0*/  LEA.HI.X.SX32 R9, R23, R3.reuse, 0x1, P6 ;  /* 0x0000000317097211 */ /* 0x080fe400030f0eff */
[----:B------:R-:W-:Y:S02]  /*e42e0*/  LEA.HI.X.SX32 R5, R22, R3, 0x1, P5 ;  /* 0x0000000316057211 */ /* 0x000fe400028f0eff */
[----:B------:R-:W-:-:S03]  /*e42f0*/  IADD3 R6, P6, R17, R2, RZ ;  /* 0x0000000211067210 */ /* 0x000fc60007fde0ff */
[----:B------:R-:W-:Y:S04]  /*e4300*/  STL.64 [R1+0xe00], R4 ;  /* 0x000e000401007387 */ /* 0x000fe80000100a00 */
[----:B------:R0:W-:Y:S01]  /*e4310*/  STL.64 [R1+0xde8], R8 ;  /* 0x000de80801007387 */ /* 0x0001e20000100a00 */
[C---:B------:R-:W-:Y:S02]  /*e4320*/  IMAD R22, R16.reuse, 0x180, RZ ;  /* 0x0000018010167824 */ /* 0x040fe400078e02ff */
[C---:B------:R-:W-:Y:S02]  /*e4330*/  IMAD R23, R16.reuse, 0x302, RZ ;  /* 0x0000030210177824 */ /* 0x040fe400078e02ff */
[----:B0-----:R-:W-:Y:S01]  /*e4340*/  IMAD R8, R16, 0x17f, RZ ;  /* 0x0000017f10087824 */ /* 0x001fe200078e02ff */
[----:B------:R-:W-:-:S04]  /*e4350*/  IADD3 R4, P5, R13, R2, RZ ;  /* 0x000000020d047210 */ /* 0x000fc80007fbe0ff */
[-C--:B------:R-:W-:Y:S01]  /*e4360*/  LEA.HI.X.SX32 R7, R8, R3.reuse, 0x1, P6 ;  /* 0x0000000308077211 */ /* 0x080fe200030f0eff */
[----:B------:R-:W-:Y:S01]  /*e4370*/  IMAD R8, R16, 0x181, RZ ;  /* 0x0000018110087824 */ /* 0x000fe200078e02ff */
[----:B------:R-:W-:-:S03]  /*e4380*/  LEA.HI.X.SX32 R5, R22, R3, 0x1, P5 ;  /* 0x0000000316057211 */ /* 0x000fc600028f0eff */
        /* <DEDUP_REMOVED lines=62> */
[----:B------:R-:W-:Y:S02]  /*e4770*/  IADD3 R28, P6, R8, R2, RZ ;  /* 0x00000002081c7210 */ /* 0x000fe40007fde0ff */
[-C--:B------:R-:W-:Y:S01]  /*e4780*/  LEA.HI.X.SX32 R5, R23, R3.reuse, 0x1, P5 ;  /* 0x0000000317057211 */ /* 0x080fe200028f0eff */
[C---:B------:R-:W-:Y:S01]  /*e4790*/  IMAD R22, R16.reuse, 0x320, RZ ;  /* 0x0000032010167824 */ /* 0x040fe200078e02ff */
[----:B------:R-:W-:Y:S01]  /*e47a0*/  LEA.HI.X.SX32 R29, R9, R3, 0x1, P6 ;  /* 0x00000003091d7211 */ /* 0x000fe200030f0eff */
[C---:B------:R-:W-:Y:S02]  /*e47b0*/  IMAD R8, R16.reuse, 0x322, RZ ;  /* 0x0000032210087824 */ /* 0x040fe400078e02ff */
[----:B------:R0:W-:Y:S01]  /*e47c0*/  STL.64 [R1+0xe80], R4 ;  /* 0x000e800401007387 */ /* 0x0001e20000100a00 */
[----:B------:R-:W-:-:S02]  /*e47d0*/  IMAD R23, R16, 0x190, RZ ;  /* 0x0000019010177824 */ /* 0x000fc400078e02ff */
[----:B------:R-:W-:Y:S01]  /*e47e0*/  IMAD R9, R16, 0x191, RZ ;  /* 0x0000019110097824 */ /* 0x000fe200078e02ff */
[----:B------:R-:W-:Y:S04]  /*e47f0*/  STL.64 [R1+0xe68], R6 ;  /* 0x000e680601007387 */ /* 0x000fe80000100a00 */
[----:B------:R1:W-:Y:S01]  /*e4800*/  STL.64 [R1+0xe98], R28 ;  /* 0x000e981c01007387 */ /* 0x0003e20000100a00 */
[----:B0-----:R-:W-:-:S04]  /*e4810*/  IADD3 R4, P5, R22, R2, RZ ;  /* 0x0000000216047210 */ /* 0x001fc80007fbe0ff */
[----:B------:R-:W-:Y:S02]  /*e4820*/  LEA.HI.X.SX32 R5, R23, R3, 0x1, P5 ;  /* 0x0000000317057211 */ /* 0x000fe400028f0eff */
[----:B-1----:R-:W-:-:S04]  /*e4830*/  IADD3 R28, P6, R8, R2, RZ ;  /* 0x00000002081c7210 */ /* 0x002fc80007fde0ff */
[----:B------:R-:W-:Y:S01]  /*e4840*/  LEA.HI.X.SX32 R29, R9, R3, 0x1, P6 ;  /* 0x00000003091d7211 */ /* 0x000fe200030f0eff */
[----:B------:R-:W-:Y:S04]  /*e4850*/  STL.64 [R1+0xe90], R4 ;  /* 0x000e900401007387 */ /* 0x000fe80000100a00 */
[----:B------:R0:W-:Y:S04]  /*e4860*/  STL.64 [R1+0xe88], R28 ;  /* 0x000e881c01007387 */ /* 0x0001e80000100a00 */
[----:B0-----:R-:W2:Y:S01]  /*e4870*/  LDL.LU.64 R28, [R1+0x2d10] ;  /* 0x002d1000011c7983 */ /* 0x001ea20000300a00 */
[----:B------:R-:W-:-:S02]  /*e4880*/  IMAD R22, R16, 0x324, RZ ;  /* 0x0000032410167824 */ /* 0x000fc400078e02ff */
[C---:B------:R-:W-:Y:S02]  /*e4890*/  IMAD R8, R16.reuse, 0x326, RZ ;  /* 0x0000032610087824 */ /* 0x040fe400078e02ff */
[----:B------:R-:W-:Y:S01]  /*e48a0*/  IMAD R5, R16, 0x192, RZ ;  /* 0x0000019210057824 */ /* 0x000fe200078e02ff */
[-C--:B------:R-:W-:Y:S01]  /*e48b0*/  IADD3 R22, P5, R22, R2.reuse, RZ ;  /* 0x0000000216167210 */ /* 0x080fe20007fbe0ff */
[----:B------:R-:W-:Y:S01]  /*e48c0*/  IMAD R7, R16, 0x193, RZ ;  /* 0x0000019310077824 */ /* 0x000fe200078e02ff */
[----:B------:R-:W-:Y:S01]  /*e48d0*/  IADD3 R8, P6, R8, R2, RZ ;  /* 0x0000000208087210 */ /* 0x000fe20007fde0ff */
[----:B------:R-:W-:Y:S01]  /*e48e0*/  IMAD R26, R16, 0x328, RZ ;  /* 0x00000328101a7824 */ /* 0x000fe200078e02ff */
[-C--:B------:R-:W-:Y:S02]  /*e48f0*/  LEA.HI.X.SX32 R23, R5, R3.reuse, 0x1, P5 ;  /* 0x0000000305177211 */ /* 0x080fe400028f0eff */
[----:B------:R-:W-:-:S03]  /*e4900*/  LEA.HI.X.SX32 R9, R7, R3, 0x1, P6 ;  /* 0x0000000307097211 */ /* 0x000fc600030f0eff */
[----:B------:R0:W-:Y:S04]  /*e4910*/  STL.64 [R1+0xea0], R22 ;  /* 0x000ea01601007387 */ /* 0x0001e80000100a00 */
[----:B------:R-:W-:Y:S01]  /*e4920*/  STL.64 [R1+0xeb8], R8 ;  /* 0x000eb80801007387 */ /* 0x000fe20000100a00 */
[----:B0-----:R-:W-:Y:S01]  /*e4930*/  IADD3 R22, P5, R26, R2, RZ ;  /* 0x000000021a167210 */ /* 0x001fe20007fbe0ff */
[----:B------:R-:W-:-:S05]  /*e4940*/  IMAD R26, R16, 0x194, RZ ;  /* 0x00000194101a7824 */ /* 0x000fca00078e02ff */
[----:B------:R-:W-:-:S05]  /*e4950*/  LEA.HI.X.SX32 R23, R26, R3, 0x1, P5 ;  /* 0x000000031a177211 */ /* 0x000fca00028f0eff */
[----:B------:R0:W-:Y:S04]  /*e4960*/  STL.64 [R1+0xeb0], R22 ;  /* 0x000eb01601007387 */ /* 0x0001e80000100a00 */
[----:B0-----:R-:W3:Y:S01]  /*e4970*/  LDL.LU R23, [R1+0x2d0c] ;  /* 0x002d0c0001177983 */ /* 0x001ee20000300800 */
[----:B--2---:R-:W-:Y:S01]  /*e4980*/  IADD3 R8, P6, R29, R2, RZ ;  /* 0x000000021d087210 */ /* 0x004fe20007fde0ff */
[----:B------:R-:W-:-:S05]  /*e4990*/  IMAD R29, R16, 0x195, RZ ;  /* 0x00000195101d7824 */ /* 0x000fca00078e02ff */
[----:B------:R-:W-:-:S05]  /*e49a0*/  LEA.HI.X.SX32 R9, R29, R3, 0x1, P6 ;  /* 0x000000031d097211 */ /* 0x000fca00030f0eff */
[----:B------:R0:W-:Y:S04]  /*e49b0*/  STL.64 [R1+0xea8], R8 ;  /* 0x000ea80801007387 */ /* 0x0001e80000100a00 */
[----:B0-----:R-:W2:Y:S01]  /*e49c0*/  LDL.LU R9, [R1+0x2d08] ;  /* 0x002d080001097983 */ /* 0x001ea20000300800 */
[C---:B------:R-:W-:Y:S02]  /*e49d0*/  IMAD R26, R16.reuse, 0x196, RZ ;  /* 0x00000196101a7824 */ /* 0x040fe400078e02ff */
[----:B------:R-:W-:Y:S01]  /*e49e0*/  IMAD R29, R16, 0x197, RZ ;  /* 0x00000197101d7824 */ /* 0x000fe200078e02ff */
[----:B---3--:R-:W-:-:S04]  /*e49f0*/  IADD3 R22, P5, R23, R2, RZ ;  /* 0x0000000217167210 */ /* 0x008fc80007fbe0ff */
[----:B------:R-:W-:-:S05]  /*e4a00*/  LEA.HI.X.SX32 R23, R26, R3, 0x1, P5 ;  /* 0x000000031a177211 */ /* 0x000fca00028f0eff */
[----:B------:R0:W-:Y:S04]  /*e4a10*/  STL.64 [R1+0xec0], R22 ;  /* 0x000ec01601007387 */ /* 0x0001e80000100a00 */
[----:B0-----:R-:W3:Y:S01]  /*e4a20*/  LDL.LU R22, [R1+0x2d04] ;  /* 0x002d040001167983 */ /* 0x001ee20000300800 */
[----:B--2---:R-:W-:-:S04]  /*e4a30*/  IADD3 R8, P6, R9, R2, RZ ;  /* 0x0000000209087210 */ /* 0x004fc80007fde0ff */
[----:B------:R-:W-:-:S05]  /*e4a40*/  LEA.HI.X.SX32 R9, R29, R3, 0x1, P6 ;  /* 0x000000031d097211 */ /* 0x000fca00030f0eff */
[----:B------:R0:W-:Y:S04]  /*e4a50*/  STL.64 [R1+0xee0], R8 ;  /* 0x000ee00801007387 */ /* 0x0001e80000100a00 */
[----:B0-----:R-:W2:Y:S01]  /*e4a60*/  LDL.LU R8, [R1+0x2d00] ;  /* 0x002d000001087983 */ /* 0x001ea20000300800 */
[C---:B------:R-:W-:Y:S02]  /*e4a70*/  IMAD R26, R16.reuse, 0x198, RZ ;  /* 0x00000198101a7824 */ /* 0x040fe400078e02ff */
[----:B------:R-:W-:Y:S01]  /*e4a80*/  IMAD R29, R16, 0x199, RZ ;  /* 0x00000199101d7824 */ /* 0x000fe200078e02ff */
[----:B---3--:R-:W-:-:S04]  /*e4a90*/  IADD3 R22, P5, R22, R2, RZ ;  /* 0x0000000216167210 */ /* 0x008fc80007fbe0ff */
[----:B------:R-:W-:-:S05]  /*e4aa0*/  LEA.HI.X.SX32 R23, R26, R3, 0x1, P5 ;  /* 0x000000031a177211 */ /* 0x000fca00028f0eff */
[----:B------:R0:W-:Y:S01]  /*e4ab0*/  STL.64 [R1+0xed8], R22 ;  /* 0x000ed81601007387 */ /* 0x0001e20000100a00 */
[C---:B------:R-:W-:Y:S02]  /*e4ac0*/  IMAD R19, R16.reuse, 0x334, RZ ;  /* 0x0000033410137824 */ /* 0x040fe400078e02ff */
[C---:B------:R-:W-:Y:S02]  /*e4ad0*/  IMAD R26, R16.reuse, 0x19a, RZ ;  /* 0x0000019a101a7824 */ /* 0x040fe400078e02ff */
[----:B------:R-:W-:Y:S01]  /*e4ae0*/  IMAD R18, R16, 0x338, RZ ;  /* 0x0000033810127824 */ /* 0x000fe200078e02ff */
[-C--:B0-----:R-:W-:Y:S02]  /*e4af0*/  IADD3 R22, P5, R19, R2.reuse, RZ ;  /* 0x0000000213167210 */ /* 0x081fe40007fbe0ff */
[----:B--2---:R-:W-:-:S04]  /*e4b00*/  IADD3 R8, P6, R8, R2, RZ ;  /* 0x0000000208087210 */ /* 0x004fc80007fde0ff */
[----:B------:R-:W-:-:S05]  /*e4b10*/  LEA.HI.X.SX32 R9, R29, R3, 0x1, P6 ;  /* 0x000000031d097211 */ /* 0x000fca00030f0eff */
[----:B------:R0:W-:Y:S04]  /*e4b20*/  STL.64 [R1+0xed0], R8 ;  /* 0x000ed00801007387 */ /* 0x0001e80000100a00 */
[----:B0-----:R-:W2:Y:S01]  /*e4b30*/  LDL.LU.64 R8, [R1+0x2cf8] ;  /* 0x002cf80001087983 */ /* 0x001ea20000300a00 */
[-C--:B------:R-:W-:Y:S01]  /*e4b40*/  LEA.HI.X.SX32 R23, R26, R3.reuse, 0x1, P5 ;  /* 0x000000031a177211 */ /* 0x080fe200028f0eff */
[----:B------:R-:W-:Y:S01]  /*e4b50*/  IMAD R29, R16, 0x19b, RZ ;  /* 0x0000019b101d7824 */ /* 0x000fe200078e02ff */
[----:B------:R-:W-:Y:S01]  /*e4b60*/  IADD3 R28, P6, R28, R2, RZ ;  /* 0x000000021c1c7210 */ /* 0x000fe20007fde0ff */
[C---:B------:R-:W-:Y:S02]  /*e4b70*/  IMAD R26, R16.reuse, 0x19c, RZ ;  /* 0x0000019c101a7824 */ /* 0x040fe400078e02ff */
[----:B------:R0:W-:Y:S01]  /*e4b80*/  STL.64 [R1+0xee8], R22 ;  /* 0x000ee81601007387 */ /* 0x0001e20000100a00 */
[----:B------:R-:W-:Y:S01]  /*e4b90*/  LEA.HI.X.SX32 R29, R29, R3, 0x1, P6 ;  /* 0x000000031d1d7211 */ /* 0x000fe200030f0eff */
[----:B------:R-:W-:-:S02]  /*e4ba0*/  IMAD R27, R16, 0x33a, RZ ;  /* 0x0000033a101b7824 */ /* 0x000fc400078e02ff */
[----:B------:R-:W-:Y:S02]  /*e4bb0*/  IMAD R15, R16, 0x33c, RZ ;  /* 0x0000033c100f7824 */ /* 0x000fe400078e02ff */
[----:B------:R1:W-:Y:S01]  /*e4bc0*/  STL.64 [R1+0xf00], R28 ;  /* 0x000f001c01007387 */ /* 0x0003e20000100a00 */
[----:B0-----:R-:W-:-:S04]  /*e4bd0*/  IADD3 R22, P5, R18, R2, RZ ;  /* 0x0000000212167210 */ /* 0x001fc80007fbe0ff */
[-C--:B------:R-:W-:Y:S02]  /*e4be0*/  LEA.HI.X.SX32 R23, R26, R3.reuse, 0x1, P5 ;  /* 0x000000031a177211 */ /* 0x080fe400028f0eff */
[-C--:B-1----:R-:W-:Y:S01]  /*e4bf0*/  IADD3 R28, P6, R27, R2.reuse, RZ ;  /* 0x000000021b1c7210 */ /* 0x082fe20007fde0ff */
[C---:B------:R-:W-:Y:S02]  /*e4c00*/  IMAD R27, R16.reuse, 0x19d, RZ ;  /* 0x0000019d101b7824 */ /* 0x040fe400078e02ff */
[----:B------:R0:W-:Y:S01]  /*e4c10*/  STL.64 [R1+0xef8], R22 ;  /* 0x000ef81601007387 */ /* 0x0001e20000100a00 */
[C---:B------:R-:W-:Y:S02]  /*e4c20*/  IMAD R26, R16.reuse, 0x19e, RZ ;  /* 0x0000019e101a7824 */ /* 0x040fe400078e02ff */
[----:B------:R-:W-:Y:S01]  /*e4c30*/  LEA.HI.X.SX32 R29, R27, R3, 0x1, P6 ;  /* 0x000000031b1d7211 */ /* 0x000fe200030f0eff */
[C---:B------:R-:W-:Y:S02]  /*e4c40*/  IMAD R25, R16.reuse, 0x33e, RZ ;  /* 0x0000033e10197824 */ /* 0x040fe400078e02ff */
[----:B------:R-:W-:Y:S01]  /*e4c50*/  IMAD R13, R16, 0x340, RZ ;  /* 0x00000340100d7824 */ /* 0x000fe200078e02ff */
[----:B0-----:R-:W-:-:S04]  /*e4c60*/  IADD3 R22, P5, R15, R2, RZ ;  /* 0x000000020f167210 */ /* 0x001fc80007fbe0ff */
[-C--:B------:R-:W-:Y:S01]  /*e4c70*/  LEA.HI.X.SX32 R23, R26, R3.reuse, 0x1, P5 ;  /* 0x000000031a177211 */ /* 0x080fe200028f0eff */
[----:B------:R0:W-:Y:S01]  /*e4c80*/  STL.64 [R1+0xef0], R28 ;  /* 0x000ef01c01007387 */ /* 0x0001e20000100a00 */
[C---:B------:R-:W-:Y:S02]  /*e4c90*/  IMAD R27, R16.reuse, 0x19f, RZ ;  /* 0x0000019f101b7824 */ /* 0x040fe400078e02ff */
[C---:B------:R-:W-:Y:S01]  /*e4ca0*/  IMAD R26, R16.reuse, 0x1a0, RZ ;  /* 0x000001a0101a7824 */ /* 0x040fe200078e02ff */
[----:B------:R1:W-:Y:S01]  /*e4cb0*/  STL.64 [R1+0xf08], R22 ;  /* 0x000f081601007387 */ /* 0x0003e20000100a00 */
[C---:B------:R-:W-:Y:S01]  /*e4cc0*/  IMAD R24, R16.reuse, 0x342, RZ ;  /* 0x0000034210187824 */ /* 0x040fe200078e02ff */
[-C--:B0-----:R-:W-:Y:S02]  /*e4cd0*/  IADD3 R28, P6, R25, R2.reuse, RZ ;  /* 0x00000002191c7210 */ /* 0x081fe40007fde0ff */
[-C--:B-1----:R-:W-:Y:S02]  /*e4ce0*/  IADD3 R22, P5, R13, R2.reuse, RZ ;  /* 0x000000020d167210 */ /* 0x082fe40007fbe0ff */
[-C--:B------:R-:W-:Y:S01]  /*e4cf0*/  LEA.HI.X.SX32 R29, R27, R3.reuse, 0x1, P6 ;  /* 0x000000031b1d7211 */ /* 0x080fe200030f0eff */
[----:B------:R-:W-:Y:S01]  /*e4d00*/  IMAD R12, R16, 0x344, RZ ;  /* 0x00000344100c7824 */ /* 0x000fe200078e02ff */
[----:B------:R-:W-:Y:S01]  /*e4d10*/  LEA.HI.X.SX32 R23, R26, R3, 0x1, P5 ;  /* 0x000000031a177211 */ /* 0x000fe200028f0eff */
[----:B------:R-:W-:Y:S01]  /*e4d20*/  IMAD R27, R16, 0x1a1, RZ ;  /* 0x000001a1101b7824 */ /* 0x000fe200078e02ff */
[----:B------:R-:W-:Y:S01]  /*e4d30*/  IADD3 R24, P6, R24, R2, RZ ;  /* 0x0000000218187210 */ /* 0x000fe20007fde0ff */
[----:B------:R-:W-:Y:S01]  /*e4d40*/  STL.64 [R1+0xf20], R28 ;  /* 0x000f201c01007387 */ /* 0x000fe20000100a00 */
[----:B------:R-:W-:-:S02]  /*e4d50*/  IMAD R26, R16, 0x1a2, RZ ;  /* 0x000001a2101a7824 */ /* 0x000fc400078e02ff */
[----:B------:R-:W-:Y:S01]  /*e4d60*/  LEA.HI.X.SX32 R25, R27, R3, 0x1, P6 ;  /* 0x000000031b197211 */ /* 0x000fe200030f0eff */
[----:B------:R0:W-:Y:S01]  /*e4d70*/  STL.64 [R1+0xf18], R22 ;  /* 0x000f181601007387 */ /* 0x0001e20000100a00 */
[C---:B------:R-:W-:Y:S02]  /*e4d80*/  IMAD R21, R16.reuse, 0x346, RZ ;  /* 0x0000034610157824 */ /* 0x040fe400078e02ff */
[C---:B------:R-:W-:Y:S01]  /*e4d90*/  IMAD R14, R16.reuse, 0x348, RZ ;  /* 0x00000348100e7824 */ /* 0x040fe200078e02ff */
[----:B------:R1:W-:Y:S01]  /*e4da0*/  STL.64 [R1+0xf10], R24 ;  /* 0x000f101801007387 */ /* 0x0003e20000100a00 */
[----:B------:R-:W-:Y:S01]  /*e4db0*/  IMAD R20, R16, 0x34a, RZ ;  /* 0x0000034a10147824 */ /* 0x000fe200078e02ff */
[----:B0-----:R-:W-:-:S04]  /*e4dc0*/  IADD3 R22, P5, R12, R2, RZ ;  /* 0x000000020c167210 */ /* 0x001fc80007fbe0ff */
[-C--:B------:R-:W-:Y:S01]  /*e4dd0*/  LEA.HI.X.SX32 R23, R26, R3.reuse, 0x1, P5 ;  /* 0x000000031a177211 */ /* 0x080fe200028f0eff */
[C---:B------:R-:W-:Y:S01]  /*e4de0*/  IMAD R26, R16.reuse, 0x1a3, RZ ;  /* 0x000001a3101a7824 */ /* 0x040fe200078e02ff */
[-C--:B-1----:R-:W-:Y:S01]  /*e4df0*/  IADD3 R24, P6, R21, R2.reuse, RZ ;  /* 0x0000000215187210 */ /* 0x082fe20007fde0ff */
[----:B------:R-:W-:Y:S02]  /*e4e00*/  IMAD R27, R16, 0x1a4, RZ ;  /* 0x000001a4101b7824 */ /* 0x000fe400078e02ff */
[----:B------:R0:W-:Y:S01]  /*e4e10*/  STL.64 [R1+0xf28], R22 ;  /* 0x000f281601007387 */ /* 0x0001e20000100a00 */
[-C--:B------:R-:W-:Y:S01]  /*e4e20*/  LEA.HI.X.SX32 R25, R26, R3.reuse, 0x1, P6 ;  /* 0x000000031a197211 */ /* 0x080fe200030f0eff */
[----:B------:R-:W-:Y:S01]  /*e4e30*/  IMAD R26, R16, 0x1a5, RZ ;  /* 0x000001a5101a7824 */ /* 0x000fe200078e02ff */
[----:B------:R-:W-:Y:S01]  /*e4e40*/  IADD3 R20, P6, R20, R2, RZ ;  /* 0x0000000214147210 */ /* 0x000fe20007fde0ff */
[C---:B------:R-:W-:Y:S02]  /*e4e50*/  IMAD R11, R16.reuse, 0x34c, RZ ;  /* 0x0000034c100b7824 */ /* 0x040fe400078e02ff */
[----:B------:R-:W-:Y:S01]  /*e4e60*/  IMAD R10, R16, 0x34e, RZ ;  /* 0x0000034e100a7824 */ /* 0x000fe200078e02ff */
[----:B------:R-:W-:-:S02]  /*e4e70*/  LEA.HI.X.SX32 R21, R26, R3, 0x1, P6 ;  /* 0x000000031a157211 */ /* 0x000fc400030f0eff */
[----:B0-----:R-:W-:-:S04]  /*e4e80*/  IADD3 R22, P5, R14, R2, RZ ;  /* 0x000000020e167210 */ /* 0x001fc80007fbe0ff */
[----:B------:R-:W-:Y:S01]  /*e4e90*/  LEA.HI.X.SX32 R23, R27, R3, 0x1, P5 ;  /* 0x000000031b177211 */ /* 0x000fe200028f0eff */
[----:B------:R-:W-:Y:S01]  /*e4ea0*/  STL.64 [R1+0xf40], R24 ;  /* 0x000f401801007387 */ /* 0x000fe20000100a00 */
[----:B------:R-:W-:-:S03]  /*e4eb0*/  IMAD R27, R16, 0x1a7, RZ ;  /* 0x000001a7101b7824 */ /* 0x000fc600078e02ff */
[----:B------:R0:W-:Y:S04]  /*e4ec0*/  STL.64 [R1+0xf38], R22 ;  /* 0x000f381601007387 */ /* 0x0001e80000100a00 */
[----:B------:R1:W-:Y:S01]  /*e4ed0*/  STL.64 [R1+0xf30], R20 ;  /* 0x000f301401007387 */ /* 0x0003e20000100a00 */
[----:B------:R-:W-:Y:S01]  /*e4ee0*/  IMAD R6, R16, 0x350, RZ ;  /* 0x0000035010067824 */ /* 0x000fe200078e02ff */
[-C--:B0-----:R-:W-:Y:S02]  /*e4ef0*/  IADD3 R22, P5, R11, R2.reuse, RZ ;  /* 0x000000020b167210 */ /* 0x081fe40007fbe0ff */
[----:B-1----:R-:W-:Y:S01]  /*e4f00*/  IADD3 R20, P6, R10, R2, RZ ;  /* 0x000000020a147210 */ /* 0x002fe20007fde0ff */
[----:B------:R-:W-:-:S03]  /*e4f10*/  IMAD R4, R16, 0x352, RZ ;  /* 0x0000035210047824 */ /* 0x000fc600078e02ff */
[----:B------:R-:W-:Y:S01]  /*e4f20*/  LEA.HI.X.SX32 R21, R27, R3, 0x1, P6 ;  /* 0x000000031b157211 */ /* 0x000fe200030f0eff */
        /* <DEDUP_REMOVED lines=12> */
[----:B--2---:R-:W-:-:S05]  /*e4ff0*/  LEA.HI.X.SX32 R23, R8, R3, 0x1, P5 ;  /* 0x0000000308177211 */ /* 0x004fca00028f0eff */
[----:B------:R0:W-:Y:S04]  /*e5000*/  STL.64 [R1+0xf48], R22 ;  /* 0x000f481601007387 */ /* 0x0001e80000100a00 */
[----:B------:R1:W-:Y:S01]  /*e5010*/  STL.64 [R1+0xf60], R20 ;  /* 0x000f601401007387 */ /* 0x0003e20000100a00 */
[-C--:B0-----:R-:W-:Y:S02]  /*e5020*/  IADD3 R22, P5, R6, R2.reuse, RZ ;  /* 0x0000000206167210 */ /* 0x081fe40007fbe0ff */
[-C--:B-1----:R-:W-:Y:S02]  /*e5030*/  IADD3 R20, P6, R4, R2.reuse, RZ ;  /* 0x0000000204147210 */ /* 0x082fe40007fde0ff */
[-C--:B------:R-:W-:Y:S02]  /*e5040*/  LEA.HI.X.SX32 R23, R26, R3.reuse, 0x1, P5 ;  /* 0x000000031a177211 */ /* 0x080fe400028f0eff */
[----:B------:R-:W-:Y:S01]  /*e5050*/  LEA.HI.X.SX32 R21, R27, R3, 0x1, P6 ;  /* 0x000000031b157211 */ /* 0x000fe200030f0eff */
[C---:B------:R-:W-:Y:S01]  /*e5060*/  IMAD R26, R16.reuse, 0x1aa, RZ ;  /* 0x000001aa101a7824 */ /* 0x040fe200078e02ff */
[----:B------:R-:W-:Y:S01]  /*e5070*/  IADD3 R4, P5, R5, R2, RZ ;  /* 0x0000000205047210 */ /* 0x000fe20007fbe0ff */
[----:B------:R-:W-:Y:S01]  /*e5080*/  STL.64 [R1+0xf58], R22 ;  /* 0x000f581601007387 */ /* 0x000fe20000100a00 */
[----:B------:R-:W-:-:S03]  /*e5090*/  IMAD R27, R16, 0x1ab, RZ ;  /* 0x000001ab101b7824 */ /* 0x000fc600078e02ff */
[----:B------:R0:W-:Y:S01]  /*e50a0*/  STL.64 [R1+0xf50], R20 ;  /* 0x000f501401007387 */ /* 0x0001e20000100a00 */
[----:B------:R-:W-:Y:S01]  /*e50b0*/  LEA.HI.X.SX32 R5, R26, R3, 0x1, P5 ;  /* 0x000000031a057211 */ /* 0x000fe200028f0eff */
[----:B------:R-:W-:Y:S01]  /*e50c0*/  IMAD R26, R16, 0x1ac, RZ ;  /* 0x000001ac101a7824 */ /* 0x000fe200078e02ff */
[----:B0-----:R-:W-:-:S03]  /*e50d0*/  IADD3 R20, P6, R7, R2, RZ ;  /* 0x0000000207147210 */ /* 0x001fc60007fde0ff */
[----:B------:R0:W-:Y:S01]  /*e50e0*/  STL.64 [R1+0xf68], R4 ;  /* 0x000f680401007387 */ /* 0x0001e20000100a00 */
[----:B------:R-:W-:Y:S01]  /*e50f0*/  LEA.HI.X.SX32 R21, R27, R3, 0x1, P6 ;  /* 0x000000031b157211 */ /* 0x000fe200030f0eff */
[----:B------:R-:W-:-:S04]  /*e5100*/  IMAD R27, R16, 0x1ad, RZ ;  /* 0x000001ad101b7824 */ /* 0x000fc800078e02ff */
[----:B------:R1:W-:Y:S01]  /*e5110*/  STL.64 [R1+0xfa8], R20 ;  /* 0x000fa81401007387 */ /* 0x0003e20000100a00 */
[----:B0-----:R-:W-:-:S04]  /*e5120*/  IADD3 R4, P5, R17, R2, RZ ;  /* 0x0000000211047210 */ /* 0x001fc80007fbe0ff */
[-C--:B------:R-:W-:Y:S01]  /*e5130*/  LEA.HI.X.SX32 R5, R26, R3.reuse, 0x1, P5 ;  /* 0x000000031a057211 */ /* 0x080fe200028f0eff */
[----:B------:R-:W-:Y:S01]  /*e5140*/  IMAD R26, R16, 0x1ae, RZ ;  /* 0x000001ae101a7824 */ /* 0x000fe200078e02ff */
[-C--:B-1----:R-:W-:Y:S02]  /*e5150*/  IADD3 R20, P6, R19, R2.reuse, RZ ;  /* 0x0000000213147210 */ /* 0x082fe40007fde0ff */
[----:B------:R-:W-:Y:S02]  /*e5160*/  IADD3 R18, P5, R18, R2, RZ ;  /* 0x0000000212127210 */ /* 0x000fe40007fbe0ff */
[-C--:B------:R-:W-:Y:S01]  /*e5170*/  LEA.HI.X.SX32 R21, R27, R3.reuse, 0x1, P6 ;  /* 0x000000031b157211 */ /* 0x080fe200030f0eff */
[----:B------:R-:W-:Y:S01]  /*e5180*/  STL.64 [R1+0xfa0], R4 ;  /* 0x000fa00401007387 */ /* 0x000fe20000100a00 */
[----:B------:R-:W-:Y:S01]  /*e5190*/  LEA.HI.X.SX32 R19, R26, R3, 0x1, P5 ;  /* 0x000000031a137211 */ /* 0x000fe200028f0eff */
[C---:B------:R-:W-:Y:S02]  /*e51a0*/  IMAD R26, R16.reuse, 0x1af, RZ ;  /* 0x000001af101a7824 */ /* 0x040fe400078e02ff */
[----:B------:R0:W-:Y:S01]  /*e51b0*/  STL.64 [R1+0xf98], R20 ;  /* 0x000f981401007387 */ /* 0x0001e20000100a00 */
[----:B------:R-:W-:-:S03]  /*e51c0*/  IMAD R27, R16, 0x1b0, RZ ;  /* 0x000001b0101b7824 */ /* 0x000fc600078e02ff */
[----:B------:R1:W-:Y:S01]  /*e51d0*/  STL.64 [R1+0xfd8], R18 ;  /* 0x000fd81201007387 */ /* 0x0003e20000100a00 */
[----:B0-----:R-:W-:-:S04]  /*e51e0*/  IADD3 R20, P6, R15, R2, RZ ;  /* 0x000000020f147210 */ /* 0x001fc80007fde0ff */
[-C--:B------:R-:W-:Y:S01]  /*e51f0*/  LEA.HI.X.SX32 R21, R26, R3.reuse, 0x1, P6 ;  /* 0x000000031a157211 */ /* 0x080fe200030f0eff */
[----:B------:R-:W-:Y:S01]  /*e5200*/  IMAD R26, R16, 0x1b1, RZ ;  /* 0x000001b1101a7824 */ /* 0x000fe200078e02ff */
[-C--:B-1----:R-:W-:Y:S02]  /*e5210*/  IADD3 R18, P5, R13, R2.reuse, RZ ;  /* 0x000000020d127210 */ /* 0x082fe40007fbe0ff */
[-C--:B------:R-:W-:Y:S02]  /*e5220*/  IADD3 R12, P6, R12, R2.reuse, RZ ;  /* 0x000000020c0c7210 */ /* 0x080fe40007fde0ff */
[-C--:B------:R-:W-:Y:S02]  /*e5230*/  LEA.HI.X.SX32 R19, R27, R3.reuse, 0x1, P5 ;  /* 0x000000031b137211 */ /* 0x080fe400028f0eff */
[----:B------:R-:W-:Y:S02]  /*e5240*/  LEA.HI.X.SX32 R13, R26, R3, 0x1, P6 ;  /* 0x000000031a0d7211 */ /* 0x000fe400030f0eff */
[----:B------:R-:W-:Y:S01]  /*e5250*/  IADD3 R14, P5, R14, R2, RZ ;  /* 0x000000020e0e7210 */ /* 0x000fe20007fbe0ff */
[----:B------:R-:W-:Y:S01]  /*e5260*/  STL.64 [R1+0x1008], R20 ;  /* 0x0010081401007387 */ /* 0x000fe20000100a00 */
[----:B------:R-:W-:-:S02]  /*e5270*/  IMAD R27, R16, 0x1b3, RZ ;  /* 0x000001b3101b7824 */ /* 0x000fc400078e02ff */
[----:B------:R-:W-:Y:S01]  /*e5280*/  LEA.HI.X.SX32 R15, R9, R3, 0x1, P5 ;  /* 0x00000003090f7211 */ /* 0x000fe200028f0eff */
[----:B------:R-:W-:Y:S04]  /*e5290*/  STL.64 [R1+0x1000], R18 ;  /* 0x0010001201007387 */ /* 0x000fe80000100a00 */
[----:B------:R0:W-:Y:S04]  /*e52a0*/  STL.64 [R1+0xff8], R12 ;  /* 0x000ff80c01007387 */ /* 0x0001e80000100a00 */
[----:B------:R-:W-:Y:S01]  /*e52b0*/  STL.64 [R1+0x1010], R14 ;  /* 0x0010100e01007387 */ /* 0x000fe20000100a00 */
[----:B0-----:R-:W-:-:S04]  /*e52c0*/  IADD3 R12, P6, R11, R2, RZ ;  /* 0x000000020b0c7210 */ /* 0x001fc80007fde0ff */
[----:B------:R-:W-:Y:S02]  /*e52d0*/  LEA.HI.X.SX32 R13, R27, R3, 0x1, P6 ;  /* 0x000000031b0d7211 */ /* 0x000fe400030f0eff */
[----:B------:R-:W2:Y:S01]  /*e52e0*/  LDL.LU R27, [R1+0xec8] ;  /* 0x000ec800011b7983 */ /* 0x000ea20000300800 */
[C---:B------:R-:W-:Y:S02]  /*e52f0*/  IMAD R8, R16.reuse, 0x368, RZ ;  /* 0x0000036810087824 */ /* 0x040fe400078e02ff */
[----:B------:R-:W-:-:S03]  /*e5300*/  IMAD R26, R16, 0x1b4, RZ ;  /* 0x000001b4101a7824 */ /* 0x000fc600078e02ff */
[-C--:B------:R-:W-:Y:S01]  /*e5310*/  IADD3 R8, P5, R8, R2.reuse, RZ ;  /* 0x0000000208087210 */ /* 0x080fe20007fbe0ff */
[C---:B------:R-:W-:Y:S02]  /*e5320*/  IMAD R10, R16.reuse, 0x36a, RZ ;  /* 0x0000036a100a7824 */ /* 0x040fe400078e02ff */
[----:B------:R-:W-:Y:S01]  /*e5330*/  IMAD R6, R16, 0x36c, RZ ;  /* 0x0000036c10067824 */ /* 0x000fe200078e02ff */
[-C--:B------:R-:W-:Y:S01]  /*e5340*/  LEA.HI.X.SX32 R9, R26, R3.reuse, 0x1, P5 ;  /* 0x000000031a097211 */ /* 0x080fe200028f0eff */
[----:B------:R-:W-:Y:S01]  /*e5350*/  STL.64 [R1+0x1038], R12 ;  /* 0x0010380c01007387 */ /* 0x000fe20000100a00 */
[----:B------:R-:W-:Y:S01]  /*e5360*/  IMAD R22, R16, 0x1b5, RZ ;  /* 0x000001b510167824 */ /* 0x000fe200078e02ff */
[-C--:B------:R-:W-:Y:S01]  /*e5370*/  IADD3 R10, P6, R10, R2.reuse, RZ ;  /* 0x000000020a0a7210 */ /* 0x080fe20007fde0ff */
[----:B------:R-:W-:Y:S01]  /*e5380*/  IMAD R26, R16, 0x1b6, RZ ;  /* 0x000001b6101a7824 */ /* 0x000fe200078e02ff */
[----:B------:R0:W-:Y:S02]  /*e5390*/  STL.64 [R1+0x1030], R8 ;  /* 0x0010300801007387 */ /* 0x0001e40000100a00 */
[----:B------:R-:W-:Y:S01]  /*e53a0*/  LEA.HI.X.SX32 R11, R22, R3, 0x1, P6 ;  /* 0x00000003160b7211 */ /* 0x000fe200030f0eff */
[----:B------:R-:W-:Y:S01]  /*e53b0*/  IMAD R5, R16, 0x370, RZ ;  /* 0x0000037010057824 */ /* 0x000fe200078e02ff */
[----:B------:R-:W3:Y:S01]  /*e53c0*/  LDL.LU R28, [R1+0x25c] ;  /* 0x00025c00011c7983 */ /* 0x000ee20000300800 */
[----:B0-----:R-:W-:-:S04]  /*e53d0*/  IADD3 R8, P5, R6, R2, RZ ;  /* 0x0000000206087210 */ /* 0x001fc80007fbe0ff */
[----:B------:R-:W-:Y:S01]  /*e53e0*/  LEA.HI.X.SX32 R9, R26, R3, 0x1, P5 ;  /* 0x000000031a097211 */ /* 0x000fe200028f0eff */
[----:B------:R-:W-:Y:S01]  /*e53f0*/  STL.64 [R1+0x1028], R10 ;  /* 0x0010280a01007387 */ /* 0x000fe20000100a00 */
[----:B------:R-:W-:-:S03]  /*e5400*/  IMAD R26, R16, 0x1b8, RZ ;  /* 0x000001b8101a7824 */ /* 0x000fc600078e02ff */
[----:B------:R0:W-:Y:S01]  /*e5410*/  STL.64 [R1+0x10d0], R8 ;  /* 0x0010d00801007387 */ /* 0x0001e20000100a00 */
[C---:B------:R-:W-:Y:S02]  /*e5420*/  IMAD R4, R16.reuse, 0x36e, RZ ;  /* 0x0000036e10047824 */ /* 0x040fe400078e02ff */
[C---:B------:R-:W-:Y:S02]  /*e5430*/  IMAD R22, R16.reuse, 0x1b7, RZ ;  /* 0x000001b710167824 */ /* 0x040fe400078e02ff */
[----:B------:R-:W-:Y:S01]  /*e5440*/  IMAD R17, R16, 0x372, RZ ;  /* 0x0000037210117824 */ /* 0x000fe200078e02ff */
[-C--:B0-----:R-:W-:Y:S02]  /*e5450*/  IADD3 R8, P5, R5, R2.reuse, RZ ;  /* 0x0000000205087210 */ /* 0x081fe40007fbe0ff */
[----:B------:R-:W-:Y:S02]  /*e5460*/  IADD3 R10, P6, R4, R2, RZ ;  /* 0x00000002040a7210 */ /* 0x000fe40007fde0ff */
[----:B------:R-:W-:-:S02]  /*e5470*/  LEA.HI.X.SX32 R9, R26, R3, 0x1, P5 ;  /* 0x000000031a097211 */ /* 0x000fc400028f0eff */
[----:B------:R-:W-:-:S03]  /*e5480*/  LEA.HI.X.SX32 R11, R22, R3, 0x1, P6 ;  /* 0x00000003160b7211 */ /* 0x000fc600030f0eff */
[----:B------:R0:W-:Y:S01]  /*e5490*/  STL.64 [R1+0x10e0], R8 ;  /* 0x0010e00801007387 */ /* 0x0001e20000100a00 */
[-C--:B------:R-:W-:Y:S01]  /*e54a0*/  IADD3 R12, P6, R17, R2.reuse, RZ ;  /* 0x00000002110c7210 */ /* 0x080fe20007fde0ff */
[C---:B------:R-:W-:Y:S02]  /*e54b0*/  IMAD R7, R16.reuse, 0x374, RZ ;  /* 0x0000037410077824 */ /* 0x040fe400078e02ff */
[----:B------:R1:W-:Y:S01]  /*e54c0*/  STL.64 [R1+0x10e8], R10 ;  /* 0x0010e80a01007387 */ /* 0x0003e20000100a00 */
[C---:B------:R-:W-:Y:S02]  /*e54d0*/  IMAD R22, R16.reuse, 0x1ba, RZ ;  /* 0x000001ba10167824 */ /* 0x040fe400078e02ff */
[----:B0-----:R-:W-:Y:S01]  /*e54e0*/  IMAD R8, R16, 0x1b9, RZ ;  /* 0x000001b910087824 */ /* 0x001fe200078e02ff */
[----:B------:R-:W3:Y:S04]  /*e54f0*/  LDL.LU R9, [R1+0xf78] ;  /* 0x000f780001097983 */ /* 0x000ee80000300800 */
[----:B------:R-:W-:Y:S01]  /*e5500*/  LEA.HI.X.SX32 R13, R8, R3, 0x1, P6 ;  /* 0x00000003080d7211 */ /* 0x000fe200030f0eff */
[----:B------:R-:W4:Y:S01]  /*e5510*/  LDL.LU R14, [R1+0xf7c] ;  /* 0x000f7c00010e7983 */ /* 0x000f220000300800 */
[----:B-1----:R-:W-:Y:S01]  /*e5520*/  IADD3 R10, P5, R7, R2, RZ ;  /* 0x00000002070a7210 */ /* 0x002fe20007fbe0ff */
[----:B------:R-:W-:-:S02]  /*e5530*/  IMAD R6, R16, 0x376, RZ ;  /* 0x0000037610067824 */ /* 0x000fc400078e02ff */
[----:B------:R-:W4:Y:S01]  /*e5540*/  LDL.LU R20, [R1+0xf80] ;  /* 0x000f800001147983 */ /* 0x000f220000300800 */
[----:B------:R-:W-:-:S03]  /*e5550*/  LEA.HI.X.SX32 R11, R22, R3, 0x1, P5 ;  /* 0x00000003160b7211 */ /* 0x000fc600028f0eff */
[----:B------:R-:W4:Y:S01]  /*e5560*/  LDL.LU R8, [R1+0xf84] ;  /* 0x000f840001087983 */ /* 0x000f220000300800 */
[----:B------:R-:W-:-:S03]  /*e5570*/  IMAD R4, R16, 0x378, RZ ;  /* 0x0000037810047824 */ /* 0x000fc600078e02ff */
[----:B------:R0:W-:Y:S01]  /*e5580*/  STL.64 [R1+0x10d8], R12 ;  /* 0x0010d80c01007387 */ /* 0x0001e20000100a00 */
[----:B------:R-:W-:Y:S01]  /*e5590*/  IMAD R15, R16, 0x1bb, RZ ;  /* 0x000001bb100f7824 */ /* 0x000fe200078e02ff */
[----:B------:R-:W-:Y:S01]  /*e55a0*/  IADD3 R6, P6, R6, R2, RZ ;  /* 0x0000000206067210 */ /* 0x000fe20007fde0ff */
[----:B------:R-:W-:Y:S01]  /*e55b0*/  IMAD R22, R16, 0x1bc, RZ ;  /* 0x000001bc10167824 */ /* 0x000fe200078e02ff */
[----:B0-----:R-:W4:Y:S04]  /*e55c0*/  LDL.LU R13, [R1+0xf88] ;  /* 0x000f8800010d7983 */ /* 0x001f280000300800 */
[----:B------:R-:W4:Y:S04]  /*e55d0*/  LDL.LU R12, [R1+0xf8c] ;  /* 0x000f8c00010c7983 */ /* 0x000f280000300800 */
[----:B------:R-:W4:Y:S04]  /*e55e0*/  LDL.LU R26, [R1+0xf74] ;  /* 0x000f7400011a7983 */ /* 0x000f280000300800 */
[----:B------:R-:W4:Y:S01]  /*e55f0*/  LDL.LU R24, [R1+0xf90] ;  /* 0x000f900001187983 */ /* 0x000f220000300800 */
[----:B------:R-:W-:-:S03]  /*e5600*/  LEA.HI.X.SX32 R7, R15, R3, 0x1, P6 ;  /* 0x000000030f077211 */ /* 0x000fc600030f0eff */
[----:B------:R-:W4:Y:S04]  /*e5610*/  LDL.LU R19, [R1+0xf94] ;  /* 0x000f940001137983 */ /* 0x000f280000300800 */
[----:B------:R0:W-:Y:S04]  /*e5620*/  STL.64 [R1+0x1110], R10 ;  /* 0x0011100a01007387 */ /* 0x0001e80000100a00 */
[----:B------:R-:W-:Y:S01]  /*e5630*/  STL.64 [R1+0x1138], R6 ;  /* 0x0011380601007387 */ /* 0x000fe20000100a00 */
[----:B0-----:R-:W-:-:S04]  /*e5640*/  IADD3 R10, P5, R4, R2, RZ ;  /* 0x00000002040a7210 */ /* 0x001fc80007fbe0ff */
[----:B------:R-:W-:Y:S02]  /*e5650*/  LEA.HI.X.SX32 R11, R22, R3, 0x1, P5 ;  /* 0x00000003160b7211 */ /* 0x000fe400028f0eff */
[----:B--2---:R-:W-:Y:S02]  /*e5660*/  FSETP.NEU.AND P5, PT, R27, RZ, PT ;  /* 0x000000ff1b00720b */ /* 0x004fe40003fad000 */
[----:B------:R-:W2:Y:S04]  /*e5670*/  LDL.LU R27, [R1+0x115c] ;  /* 0x00115c00011b7983 */ /* 0x000ea80000300800 */
[----:B------:R-:W2:Y:S04]  /*e5680*/  LDL.LU R21, [R1+0x1160] ;  /* 0x0011600001157983 */ /* 0x000ea80000300800 */
[----:B------:R0:W-:Y:S04]  /*e5690*/  STL.64 [R1+0x1130], R10 ;  /* 0x0011300a01007387 */ /* 0x0001e80000100a00 */
[----:B------:R-:W2:Y:S04]  /*e56a0*/  LDL.LU R29, [R1+0x1190] ;  /* 0x00119000011d7983 */ /* 0x000ea80000300800 */
[----:B------:R-:W2:Y:S04]  /*e56b0*/  LDL.LU R23, [R1+0x1194] ;  /* 0x0011940001177983 */ /* 0x000ea80000300800 */
[----:B0-----:R-:W2:Y:S04]  /*e56c0*/  LDL.LU R11, [R1+0x117c] ;  /* 0x00117c00010b7983 */ /* 0x001ea80000300800 */
[----:B------:R-:W2:Y:S04]  /*e56d0*/  LDL.LU R10, [R1+0x1180] ;  /* 0x00118000010a7983 */ /* 0x000ea80000300800 */
[----:B------:R-:W2:Y:S04]  /*e56e0*/  LDL.LU R15, [R1+0x1188] ;  /* 0x00118800010f7983 */ /* 0x000ea80000300800 */
[----:B------:R-:W2:Y:S01]  /*e56f0*/  LDL.LU R22, [R1+0x118c] ;  /* 0x00118c0001167983 */ /* 0x000ea20000300800 */
[----:B------:R-:W-:-:S02]  /*e5700*/  IMAD R5, R16, 0x37a, RZ ;  /* 0x0000037a10057824 */ /* 0x000fc400078e02ff */
[----:B------:R-:W-:-:S03]  /*e5710*/  IMAD R18, R16, 0x1bd, RZ ;  /* 0x000001bd10127824 */ /* 0x000fc600078e02ff */
[----:B------:R-:W-:Y:S01]  /*e5720*/  IADD3 R6, P6, R5, R2, RZ ;  /* 0x0000000205067210 */ /* 0x000fe20007fde0ff */
[----:B------:R-:W-:-:S03]  /*e5730*/  IMAD R4, R16, 0x37c, RZ ;  /* 0x0000037c10047824 */ /* 0x000fc600078e02ff */
[----:B------:R-:W-:-:S05]  /*e5740*/  LEA.HI.X.SX32 R7, R18, R3, 0x1, P6 ;  /* 0x0000000312077211 */ /* 0x000fca00030f0eff */
[----:B------:R0:W-:Y:S01]  /*e5750*/  STL.64 [R1+0x1128], R6 ;  /* 0x0011280601007387 */ /* 0x0001e20000100a00 */
[----:B------:R-:W-:Y:S01]  /*e5760*/  IMAD R5, R16, 0x37e, RZ ;  /* 0x0000037e10057824 */ /* 0x000fe200078e02ff */
[----:B0-----:R-:W-:Y:S01]  /*e5770*/  IADD3 R6, P6, R4, R2, RZ ;  /* 0x0000000204067210 */ /* 0x001fe20007fde0ff */
[C---:B---3--:R-:W-:Y:S02]  /*e5780*/  FMUL R9, R28.reuse, R9 ;  /* 0x000000091c097220 */ /* 0x048fe40000400000 */
[----:B----4-:R-:W-:-:S03]  /*e5790*/  FMUL R14, R28, R14 ;  /* 0x0000000e1c0e7220 */ /* 0x010fc60000400000 */
[----:B------:R0:W-:Y:S01]  /*e57a0*/  STL [R1+0x2c80], R9 ;  /* 0x002c800901007387 */ /* 0x0001e20000100800 */
[C---:B------:R-:W-:Y:S02]  /*e57b0*/  FMUL R20, R28.reuse, R20 ;  /* 0x000000141c147220 */ /* 0x040fe40000400000 */
[C---:B------:R-:W-:Y:S01]  /*e57c0*/  FMUL R8, R28.reuse, R8 ;  /* 0x000000081c087220 */ /* 0x040fe20000400000 */
[----:B------:R-:W-:Y:S04]  /*e57d0*/  STL [R1+0x2c84], R14 ;  /* 0x002c840e01007387 */ /* 0x000fe80000100800 */
[----:B------:R-:W-:Y:S04]  /*e57e0*/  STL [R1+0x2c88], R20 ;  /* 0x002c881401007387 */ /* 0x000fe80000100800 */
[----:B------:R1:W-:Y:S01]  /*e57f0*/  STL [R1+0x2c8c], R8 ;  /* 0x002c8c0801007387 */ /* 0x0003e20000100800 */
[----:B------:R-:W-:-:S02]  /*e5800*/  FMUL R13, R28, R13 ;  /* 0x0000000d1c0d7220 */ /* 0x000fc40000400000 */
[----:B------:R-:W-:-:S03]  /*e5810*/  FMUL R12, R28, R12 ;  /* 0x0000000c1c0c7220 */ /* 0x000fc60000400000 */
[----:B------:R2:W-:Y:S01]  /*e5820*/  STL [R1+0x2c90], R13 ;  /* 0x002c900d01007387 */ /* 0x0005e20000100800 */
[C---:B------:R-:W-:Y:S02]  /*e5830*/  FMUL R24, R28.reuse, R24 ;  /* 0x000000181c187220 */ /* 0x040fe40000400000 */
[----:B------:R-:W-:Y:S02]  /*e5840*/  FMUL R28, R28, R19 ;  /* 0x000000131c1c7220 */ /* 0x000fe40000400000 */
[C---:B------:R-:W-:Y:S01]  /*e5850*/  IMAD R19, R16.reuse, 0x1be, RZ ;  /* 0x000001be10137824 */ /* 0x040fe200078e02ff */
[----:B------:R3:W-:Y:S04]  /*e5860*/  STL [R1+0x2c94], R12 ;  /* 0x002c940c01007387 */ /* 0x0007e80000100800 */
[----:B------:R-:W-:Y:S01]  /*e5870*/  LEA.HI.X.SX32 R7, R19, R3, 0x1, P6 ;  /* 0x0000000313077211 */ /* 0x000fe200030f0eff */
[----:B------:R-:W-:Y:S04]  /*e5880*/  STL [R1+0x2c98], R24 ;  /* 0x002c981801007387 */ /* 0x000fe80000100800 */
[----:B------:R-:W-:Y:S01]  /*e5890*/  STL [R1+0x2c9c], R28 ;  /* 0x002c9c1c01007387 */ /* 0x000fe20000100800 */
[----:B0-----:R-:W-:Y:S01]  /*e58a0*/  IMAD R9, R16, 0x1bf, RZ ;  /* 0x000001bf10097824 */ /* 0x001fe200078e02ff */
[----:B------:R-:W-:-:S04]  /*e58b0*/  IADD3 R18, P6, R5, R2, RZ ;  /* 0x0000000205127210 */ /* 0x000fc80007fde0ff */
[----:B------:R-:W-:Y:S01]  /*e58c0*/  LEA.HI.X.SX32 R19, R9, R3, 0x1, P6 ;  /* 0x0000000309137211 */ /* 0x000fe200030f0eff */
[----:B-1----:R-:W-:-:S05]  /*e58d0*/  IMAD R8, R16, 0x380, RZ ;  /* 0x0000038010087824 */ /* 0x002fca00078e02ff */
[----:B------:R-:W-:Y:S01]  /*e58e0*/  IADD3 R20, P6, R8, R2, RZ ;  /* 0x0000000208147210 */ /* 0x000fe20007fde0ff */
[C---:B--2---:R-:W-:Y:S02]  /*e58f0*/  FMUL R13, R26.reuse, R27 ;  /* 0x0000001b1a0d7220 */ /* 0x044fe40000400000 */
[----:B------:R-:W2:Y:S04]  /*e5900*/  LDL.LU R27, [R1+0x260] ;  /* 0x00026000011b7983 */ /* 0x000ea80000300800 */
[----:B------:R0:W-:Y:S01]  /*e5910*/  STL.64 [R1+0x1170], R6 ;  /* 0x0011700601007387 */ /* 0x0001e20000100a00 */
[----:B------:R-:W-:-:S03]  /*e5920*/  FMUL R4, R26, R23 ;  /* 0x000000171a047220 */ /* 0x000fc60000400000 */
[----:B------:R-:W2:Y:S01]  /*e5930*/  LDL.LU R23, [R1+0xfb0] ;  /* 0x000fb00001177983 */ /* 0x000ea20000300800 */
[----:B------:R-:W-:-:S03]  /*e5940*/  FMUL R14, R26, R11 ;  /* 0x0000000b1a0e7220 */ /* 0x000fc60000400000 */
[----:B------:R-:W4:Y:S01]  /*e5950*/  LDL.LU R11, [R1+0xfb4] ;  /* 0x000fb400010b7983 */ /* 0x000f220000300800 */
[----:B------:R-:W-:-:S03]  /*e5960*/  FMUL R17, R26, R10 ;  /* 0x0000000a1a117220 */ /* 0x000fc60000400000 */
[----:B------:R1:W-:Y:S01]  /*e5970*/  STL.64 [R1+0x11a8], R18 ;  /* 0x0011a81201007387 */ /* 0x0003e20000100a00 */
[C---:B---3--:R-:W-:Y:S02]  /*e5980*/  FMUL R12, R26.reuse, R21 ;  /* 0x000000151a0c7220 */ /* 0x048fe40000400000 */
[C---:B0-----:R-:W-:Y:S02]  /*e5990*/  FMUL R7, R26.reuse, R29 ;  /* 0x0000001d1a077220 */ /* 0x041fe40000400000 */
[C---:B------:R-:W-:Y:S02]  /*e59a0*/  FMUL R6, R26.reuse, R15 ;  /* 0x0000000f1a067220 */ /* 0x040fe40000400000 */
[----:B------:R-:W-:Y:S01]  /*e59b0*/  FMUL R5, R26, R22 ;  /* 0x000000161a057220 */ /* 0x000fe20000400000 */
[----:B-1----:R-:W3:Y:S04]  /*e59c0*/  LDL.LU R19, [R1+0xfb8] ;  /* 0x000fb80001137983 */ /* 0x002ee80000300800 */
[----:B------:R-:W3:Y:S01]  /*e59d0*/  LDL.LU R10, [R1+0xfbc] ;  /* 0x000fbc00010a7983 */ /* 0x000ee20000300800 */
[----:B------:R-:W-:-:S03]  /*e59e0*/  IMAD R26, R16, 0x1c0, RZ ;  /* 0x000001c0101a7824 */ /* 0x000fc600078e02ff */
[----:B------:R-:W3:Y:S04]  /*e59f0*/  LDL.LU R22, [R1+0xfc0] ;  /* 0x000fc00001167983 */ /* 0x000ee80000300800 */
[----:B------:R-:W3:Y:S01]  /*e5a00*/  LDL.LU R25, [R1+0xfc4] ;  /* 0x000fc40001197983 */ /* 0x000ee20000300800 */
[----:B------:R-:W-:-:S03]  /*e5a10*/  LEA.HI.X.SX32 R21, R26, R3, 0x1, P6 ;  /* 0x000000031a157211 */ /* 0x000fc600030f0eff */
[----:B------:R-:W3:Y:S04]  /*e5a20*/  LDL.LU R15, [R1+0xfc8] ;  /* 0x000fc800010f7983 */ /* 0x000ee80000300800 */
[----:B------:R0:W-:Y:S04]  /*e5a30*/  STL.64 [R1+0x11a0], R20 ;  /* 0x0011a01401007387 */ /* 0x0001e80000100a00 */
[----:B------:R-:W3:Y:S01]  /*e5a40*/  LDL.LU R18, [R1+0xfcc] ;  /* 0x000fcc0001127983 */ /* 0x000ee20000300800 */
[----:B------:R-:W-:Y:S01]  /*e5a50*/  F2FP.BF16.PACK_AB R4, R7, R4 ;  /* 0x000000040704723e */ /* 0x000fe200000010ff */
[----:B------:R-:W-:-:S02]  /*e5a60*/  IMAD R7, R16, 0x382, RZ ;  /* 0x0000038210077824 */ /* 0x000fc400078e02ff */
[C---:B------:R-:W-:Y:S02]  /*e5a70*/  IMAD R9, R16.reuse, 0x1c1, RZ ;  /* 0x000001c110097824 */ /* 0x040fe400078e02ff */
[C---:B------:R-:W-:Y:S01]  /*e5a80*/  IMAD R8, R16.reuse, 0x384, RZ ;  /* 0x0000038410087824 */ /* 0x040fe200078e02ff */
[----:B0-----:R-:W-:Y:S01]  /*e5a90*/  IADD3 R20, P6, R7, R2, RZ ;  /* 0x0000000207147210 */ /* 0x001fe20007fde0ff */
[----:B------:R-:W-:-:S03]  /*e5aa0*/  IMAD R26, R16, 0x1c2, RZ ;  /* 0x000001c2101a7824 */ /* 0x000fc600078e02ff */
[----:B------:R-:W-:Y:S02]  /*e5ab0*/  LEA.HI.X.SX32 R21, R9, R3, 0x1, P6 ;  /* 0x0000000309157211 */ /* 0x000fe400030f0eff */
[----:B------:R-:W-:Y:S02]  /*e5ac0*/  IADD3 R8, P6, R8, R2, RZ ;  /* 0x0000000208087210 */ /* 0x000fe40007fde0ff */
[----:B------:R-:W-:Y:S02]  /*e5ad0*/  F2FP.BF16.PACK_AB R5, R6, R5 ;  /* 0x000000050605723e */ /* 0x000fe400000010ff */
[----:B------:R-:W-:Y:S01]  /*e5ae0*/  F2FP.BF16.PACK_AB R6, R14, R17 ;  /* 0x000000110e06723e */ /* 0x000fe200000010ff */
[----:B------:R-:W-:Y:S01]  /*e5af0*/  IMAD R17, R16, 0x386, RZ ;  /* 0x0000038610117824 */ /* 0x000fe200078e02ff */
[----:B------:R-:W-:Y:S01]  /*e5b00*/  LEA.HI.X.SX32 R9, R26, R3, 0x1, P6 ;  /* 0x000000031a097211 */ /* 0x000fe200030f0eff */
[----:B------:R-:W-:Y:S01]  /*e5b10*/  STL.64 [R1+0x1198], R20 ;  /* 0x0011981401007387 */ /* 0x000fe20000100a00 */
[----:B------:R-:W-:Y:S01]  /*e5b20*/  F2FP.BF16.PACK_AB R7, R13, R12 ;  /* 0x0000000c0d07723e */ /* 0x000fe200000010ff */
[----:B------:R-:W-:-:S02]  /*e5b30*/  IMAD R12, R16, 0x1c3, RZ ;  /* 0x000001c3100c7824 */ /* 0x000fc400078e02ff */
[----:B------:R-:W3:Y:S04]  /*e5b40*/  LDL.LU R26, [R1+0x1018] ;  /* 0x00101800011a7983 */ /* 0x000ee80000300800 */
[----:B------:R0:W-:Y:S02]  /*e5b50*/  STL.64 [R1+0x11e8], R8 ;  /* 0x0011e80801007387 */ /* 0x0001e40000100a00 */
[----:B0-----:R-:W-:-:S04]  /*e5b60*/  IADD3 R8, P6, R17, R2, RZ ;  /* 0x0000000211087210 */ /* 0x001fc80007fde0ff */
[----:B------:R-:W-:Y:S01]  /*e5b70*/  LEA.HI.X.SX32 R9, R12, R3, 0x1, P6 ;  /* 0x000000030c097211 */ /* 0x000fe200030f0eff */
[C---:B------:R-:W-:Y:S01]  /*e5b80*/  IMAD R17, R16.reuse, 0x388, RZ ;  /* 0x0000038810117824 */ /* 0x040fe200078e02ff */
[----:B------:R0:W-:Y:S04]  /*e5b90*/  STS.128 [R0+0xc80], R4 ;  /* 0x000c800400007388 */ /* 0x0001e80000000c00 */
[----:B------:R-:W-:Y:S01]  /*e5ba0*/  IADD3 R12, P6, R17, R2, RZ ;  /* 0x00000002110c7210 */ /* 0x000fe20007fde0ff */
[----:B0-----:R-:W-:Y:S02]  /*e5bb0*/  IMAD R4, R16, 0x38a, RZ ;  /* 0x0000038a10047824 */ /* 0x001fe400078e02ff */
[----:B--2---:R-:W-:-:S05]  /*e5bc0*/  FMUL R29, R27, R23 ;  /* 0x000000171b1d7220 */ /* 0x004fca0000400000 */
[----:B------:R0:W-:Y:S04]  /*e5bd0*/  STL [R1+0x2ca0], R29 ;  /* 0x002ca01d01007387 */ /* 0x0001e80000100800 */
[----:B------:R1:W-:Y:S01]  /*e5be0*/  STL.64 [R1+0x1220], R8 ;  /* 0x0012200801007387 */ /* 0x0003e20000100a00 */
[----:B----4-:R-:W-:-:S03]  /*e5bf0*/  FMUL R23, R27, R11 ;  /* 0x0000000b1b177220 */ /* 0x010fc60000400000 */
[----:B0-----:R-:W2:Y:S04]  /*e5c00*/  LDL.LU R29, [R1+0x26c] ;  /* 0x00026c00011d7983 */ /* 0x001ea80000300800 */
[----:B------:R-:W4:Y:S01]  /*e5c10*/  LDL.LU R11, [R1+0x101c] ;  /* 0x00101c00010b7983 */ /* 0x000f220000300800 */
[C---:B---3--:R-:W-:Y:S02]  /*e5c20*/  FMUL R21, R27.reuse, R19 ;  /* 0x000000131b157220 */ /* 0x048fe40000400000 */
[C---:B------:R-:W-:Y:S01]  /*e5c30*/  FMUL R19, R27.reuse, R10 ;  /* 0x0000000a1b137220 */ /* 0x040fe20000400000 */
[----:B------:R0:W-:Y:S01]  /*e5c40*/  STL [R1+0x2ca4], R23 ;  /* 0x002ca41701007387 */ /* 0x0001e20000100800 */
[----:B-1----:R-:W-:-:S03]  /*e5c50*/  FMUL R9, R27, R22 ;  /* 0x000000161b097220 */ /* 0x002fc60000400000 */
[----:B------:R-:W3:Y:S01]  /*e5c60*/  LDL.LU R10, [R1+0x10cc] ;  /* 0x0010cc00010a7983 */ /* 0x000ee20000300800 */
[----:B------:R-:W-:-:S03]  /*e5c70*/  FMUL R25, R27, R25 ;  /* 0x000000191b197220 */ /* 0x000fc60000400000 */
[----:B------:R-:W-:Y:S01]  /*e5c80*/  STL [R1+0x2cb0], R19 ;  /* 0x002cb01301007387 */ /* 0x000fe20000100800 */
[----:B------:R-:W-:-:S03]  /*e5c90*/  FMUL R20, R27, R15 ;  /* 0x0000000f1b147220 */ /* 0x000fc60000400000 */
[----:B------:R-:W3:Y:S04]  /*e5ca0*/  LDL.LU R22, [R1+0x10f4] ;  /* 0x0010f40001167983 */ /* 0x000ee80000300800 */
[----:B------:R-:W-:Y:S04]  /*e5cb0*/  STL [R1+0x2cb4], R9 ;  /* 0x002cb40901007387 */ /* 0x000fe80000100800 */
[----:B------:R-:W-:Y:S04]  /*e5cc0*/  STL [R1+0x2cbc], R25 ;  /* 0x002cbc1901007387 */ /* 0x000fe80000100800 */
[----:B------:R-:W3:Y:S04]  /*e5cd0*/  LDL.LU R15, [R1+0x10fc] ;  /* 0x0010fc00010f7983 */ /* 0x000ee80000300800 */
[----:B------:R1:W-:Y:S01]  /*e5ce0*/  STL.64 [R1+0x2ca8], R20 ;  /* 0x002ca81401007387 */ /* 0x0003e20000100a00 */
[----:B------:R-:W-:-:S03]  /*e5cf0*/  FMUL R14, R27, R18 ;  /* 0x000000121b0e7220 */ /* 0x000fc60000400000 */
[----:B------:R-:W3:Y:S01]  /*e5d00*/  LDL.LU R24, [R1+0x1104] ;  /* 0x0011040001187983 */ /* 0x000ee20000300800 */
[----:B------:R-:W-:-:S03]  /*e5d10*/  IMAD R27, R16, 0x1c4, RZ ;  /* 0x000001c4101b7824 */ /* 0x000fc600078e02ff */
[----:B------:R-:W-:Y:S02]  /*e5d20*/  STL [R1+0x2cc0], R14 ;  /* 0x002cc00e01007387 */ /* 0x000fe40000100800 */
[----:B------:R-:W-:Y:S02]  /*e5d30*/  LEA.HI.X.SX32 R13, R27, R3, 0x1, P6 ;  /* 0x000000031b0d7211 */ /* 0x000fe400030f0eff */
[----:B0-----:R-:W3:Y:S01]  /*e5d40*/  LDL.LU R23, [R1+0x110c] ;  /* 0x00110c0001177983 */ /* 0x001ee20000300800 */
[----:B-1----:R-:W-:-:S03]  /*e5d50*/  IADD3 R20, P6, R4, R2, RZ ;  /* 0x0000000204147210 */ /* 0x002fc60007fde0ff */
[----:B------:R-:W3:Y:S04]  /*e5d60*/  LDL.LU R4, [R1+0x111c] ;  /* 0x00111c0001047983 */ /* 0x000ee80000300800 */
[----:B------:R2:W-:Y:S04]  /*e5d70*/  STL.64 [R1+0x1190], R12 ;  /* 0x0011900c01007387 */ /* 0x0005e80000100a00 */
[----:B------:R-:W3:Y:S04]  /*e5d80*/  LDL.LU R9, [R1+0x10f0] ;  /* 0x0010f00001097983 */ /* 0x000ee80000300800 */
[----:B------:R-:W3:Y:S04]  /*e5d90*/  LDL.LU R19, [R1+0x10f8] ;  /* 0x0010f80001137983 */ /* 0x000ee80000300800 */
[----:B------:R-:W3:Y:S04]  /*e5da0*/  LDL.LU R27, [R1+0x1100] ;  /* 0x00110000011b7983 */ /* 0x000ee80000300800 */
[----:B------:R-:W3:Y:S01]  /*e5db0*/  LDL.LU R18, [R1+0x1108] ;  /* 0x0011080001127983 */ /* 0x000ee20000300800 */
[----:B--2---:R-:W-:-:S03]  /*e5dc0*/  FMUL R13, R29, R26 ;  /* 0x0000001a1d0d7220 */ /* 0x004fc60000400000 */
[----:B------:R-:W2:Y:S01]  /*e5dd0*/  LDL.LU R26, [R1+0x27c] ;  /* 0x00027c00011a7983 */ /* 0x000ea20000300800 */
[----:B----4-:R-:W-:-:S03]  /*e5de0*/  FMUL R8, R29, R11 ;  /* 0x0000000b1d087220 */ /* 0x010fc60000400000 */
[----:B------:R0:W-:Y:S04]  /*e5df0*/  STL [R1+0x2cc4], R13 ;  /* 0x002cc40d01007387 */ /* 0x0001e80000100800 */
[----:B0-----:R-:W4:Y:S01]  /*e5e00*/  LDL.LU R13, [R1+0x270] ;  /* 0x00027000010d7983 */ /* 0x001f220000300800 */
[----:B---3--:R-:W-:-:S03]  /*e5e10*/  FMUL R12, R29, R10 ;  /* 0x0000000a1d0c7220 */ /* 0x008fc60000400000 */
[----:B------:R-:W3:Y:S04]  /*e5e20*/  LDL.LU R14, [R1+0x1118] ;  /* 0x00111800010e7983 */ /* 0x000ee80000300800 */
[----:B------:R-:W2:Y:S01]  /*e5e30*/  LDL.LU R25, [R1+0x1120] ;  /* 0x0011200001197983 */ /* 0x000ea20000300800 */
[----:B------:R-:W-:-:S03]  /*e5e40*/  FMUL R22, R29, R22 ;  /* 0x000000161d167220 */ /* 0x000fc60000400000 */
[----:B------:R0:W-:Y:S04]  /*e5e50*/  STL [R1+0x2cc8], R8 ;  /* 0x002cc80801007387 */ /* 0x0001e80000100800 */
[----:B0-----:R-:W2:Y:S04]  /*e5e60*/  LDL.LU R8, [R1+0x1124] ;  /* 0x0011240001087983 */ /* 0x001ea80000300800 */
[----:B------:R-:W-:Y:S01]  /*e5e70*/  STL [R1+0x2ccc], R12 ;  /* 0x002ccc0c01007387 */ /* 0x000fe20000100800 */
[----:B------:R-:W-:-:S03]  /*e5e80*/  FMUL R28, R29, R15 ;  /* 0x0000000f1d1c7220 */ /* 0x000fc60000400000 */
[----:B------:R-:W3:Y:S01]  /*e5e90*/  LDL.LU R11, [R1+0x1148] ;  /* 0x00114800010b7983 */ /* 0x000ee20000300800 */
[----:B------:R-:W-:-:S03]  /*e5ea0*/  FMUL R24, R29, R24 ;  /* 0x000000181d187220 */ /* 0x000fc60000400000 */
[----:B------:R-:W3:Y:S04]  /*e5eb0*/  LDL.LU R7, [R1+0x1164] ;  /* 0x0011640001077983 */ /* 0x000ee80000300800 */
[----:B------:R0:W-:Y:S04]  /*e5ec0*/  STL [R1+0x2cd0], R22 ;  /* 0x002cd01601007387 */ /* 0x0001e80000100800 */
[----:B0-----:R-:W3:Y:S04]  /*e5ed0*/  LDL.LU R22, [R1+0x116c] ;  /* 0x00116c0001167983 */ /* 0x001ee80000300800 */
[----:B------:R-:W3:Y:S04]  /*e5ee0*/  LDL.LU R15, [R1+0x114c] ;  /* 0x00114c00010f7983 */ /* 0x000ee80000300800 */
[----:B------:R-:W3:Y:S04]  /*e5ef0*/  LDL.LU R17, [R1+0x1150] ;  /* 0x0011500001117983 */ /* 0x000ee80000300800 */
[----:B------:R-:W3:Y:S04]  /*e5f00*/  LDL.LU R12, [R1+0x1154] ;  /* 0x00115400010c7983 */ /* 0x000ee80000300800 */
[----:B------:R-:W3:Y:S04]  /*e5f10*/  LDL.LU R10, [R1+0x1158] ;  /* 0x00115800010a7983 */ /* 0x000ee80000300800 */
[----:B------:R0:W-:Y:S01]  /*e5f20*/  STL [R1+0x2ce0], R24 ;  /* 0x002ce01801007387 */ /* 0x0001e20000100800 */
[----:B------:R-:W-:-:S02]  /*e5f30*/  FMUL R23, R29, R23 ;  /* 0x000000171d177220 */ /* 0x000fc40000400000 */
[----:B------:R-:W-:Y:S01]  /*e5f40*/  FMUL R29, R29, R4 ;  /* 0x000000041d1d7220 */ /* 0x000fe20000400000 */
[----:B0-----:R-:W3:Y:S04]  /*e5f50*/  LDL.LU R24, [R1+0x1144] ;  /* 0x0011440001187983 */ /* 0x001ee80000300800 */
[----:B------:R0:W-:Y:S04]  /*e5f60*/  STL.64 [R1+0x2cd8], R28 ;  /* 0x002cd81c01007387 */ /* 0x0001e80000100a00 */
[----:B0-----:R-:W3:Y:S01]  /*e5f70*/  LDL.LU R28, [R1+0x1140] ;  /* 0x00114000011c7983 */ /* 0x001ee20000300800 */
[----:B------:R-:W-:-:S02]  /*e5f80*/  IMAD R6, R16, 0x1c5, RZ ;  /* 0x000001c510067824 */ /* 0x000fc400078e02ff */
[----:B------:R-:W-:-:S03]  /*e5f90*/  IMAD R5, R16, 0x38c, RZ ;  /* 0x0000038c10057824 */ /* 0x000fc600078e02ff */
[----:B------:R-:W-:Y:S01]  /*e5fa0*/  LEA.HI.X.SX32 R21, R6, R3, 0x1, P6 ;  /* 0x0000000306157211 */ /* 0x000fe200030f0eff */
[----:B------:R-:W-:-:S04]  /*e5fb0*/  IMAD R29, R16, 0x1c6, RZ ;  /* 0x000001c6101d7824 */ /* 0x000fc800078e02ff */
[----:B------:R0:W-:Y:S01]  /*e5fc0*/  STL.64 [R1+0x1188], R20 ;  /* 0x0011881401007387 */ /* 0x0001e20000100a00 */
[----:B------:R-:W-:Y:S01]  /*e5fd0*/  IMAD R4, R16, 0x38e, RZ ;  /* 0x0000038e10047824 */ /* 0x000fe200078e02ff */
[----:B0-----:R-:W-:-:S04]  /*e5fe0*/  IADD3 R20, P6, R5, R2, RZ ;  /* 0x0000000205147210 */ /* 0x001fc80007fde0ff */
[----:B------:R-:W-:Y:S01]  /*e5ff0*/  LEA.HI.X.SX32 R21, R29, R3, 0x1, P6 ;  /* 0x000000031d157211 */ /* 0x000fe200030f0eff */
[C---:B----4-:R-:W-:Y:S02]  /*e6000*/  FMUL R19, R13.reuse, R19 ;  /* 0x000000130d137220 */ /* 0x050fe40000400000 */
[C---:B------:R-:W-:Y:S02]  /*e6010*/  FMUL R18, R13.reuse, R18 ;  /* 0x000000120d127220 */ /* 0x040fe40000400000 */
[----:B------:R-:W-:-:S03]  /*e6020*/  FMUL R9, R13, R9 ;  /* 0x000000090d097220 */ /* 0x000fc60000400000 */
[----:B------:R-:W-:Y:S01]  /*e6030*/  STL.64 [R1+0x2ce8], R18 ;  /* 0x002ce81201007387 */ /* 0x000fe20000100a00 */
[----:B--2---:R-:W-:-:S05]  /*e6040*/  FMUL R8, R13, R8 ;  /* 0x000000080d087220 */ /* 0x004fca0000400000 */
[----:B------:R0:W-:Y:S04]  /*e6050*/  STL.64 [R1+0x2cf0], R8 ;  /* 0x002cf00801007387 */ /* 0x0001e80000100a00 */
[----:B------:R1:W-:Y:S04]  /*e6060*/  STL.64 [R1+0x11e0], R20 ;  /* 0x0011e01401007387 */ /* 0x0003e80000100a00 */
[----:B------:R-:W2:Y:S01]  /*e6070*/  LDL.LU R29, [R1+0xf70] ;  /* 0x000f7000011d7983 */ /* 0x000ea20000300800 */
[----:B0-----:R-:W-:Y:S01]  /*e6080*/  IMAD R9, R16, 0x1c7, RZ ;  /* 0x000001c710097824 */ /* 0x001fe200078e02ff */
[----:B-1----:R-:W-:Y:S01]  /*e6090*/  IADD3 R20, P6, R4, R2, RZ ;  /* 0x0000000204147210 */ /* 0x002fe20007fde0ff */
[----:B------:R-:W-:-:S03]  /*e60a0*/  IMAD R8, R16, 0x390, RZ ;  /* 0x0000039010087824 */ /* 0x000fc600078e02ff */
[----:B------:R-:W-:Y:S01]  /*e60b0*/  LEA.HI.X.SX32 R21, R9, R3, 0x1, P6 ;  /* 0x0000000309157211 */ /* 0x000fe200030f0eff */
[C---:B---3--:R-:W-:Y:S02]  /*e60c0*/  FMUL R4, R26.reuse, R22 ;  /* 0x000000161a047220 */ /* 0x048fe40000400000 */
[----:B------:R-:W3:Y:S01]  /*e60d0*/  LDL.LU R22, [R1+0x1168] ;  /* 0x0011680001167983 */ /* 0x000ee20000300800 */
[C---:B------:R-:W-:Y:S02]  /*e60e0*/  FMUL R7, R26.reuse, R7 ;  /* 0x000000071a077220 */ /* 0x040fe40000400000 */
[C---:B------:R-:W-:Y:S02]  /*e60f0*/  FMUL R6, R26.reuse, R12 ;  /* 0x0000000c1a067220 */ /* 0x040fe40000400000 */
[----:B------:R-:W4:Y:S01]  /*e6100*/  LDL.LU R12, [R1+0x1178] ;  /* 0x00117800010c7983 */ /* 0x000f220000300800 */
[----:B------:R-:W-:Y:S01]  /*e6110*/  F2FP.BF16.PACK_AB R4, R7, R4 ;  /* 0x000000040704723e */ /* 0x000fe200000010ff */
[----:B------:R-:W-:-:S02]  /*e6120*/  FMUL R5, R26, R10 ;  /* 0x0000000a1a057220 */ /* 0x000fc40000400000 */
[C---:B------:R-:W-:Y:S02]  /*e6130*/  FMUL R11, R26.reuse, R11 ;  /* 0x0000000b1a0b7220 */ /* 0x040fe40000400000 */
[C---:B------:R-:W-:Y:S02]  /*e6140*/  FMUL R15, R26.reuse, R15 ;  /* 0x0000000f1a0f7220 */ /* 0x040fe40000400000 */
[C---:B------:R-:W-:Y:S02]  /*e6150*/  FMUL R18, R26.reuse, R24 ;  /* 0x000000181a127220 */ /* 0x040fe40000400000 */
[----:B------:R-:W2:Y:S04]  /*e6160*/  LDL.LU R24, [R1+0x1184] ;  /* 0x0011840001187983 */ /* 0x000ea80000300800 */
[----:B------:R0:W-:Y:S01]  /*e6170*/  STL.64 [R1+0x1218], R20 ;  /* 0x0012181401007387 */ /* 0x0001e20000100a00 */
[----:B------:R-:W-:-:S02]  /*e6180*/  FMUL R17, R26, R17 ;  /* 0x000000111a117220 */ /* 0x000fc40000400000 */
[C---:B------:R-:W-:Y:S01]  /*e6190*/  IMAD R7, R16.reuse, 0x392, RZ ;  /* 0x0000039210077824 */ /* 0x040fe200078e02ff */
[----:B------:R-:W2:Y:S01]  /*e61a0*/  LDL.LU R10, [R1+0x11f4] ;  /* 0x0011f400010a7983 */ /* 0x000ea20000300800 */
[C---:B------:R-:W-:Y:S02]  /*e61b0*/  FMUL R27, R13.reuse, R27 ;  /* 0x0000001b0d1b7220 */ /* 0x040fe40000400000 */
[C---:B------:R-:W-:Y:S01]  /*e61c0*/  FMUL R14, R13.reuse, R14 ;  /* 0x0000000e0d0e7220 */ /* 0x040fe20000400000 */
[----:B------:R-:W2:Y:S01]  /*e61d0*/  LDL.LU R26, [R1+0x11f8] ;  /* 0x0011f800011a7983 */ /* 0x000ea20000300800 */
[----:B0-----:R-:W-:Y:S01]  /*e61e0*/  IMAD R21, R16, 0x1c8, RZ ;  /* 0x000001c810157824 */ /* 0x001fe200078e02ff */
[----:B------:R-:W-:Y:S01]  /*e61f0*/  IADD3 R20, P6, R8, R2, RZ ;  /* 0x0000000208147210 */ /* 0x000fe20007fde0ff */
[----:B------:R-:W-:Y:S01]  /*e6200*/  FMUL R25, R13, R25 ;  /* 0x000000190d197220 */ /* 0x000fe20000400000 */
[----:B------:R-:W3:Y:S02]  /*e6210*/  LDL.LU R19, [R1+0x11fc] ;  /* 0x0011fc0001137983 */ /* 0x000ee40000300800 */
[----:B------:R-:W-:Y:S01]  /*e6220*/  LEA.HI.X.SX32 R21, R21, R3, 0x1, P6 ;  /* 0x0000000315157211 */ /* 0x000fe200030f0eff */
[----:B------:R-:W-:-:S02]  /*e6230*/  FMUL R13, R13, R28 ;  /* 0x0000001c0d0d7220 */ /* 0x000fc40000400000 */
[----:B------:R-:W3:Y:S01]  /*e6240*/  LDL.LU R28, [R1+0x1204] ;  /* 0x00120400011c7983 */ /* 0x000ee20000300800 */
[C---:B------:R-:W-:Y:S02]  /*e6250*/  IMAD R9, R16.reuse, 0x1c9, RZ ;  /* 0x000001c910097824 */ /* 0x040fe400078e02ff */
[----:B------:R-:W-:Y:S01]  /*e6260*/  IMAD R8, R16, 0x394, RZ ;  /* 0x0000039410087824 */ /* 0x000fe200078e02ff */
[----:B------:R0:W-:Y:S01]  /*e6270*/  STL.64 [R1+0x1210], R20 ;  /* 0x0012101401007387 */ /* 0x0001e20000100a00 */
[----:B------:R-:W-:Y:S02]  /*e6280*/  F2FP.BF16.PACK_AB R5, R6, R5 ;  /* 0x000000050605723e */ /* 0x000fe400000010ff */
[----:B------:R-:W-:Y:S01]  /*e6290*/  F2FP.BF16.PACK_AB R6, R15, R17 ;  /* 0x000000110f06723e */ /* 0x000fe200000010ff */
[----:B------:R-:W-:Y:S01]  /*e62a0*/  IMAD R15, R16, 0x1ca, RZ ;  /* 0x000001ca100f7824 */ /* 0x000fe200078e02ff */
[----:B0-----:R-:W-:-:S04]  /*e62b0*/  IADD3 R20, P6, R7, R2, RZ ;  /* 0x0000000207147210 */ /* 0x001fc80007fde0ff */
[----:B------:R-:W-:Y:S02]  /*e62c0*/  LEA.HI.X.SX32 R21, R9, R3, 0x1, P6 ;  /* 0x0000000309157211 */ /* 0x000fe400030f0eff */
[----:B------:R-:W-:Y:S02]  /*e62d0*/  IADD3 R8, P6, R8, R2, RZ ;  /* 0x0000000208087210 */ /* 0x000fe40007fde0ff */
[----:B------:R-:W-:Y:S01]  /*e62e0*/  F2FP.BF16.PACK_AB R7, R18, R11 ;  /* 0x0000000b1207723e */ /* 0x000fe200000010ff */
[----:B------:R0:W-:Y:S01]  /*e62f0*/  STL.64 [R1+0x1208], R20 ;  /* 0x0012081401007387 */ /* 0x0001e20000100a00 */
[----:B------:R-:W-:-:S03]  /*e6300*/  LEA.HI.X.SX32 R9, R15, R3, 0x1, P6 ;  /* 0x000000030f097211 */ /* 0x000fc600030f0eff */
[----:B------:R1:W-:Y:S04]  /*e6310*/  STS.128 [R0+0xd00], R4 ;  /* 0x000d000400007388 */ /* 0x0003e80000000c00 */
[----:B0-----:R-:W3:Y:S04]  /*e6320*/  LDL.LU R20, [R1+0x10c8] ;  /* 0x0010c80001147983 */ /* 0x001ee80000300800 */
[----:B------:R-:W3:Y:S04]  /*e6330*/  LDL.LU R21, [R1+0x1020] ;  /* 0x0010200001157983 */ /* 0x000ee80000300800 */
[----:B------:R-:W3:Y:S04]  /*e6340*/  LDL.LU R11, [R1+0x10c4] ;  /* 0x0010c400010b7983 */ /* 0x000ee80000300800 */
[----:B------:R-:W3:Y:S04]  /*e6350*/  LDL.LU R15, [R1+0x1024] ;  /* 0x00102400010f7983 */ /* 0x000ee80000300800 */
[----:B------:R0:W-:Y:S04]  /*e6360*/  STL.64 [R1+0x1250], R8 ;  /* 0x0012500801007387 */ /* 0x0001e80000100a00 */
[----:B-1----:R-:W3:Y:S01]  /*e6370*/  LDL.LU R7, [R1+0x11f0] ;  /* 0x0011f00001077983 */ /* 0x002ee20000300800 */
[----:B------:R-:W-:-:S02]  /*e6380*/  IMAD R17, R16, 0x396, RZ ;  /* 0x0000039610117824 */ /* 0x000fc400078e02ff */
[----:B0-----:R-:W-:-:S03]  /*e6390*/  IMAD R9, R16, 0x1cb, RZ ;  /* 0x000001cb10097824 */ /* 0x001fc600078e02ff */
[----:B------:R-:W-:Y:S01]  /*e63a0*/  IADD3 R8, P6, R17, R2, RZ ;  /* 0x0000000211087210 */ /* 0x000fe20007fde0ff */
[----:B------:R-:W-:-:S03]  /*e63b0*/  IMAD R17, R16, 0x398, RZ ;  /* 0x0000039810117824 */ /* 0x000fc600078e02ff */
[----:B------:R-:W-:-:S05]  /*e63c0*/  LEA.HI.X.SX32 R9, R9, R3, 0x1, P6 ;  /* 0x0000000309097211 */ /* 0x000fca00030f0eff */
[----:B------:R0:W-:Y:S02]  /*e63d0*/  STL.64 [R1+0x1258], R8 ;  /* 0x0012580801007387 */ /* 0x0001e40000100a00 */
[----:B0-----:R-:W-:Y:S01]  /*e63e0*/  IADD3 R8, P6, R17, R2, RZ ;  /* 0x0000000211087210 */ /* 0x001fe20007fde0ff */
[C---:B--2---:R-:W-:Y:S02]  /*e63f0*/  FMUL R6, R29.reuse, R26 ;  /* 0x0000001a1d067220 */ /* 0x044fe40000400000 */
[C---:B---3--:R-:W-:Y:S02]  /*e6400*/  FMUL R17, R29.reuse, R7 ;  /* 0x000000071d117220 */ /* 0x048fe40000400000 */
[C---:B------:R-:W-:Y:S02]  /*e6410*/  FMUL R7, R29.reuse, R10 ;  /* 0x0000000a1d077220 */ /* 0x040fe40000400000 */
[----:B------:R-:W2:Y:S04]  /*e6420*/  LDL.LU R10, [R1+0x10c0] ;  /* 0x0010c000010a7983 */ /* 0x000ea80000300800 */
[----:B------:R-:W2:Y:S01]  /*e6430*/  LDL.LU R26, [R1+0x1044] ;  /* 0x00104400011a7983 */ /* 0x000ea20000300800 */
[----:B------:R-:W-:-:S02]  /*e6440*/  FMUL R5, R29, R19 ;  /* 0x000000131d057220 */ /* 0x000fc40000400000 */
[C---:B------:R-:W-:Y:S02]  /*e6450*/  IMAD R19, R16.reuse, 0x1cc, RZ ;  /* 0x000001cc10137824 */ /* 0x040fe400078e02ff */
[----:B------:R-:W-:Y:S02]  /*e6460*/  IMAD R18, R16, 0x39a, RZ ;  /* 0x0000039a10127824 */ /* 0x000fe400078e02ff */
[----:B------:R-:W-:Y:S01]  /*e6470*/  FMUL R22, R29, R22 ;  /* 0x000000161d167220 */ /* 0x000fe20000400000 */
[----:B------:R-:W-:Y:S01]  /*e6480*/  LEA.HI.X.SX32 R9, R19, R3, 0x1, P6 ;  /* 0x0000000313097211 */ /* 0x000fe200030f0eff */
[C---:B----4-:R-:W-:Y:S02]  /*e6490*/  FMUL R12, R29.reuse, R12 ;  /* 0x0000000c1d0c7220 */ /* 0x050fe40000400000 */
[C---:B------:R-:W-:Y:S02]  /*e64a0*/  FMUL R24, R29.reuse, R24 ;  /* 0x000000181d187220 */ /* 0x040fe40000400000 */
[----:B------:R-:W-:Y:S01]  /*e64b0*/  FMUL R4, R29, R28 ;  /* 0x0000001c1d047220 */ /* 0x000fe20000400000 */
[----:B------:R-:W-:Y:S01]  /*e64c0*/  IADD3 R18, P6, R18, R2, RZ ;  /* 0x0000000212127210 */ /* 0x000fe20007fde0ff */
[----:B------:R-:W-:-:S02]  /*e64d0*/  IMAD R29, R16, 0x1cd, RZ ;  /* 0x000001cd101d7824 */ /* 0x000fc400078e02ff */
[----:B------:R-:W-:-:S03]  /*e64e0*/  IMAD R28, R16, 0x39c, RZ ;  /* 0x0000039c101c7824 */ /* 0x000fc600078e02ff */
[-C--:B------:R-:W-:Y:S01]  /*e64f0*/  LEA.HI.X.SX32 R19, R29, R3.reuse, 0x1, P6 ;  /* 0x000000031d137211 */ /* 0x080fe200030f0eff */
[----:B------:R-:W-:Y:S01]  /*e6500*/  IMAD R29, R16, 0x1ce, RZ ;  /* 0x000001ce101d7824 */ /* 0x000fe200078e02ff */
[----:B------:R-:W-:Y:S01]  /*e6510*/  IADD3 R28, P6, R28, R2, RZ ;  /* 0x000000021c1c7210 */ /* 0x000fe20007fde0ff */
[----:B------:R-:W-:Y:S01]  /*e6520*/  FFMA R20, R21, 0.69314718246459960938, R20 ;  /* 0x3f31721815147823 */ /* 0x000fe20000000014 */
[----:B------:R0:W-:Y:S01]  /*e6530*/  STL.64 [R1+0x1200], R8 ;  /* 0x0012000801007387 */ /* 0x0001e20000100a00 */
[----:B------:R-:W-:Y:S01]  /*e6540*/  F2FP.BF16.PACK_AB R4, R5, R4 ;  /* 0x000000040504723e */ /* 0x000fe200000010ff */
[C---:B------:R-:W-:Y:S01]  /*e6550*/  IMAD R5, R16.reuse, 0x39e, RZ ;  /* 0x0000039e10057824 */ /* 0x040fe200078e02ff */
[----:B------:R-:W-:Y:S01]  /*e6560*/  LEA.HI.X.SX32 R29, R29, R3, 0x1, P6 ;  /* 0x000000031d1d7211 */ /* 0x000fe200030f0eff */
[----:B------:R-:W-:Y:S01]  /*e6570*/  IMAD R21, R16, 0x1cf, RZ ;  /* 0x000001cf10157824 */ /* 0x000fe200078e02ff */
[----:B0-----:R-:W3:Y:S04]  /*e6580*/  LDL.LU.64 R8, [R1+0x2cf0] ;  /* 0x002cf00001087983 */ /* 0x001ee80000300a00 */
[----:B------:R0:W-:Y:S01]  /*e6590*/  STL.64 [R1+0x11f8], R18 ;  /* 0x0011f81201007387 */ /* 0x0001e20000100a00 */
[----:B------:R-:W-:-:S03]  /*e65a0*/  FFMA R11, R15, 0.69314718246459960938, R11 ;  /* 0x3f3172180f0b7823 */ /* 0x000fc6000000000b */
[----:B0-----:R-:W4:Y:S04]  /*e65b0*/  LDL.LU.64 R18, [R1+0x2ce8] ;  /* 0x002ce80001127983 */ /* 0x001f280000300a00 */
[----:B------:R0:W-:Y:S04]  /*e65c0*/  STL [R1+0x270], R20 ;  /* 0x0002701401007387 */ /* 0x0001e80000100800 */
[----:B------:R1:W-:Y:S01]  /*e65d0*/  STL.64 [R1+0x1248], R28 ;  /* 0x0012481c01007387 */ /* 0x0003e20000100a00 */
[----:B0-----:R-:W-:Y:S01]  /*e65e0*/  IMAD R20, R16, 0x3a0, RZ ;  /* 0x000003a010147824 */ /* 0x001fe200078e02ff */
[----:B-1----:R-:W-:-:S02]  /*e65f0*/  IADD3 R28, P6, R5, R2, RZ ;  /* 0x00000002051c7210 */ /* 0x002fc40007fde0ff */
[----:B------:R-:W-:Y:S02]  /*e6600*/  F2FP.BF16.PACK_AB R5, R7, R6 ;  /* 0x000000060705723e */ /* 0x000fe400000010ff */
[----:B------:R-:W-:Y:S01]  /*e6610*/  F2FP.BF16.PACK_AB R6, R24, R17 ;  /* 0x000000111806723e */ /* 0x000fe200000010ff */
[----:B------:R-:W-:Y:S01]  /*e6620*/  IMAD R17, R16, 0x1d0, RZ ;  /* 0x000001d010117824 */ /* 0x000fe200078e02ff */
[-C--:B------:R-:W-:Y:S01]  /*e6630*/  LEA.HI.X.SX32 R29, R21, R3.reuse, 0x1, P6 ;  /* 0x00000003151d7211 */ /* 0x080fe200030f0eff */
[----:B------:R-:W3:Y:S01]  /*e6640*/  LDL.LU R24, [R1+0x2ce0] ;  /* 0x002ce00001187983 */ /* 0x000ee20000300800 */
[----:B------:R-:W-:Y:S01]  /*e6650*/  IADD3 R20, P6, R20, R2, RZ ;  /* 0x0000000214147210 */ /* 0x000fe20007fde0ff */
[----:B------:R-:W-:Y:S02]  /*e6660*/  IMAD R7, R16, 0x3a2, RZ ;  /* 0x000003a210077824 */ /* 0x000fe400078e02ff */
[----:B------:R0:W-:Y:S01]  /*e6670*/  STL.64 [R1+0x1240], R28 ;  /* 0x0012401c01007387 */ /* 0x0001e20000100a00 */
[----:B------:R-:W-:-:S03]  /*e6680*/  LEA.HI.X.SX32 R21, R17, R3, 0x1, P6 ;  /* 0x0000000311157211 */ /* 0x000fc600030f0eff */
[----:B0-----:R-:W3:Y:S04]  /*e6690*/  LDL.LU.64 R28, [R1+0x2cd8] ;  /* 0x002cd800011c7983 */ /* 0x001ee80000300a00 */
[----:B------:R-:W3:Y:S04]  /*e66a0*/  LDL.LU R15, [R1+0x1048] ;  /* 0x00104800010f7983 */ /* 0x000ee80000300800 */
[----:B------:R-:W-:Y:S04]  /*e66b0*/  STL [R1+0x274], R11 ;  /* 0x0002740b01007387 */ /* 0x000fe80000100800 */
[----:B------:R0:W-:Y:S02]  /*e66c0*/  STL.64 [R1+0x1238], R20 ;  /* 0x0012381401007387 */ /* 0x0001e40000100a00 */
[C---:B0-----:R-:W-:Y:S01]  /*e66d0*/  IMAD R21, R16.reuse, 0x1d1, RZ ;  /* 0x000001d110157824 */ /* 0x041fe200078e02ff */
[----:B------:R-:W-:Y:S01]  /*e66e0*/  IADD3 R20, P6, R7, R2, RZ ;  /* 0x0000000207147210 */ /* 0x000fe20007fde0ff */
[----:B------:R-:W-:Y:S01]  /*e66f0*/  IMAD R11, R16, 0x3a4, RZ ;  /* 0x000003a4100b7824 */ /* 0x000fe200078e02ff */
[----:B------:R-:W-:-:S02]  /*e6700*/  F2FP.BF16.PACK_AB R7, R22, R12 ;  /* 0x0000000c1607723e */ /* 0x000fc400000010ff */
[----:B------:R-:W-:Y:S01]  /*e6710*/  LEA.HI.X.SX32 R21, R21, R3, 0x1, P6 ;  /* 0x0000000315157211 */ /* 0x000fe200030f0eff */
[----:B------:R-:W3:Y:S04]  /*e6720*/  LDL.LU R22, [R1+0x2cd0] ;  /* 0x002cd00001167983 */ /* 0x000ee80000300800 */
[----:B------:R-:W3:Y:S04]  /*e6730*/  LDL.LU R12, [R1+0x2ccc] ;  /* 0x002ccc00010c7983 */ /* 0x000ee80000300800 */
[----:B------:R0:W-:Y:S02]  /*e6740*/  STL.64 [R1+0x11f0], R20 ;  /* 0x0011f01401007387 */ /* 0x0001e40000100a00 */
[----:B0-----:R-:W-:Y:S01]  /*e6750*/  IMAD R21, R16, 0x1d2, RZ ;  /* 0x000001d210157824 */ /* 0x001fe200078e02ff */
[----:B------:R-:W-:-:S02]  /*e6760*/  IADD3 R20, P6, R11, R2, RZ ;  /* 0x000000020b147210 */ /* 0x000fc40007fde0ff */
[----:B------:R-:W3:Y:S02]  /*e6770*/  LDL.LU R11, [R1+0x10b4] ;  /* 0x0010b400010b7983 */ /* 0x000ee40000300800 */
[----:B------:R-:W-:Y:S02]  /*e6780*/  LEA.HI.X.SX32 R21, R21, R3, 0x1, P6 ;  /* 0x0000000315157211 */ /* 0x000fe400030f0eff */
[----:B------:R-:W-:Y:S01]  /*e6790*/  STS.128 [R0+0xd80], R4 ;  /* 0x000d800400007388 */ /* 0x000fe20000000c00 */
[----:B------:R-:W-:Y:S02]  /*e67a0*/  IMAD R17, R16, 0x3a6, RZ ;  /* 0x000003a610117824 */ /* 0x000fe400078e02ff */
[----:B--2---:R-:W-:-:S05]  /*e67b0*/  FFMA R10, R26, 0.69314718246459960938, R10 ;  /* 0x3f3172181a0a7823 */ /* 0x004fca000000000a */
[----:B------:R0:W-:Y:S04]  /*e67c0*/  STL [R1+0x278], R10 ;  /* 0x0002780a01007387 */ /* 0x0001e80000100800 */
[----:B0-----:R-:W2:Y:S04]  /*e67d0*/  LDL.LU R10, [R1+0x104c] ;  /* 0x00104c00010a7983 */ /* 0x001ea80000300800 */
[----:B------:R0:W-:Y:S04]  /*e67e0*/  STL.64 [R1+0x1230], R20 ;  /* 0x0012301401007387 */ /* 0x0001e80000100a00 */
[----:B------:R-:W2:Y:S04]  /*e67f0*/  LDL.LU R6, [R1+0x10bc] ;  /* 0x0010bc0001067983 */ /* 0x000ea80000300800 */
[----:B------:R-:W2:Y:S01]  /*e6800*/  LDL.LU R7, [R1+0x1040] ;  /* 0x0010400001077983 */ /* 0x000ea20000300800 */
[C---:B------:R-:W-:Y:S01]  /*e6810*/  IMAD R26, R16.reuse, 0x1d3, RZ ;  /* 0x000001d3101a7824 */ /* 0x040fe200078e02ff */
[----:B0-----:R-:W-:Y:S01]  /*e6820*/  IADD3 R20, P6, R17, R2, RZ ;  /* 0x0000000211147210 */ /* 0x001fe20007fde0ff */
[----:B------:R-:W-:-:S03]  /*e6830*/  IMAD R17, R16, 0x3a8, RZ ;  /* 0x000003a810117824 */ /* 0x000fc600078e02ff */
[----:B------:R-:W-:Y:S02]  /*e6840*/  LEA.HI.X.SX32 R21, R26, R3, 0x1, P6 ;  /* 0x000000031a157211 */ /* 0x000fe400030f0eff */
[----:B------:R-:W3:Y:S04]  /*e6850*/  LDL.LU R26, [R1+0x11b0] ;  /* 0x0011b000011a7983 */ /* 0x000ee80000300800 */
[----:B------:R0:W-:Y:S02]  /*e6860*/  STL.64 [R1+0x1228], R20 ;  /* 0x0012281401007387 */ /* 0x0001e40000100a00 */
[----:B0-----:R-:W-:Y:S02]  /*e6870*/  IADD3 R20, P6, R17, R2, RZ ;  /* 0x0000000211147210 */ /* 0x001fe40007fde0ff */
[----:B------:R-:W3:Y:S01]  /*e6880*/  LDL.LU R17, [R1+0x10b8] ;  /* 0x0010b80001117983 */ /* 0x000ee20000300800 */
[----:B------:R-:W-:-:S02]  /*e6890*/  IMAD R5, R16, 0x1d4, RZ ;  /* 0x000001d410057824 */ /* 0x000fc400078e02ff */
[----:B------:R-:W-:Y:S02]  /*e68a0*/  IMAD R4, R16, 0x3aa, RZ ;  /* 0x000003aa10047824 */ /* 0x000fe400078e02ff */
[----:B--2---:R-:W-:-:S05]  /*e68b0*/  FFMA R21, R7, 0.69314718246459960938, R6 ;  /* 0x3f31721807157823 */ /* 0x004fca0000000006 */
[----:B------:R0:W-:Y:S01]  /*e68c0*/  STL [R1+0x27c], R21 ;  /* 0x00027c1501007387 */ /* 0x0001e20000100800 */
[----:B------:R-:W-:Y:S01]  /*e68d0*/  IMAD R7, R16, 0x1d5, RZ ;  /* 0x000001d510077824 */ /* 0x000fe200078e02ff */
[----:B0-----:R-:W-:-:S05]  /*e68e0*/  LEA.HI.X.SX32 R21, R5, R3, 0x1, P6 ;  /* 0x0000000305157211 */ /* 0x001fca00030f0eff */
[----:B------:R0:W-:Y:S01]  /*e68f0*/  STL.64 [R1+0x11d8], R20 ;  /* 0x0011d81401007387 */ /* 0x0001e20000100a00 */
[----:B------:R-:W-:Y:S01]  /*e6900*/  IMAD R6, R16, 0x3ac, RZ ;  /* 0x000003ac10067824 */ /* 0x000fe200078e02ff */
[----:B0-----:R-:W-:Y:S02]  /*e6910*/  IADD3 R20, P6, R4, R2, RZ ;  /* 0x0000000204147210 */ /* 0x001fe40007fde0ff */
[----:B---3--:R-:W-:Y:S02]  /*e6920*/  F2FP.BF16.PACK_AB R4, R8, R13 ;  /* 0x0000000d0804723e */ /* 0x008fe400000010ff */
[----:B------:R-:W-:Y:S01]  /*e6930*/  LEA.HI.X.SX32 R21, R7, R3, 0x1, P6 ;  /* 0x0000000307157211 */ /* 0x000fe200030f0eff */
[----:B------:R-:W2:Y:S01]  /*e6940*/  LDL.LU R8, [R1+0x2cc8] ;  /* 0x002cc80001087983 */ /* 0x000ea20000300800 */
[----:B------:R-:W-:-:S03]  /*e6950*/  IMAD R7, R16, 0x1d6, RZ ;  /* 0x000001d610077824 */ /* 0x000fc600078e02ff */
[----:B------:R-:W2:Y:S04]  /*e6960*/  LDL.LU R13, [R1+0x2cc4] ;  /* 0x002cc400010d7983 */ /* 0x000ea80000300800 */
[----:B------:R0:W-:Y:S01]  /*e6970*/  STL.64 [R1+0x1180], R20 ;  /* 0x0011801401007387 */ /* 0x0001e20000100a00 */
[----:B------:R-:W-:Y:S01]  /*e6980*/  IMAD R5, R16, 0x3ae, RZ ;  /* 0x000003ae10057824 */ /* 0x000fe200078e02ff */
[----:B0-----:R-:W-:Y:S01]  /*e6990*/  IADD3 R20, P6, R6, R2, RZ ;  /* 0x0000000206147210 */ /* 0x001fe20007fde0ff */
[----:B------:R-:W-:-:S03]  /*e69a0*/  FFMA R6, R15, 0.69314718246459960938, R17 ;  /* 0x3f3172180f067823 */ /* 0x000fc60000000011 */
[----:B------:R-:W-:Y:S01]  /*e69b0*/  LEA.HI.X.SX32 R21, R7, R3, 0x1, P6 ;  /* 0x0000000307157211 */ /* 0x000fe200030f0eff */
[C---:B------:R-:W-:Y:S01]  /*e69c0*/  IMAD R15, R16.reuse, 0x1d7, RZ ;  /* 0x000001d7100f7824 */ /* 0x040fe200078e02ff */
[----:B------:R4:W-:Y:S04]  /*e69d0*/  STL [R1+0x260], R6 ;  /* 0x0002600601007387 */ /* 0x0009e80000100800 */
[----:B------:R0:W-:Y:S01]  /*e69e0*/  STL.64 [R1+0x11d0], R20 ;  /* 0x0011d01401007387 */ /* 0x0001e20000100a00 */
[----:B------:R-:W-:Y:S01]  /*e69f0*/  IMAD R17, R16, 0x3b0, RZ ;  /* 0x000003b010117824 */ /* 0x000fe200078e02ff */
[----:B----4-:R-:W-:Y:S02]  /*e6a00*/  F2FP.BF16.PACK_AB R6, R27, R18 ;  /* 0x000000121b06723e */ /* 0x010fe400000010ff */
[----:B0-----:R-:W-:-:S02]  /*e6a10*/  IADD3 R20, P6, R5, R2, RZ ;  /* 0x0000000205147210 */ /* 0x001fc40007fde0ff */
[----:B------:R-:W-:Y:S02]  /*e6a20*/  F2FP.BF16.PACK_AB R5, R14, R25 ;  /* 0x000000190e05723e */ /* 0x000fe400000010ff */
[----:B------:R-:W3:Y:S01]  /*e6a30*/  LDL.LU R14, [R1+0x2cc0] ;  /* 0x002cc000010e7983 */ /* 0x000ee20000300800 */
[----:B------:R-:W-:-:S03]  /*e6a40*/  LEA.HI.X.SX32 R21, R15, R3, 0x1, P6 ;  /* 0x000000030f157211 */ /* 0x000fc600030f0eff */
[----:B------:R-:W4:Y:S04]  /*e6a50*/  LDL.LU R25, [R1+0x2cbc] ;  /* 0x002cbc0001197983 */ /* 0x000f280000300800 */
[----:B------:R-:W2:Y:S04]  /*e6a60*/  LDL.LU R27, [R1+0x2cb8] ;  /* 0x002cb800011b7983 */ /* 0x000ea80000300800 */
[----:B------:R-:W2:Y:S04]  /*e6a70*/  LDL.LU R18, [R1+0x10a4] ;  /* 0x0010a40001127983 */ /* 0x000ea80000300800 */
[----:B------:R-:W2:Y:S04]  /*e6a80*/  LDL.LU R15, [R1+0x1290] ;  /* 0x00129000010f7983 */ /* 0x000ea80000300800 */
[----:B------:R0:W-:Y:S01]  /*e6a90*/  STL.64 [R1+0x11c8], R20 ;  /* 0x0011c81401007387 */ /* 0x0001e20000100a00 */
[----:B------:R-:W-:Y:S01]  /*e6aa0*/  IMAD R7, R16, 0x3b2, RZ ;  /* 0x000003b210077824 */ /* 0x000fe200078e02ff */
[----:B0-----:R-:W-:Y:S01]  /*e6ab0*/  IADD3 R20, P6, R17, R2, RZ ;  /* 0x0000000211147210 */ /* 0x001fe20007fde0ff */
[----:B------:R-:W-:-:S02]  /*e6ac0*/  FFMA R21, R10, 0.69314718246459960938, R11 ;  /* 0x3f3172180a157823 */ /* 0x000fc4000000000b */
[----:B------:R-:W-:-:S03]  /*e6ad0*/  IMAD R17, R16, 0x1d8, RZ ;  /* 0x000001d810117824 */ /* 0x000fc600078e02ff */
[----:B------:R0:W-:Y:S01]  /*e6ae0*/  STL [R1+0x264], R21 ;  /* 0x0002641501007387 */ /* 0x0001e20000100800 */
[----:B------:R-:W-:Y:S01]  /*e6af0*/  IMAD R11, R16, 0x1d9, RZ ;  /* 0x000001d9100b7824 */ /* 0x000fe200078e02ff */
[----:B0-----:R-:W-:-:S05]  /*e6b00*/  LEA.HI.X.SX32 R21, R17, R3, 0x1, P6 ;  /* 0x0000000311157211 */ /* 0x001fca00030f0eff */
[----:B------:R0:W-:Y:S02]  /*e6b10*/  STL.64 [R1+0x11c0], R20 ;  /* 0x0011c01401007387 */ /* 0x0001e40000100a00 */
[----:B0-----:R-:W-:Y:S02]  /*e6b20*/  IADD3 R20, P6, R7, R2, RZ ;  /* 0x0000000207147210 */ /* 0x001fe40007fde0ff */
[----:B------:R-:W-:Y:S02]  /*e6b30*/  F2FP.BF16.PACK_AB R7, R9, R19 ;  /* 0x000000130907723e */ /* 0x000fe400000010ff */
[----:B------:R-:W-:Y:S01]  /*e6b40*/  LEA.HI.X.SX32 R21, R11, R3, 0x1, P6 ;  /* 0x000000030b157211 */ /* 0x000fe200030f0eff */
[----:B------:R-:W4:Y:S04]  /*e6b50*/  LDL.LU R9, [R1+0x2cb4] ;  /* 0x002cb40001097983 */ /* 0x000f280000300800 */
[----:B------:R-:W2:Y:S04]  /*e6b60*/  LDL.LU R19, [R1+0x2cb0] ;  /* 0x002cb00001137983 */ /* 0x000ea80000300800 */
[----:B------:R0:W-:Y:S04]  /*e6b70*/  STL.64 [R1+0x1178], R20 ;  /* 0x0011781401007387 */ /* 0x0001e80000100a00 */
[----:B0-----:R-:W3:Y:S04]  /*e6b80*/  LDL.LU.64 R20, [R1+0x2ca8] ;  /* 0x002ca80001147983 */ /* 0x001ee80000300a00 */
[----:B------:R-:W2:Y:S01]  /*e6b90*/  LDL.LU R11, [R1+0x10b0] ;  /* 0x0010b000010b7983 */ /* 0x000ea20000300800 */
[----:B------:R-:W-:-:S05]  /*e6ba0*/  IMAD R10, R16, 0x3b4, RZ ;  /* 0x000003b4100a7824 */ /* 0x000fca00078e02ff */
[----:B------:R-:W-:Y:S01]  /*e6bb0*/  IADD3 R10, P6, R10, R2, RZ ;  /* 0x000000020a0a7210 */ /* 0x000fe20007fde0ff */
[----:B------:R-:W-:Y:S01]  /*e6bc0*/  STS.128 [R0+0xe00], R4 ;  /* 0x000e000400007388 */ /* 0x000fe20000000c00 */
[----:B--2---:R-:W-:Y:S02]  /*e6bd0*/  FFMA R26, R26, 0.69314718246459960938, R11 ;  /* 0x3f3172181a1a7823 */ /* 0x004fe4000000000b */
[----:B------:R-:W-:-:S05]  /*e6be0*/  LEA.HI.X.SX32 R11, R27, R3, 0x1, P6 ;  /* 0x000000031b0b7211 */ /* 0x000fca00030f0eff */
[----:B------:R0:W-:Y:S04]  /*e6bf0*/  STL.64 [R1+0x11b8], R10 ;  /* 0x0011b80a01007387 */ /* 0x0001e80000100a00 */
[----:B------:R1:W-:Y:S04]  /*e6c00*/  STL [R1+0x268], R26 ;  /* 0x0002681a01007387 */ /* 0x0003e80000100800 */
[----:B0-----:R-:W2:Y:S04]  /*e6c10*/  LDL.LU R11, [R1+0x109c] ;  /* 0x00109c00010b7983 */ /* 0x001ea80000300800 */
[----:B------:R-:W2:Y:S04]  /*e6c20*/  LDL.LU R10, [R1+0x1294] ;  /* 0x00129400010a7983 */ /* 0x000ea80000300800 */
[----:B------:R-:W2:Y:S04]  /*e6c30*/  LDL.LU R6, [R1+0x10ac] ;  /* 0x0010ac0001067983 */ /* 0x000ea80000300800 */
[----:B------:R-:W2:Y:S01]  /*e6c40*/  LDL.LU R7, [R1+0x128c] ;  /* 0x00128c0001077983 */ /* 0x000ea20000300800 */
[----:B------:R-:W-:-:S02]  /*e6c50*/  IMAD R17, R16, 0x3b6, RZ ;  /* 0x000003b610117824 */ /* 0x000fc400078e02ff */
[----:B------:R-:W-:-:S03]  /*e6c60*/  IMAD R27, R16, 0x1db, RZ ;  /* 0x000001db101b7824 */ /* 0x000fc600078e02ff */
[----:B-1----:R-:W-:Y:S01]  /*e6c70*/  IADD3 R26, P6, R17, R2, RZ ;  /* 0x00000002111a7210 */ /* 0x002fe20007fde0ff */
[----:B------:R-:W-:-:S03]  /*e6c80*/  IMAD R17, R16, 0x3b8, RZ ;  /* 0x000003b810117824 */ /* 0x000fc600078e02ff */
[----:B------:R-:W-:Y:S01]  /*e6c90*/  LEA.HI.X.SX32 R27, R27, R3, 0x1, P6 ;  /* 0x000000031b1b7211 */ /* 0x000fe200030f0eff */
[----:B------:R-:W-:-:S04]  /*e6ca0*/  IMAD R5, R16, 0x1dc, RZ ;  /* 0x000001dc10057824 */ /* 0x000fc800078e02ff */
[----:B------:R0:W-:Y:S01]  /*e6cb0*/  STL.64 [R1+0x11b0], R26 ;  /* 0x0011b01a01007387 */ /* 0x0001e20000100a00 */
[----:B------:R-:W-:Y:S01]  /*e6cc0*/  IMAD R4, R16, 0x3ba, RZ ;  /* 0x000003ba10047824 */ /* 0x000fe200078e02ff */
[----:B0-----:R-:W-:-:S04]  /*e6cd0*/  IADD3 R26, P6, R17, R2, RZ ;  /* 0x00000002111a7210 */ /* 0x001fc80007fde0ff */
[----:B------:R-:W-:Y:S01]  /*e6ce0*/  LEA.HI.X.SX32 R27, R5, R3, 0x1, P6 ;  /* 0x00000003051b7211 */ /* 0x000fe200030f0eff */
[C---:B------:R-:W-:Y:S02]  /*e6cf0*/  IMAD R5, R16.reuse, 0x3be, RZ ;  /* 0x000003be10057824 */ /* 0x040fe400078e02ff */
[----:B--2---:R-:W-:Y:S02]  /*e6d00*/  FFMA R17, R7, 0.69314718246459960938, R6 ;  /* 0x3f31721807117823 */ /* 0x004fe40000000006 */
[----:B------:R-:W-:-:S03]  /*e6d10*/  IMAD R7, R16, 0x1dd, RZ ;  /* 0x000001dd10077824 */ /* 0x000fc600078e02ff */
[----:B------:R-:W-:Y:S04]  /*e6d20*/  STL [R1+0x26c], R17 ;  /* 0x00026c1101007387 */ /* 0x000fe80000100800 */
[----:B------:R0:W-:Y:S01]  /*e6d30*/  STL.64 [R1+0x1168], R26 ;  /* 0x0011681a01007387 */ /* 0x0001e20000100a00 */
[----:B------:R-:W-:Y:S01]  /*e6d40*/  IMAD R6, R16, 0x3bc, RZ ;  /* 0x000003bc10067824 */ /* 0x000fe200078e02ff */
[----:B0-----:R-:W-:Y:S02]  /*e6d50*/  IADD3 R26, P6, R4, R2, RZ ;  /* 0x00000002041a7210 */ /* 0x001fe40007fde0ff */
[----:B------:R-:W-:Y:S02]  /*e6d60*/  F2FP.BF16.PACK_AB R4, R23, R29 ;  /* 0x0000001d1704723e */ /* 0x000fe400000010ff */
[----:B------:R-:W-:Y:S01]  /*e6d70*/  LEA.HI.X.SX32 R27, R7, R3, 0x1, P6 ;  /* 0x00000003071b7211 */ /* 0x000fe200030f0eff */
[----:B------:R-:W2:Y:S01]  /*e6d80*/  LDL.LU R23, [R1+0x2ca4] ;  /* 0x002ca40001177983 */ /* 0x000ea20000300800 */
[----:B------:R-:W-:-:S03]  /*e6d90*/  IMAD R7, R16, 0x1de, RZ ;  /* 0x000001de10077824 */ /* 0x000fc600078e02ff */
[----:B------:R-:W2:Y:S04]  /*e6da0*/  LDL.LU R29, [R1+0x2ca0] ;  /* 0x002ca000011d7983 */ /* 0x000ea80000300800 */
[----:B------:R0:W-:Y:S02]  /*e6db0*/  STL.64 [R1+0x1120], R26 ;  /* 0x0011201a01007387 */ /* 0x0001e40000100a00 */
[----:B0-----:R-:W-:Y:S01]  /*e6dc0*/  IADD3 R26, P6, R6, R2, RZ ;  /* 0x00000002061a7210 */ /* 0x001fe20007fde0ff */
[----:B------:R-:W-:Y:S02]  /*e6dd0*/  FFMA R6, R15, 0.69314718246459960938, R18 ;  /* 0x3f3172180f067823 */ /* 0x000fe40000000012 */
[----:B------:R-:W2:Y:S01]  /*e6de0*/  LDL.LU R15, [R1+0x1298] ;  /* 0x00129800010f7983 */ /* 0x000ea20000300800 */
[----:B------:R-:W-:Y:S01]  /*e6df0*/  LEA.HI.X.SX32 R27, R7, R3, 0x1, P6 ;  /* 0x00000003071b7211 */ /* 0x000fe200030f0eff */
[----:B------:R-:W-:-:S02]  /*e6e00*/  IMAD R18, R16, 0x1df, RZ ;  /* 0x000001df10127824 */ /* 0x000fc400078e02ff */
[----:B------:R0:W-:Y:S04]  /*e6e10*/  STL [R1+0x250], R6 ;  /* 0x0002500601007387 */ /* 0x0001e80000100800 */
[----:B------:R1:W-:Y:S01]  /*e6e20*/  STL.64 [R1+0x1160], R26 ;  /* 0x0011601a01007387 */ /* 0x0003e20000100a00 */
[----:B------:R-:W-:Y:S01]  /*e6e30*/  IMAD R17, R16, 0x3c0, RZ ;  /* 0x000003c010117824 */ /* 0x000fe200078e02ff */
[----:B0-----:R-:W-:Y:S02]  /*e6e40*/  F2FP.BF16.PACK_AB R6, R12, R22 ;  /* 0x000000160c06723e */ /* 0x001fe400000010ff */
[----:B-1----:R-:W-:Y:S02]  /*e6e50*/  IADD3 R26, P6, R5, R2, RZ ;  /* 0x00000002051a7210 */ /* 0x002fe40007fde0ff */
[----:B------:R-:W-:-:S02]  /*e6e60*/  F2FP.BF16.PACK_AB R5, R28, R24 ;  /* 0x000000181c05723e */ /* 0x000fc400000010ff */
[----:B------:R-:W2:Y:S01]  /*e6e70*/  LDL.LU R28, [R1+0x2c9c] ;  /* 0x002c9c00011c7983 */ /* 0x000ea20000300800 */
[----:B------:R-:W-:-:S03]  /*e6e80*/  LEA.HI.X.SX32 R27, R18, R3, 0x1, P6 ;  /* 0x00000003121b7211 */ /* 0x000fc600030f0eff */
[----:B------:R-:W2:Y:S04]  /*e6e90*/  LDL.LU R24, [R1+0x2c98] ;  /* 0x002c980001187983 */ /* 0x000ea80000300800 */
[----:B------:R-:W2:Y:S04]  /*e6ea0*/  LDL.LU R12, [R1+0x2c94] ;  /* 0x002c9400010c7983 */ /* 0x000ea80000300800 */
[----:B------:R-:W2:Y:S04]  /*e6eb0*/  LDL.LU R18, [R1+0x1084] ;  /* 0x0010840001127983 */ /* 0x000ea80000300800 */
[----:B------:R-:W2:Y:S04]  /*e6ec0*/  LDL.LU R22, [R1+0x12a4] ;  /* 0x0012a40001167983 */ /* 0x000ea80000300800 */
[----:B------:R0:W-:Y:S01]  /*e6ed0*/  STL.64 [R1+0x1158], R26 ;  /* 0x0011581a01007387 */ /* 0x0001e20000100a00 */
[----:B------:R-:W-:-:S02]  /*e6ee0*/  FFMA R10, R10, 0.69314718246459960938, R11 ;  /* 0x3f3172180a0a7823 */ /* 0x000fc4000000000b */
[C---:B------:R-:W-:Y:S02]  /*e6ef0*/  IMAD R7, R16.reuse, 0x3c2, RZ ;  /* 0x000003c210077824 */ /* 0x040fe400078e02ff */
[C---:B0-----:R-:W-:Y:S01]  /*e6f00*/  IMAD R27, R16.reuse, 0x1e0, RZ ;  /* 0x000001e0101b7824 */ /* 0x041fe200078e02ff */
[-C--:B------:R-:W-:Y:S02]  /*e6f10*/  IADD3 R26, P6, R17, R2.reuse, RZ ;  /* 0x00000002111a7210 */ /* 0x080fe40007fde0ff */
[----:B------:R-:W2:Y:S02]  /*e6f20*/  LDL.LU R17, [R1+0x129c] ;  /* 0x00129c0001117983 */ /* 0x000ea40000300800 */
[----:B------:R-:W-:Y:S01]  /*e6f30*/  LEA.HI.X.SX32 R27, R27, R3, 0x1, P6 ;  /* 0x000000031b1b7211 */ /* 0x000fe200030f0eff */
[----:B------:R-:W-:Y:S01]  /*e6f40*/  IMAD R11, R16, 0x1e1, RZ ;  /* 0x000001e1100b7824 */ /* 0x000fe200078e02ff */
[----:B------:R-:W-:Y:S04]  /*e6f50*/  STL [R1+0x254], R10 ;  /* 0x0002540a01007387 */ /* 0x000fe80000100800 */
[----:B------:R0:W-:Y:S02]  /*e6f60*/  STL.64 [R1+0x1150], R26 ;  /* 0x0011501a01007387 */ /* 0x0001e40000100a00 */
[----:B0-----:R-:W-:-:S02]  /*e6f70*/  IADD3 R26, P6, R7, R2, RZ ;  /* 0x00000002071a7210 */ /* 0x001fc40007fde0ff */
[----:B------:R-:W-:Y:S02]  /*e6f80*/  F2FP.BF16.PACK_AB R7, R13, R8 ;  /* 0x000000080d07723e */ /* 0x000fe400000010ff */
[----:B------:R-:W-:Y:S01]  /*e6f90*/  LEA.HI.X.SX32 R27, R11, R3, 0x1, P6 ;  /* 0x000000030b1b7211 */ /* 0x000fe200030f0eff */
[----:B------:R-:W2:Y:S01]  /*e6fa0*/  LDL.LU R13, [R1+0x2c90] ;  /* 0x002c9000010d7983 */ /* 0x000ea20000300800 */
[----:B------:R-:W-:-:S03]  /*e6fb0*/  IMAD R10, R16, 0x3c4, RZ ;  /* 0x000003c4100a7824 */ /* 0x000fc600078e02ff */
[----:B------:R-:W2:Y:S01]  /*e6fc0*/  LDL.LU R8, [R1+0x2c8c] ;  /* 0x002c8c0001087983 */ /* 0x000ea20000300800 */
[----:B------:R-:W-:-:S03]  /*e6fd0*/  IMAD R11, R16, 0x1e2, RZ ;  /* 0x000001e2100b7824 */ /* 0x000fc600078e02ff */
[----:B------:R0:W-:Y:S04]  /*e6fe0*/  STL.64 [R1+0x1118], R26 ;  /* 0x0011181a01007387 */ /* 0x0001e80000100a00 */
[----:B0-----:R-:W2:Y:S04]  /*e6ff0*/  LDL.LU R26, [R1+0x1080] ;  /* 0x00108000011a7983 */ /* 0x001ea80000300800 */
[----:B------:R-:W2:Y:S01]  /*e7000*/  LDL.LU R16, [R1+0x1094] ;  /* 0x0010940001107983 */ /* 0x000ea20000300800 */
[----:B------:R-:W-:-:S03]  /*e7010*/  IADD3 R10, P6, R10, R2, RZ ;  /* 0x000000020a0a7210 */ /* 0x000fc60007fde0ff */
[----:B------:R-:W3:Y:S01]  /*e7020*/  LDL.LU R27, [R1+0x12a8] ;  /* 0x0012a800011b7983 */ /* 0x000ee20000300800 */
[----:B------:R-:W-:-:S03]  /*e7030*/  LEA.HI.X.SX32 R11, R11, R3, 0x1, P6 ;  /* 0x000000030b0b7211 */ /* 0x000fc600030f0eff */
[----:B------:R0:W-:Y:S01]  /*e7040*/  STS.128 [R0+0xe80], R4 ;  /* 0x000e800400007388 */ /* 0x0001e20000000c00 */
[----:B--2---:R-:W-:-:S05]  /*e7050*/  FFMA R17, R17, 0.69314718246459960938, R16 ;  /* 0x3f31721811117823 */ /* 0x004fca0000000010 */
[----:B------:R1:W-:Y:S04]  /*e7060*/  STL [R1+0x258], R17 ;  /* 0x0002581101007387 */ /* 0x0003e80000100800 */
[----:B------:R2:W-:Y:S04]  /*e7070*/  STL.64 [R1+0x1148], R10 ;  /* 0x0011480a01007387 */ /* 0x0005e80000100a00 */
[----:B0-----:R-:W3:Y:S01]  /*e7080*/  LDL.LU R7, [R1+0x1090] ;  /* 0x0010900001077983 */ /* 0x001ee20000300800 */
[----:B------:R-:W-:-:S05]  /*e7090*/  MOV R16, c[0x0][0x1c8] ;  /* 0x0000720000107a02 */ /* 0x000fca0000000f00 */
[C---:B-1----:R-:W-:Y:S02]  /*e70a0*/  IMAD R17, R16.reuse, 0x3c6, RZ ;  /* 0x000003c610117824 */ /* 0x042fe400078e02ff */
[----:B--2---:R-:W-:-:S03]  /*e70b0*/  IMAD R11, R16, 0x1e3, RZ ;  /* 0x000001e3100b7824 */ /* 0x004fc600078e02ff */
[----:B------:R-:W-:Y:S01]  /*e70c0*/  IADD3 R10, P6, R17, R2, RZ ;  /* 0x00000002110a7210 */ /* 0x000fe20007fde0ff */
        /* <DEDUP_REMOVED lines=8> */
[C---:B------:R-:W-:Y:S02]  /*e7150*/  IMAD R17, R16.reuse, 0x3d0, RZ ;  /* 0x000003d010117824 */ /* 0x040fe400078e02ff */
[----:B---3--:R-:W-:Y:S02]  /*e7160*/  FFMA R6, R15, 0.69314718246459960938, R7 ;  /* 0x3f3172180f067823 */ /* 0x008fe40000000007 */
[----:B------:R-:W2:Y:S01]  /*e7170*/  LDL.LU R15, [R1+0x12b4] ;  /* 0x0012b400010f7983 */ /* 0x000ea20000300800 */
[----:B------:R-:W-:-:S03]  /*e7180*/  IMAD R7, R16, 0x1e5, RZ ;  /* 0x000001e510077824 */ /* 0x000fc600078e02ff */
[----:B------:R0:W-:Y:S04]  /*e7190*/  STL [R1+0x25c], R6 ;  /* 0x00025c0601007387 */ /* 0x0001e80000100800 */
[----:B------:R1:W-:Y:S01]  /*e71a0*/  STL.64 [R1+0x1108], R10 ;  /* 0x0011080a01007387 */ /* 0x0003e20000100a00 */
[----:B0-----:R-:W-:Y:S01]  /*e71b0*/  IMAD R6, R16, 0x3cc, RZ ;  /* 0x000003cc10067824 */ /* 0x001fe200078e02ff */
[----:B-1----:R-:W-:Y:S02]  /*e71c0*/  IADD3 R10, P6, R4, R2, RZ ;  /* 0x00000002040a7210 */ /* 0x002fe40007fde0ff */
[----:B------:R-:W-:Y:S02]  /*e71d0*/  F2FP.BF16.PACK_AB R4, R20, R14 ;  /* 0x0000000e1404723e */ /* 0x000fe400000010ff */
[----:B------:R-:W-:Y:S01]  /*e71e0*/  LEA.HI.X.SX32 R11, R7, R3, 0x1, P6 ;  /* 0x00000003070b7211 */ /* 0x000fe200030f0eff */
[----:B------:R-:W3:Y:S01]  /*e71f0*/  LDL.LU R20, [R1+0x2c88] ;  /* 0x002c880001147983 */ /* 0x000ee20000300800 */
        /* <DEDUP_REMOVED lines=8> */
[----:B------:R-:W-:Y:S04]  /*e7280*/  STL [R1+0x240], R6 ;  /* 0x0002400601007387 */ /* 0x000fe80000100800 */
[----:B------:R0:W-:Y:S02]  /*e7290*/  STL.64 [R1+0x1100], R10 ;  /* 0x0011000a01007387 */ /* 0x0001e40000100a00 */
[-C--:B0-----:R-:W-:Y:S02]  /*e72a0*/  IADD3 R10, P6, R5, R2.reuse, RZ ;  /* 0x00000002050a7210 */ /* 0x081fe40007fde0ff */
[----:B----4-:R-:W-:Y:S02]  /*e72b0*/  F2FP.BF16.PACK_AB R5, R9, R25 ;  /* 0x000000190905723e */ /* 0x010fe400000010ff */
[----:B------:R-:W-:Y:S01]  /*e72c0*/  LEA.HI.X.SX32 R11, R18, R3, 0x1, P6 ;  /* 0x00000003120b7211 */ /* 0x000fe200030f0eff */
[----:B------:R-:W4:Y:S01]  /*e72d0*/  LDL.LU R9, [R1+0x2c80] ;  /* 0x002c800001097983 */ /* 0x000f220000300800 */
[----:B------:R-:W-:Y:S01]  /*e72e0*/  IADD3 R18, P6, R17, R2, RZ ;  /* 0x0000000211127210 */ /* 0x000fe20007fde0ff */
[----:B------:R-:W-:Y:S01]  /*e72f0*/  IMAD R17, R16, 0x1e8, RZ ;  /* 0x000001e810117824 */ /* 0x000fe200078e02ff */
[----:B------:R-:W-:Y:S01]  /*e7300*/  F2FP.BF16.PACK_AB R6, R21, R19 ;  /* 0x000000131506723e */ /* 0x000fe200000010ff */
[----:B------:R-:W2:Y:S04]  /*e7310*/  LDL.LU R25, [R1+0x2c7c] ;  /* 0x002c7c0001197983 */ /* 0x000ea80000300800 */
[----:B------:R-:W2:Y:S01]  /*e7320*/  LDL.LU R21, [R1+0x2c78] ;  /* 0x002c780001157983 */ /* 0x000ea20000300800 */
[----:B------:R-:W-:-:S03]  /*e7330*/  LEA.HI.X.SX32 R19, R17, R3, 0x1, P6 ;  /* 0x0000000311137211 */ /* 0x000fc600030f0eff */
[----:B------:R0:W-:Y:S01]  /*e7340*/  STL.64 [R1+0x10f8], R10 ;  /* 0x0010f80a01007387 */ /* 0x0001e20000100a00 */
[C---:B------:R-:W-:Y:S02]  /*e7350*/  IMAD R7, R16.reuse, 0x3d2, RZ ;  /* 0x000003d210077824 */ /* 0x040fe400078e02ff */
[----:B0-----:R-:W-:Y:S02]  /*e7360*/  FFMA R10, R27, 0.69314718246459960938, R26 ;  /* 0x3f3172181b0a7823 */ /* 0x001fe4000000001a */
[----:B------:R-:W2:Y:S01]  /*e7370*/  LDL.LU R26, [R1+0x1070] ;  /* 0x00107000011a7983 */ /* 0x000ea20000300800 */
[----:B------:R-:W-:-:S03]  /*e7380*/  IMAD R11, R16, 0x1e9, RZ ;  /* 0x000001e9100b7824 */ /* 0x000fc600078e02ff */
[----:B------:R-:W-:Y:S04]  /*e7390*/  STL [R1+0x244], R10 ;  /* 0x0002440a01007387 */ /* 0x000fe80000100800 */
[----:B------:R-:W2:Y:S04]  /*e73a0*/  LDL.LU R27, [R1+0x12bc] ;  /* 0x0012bc00011b7983 */ /* 0x000ea80000300800 */
[----:B------:R0:W-:Y:S02]  /*e73b0*/  STL.64 [R1+0x10f0], R18 ;  /* 0x0010f01201007387 */ /* 0x0001e40000100a00 */
[----:B0-----:R-:W-:-:S02]  /*e73c0*/  IADD3 R18, P6, R7, R2, RZ ;  /* 0x0000000207127210 */ /* 0x001fc40007fde0ff */
[----:B------:R-:W-:Y:S02]  /*e73d0*/  F2FP.BF16.PACK_AB R7, R29, R23 ;  /* 0x000000171d07723e */ /* 0x000fe400000010ff */
[----:B------:R-:W-:Y:S01]  /*e73e0*/  LEA.HI.X.SX32 R19, R11, R3, 0x1, P6 ;  /* 0x000000030b137211 */ /* 0x000fe200030f0eff */
[----:B------:R-:W2:Y:S04]  /*e73f0*/  LDL.LU R29, [R1+0x2c74] ;  /* 0x002c7400011d7983 */ /* 0x000ea80000300800 */
[----:B------:R-:W2:Y:S04]  /*e7400*/  LDL.LU R23, [R1+0x2c70] ;  /* 0x002c700001177983 */ /* 0x000ea80000300800 */
[----:B------:R0:W-:Y:S04]  /*e7410*/  STL.64 [R1+0x10b0], R18 ;  /* 0x0010b01201007387 */ /* 0x0001e80000100a00 */
[----:B0-----:R-:W2:Y:S04]  /*e7420*/  LDL.LU.64 R18, [R1+0x2c68] ;  /* 0x002c680001127983 */ /* 0x001ea80000300a00 */
[----:B------:R-:W2:Y:S01]  /*e7430*/  LDL.LU R11, [R1+0x1078] ;  /* 0x00107800010b7983 */ /* 0x000ea20000300800 */
[----:B------:R-:W-:-:S05]  /*e7440*/  IMAD R10, R16, 0x3d4, RZ ;  /* 0x000003d4100a7824 */ /* 0x000fca00078e02ff */
[----:B------:R-:W-:Y:S01]  /*e7450*/  IADD3 R10, P6, R10, R2, RZ ;  /* 0x000000020a0a7210 */ /* 0x000fe20007fde0ff */
[----:B------:R-:W-:Y:S01]  /*e7460*/  STS.128 [R0+0xf00], R4 ;  /* 0x000f000400007388 */ /* 0x000fe20000000c00 */
[----:B--2---:R-:W-:Y:S02]  /*e7470*/  FFMA R15, R15, 0.69314718246459960938, R11 ;  /* 0x3f3172180f0f7823 */ /* 0x004fe4000000000b */
[----:B------:R-:W-:-:S03]  /*e7480*/  LEA.HI.X.SX32 R11, R18, R3, 0x1, P6 ;  /* 0x00000003120b7211 */ /* 0x000fc600030f0eff */
[----:B------:R0:W-:Y:S04]  /*e7490*/  STL [R1+0x248], R15 ;  /* 0x0002480f01007387 */ /* 0x0001e80000100800 */
[----:B0-----:R-:W2:Y:S04]  /*e74a0*/  LDL.LU R15, [R1+0x106c] ;  /* 0x00106c00010f7983 */ /* 0x001ea80000300800 */
[----:B------:R-:W2:Y:S04]  /*e74b0*/  LDL.LU R18, [R1+0x12c4] ;  /* 0x0012c40001127983 */ /* 0x000ea80000300800 */
[----:B------:R0:W-:Y:S04]  /*e74c0*/  STL.64 [R1+0x10c8], R10 ;  /* 0x0010c80a01007387 */ /* 0x0001e80000100a00 */
[----:B------:R-:W2:Y:S01]  /*e74d0*/  LDL.LU R7, [R1+0x1074] ;  /* 0x0010740001077983 */ /* 0x000ea20000300800 */
[----:B------:R-:W-:-:S02]  /*e74e0*/  IMAD R17, R16, 0x3d6, RZ ;  /* 0x000003d610117824 */ /* 0x000fc400078e02ff */
[----:B0-----:R-:W-:-:S03]  /*e74f0*/  IMAD R11, R16, 0x1eb, RZ ;  /* 0x000001eb100b7824 */ /* 0x001fc600078e02ff */
[----:B------:R-:W-:Y:S01]  /*e7500*/  IADD3 R10, P6, R17, R2, RZ ;  /* 0x00000002110a7210 */ /* 0x000fe20007fde0ff */
[----:B------:R-:W-:-:S03]  /*e7510*/  IMAD R17, R16, 0x3d8, RZ ;  /* 0x000003d810117824 */ /* 0x000fc600078e02ff */
[----:B------:R-:W-:-:S05]  /*e7520*/  LEA.HI.X.SX32 R11, R11, R3, 0x1, P6 ;  /* 0x000000030b0b7211 */ /* 0x000fca00030f0eff */
[----:B------:R0:W-:Y:S01]  /*e7530*/  STL.64 [R1+0x10c0], R10 ;  /* 0x0010c00a01007387 */ /* 0x0001e20000100a00 */
[----:B------:R-:W-:Y:S01]  /*e7540*/  IMAD R4, R16, 0x3da, RZ ;  /* 0x000003da10047824 */ /* 0x000fe200078e02ff */
[----:B0-----:R-:W-:-:S04]  /*e7550*/  IADD3 R10, P6, R17, R2, RZ ;  /* 0x00000002110a7210 */ /* 0x001fc80007fde0ff */
[----:B------:R-:W-:Y:S01]  /*e7560*/  LEA.HI.X.SX32 R11, R23, R3, 0x1, P6 ;  /* 0x00000003170b7211 */ /* 0x000fe200030f0eff */
[----:B--2---:R-:W-:-:S05]  /*e7570*/  FFMA R5, R22, 0.69314718246459960938, R7 ;  /* 0x3f31721816057823 */ /* 0x004fca0000000007 */
[----:B------:R-:W-:Y:S04]  /*e7580*/  STL [R1+0x24c], R5 ;  /* 0x00024c0501007387 */ /* 0x000fe80000100800 */
[----:B------:R-:W2:Y:S04]  /*e7590*/  LDL.LU R22, [R1+0x1064] ;  /* 0x0010640001167983 */ /* 0x000ea80000300800 */
[----:B------:R-:W2:Y:S04]  /*e75a0*/  LDL.LU R23, [R1+0x12cc] ;  /* 0x0012cc0001177983 */ /* 0x000ea80000300800 */
[----:B------:R0:W-:Y:S02]  /*e75b0*/  STL.64 [R1+0x1090], R10 ;  /* 0x0010900a01007387 */ /* 0x0001e40000100a00 */
[----:B0-----:R-:W-:-:S02]  /*e75c0*/  IADD3 R10, P6, R4, R2, RZ ;  /* 0x00000002040a7210 */ /* 0x001fc40007fde0ff */
[----:B------:R-:W-:Y:S02]  /*e75d0*/  F2FP.BF16.PACK_AB R4, R24, R28 ;  /* 0x0000001c1804723e */ /* 0x000fe400000010ff */
[----:B------:R-:W2:Y:S04]  /*e75e0*/  LDL.LU R24, [R1+0x2c60] ;  /* 0x002c600001187983 */ /* 0x000ea80000300800 */
[----:B------:R-:W2:Y:S01]  /*e75f0*/  LDL.LU R28, [R1+0x2c5c] ;  /* 0x002c5c00011c7983 */ /* 0x000ea20000300800 */
[C---:B------:R-:W-:Y:S02]  /*e7600*/  IMAD R17, R16.reuse, 0x1ed, RZ ;  /* 0x000001ed10117824 */ /* 0x040fe400078e02ff */
[----:B------:R-:W-:Y:S01]  /*e7610*/  IMAD R7, R16, 0x3dc, RZ ;  /* 0x000003dc10077824 */ /* 0x000fe200078e02ff */
[----:B------:R-:W-:-:S02]  /*e7620*/  F2FP.BF16.PACK_AB R5, R13, R12 ;  /* 0x0000000c0d05723e */ /* 0x000fc400000010ff */
[----:B------:R-:W-:Y:S02]  /*e7630*/  LEA.HI.X.SX32 R11, R17, R3, 0x1, P6 ;  /* 0x00000003110b7211 */ /* 0x000fe400030f0eff */
[----:B------:R-:W-:Y:S01]  /*e7640*/  IADD3 R12, P6, R7, R2, RZ ;  /* 0x00000002070c7210 */ /* 0x000fe20007fde0ff */
[----:B------:R-:W-:Y:S02]  /*e7650*/  FFMA R7, R27, 0.69314718246459960938, R26 ;  /* 0x3f3172181b077823 */ /* 0x000fe4000000001a */
[----:B------:R-:W3:Y:S01]  /*e7660*/  LDL.LU R26, [R1+0x180] ;  /* 0x00018000011a7983 */ /* 0x000ee20000300800 */
[----:B------:R-:W-:-:S03]  /*e7670*/  IMAD R6, R16, 0x3de, RZ ;  /* 0x000003de10067824 */ /* 0x000fc600078e02ff */
[----:B------:R-:W-:Y:S04]  /*e7680*/  STL.64 [R1+0x1020], R10 ;  /* 0x0010200a01007387 */ /* 0x000fe80000100a00 */
[----:B------:R-:W-:Y:S04]  /*e7690*/  STL [R1+0x230], R7 ;  /* 0x0002300701007387 */ /* 0x000fe80000100800 */
[----:B------:R-:W4:Y:S01]  /*e76a0*/  LDL.LU R27, [R1+0x1060] ;  /* 0x00106000011b7983 */ /* 0x000f220000300800 */
[----:B--2---:R-:W-:-:S03]  /*e76b0*/  LEA.HI.X.SX32 R13, R28, R3, 0x1, P6 ;  /* 0x000000031c0d7211 */ /* 0x004fc600030f0eff */
[----:B------:R-:W2:Y:S04]  /*e76c0*/  LDL.LU R28, [R1+0x12c8] ;  /* 0x0012c800011c7983 */ /* 0x000ea80000300800 */
[----:B------:R0:W-:Y:S02]  /*e76d0*/  STL.64 [R1+0x1080], R12 ;  /* 0x0010800c01007387 */ /* 0x0001e40000100a00 */
[----:B0-----:R-:W-:Y:S02]  /*e76e0*/  IADD3 R12, P6, R6, R2, RZ ;  /* 0x00000002060c7210 */ /* 0x001fe40007fde0ff */
[----:B---3--:R-:W-:Y:S02]  /*e76f0*/  F2FP.BF16.PACK_AB R6, R20, R8 ;  /* 0x000000081406723e */ /* 0x008fe400000010ff */
[----:B------:R-:W3:Y:S01]  /*e7700*/  LDL.LU R20, [R1+0x2c58] ;  /* 0x002c580001147983 */ /* 0x000ee20000300800 */
[C---:B------:R-:W-:Y:S01]  /*e7710*/  IMAD R11, R16.reuse, 0x1ef, RZ ;  /* 0x000001ef100b7824 */ /* 0x040fe200078e02ff */
[----:B----4-:R-:W-:Y:S01]  /*e7720*/  F2FP.BF16.PACK_AB R7, R9, R14 ;  /* 0x0000000e0907723e */ /* 0x010fe200000010ff */
[----:B------:R-:W-:Y:S01]  /*e7730*/  IMAD R10, R16, 0x3e0, RZ ;  /* 0x000003e0100a7824 */ /* 0x000fe200078e02ff */
[----:B------:R-:W4:Y:S02]  /*e7740*/  LDL.LU R8, [R1+0x2c54] ;  /* 0x002c540001087983 */ /* 0x000f240000300800 */
[----:B------:R-:W-:-:S02]  /*e7750*/  LEA.HI.X.SX32 R13, R11, R3, 0x1, P6 ;  /* 0x000000030b0d7211 */ /* 0x000fc400030f0eff */
[----:B------:R-:W4:Y:S04]  /*e7760*/  LDL.LU R9, [R1+0x2c50] ;  /* 0x002c500001097983 */ /* 0x000f280000300800 */
[----:B------:R0:W-:Y:S01]  /*e7770*/  STL.64 [R1+0x1048], R12 ;  /* 0x0010480c01007387 */ /* 0x0001e20000100a00 */
[----:B------:R-:W-:Y:S02]  /*e7780*/  IMAD R17, R16, 0x3e2, RZ ;  /* 0x000003e210117824 */ /* 0x000fe400078e02ff */
[----:B0-----:R-:W-:Y:S01]  /*e7790*/  FFMA R13, R18, 0.69314718246459960938, R15 ;  /* 0x3f317218120d7823 */ /* 0x001fe2000000000f */
[----:B------:R-:W-:-:S04]  /*e77a0*/  IADD3 R12, P6, R10, R2, RZ ;  /* 0x000000020a0c7210 */ /* 0x000fc80007fde0ff */
[----:B------:R-:W-:Y:S01]  /*e77b0*/  STL [R1+0x234], R13 ;  /* 0x0002340d01007387 */ /* 0x000fe20000100800 */
[----:B------:R-:W-:-:S03]  /*e77c0*/  IMAD R11, R16, 0x1f1, RZ ;  /* 0x000001f1100b7824 */ /* 0x000fc600078e02ff */
[----:B------:R-:W2:Y:S04]  /*e77d0*/  LDL.LU R15, [R1+0x105c] ;  /* 0x00105c00010f7983 */ /* 0x000ea80000300800 */
[----:B------:R-:W2:Y:S04]  /*e77e0*/  LDL.LU R18, [R1+0x12c0] ;  /* 0x0012c00001127983 */ /* 0x000ea80000300800 */
[----:B------:R0:W-:Y:S01]  /*e77f0*/  STS.128 [R0+0xf80], R4 ;  /* 0x000f800400007388 */ /* 0x0001e20000000c00 */
[----:B------:R-:W-:-:S03]  /*e7800*/  IMAD R10, R16, 0x3e4, RZ ;  /* 0x000003e4100a7824 */ /* 0x000fc600078e02ff */
[----:B------:R-:W-:Y:S01]  /*e7810*/  BAR.SYNC.DEFER_BLOCKING 0x0 ;  /* 0x0000000000007b1d */ /* 0x000fe20000010000 */
[----:B0-----:R-:W-:Y:S02]  /*e7820*/  FFMA R4, R23, 0.69314718246459960938, R22 ;  /* 0x3f31721817047823 */ /* 0x001fe40000000016 */
[C---:B------:R-:W-:Y:S02]  /*e7830*/  IMAD R0, R16.reuse, 0x3e6, RZ ;  /* 0x000003e610007824 */ /* 0x040fe400078e02ff */
[----:B------:R-:W-:Y:S01]  /*e7840*/  IMAD R5, R16, 0x1f3, RZ ;  /* 0x000001f310057824 */ /* 0x000fe200078e02ff */
[----:B------:R-:W-:Y:S01]  /*e7850*/  STG.E.U16 [R2.64], R26 ;  /* 0x0000001a02007986 */ /* 0x000fe2000c101504 */
[----:B---3--:R-:W-:-:S05]  /*e7860*/  LEA.HI.X.SX32 R13, R20, R3, 0x1, P6 ;  /* 0x00000003140d7211 */ /* 0x008fca00030f0eff */
[----:B------:R0:W-:Y:S04]  /*e7870*/  STL.64 [R1+0x1040], R12 ;  /* 0x0010400c01007387 */ /* 0x0001e80000100a00 */
[----:B------:R-:W3:Y:S01]  /*e7880*/  LDL.LU R20, [R1+0x1058] ;  /* 0x0010580001147983 */ /* 0x000ee20000300800 */
[----:B0-----:R-:W-:-:S04]  /*e7890*/  IADD3 R12, P6, R17, R2, RZ ;  /* 0x00000002110c7210 */ /* 0x001fc80007fde0ff */
[----:B------:R-:W-:-:S05]  /*e78a0*/  LEA.HI.X.SX32 R13, R11, R3, 0x1, P6 ;  /* 0x000000030b0d7211 */ /* 0x000fca00030f0eff */
[----:B------:R-:W-:Y:S04]  /*e78b0*/  STL.64 [R1+0x1018], R12 ;  /* 0x0010180c01007387 */ /* 0x000fe80000100a00 */
[----:B------:R-:W3:Y:S01]  /*e78c0*/  LDL.LU R22, [R1+0x12a0] ;  /* 0x0012a00001167983 */ /* 0x000ee20000300800 */
[----:B------:R-:W-:-:S04]  /*e78d0*/  IADD3 R6, P6, R10, R2, RZ ;  /* 0x000000020a067210 */ /* 0x000fc80007fde0ff */
[-C--:B------:R-:W-:Y:S02]  /*e78e0*/  LEA.HI.X.SX32 R7, R24, R3.reuse, 0x1, P6 ;  /* 0x0000000318077211 */ /* 0x080fe400030f0eff */
[----:B------:R-:W-:Y:S01]  /*e78f0*/  IADD3 R10, P6, R0, R2, RZ ;  /* 0x00000002000a7210 */ /* 0x000fe20007fde0ff */
[----:B------:R0:W-:Y:S03]  /*e7900*/  STL [R1+0x238], R4 ;  /* 0x0002380401007387 */ /* 0x0001e60000100800 */
[----:B------:R-:W-:Y:S01]  /*e7910*/  LEA.HI.X.SX32 R11, R5, R3, 0x1, P6 ;  /* 0x00000003050b7211 */ /* 0x000fe200030f0eff */
[----:B------:R-:W-:Y:S04]  /*e7920*/  STL.64 [R1+0xff0], R6 ;  /* 0x000ff00601007387 */ /* 0x000fe80000100a00 */
[----:B------:R1:W-:Y:S01]  /*e7930*/  STL.64 [R1+0xfe8], R10 ;  /* 0x000fe80a01007387 */ /* 0x0003e20000100a00 */
[----:B0-----:R-:W-:-:S03]  /*e7940*/  IMAD R4, R16, 0x3e8, RZ ;  /* 0x000003e810047824 */ /* 0x001fc600078e02ff */
[----:B------:R-:W3:Y:S04]  /*e7950*/  LDL.LU R23, [R1+0x1054] ;  /* 0x0010540001177983 */ /* 0x000ee80000300800 */
[----:B------:R-:W3:Y:S01]  /*e7960*/  LDL.LU R24, [R1+0x12b0] ;  /* 0x0012b00001187983 */ /* 0x000ee20000300800 */
[----:B-1----:R-:W-:Y:S01]  /*e7970*/  IADD3 R10, P6, R4, R2, RZ ;  /* 0x00000002040a7210 */ /* 0x002fe20007fde0ff */
[----:B--2---:R-:W-:Y:S01]  /*e7980*/  FFMA R4, R28, 0.69314718246459960938, R27 ;  /* 0x3f3172181c047823 */ /* 0x004fe2000000001b */
[----:B------:R-:W-:-:S04]  /*e7990*/  PRMT R0, R26, 0x7632, R0 ;  /* 0x000076321a007816 */ /* 0x000fc80000000000 */
[----:B------:R0:W-:Y:S04]  /*e79a0*/  STL [R1+0x23c], R4 ;  /* 0x00023c0401007387 */ /* 0x0001e80000100800 */
[----:B------:R-:W2:Y:S04]  /*e79b0*/  LDL.LU R26, [R1+0x1050] ;  /* 0x00105000011a7983 */ /* 0x000ea80000300800 */
[----:B------:R-:W2:Y:S01]  /*e79c0*/  LDL.LU R27, [R1+0x12ac] ;  /* 0x0012ac00011b7983 */ /* 0x000ea20000300800 */
[C---:B------:R-:W-:Y:S01]  /*e79d0*/  IMAD R6, R16.reuse, 0x3ea, RZ ;  /* 0x000003ea10067824 */ /* 0x040fe200078e02ff */
[----:B------:R-:W-:Y:S01]  /*e79e0*/  LEA.HI.X.SX32 R11, R29, R3, 0x1, P6 ;  /* 0x000000031d0b7211 */ /* 0x000fe200030f0eff */
[----:B------:R-:W-:-:S02]  /*e79f0*/  IMAD R5, R16, 0x1f5, RZ ;  /* 0x000001f510057824 */ /* 0x000fc400078e02ff */
[----:B0-----:R-:W-:Y:S01]  /*e7a00*/  IMAD R4, R16, 0x3ec, RZ ;  /* 0x000003ec10047824 */ /* 0x001fe200078e02ff */
[-C--:B------:R-:W-:Y:S01]  /*e7a10*/  IADD3 R6, P6, R6, R2.reuse, RZ ;  /* 0x0000000206067210 */ /* 0x080fe20007fde0ff */
[----:B----4-:R0:W-:Y:S03]  /*e7a20*/  STG.E.U16 [R8.64], R0 ;  /* 0x0000000008007986 */ /* 0x0101e6000c101504 */
[----:B------:R-:W-:Y:S01]  /*e7a30*/  LEA.HI.X.SX32 R7, R5, R3, 0x1, P6 ;  /* 0x0000000305077211 */ /* 0x000fe200030f0eff */
[----:B------:R-:W-:Y:S04]  /*e7a40*/  STL.64 [R1+0xfe0], R10 ;  /* 0x000fe00a01007387 */ /* 0x000fe80000100a00 */
[----:B------:R-:W4:Y:S01]  /*e7a50*/  LDL.LU R28, [R1+0xecc] ;  /* 0x000ecc00011c7983 */ /* 0x000f220000300800 */
[----:B0-----:R-:W-:Y:S01]  /*e7a60*/  IADD3 R8, P6, R4, R2, RZ ;  /* 0x0000000204087210 */ /* 0x001fe20007fde0ff */
[----:B------:R-:W-:-:S02]  /*e7a70*/  FFMA R4, R18, 0.69314718246459960938, R15 ;  /* 0x3f31721812047823 */ /* 0x000fc4000000000f */
[----:B------:R-:W4:Y:S01]  /*e7a80*/  LDL.LU R29, [R1+0x1288] ;  /* 0x00128800011d7983 */ /* 0x000f220000300800 */
[C---:B------:R-:W-:Y:S01]  /*e7a90*/  IMAD R0, R16.reuse, 0x3ee, RZ ;  /* 0x000003ee10007824 */ /* 0x040fe200078e02ff */
[----:B------:R-:W-:Y:S02]  /*e7aa0*/  LEA.HI.X.SX32 R9, R19, R3, 0x1, P6 ;  /* 0x0000000313097211 */ /* 0x000fe400030f0eff */
[----:B------:R0:W-:Y:S04]  /*e7ab0*/  STL.64 [R1+0xfd0], R6 ;  /* 0x000fd00601007387 */ /* 0x0001e80000100a00 */
[----:B------:R-:W-:Y:S04]  /*e7ac0*/  STL [R1+0x220], R4 ;  /* 0x0002200401007387 */ /* 0x000fe80000100800 */
[----:B------:R1:W-:Y:S01]  /*e7ad0*/  STL.64 [R1+0xfc8], R8 ;  /* 0x000fc80801007387 */ /* 0x0003e20000100a00 */
[----:B0-----:R-:W-:-:S02]  /*e7ae0*/  IMAD R6, R16, 0x1f7, RZ ;  /* 0x000001f710067824 */ /* 0x001fc400078e02ff */
[----:B------:R-:W-:Y:S01]  /*e7af0*/  IMAD R5, R16, 0x3f0, RZ ;  /* 0x000003f010057824 */ /* 0x000fe200078e02ff */
[----:B-1----:R-:W-:-:S04]  /*e7b00*/  IADD3 R8, P6, R0, R2, RZ ;  /* 0x0000000200087210 */ /* 0x002fc80007fde0ff */
[----:B------:R-:W-:Y:S01]  /*e7b10*/  LEA.HI.X.SX32 R9, R6, R3, 0x1, P6 ;  /* 0x0000000306097211 */ /* 0x000fe200030f0eff */
[C---:B------:R-:W-:Y:S02]  /*e7b20*/  IMAD R4, R16.reuse, 0x3f2, RZ ;  /* 0x000003f210047824 */ /* 0x040fe400078e02ff */
[----:B------:R-:W-:Y:S02]  /*e7b30*/  IMAD R6, R16, 0x1f9, RZ ;  /* 0x000001f910067824 */ /* 0x000fe400078e02ff */
[----:B---3--:R-:W-:-:S05]  /*e7b40*/  FFMA R7, R22, 0.69314718246459960938, R20 ;  /* 0x3f31721816077823 */ /* 0x008fca0000000014 */
[----:B------:R-:W-:Y:S04]  /*e7b50*/  STL [R1+0x224], R7 ;  /* 0x0002240701007387 */ /* 0x000fe80000100800 */
[----:B------:R0:W-:Y:S02]  /*e7b60*/  STL.64 [R1+0xfc0], R8 ;  /* 0x000fc00801007387 */ /* 0x0001e40000100a00 */
[----:B0-----:R-:W-:-:S04]  /*e7b70*/  IADD3 R8, P6, R5, R2, RZ ;  /* 0x0000000205087210 */ /* 0x001fc80007fde0ff */
[----:B------:R-:W-:-:S05]  /*e7b80*/  LEA.HI.X.SX32 R9, R21, R3, 0x1, P6 ;  /* 0x0000000315097211 */ /* 0x000fca00030f0eff */
[----:B------:R0:W-:Y:S01]  /*e7b90*/  STL.64 [R1+0xf90], R8 ;  /* 0x000f900801007387 */ /* 0x0001e20000100a00 */
[----:B------:R-:W-:Y:S01]  /*e7ba0*/  IMAD R5, R16, 0x3f4, RZ ;  /* 0x000003f410057824 */ /* 0x000fe200078e02ff */
[----:B0-----:R-:W-:-:S04]  /*e7bb0*/  IADD3 R8, P6, R4, R2, RZ ;  /* 0x0000000204087210 */ /* 0x001fc80007fde0ff */
[----:B------:R-:W-:Y:S01]  /*e7bc0*/  LEA.HI.X.SX32 R9, R6, R3, 0x1, P6 ;  /* 0x0000000306097211 */ /* 0x000fe200030f0eff */
[----:B------:R-:W-:-:S04]  /*e7bd0*/  FFMA R7, R24, 0.69314718246459960938, R23 ;  /* 0x3f31721818077823 */ /* 0x000fc80000000017 */
[----:B------:R0:W-:Y:S01]  /*e7be0*/  STL.64 [R1+0xf88], R8 ;  /* 0x000f880801007387 */ /* 0x0001e20000100a00 */
[C---:B------:R-:W-:Y:S02]  /*e7bf0*/  IMAD R4, R16.reuse, 0x3f6, RZ ;  /* 0x000003f610047824 */ /* 0x040fe400078e02ff */
[----:B------:R-:W-:Y:S01]  /*e7c00*/  IMAD R6, R16, 0x1fb, RZ ;  /* 0x000001fb10067824 */ /* 0x000fe200078e02ff */
[----:B------:R2:W-:Y:S01]  /*e7c10*/  STL [R1+0x228], R7 ;  /* 0x0002280701007387 */ /* 0x0005e20000100800 */
[----:B0-----:R-:W-:-:S04]  /*e7c20*/  IADD3 R8, P6, R5, R2, RZ ;  /* 0x0000000205087210 */ /* 0x001fc80007fde0ff */
[----:B------:R-:W-:Y:S01]  /*e7c30*/  LEA.HI.X.SX32 R9, R25, R3, 0x1, P6 ;  /* 0x0000000319097211 */ /* 0x000fe200030f0eff */
[----:B--2---:R-:W-:-:S04]  /*e7c40*/  FFMA R7, R27, 0.69314718246459960938, R26 ;  /* 0x3f3172181b077823 */ /* 0x004fc8000000001a */
[----:B------:R0:W-:Y:S04]  /*e7c50*/  STL.64 [R1+0xfb8], R8 ;  /* 0x000fb80801007387 */ /* 0x0001e80000100a00 */
[----:B------:R-:W-:Y:S01]  /*e7c60*/  STL [R1+0x22c], R7 ;  /* 0x00022c0701007387 */ /* 0x000fe20000100800 */
[----:B0-----:R-:W-:-:S04]  /*e7c70*/  IADD3 R8, P6, R4, R2, RZ ;  /* 0x0000000204087210 */ /* 0x001fc80007fde0ff */
[----:B------:R-:W-:Y:S02]  /*e7c80*/  LEA.HI.X.SX32 R9, R6, R3, 0x1, P6 ;  /* 0x0000000306097211 */ /* 0x000fe400030f0eff */
[----:B------:R-:W2:Y:S04]  /*e7c90*/  LDL.LU R6, [R1+0x50] ;  /* 0x0000500001067983 */ /* 0x000ea80000300800 */
[----:B------:R0:W-:Y:S04]  /*e7ca0*/  STL.64 [R1+0xfb0], R8 ;  /* 0x000fb00801007387 */ /* 0x0001e80000100a00 */
[----:B0-----:R-:W3:Y:S04]  /*e7cb0*/  LDL.LU.64 R8, [R1+0x970] ;  /* 0x0009700001087983 */ /* 0x001ee80000300a00 */
[----:B---3--:R0:W-:Y:S04]  /*e7cc0*/  STL.64 [R1+0x2c30], R8 ;  /* 0x002c300801007387 */ /* 0x0081e80000100a00 */
[----:B0-----:R-:W3:Y:S04]  /*e7cd0*/  LDL.LU.64 R8, [R1+0x988] ;  /* 0x0009880001087983 */ /* 0x001ee80000300a00 */
[----:B---3--:R0:W-:Y:S04]  /*e7ce0*/  STL.64 [R1+0x2c38], R8 ;  /* 0x002c380801007387 */ /* 0x0081e80000100a00 */
[----:B0-----:R-:W3:Y:S04]  /*e7cf0*/  LDL.LU.64 R8, [R1+0x990] ;  /* 0x0009900001087983 */ /* 0x001ee80000300a00 */
[----:B------:R-:W0:Y:S04]  /*e7d00*/  S2R R17, SR_TID.X ;  /* 0x0000000000117919 */ /* 0x000e280000002100 */
[----:B------:R-:W1:Y:S04]  /*e7d10*/  S2R R22, SR_TID.X ;  /* 0x0000000000167919 */ /* 0x000e680000002100 */
[----:B---3--:R3:W-:Y:S04]  /*e7d20*/  STL.64 [R1+0x2c40], R8 ;  /* 0x002c400801007387 */ /* 0x0087e80000100a00 */
[----:B---3--:R-:W3:Y:S01]  /*e7d30*/  LDL.LU.64 R8, [R1+0x998] ;  /* 0x0009980001087983 */ /* 0x008ee20000300a00 */
[----:B------:R-:W-:-:S02]  /*e7d40*/  IMAD R5, R16, 0x3f8, RZ ;  /* 0x000003f810057824 */ /* 0x000fc400078e02ff */
[C---:B------:R-:W-:Y:S02]  /*e7d50*/  IMAD R27, R16.reuse, 0x1fc, RZ ;  /* 0x000001fc101b7824 */ /* 0x040fe400078e02ff */
[C---:B------:R-:W-:Y:S01]  /*e7d60*/  IMAD R4, R16.reuse, 0x3fa, RZ ;  /* 0x000003fa10047824 */ /* 0x040fe200078e02ff */
[----:B------:R-:W-:Y:S01]  /*e7d70*/  IADD3 R26, P6, R5, R2, RZ ;  /* 0x00000002051a7210 */ /* 0x000fe20007fde0ff */
[----:B0-----:R-:W-:Y:S02]  /*e7d80*/  IMAD.SHL.U32 R0, R17, 0x10, RZ ;  /* 0x0000001011007824 */ /* 0x001fe400078e00ff */
[----:B------:R-:W-:Y:S01]  /*e7d90*/  IMAD R5, R16, 0x1fd, RZ ;  /* 0x000001fd10057824 */ /* 0x000fe200078e02ff */
[----:B------:R-:W-:Y:S02]  /*e7da0*/  LEA.HI.X.SX32 R27, R27, R3, 0x1, P6 ;  /* 0x000000031b1b7211 */ /* 0x000fe400030f0eff */
[----:B-1----:R-:W-:Y:S02]  /*e7db0*/  LOP3.LUT R22, R22, 0xe0, RZ, 0xc0, !PT ;  /* 0x000000e016167812 */ /* 0x002fe400078ec0ff */
[----:B------:R-:W-:Y:S01]  /*e7dc0*/  LOP3.LUT R0, R0, 0x70, RZ, 0xc0, !PT ;  /* 0x0000007000007812 */ /* 0x000fe200078ec0ff */
[----:B----4-:R-:W-:-:S03]  /*e7dd0*/  FFMA R7, R29, 0.69314718246459960938, R28 ;  /* 0x3f3172181d077823 */ /* 0x010fc6000000001c */
[----:B------:R-:W-:Y:S01]  /*e7de0*/  LEA R0, R22, R0, 0x2 ;  /* 0x0000000016007211 */ /* 0x000fe200078e10ff */
[----:B---3--:R0:W-:Y:S04]  /*e7df0*/  STL.64 [R1+0x2c48], R8 ;  /* 0x002c480801007387 */ /* 0x0081e80000100a00 */
[----:B------:R-:W3:Y:S04]  /*e7e00*/  LDL.LU.64 R10, [R1+0x968] ;  /* 0x00096800010a7983 */ /* 0x000ee80000300a00 */
[----:B------:R-:W4:Y:S01]  /*e7e10*/  LDL.LU R18, [R1+0x170] ;  /* 0x0001700001127983 */ /* 0x000f220000300800 */
[----:B0-----:R-:W-:-:S03]  /*e7e20*/  IADD3 R8, P6, R4, R2, RZ ;  /* 0x0000000204087210 */ /* 0x001fc60007fde0ff */
[----:B------:R-:W2:Y:S01]  /*e7e30*/  LDL.LU.64 R12, [R1+0x960] ;  /* 0x00096000010c7983 */ /* 0x000ea20000300a00 */
[----:B------:R-:W-:-:S03]  /*e7e40*/  LEA.HI.X.SX32 R9, R5, R3, 0x1, P6 ;  /* 0x0000000305097211 */ /* 0x000fc600030f0eff */
[----:B------:R-:W2:Y:S04]  /*e7e50*/  LDL.LU.64 R14, [R1+0x958] ;  /* 0x00095800010e7983 */ /* 0x000ea80000300a00 */
[----:B------:R-:W0:Y:S04]  /*e7e60*/  S2R R5, SR_TID.X ;  /* 0x0000000000057919 */ /* 0x000e280000002100 */
[----:B------:R-:W2:Y:S04]  /*e7e70*/  LDL.LU R19, [R1+0x100] ;  /* 0x0001000001137983 */ /* 0x000ea80000300800 */
[----:B------:R-:W2:Y:S04]  /*e7e80*/  LDL.LU.64 R20, [R1+0x950] ;  /* 0x0009500001147983 */ /* 0x000ea80000300a00 */
[----:B------:R-:W2:Y:S04]  /*e7e90*/  LDL.LU.64 R22, [R1+0x948] ;  /* 0x0009480001167983 */ /* 0x000ea80000300a00 */
[----:B------:R-:W2:Y:S01]  /*e7ea0*/  LDL.LU R28, [R1+0xa0] ;  /* 0x0000a000011c7983 */ /* 0x000ea20000300800 */
[----:B------:R-:W-:-:S03]  /*e7eb0*/  IMAD R4, R16, 0x3fc, RZ ;  /* 0x000003fc10047824 */ /* 0x000fc600078e02ff */
[----:B------:R-:W2:Y:S04]  /*e7ec0*/  LDL.LU.64 R24, [R1+0x940] ;  /* 0x0009400001187983 */ /* 0x000ea80000300a00 */
[----:B------:R-:W2:Y:S04]  /*e7ed0*/  LDL.LU R29, [R1+0x40] ;  /* 0x00004000011d7983 */ /* 0x000ea80000300800 */
[----:B------:R1:W-:Y:S04]  /*e7ee0*/  STL [R1+0x27ec], R7 ;  /* 0x0027ec0701007387 */ /* 0x0003e80000100800 */
[----:B-1----:R-:W2:Y:S04]  /*e7ef0*/  LDL.LU R7, [R1+0xb0] ;  /* 0x0000b00001077983 */ /* 0x002ea80000300800 */
[----:B------:R1:W-:Y:S04]  /*e7f00*/  STL.64 [R1+0xf80], R26 ;  /* 0x000f801a01007387 */ /* 0x0003e80000100a00 */
[----:B-1----:R-:W2:Y:S04]  /*e7f10*/  LDL.LU.64 R26, [R1+0x938] ;  /* 0x00093800011a7983 */ /* 0x002ea80000300a00 */
[----:B------:R1:W-:Y:S02]  /*e7f20*/  STL.64 [R1+0xec8], R8 ;  /* 0x000ec80801007387 */ /* 0x0003e40000100a00 */
[----:B-1----:R-:W-:Y:S01]  /*e7f30*/  IMAD R9, R16, 0x1fe, RZ ;  /* 0x000001fe10097824 */ /* 0x002fe200078e02ff */
[----:B------:R-:W-:Y:S01]  /*e7f40*/  IADD3 R8, P6, R4, R2, RZ ;  /* 0x0000000204087210 */ /* 0x000fe20007fde0ff */
[----:B------:R-:W-:-:S03]  /*e7f50*/  IMAD R4, R16, 0x3fe, RZ ;  /* 0x000003fe10047824 */ /* 0x000fc600078e02ff */
[----:B------:R-:W-:Y:S01]  /*e7f60*/  LEA.HI.X.SX32 R9, R9, R3, 0x1, P6 ;  /* 0x0000000309097211 */ /* 0x000fe200030f0eff */
[----:B------:R-:W-:-:S04]  /*e7f70*/  IMAD R16, R16, 0x1ff, RZ ;  /* 0x000001ff10107824 */ /* 0x000fc800078e02ff */
[----:B------:R0:W-:Y:S02]  /*e7f80*/  STL.64 [R1+0xf78], R8 ;  /* 0x000f780801007387 */ /* 0x0001e40000100a00 */
[----:B0-----:R-:W-:Y:S02]  /*e7f90*/  LOP3.LUT R9, R5, 0x18, RZ, 0xc0, !PT ;  /* 0x0000001805097812 */ /* 0x001fe400078ec0ff */
[----:B------:R-:W-:Y:S02]  /*e7fa0*/  IADD3 R8, P6, R4, R2, RZ ;  /* 0x0000000204087210 */ /* 0x000fe40007fde0ff */
[----:B------:R-:W-:Y:S01]  /*e7fb0*/  LEA.HI R9, R9, R0, RZ, 0x1f ;  /* 0x0000000009097211 */ /* 0x000fe200078ff8ff */
[----:B------:R-:W2:Y:S01]  /*e7fc0*/  LDL.LU.64 R4, [R1+0x978] ;  /* 0x0009780001047983 */ /* 0x000ea20000300a00 */
[----:B------:R-:W-:-:S05]  /*e7fd0*/  LEA.HI.X.SX32 R9, R16, R3, 0x1, P6 ;  /* 0x0000000310097211 */ /* 0x000fca00030f0eff */
[----:B------:R0:W-:Y:S04]  /*e7fe0*/  STL.64 [R1+0xf70], R8 ;  /* 0x000f700801007387 */ /* 0x0001e80000100a00 */
[----:B0-----:R-:W2:Y:S04]  /*e7ff0*/  LDL.LU.64 R8, [R1+0x2c48] ;  /* 0x002c480001087983 */ /* 0x001ea80000300a00 */
[----:B------:R-:W2:Y:S04]  /*e8000*/  LDL.LU R3, [R1+0x110] ;  /* 0x0001100001037983 */ /* 0x000ea80000300800 */
[----:B------:R0:W-:Y:S04]  /*e8010*/  STL [R1+0x27e8], R17 ;  /* 0x0027e81101007387 */ /* 0x0001e80000100800 */
[----:B0-----:R-:W3:Y:S04]  /*e8020*/  LDL.LU.64 R16, [R1+0x980] ;  /* 0x0009800001107983 */ /* 0x001ee80000300a00 */
[----:B--2---:R0:W-:Y:S04]  /*e8030*/  STG.E.U16 [R8.64], R3 ;  /* 0x0000000308007986 */ /* 0x0041e8000c101504 */
[----:B0-----:R-:W2:Y:S01]  /*e8040*/  LDL.LU.64 R8, [R1+0x2c40] ;  /* 0x002c400001087983 */ /* 0x001ea20000300a00 */
[----:B------:R-:W-:-:S05]  /*e8050*/  PRMT R2, R3, 0x7632, R2 ;  /* 0x0000763203027816 */ /* 0x000fca0000000002 */
[----:B--2---:R0:W-:Y:S04]  /*e8060*/  STG.E.U16 [R8.64], R2 ;  /* 0x0000000208007986 */ /* 0x0041e8000c101504 */
[----:B0-----:R-:W2:Y:S01]  /*e8070*/  LDL.LU.64 R8, [R1+0x2c38] ;  /* 0x002c380001087983 */ /* 0x001ea20000300a00 */
[----:B------:R-:W-:Y:S02]  /*e8080*/  PRMT R0, R7, 0x7632, R0 ;  /* 0x0000763207007816 */ /* 0x000fe40000000000 */
[----:B------:R-:W-:Y:S01]  /*e8090*/  PRMT R2, R6, 0x7632, R2 ;  /* 0x0000763206027816 */ /* 0x000fe20000000002 */
[----:B--2---:R0:W-:Y:S04]  /*e80a0*/  STG.E.U16 [R8.64], R7 ;  /* 0x0000000708007986 */ /* 0x0041e8000c101504 */
[----:B0-----:R-:W2:Y:S04]  /*e80b0*/  LDL.LU.64 R8, [R1+0x2c30] ;  /* 0x002c300001087983 */ /* 0x001ea80000300a00 */
[----:B---3--:R4:W-:Y:S04]  /*e80c0*/  STG.E.U16 [R16.64], R0 ;  /* 0x0000000010007986 */ /* 0x0089e8000c101504 */
[----:B------:R-:W-:Y:S01]  /*e80d0*/  STG.E.U16 [R4.64], R6 ;  /* 0x0000000604007986 */ /* 0x000fe2000c101504 */
[----:B----4-:R-:W-:-:S03]  /*e80e0*/  PRMT R0, R18, 0x7632, R0 ;  /* 0x0000763212007816 */ /* 0x010fc60000000000 */
[----:B--2---:R0:W-:Y:S04]  /*e80f0*/  STG.E.U16 [R8.64], R2 ;  /* 0x0000000208007986 */ /* 0x0041e8000c101504 */
[----:B------:R-:W-:Y:S04]  /*e8100*/  STG.E.U16 [R10.64], R18 ;  /* 0x000000120a007986 */ /* 0x000fe8000c101504 */
[----:B------:R1:W-:Y:S01]  /*e8110*/  STG.E.U16 [R12.64], R0 ;  /* 0x000000000c007986 */ /* 0x0003e2000c101504 */
[----:B0-----:R-:W-:-:S03]  /*e8120*/  PRMT R2, R19, 0x7632, R2 ;  /* 0x0000763213027816 */ /* 0x001fc60000000002 */
[----:B------:R-:W-:Y:S04]  /*e8130*/  STG.E.U16 [R14.64], R19 ;  /* 0x000000130e007986 */ /* 0x000fe8000c101504 */
[----:B------:R-:W-:Y:S01]  /*e8140*/  STG.E.U16 [R20.64], R2 ;  /* 0x0000000214007986 */ /* 0x000fe2000c101504 */
[----:B-1----:R-:W-:-:S03]  /*e8150*/  PRMT R0, R28, 0x7632, R0 ;  /* 0x000076321c007816 */ /* 0x002fc60000000000 */
[----:B------:R-:W-:Y:S04]  /*e8160*/  STG.E.U16 [R22.64], R28 ;  /* 0x0000001c16007986 */ /* 0x000fe8000c101504 */
[----:B------:R-:W-:Y:S04]  /*e8170*/  STG.E.U16 [R24.64], R0 ;  /* 0x0000000018007986 */ /* 0x000fe8000c101504 */
[----:B------:R0:W-:Y:S04]  /*e8180*/  STG.E.U16 [R26.64], R29 ;  /* 0x0000001d1a007986 */ /* 0x0001e8000c101504 */
[----:B0-----:R-:W2:Y:S04]  /*e8190*/  LDL.LU.64 R26, [R1+0x930] ;  /* 0x00093000011a7983 */ /* 0x001ea80000300a00 */
[----:B------:R-:W3:Y:S04]  /*e81a0*/  LDL.LU R3, [R1+0x150] ;  /* 0x0001500001037983 */ /* 0x000ee80000300800 */
        /* <DEDUP_REMOVED lines=8> */
[----:B------:R-:W4:Y:S04]  /*e8230*/  LDL.LU R7, [R1+0xe0] ;  /* 0x0000e00001077983 */ /* 0x000f280000300800 */
        /* <DEDUP_REMOVED lines=20> */
[----:B0-----:R-:W2:Y:S01]  /*e8380*/  LDL.LU.64 R16, [R1+0x920] ;  /* 0x0009200001107983 */ /* 0x001ea20000300a00 */
[----:B------:R-:W-:-:S03]  /*e8390*/  PRMT R2, R29, 0x7632, R2 ;  /* 0x000076321d027816 */ /* 0x000fc60000000002 */
[----:B--2---:R0:W-:Y:S04]  /*e83a0*/  STL.64 [R1+0x2c28], R16 ;  /* 0x002c281001007387 */ /* 0x0041e80000100a00 */
[----:B0-----:R-:W3:Y:S04]  /*e83b0*/  LDL.LU.64 R16, [R1+0x928] ;  /* 0x0009280001107983 */ /* 0x001ee80000300a00 */
[----:B------:R-:W2:Y:S04]  /*e83c0*/  LDL.LU.64 R4, [R1+0x8c8] ;  /* 0x0008c80001047983 */ /* 0x000ea80000300a00 */
[----:B------:R-:W2:Y:S04]  /*e83d0*/  LDL.LU R6, [R1+0x80] ;  /* 0x0000800001067983 */ /* 0x000ea80000300800 */
[----:B------:R-:W2:Y:S04]  /*e83e0*/  LDL.LU.64 R8, [R1+0x8c0] ;  /* 0x0008c00001087983 */ /* 0x000ea80000300a00 */
        /* <DEDUP_REMOVED lines=8> */
[----:B------:R-:W2:Y:S04]  /*e8470*/  LDL.LU R29, [R1+0x70] ;  /* 0x00007000011d7983 */ /* 0x000ea80000300800 */
[----:B------:R0:W-:Y:S04]  /*e8480*/  STG.E.U16 [R26.64], R2 ;  /* 0x000000021a007986 */ /* 0x0001e8000c101504 */
[----:B------:R-:W2:Y:S04]  /*e8490*/  LDL.LU.64 R24, [R1+0x890] ;  /* 0x0008900001187983 */ /* 0x000ea80000300a00 */
[----:B0-----:R-:W2:Y:S04]  /*e84a0*/  LDL.LU.64 R26, [R1+0x888] ;  /* 0x00088800011a7983 */ /* 0x001ea80000300a00 */
[----:B---3--:R0:W-:Y:S04]  /*e84b0*/  STG.E.U16 [R16.64], R3 ;  /* 0x0000000310007986 */ /* 0x0081e8000c101504 */
[----:B0-----:R-:W3:Y:S01]  /*e84c0*/  LDL.LU.64 R16, [R1+0x2c28] ;  /* 0x002c280001107983 */ /* 0x001ee20000300a00 */
[----:B------:R-:W-:-:S03]  /*e84d0*/  PRMT R0, R3, 0x7632, R0 ;  /* 0x0000763203007816 */ /* 0x000fc60000000000 */
[----:B------:R-:W2:Y:S04]  /*e84e0*/  LDL.LU R3, [R1+0x2c20] ;  /* 0x002c200001037983 */ /* 0x000ea80000300800 */
[----:B---3--:R0:W-:Y:S04]  /*e84f0*/  STG.E.U16 [R16.64], R0 ;  /* 0x0000000010007986 */ /* 0x0081e8000c101504 */
[----:B0-----:R-:W3:Y:S01]  /*e8500*/  LDL.LU.64 R16, [R1+0x2c18] ;  /* 0x002c180001107983 */ /* 0x001ee20000300a00 */
[----:B--2---:R-:W-:-:S03]  /*e8510*/  PRMT R2, R3, 0x7632, R2 ;  /* 0x0000763203027816 */ /* 0x004fc60000000002 */
[----:B---3--:R0:W-:Y:S04]  /*e8520*/  STG.E.U16 [R16.64], R3 ;  /* 0x0000000310007986 */ /* 0x0081e8000c101504 */
[----:B0-----:R-:W2:Y:S04]  /*e8530*/  LDL.LU.64 R16, [R1+0x2c10] ;  /* 0x002c100001107983 */ /* 0x001ea80000300a00 */
[----:B------:R-:W3:Y:S04]  /*e8540*/  LDL.LU R3, [R1+0x2c08] ;  /* 0x002c080001037983 */ /* 0x000ee80000300800 */
[----:B--2---:R0:W-:Y:S04]  /*e8550*/  STG.E.U16 [R16.64], R2 ;  /* 0x0000000210007986 */ /* 0x0041e8000c101504 */
[----:B0-----:R-:W2:Y:S01]  /*e8560*/  LDL.LU.64 R16, [R1+0x2c00] ;  /* 0x002c000001107983 */ /* 0x001ea20000300a00 */
[----:B---3--:R-:W-:-:S03]  /*e8570*/  PRMT R0, R3, 0x7632, R0 ;  /* 0x0000763203007816 */ /* 0x008fc60000000000 */
[----:B--2---:R0:W-:Y:S04]  /*e8580*/  STG.E.U16 [R16.64], R3 ;  /* 0x0000000310007986 */ /* 0x0041e8000c101504 */
        /* <DEDUP_REMOVED lines=13> */
[----:B--2---:R0:W-:Y:S04]  /*e8660*/  STG.E.U16 [R16.64], R0 ;  /* 0x0000000010007986 */ /* 0x0041e8000c101504 */
[----:B0-----:R-:W2:Y:S01]  /*e8670*/  LDL.LU.64 R16, [R1+0x2bc0] ;  /* 0x002bc00001107983 */ /* 0x001ea20000300a00 */
[----:B----4-:R-:W-:-:S03]  /*e8680*/  PRMT R2, R7, 0x7632, R2 ;  /* 0x0000763207027816 */ /* 0x010fc60000000002 */
[----:B--2---:R0:W-:Y:S04]  /*e8690*/  STG.E.U16 [R16.64], R7 ;  /* 0x0000000710007986 */ /* 0x0041e8000c101504 */
[----:B0-----:R-:W2:Y:S01]  /*e86a0*/  LDL.LU.64 R16, [R1+0x2bb8] ;  /* 0x002bb80001107983 */ /* 0x001ea20000300a00 */
[----:B------:R-:W-:-:S03]  /*e86b0*/  PRMT R0, R6, 0x7632, R0 ;  /* 0x0000763206007816 */ /* 0x000fc60000000000 */
[----:B--2---:R0:W-:Y:S04]  /*e86c0*/  STG.E.U16 [R16.64], R2 ;  /* 0x0000000210007986 */ /* 0x0041e8000c101504 */
[----:B------:R-:W-:Y:S04]  /*e86d0*/  STG.E.U16 [R4.64], R6 ;  /* 0x0000000604007986 */ /* 0x000fe8000c101504 */
[----:B------:R1:W-:Y:S01]  /*e86e0*/  STG.E.U16 [R8.64], R0 ;  /* 0x0000000008007986 */ /* 0x0003e2000c101504 */
[----:B0-----:R-:W-:-:S03]  /*e86f0*/  PRMT R2, R18, 0x7632, R2 ;  /* 0x0000763212027816 */ /* 0x001fc60000000002 */
[----:B------:R-:W-:Y:S04]  /*e8700*/  STG.E.U16 [R10.64], R18 ;  /* 0x000000120a007986 */ /* 0x000fe8000c101504 */
[----:B------:R0:W-:Y:S01]  /*e8710*/  STG.E.U16 [R12.64], R2 ;  /* 0x000000020c007986 */ /* 0x0001e2000c101504 */
[----:B-1----:R-:W-:-:S03]  /*e8720*/  PRMT R0, R19, 0x7632, R0 ;  /* 0x0000763213007816 */ /* 0x002fc60000000000 */
[----:B------:R-:W-:Y:S04]  /*e8730*/  STG.E.U16 [R14.64], R19 ;  /* 0x000000130e007986 */ /* 0x000fe8000c101504 */
[----:B------:R-:W-:Y:S01]  /*e8740*/  STG.E.U16 [R20.64], R0 ;  /* 0x0000000014007986 */ /* 0x000fe2000c101504 */
[----:B0-----:R-:W-:-:S03]  /*e8750*/  PRMT R2, R28, 0x7632, R2 ;  /* 0x000076321c027816 */ /* 0x001fc60000000002 */
[----:B------:R-:W-:Y:S04]  /*e8760*/  STG.E.U16 [R22.64], R28 ;  /* 0x0000001c16007986 */ /* 0x000fe8000c101504 */
[----:B------:R-:W-:Y:S04]  /*e8770*/  STG.E.U16 [R24.64], R2 ;  /* 0x0000000218007986 */ /* 0x000fe8000c101504 */
[----:B------:R0:W-:Y:S04]  /*e8780*/  STG.E.U16 [R26.64], R29 ;  /* 0x0000001d1a007986 */ /* 0x0001e8000c101504 */
[----:B0-----:R-:W2:Y:S04]  /*e8790*/  LDL.LU.64 R26, [R1+0x880] ;  /* 0x00088000011a7983 */ /* 0x001ea80000300a00 */
[----:B------:R-:W3:Y:S04]  /*e87a0*/  LDL.LU R3, [R1] ;  /* 0x0000000001037983 */ /* 0x000ee80000300800 */
        /* <DEDUP_REMOVED lines=39> */
[----:B------:R-:W2:Y:S04]  /*e8a20*/  LDL.LU R19, [R1+0x1c0] ;  /* 0x0001c00001137983 */ /* 0x000ea80000300800 */
[----:B------:R-:W2:Y:S04]  /*e8a30*/  LDL.LU R28, [R1+0x1d0] ;  /* 0x0001d000011c7983 */ /* 0x000ea80000300800 */
[----:B------:R-:W2:Y:S04]  /*e8a40*/  LDL.LU.64 R14, [R1+0x7f8] ;  /* 0x0007f800010e7983 */ /* 0x000ea80000300a00 */
[----:B------:R-:W2:Y:S04]  /*e8a50*/  LDL.LU.64 R20, [R1+0x7f0] ;  /* 0x0007f00001147983 */ /* 0x000ea80000300a00 */
[----:B------:R-:W2:Y:S04]  /*e8a60*/  LDL.LU.64 R22, [R1+0x7e8] ;  /* 0x0007e80001167983 */ /* 0x000ea80000300a00 */
[----:B------:R0:W-:Y:S04]  /*e8a70*/  STG.E.U16 [R26.64], R0 ;  /* 0x000000001a007986 */ /* 0x0001e8000c101504 */
[----:B------:R-:W2:Y:S04]  /*e8a80*/  LDL.LU.64 R24, [R1+0x7e0] ;  /* 0x0007e00001187983 */ /* 0x000ea80000300a00 */
[----:B0-----:R-:W2:Y:S04]  /*e8a90*/  LDL.LU.64 R26, [R1+0x7d8] ;  /* 0x0007d800011a7983 */ /* 0x001ea80000300a00 */
[----:B------:R-:W2:Y:S04]  /*e8aa0*/  LDL.LU R29, [R1+0x1e0] ;  /* 0x0001e000011d7983 */ /* 0x000ea80000300800 */
        /* <DEDUP_REMOVED lines=200> */
[----:B0-----:R-:W2:Y:S01]  /*e9730*/  LDL.LU.64 R16, [R1+0x2aa8] ;  /* 0x002aa80001107983 */ /* 0x001ea20000300a00 */
[----:B------:R-:W3:Y:S03]  /*e9740*/  LDL.LU R3, [R1+0x2aa0] ;  /* 0x002aa00001037983 */ /* 0x000ee60000300800 */
[----:B--2---:R0:W-:Y:S04]  /*e9750*/  STG.E.U16 [R16.64], R0 ;  /* 0x0000000010007986 */ /* 0x0041e8000c101504 */
[----:B0-----:R-:W2:Y:S01]  /*e9760*/  LDL.LU.64 R16, [R1+0x2a98] ;  /* 0x002a980001107983 */ /* 0x001ea20000300a00 */
[----:B---3--:R-:W-:-:S03]  /*e9770*/  PRMT R2, R3, 0x7632, R2 ;  /* 0x0000763203027816 */ /* 0x008fc60000000002 */
[----:B--2---:R0:W-:Y:S04]  /*e9780*/  STG.E.U16 [R16.64], R3 ;  /* 0x0000000310007986 */ /* 0x0041e8000c101504 */
        /* <DEDUP_REMOVED lines=19> */
[----:B--2---:R0:W-:Y:S01]  /*e98c0*/  STG.E.U16 [R16.64], R0 ;  /* 0x0000000010007986 */ /* 0x0041e2000c101504 */
[----:B------:R-:W-:Y:S02]  /*e98d0*/  STG.E.U16 [R4.64], R6 ;  /* 0x0000000604007986 */ /* 0x000fe4000c101504 */
[----:B------:R1:W-:Y:S02]  /*e98e0*/  STG.E.U16 [R8.64], R2 ;  /* 0x0000000208007986 */ /* 0x0003e4000c101504 */
[----:B------:R-:W-:Y:S01]  /*e98f0*/  STG.E.U16 [R10.64], R18 ;  /* 0x000000120a007986 */ /* 0x000fe2000c101504 */
[----:B0-----:R-:W-:Y:S02]  /*e9900*/  PRMT R0, R18, 0x7632, R0 ;  /* 0x0000763212007816 */ /* 0x001fe40000000000 */
[----:B-1----:R-:W-:-:S03]  /*e9910*/  PRMT R2, R19, 0x7632, R2 ;  /* 0x0000763213027816 */ /* 0x002fc60000000002 */
[----:B------:R0:W-:Y:S01]  /*e9920*/  STG.E.U16 [R12.64], R0 ;  /* 0x000000000c007986 */ /* 0x0001e2000c101504 */
[----:B------:R-:W-:Y:S02]  /*e9930*/  STG.E.U16 [R14.64], R19 ;  /* 0x000000130e007986 */ /* 0x000fe4000c101504 */
[----:B------:R-:W-:Y:S02]  /*e9940*/  STG.E.U16 [R20.64], R2 ;  /* 0x0000000214007986 */ /* 0x000fe4000c101504 */
[----:B------:R-:W-:Y:S01]  /*e9950*/  STG.E.U16 [R22.64], R28 ;  /* 0x0000001c16007986 */ /* 0x000fe2000c101504 */
[----:B0-----:R-:W-:-:S05]  /*e9960*/  PRMT R0, R28, 0x7632, R0 ;  /* 0x000076321c007816 */ /* 0x001fca0000000000 */
[----:B------:R-:W-:Y:S01]  /*e9970*/  STG.E.U16 [R24.64], R0 ;  /* 0x0000000018007986 */ /* 0x000fe2000c101504 */
[----:B------:R0:W-:Y:S03]  /*e9980*/  STG.E.U16 [R26.64], R29 ;  /* 0x0000001d1a007986 */ /* 0x0001e6000c101504 */
[----:B0-----:R-:W2:Y:S01]  /*e9990*/  LDL.LU.64 R26, [R1+0x670] ;  /* 0x00067000011a7983 */ /* 0x001ea20000300a00 */
[----:B------:R-:W3:Y:S03]  /*e99a0*/  LDL.LU R3, [R1+0x124] ;  /* 0x0001240001037983 */ /* 0x000ee60000300800 */
        /* <DEDUP_REMOVED lines=8> */
[----:B------:R-:W4:Y:S02]  /*e9a30*/  LDL.LU R7, [R1+0x1a4] ;  /* 0x0001a40001077983 */ /* 0x000f240000300800 */
[----:B------:R-:W2:Y:S02]  /*e9a40*/  LDL.LU.64 R16, [R1+0x610] ;  /* 0x0006100001107983 */ /* 0x000ea40000300a00 */
        /* <DEDUP_REMOVED lines=22> */
[----:B0-----:R-:W3:Y:S01]  /*e9bb0*/  LDL.LU.64 R16, [R1+0x668] ;  /* 0x0006680001107983 */ /* 0x001ee20000300a00 */
[----:B------:R-:W2:Y:S02]  /*e9bc0*/  LDL.LU.64 R4, [R1+0x608] ;  /* 0x0006080001047983 */ /* 0x000ea40000300a00 */
[----:B------:R-:W2:Y:S02]  /*e9bd0*/  LDL.LU R6, [R1+0x1b4] ;  /* 0x0001b40001067983 */ /* 0x000ea40000300800 */
[----:B------:R-:W2:Y:S01]  /*e9be0*/  LDL.LU.64 R8, [R1+0x600] ;  /* 0x0006000001087983 */ /* 0x000ea20000300a00 */
[----:B------:R-:W2:Y:S01]  /*e9bf0*/  LDL.LU.64 R10, [R1+0x5f8] ;  /* 0x0005f800010a7983 */ /* 0x000ea20000300a00 */
[----:B------:R-:W2:Y:S02]  /*e9c00*/  LDL.LU R18, [R1+0x1c4] ;  /* 0x0001c40001127983 */ /* 0x000ea40000300800 */
[----:B------:R-:W2:Y:S02]  /*e9c10*/  LDL.LU.64 R12, [R1+0x5f0] ;  /* 0x0005f000010c7983 */ /* 0x000ea40000300a00 */
[----:B------:R-:W2:Y:S01]  /*e9c20*/  LDL.LU.64 R14, [R1+0x5e8] ;  /* 0x0005e800010e7983 */ /* 0x000ea20000300a00 */
[----:B------:R-:W2:Y:S01]  /*e9c30*/  LDL.LU R19, [R1+0x1d4] ;  /* 0x0001d40001137983 */ /* 0x000ea20000300800 */
[----:B------:R-:W2:Y:S02]  /*e9c40*/  LDL.LU.64 R20, [R1+0x5e0] ;  /* 0x0005e00001147983 */ /* 0x000ea40000300a00 */
[----:B------:R-:W2:Y:S02]  /*e9c50*/  LDL.LU.64 R22, [R1+0x5d8] ;  /* 0x0005d80001167983 */ /* 0x000ea40000300a00 */
[----:B------:R-:W2:Y:S01]  /*e9c60*/  LDL.LU R28, [R1+0x1e4] ;  /* 0x0001e400011c7983 */ /* 0x000ea20000300800 */
[----:B------:R-:W2:Y:S04]  /*e9c70*/  LDL.LU R29, [R1+0x1f4] ;  /* 0x0001f400011d7983 */ /* 0x000ea80000300800 */
[----:B------:R0:W-:Y:S01]  /*e9c80*/  STG.E.U16 [R26.64], R2 ;  /* 0x000000021a007986 */ /* 0x0001e2000c101504 */
[----:B------:R-:W2:Y:S03]  /*e9c90*/  LDL.LU.64 R24, [R1+0x5d0] ;  /* 0x0005d00001187983 */ /* 0x000ea60000300a00 */
[----:B0-----:R-:W2:Y:S04]  /*e9ca0*/  LDL.LU.64 R26, [R1+0x5c8] ;  /* 0x0005c800011a7983 */ /* 0x001ea80000300a00 */
[----:B---3--:R0:W-:Y:S04]  /*e9cb0*/  STG.E.U16 [R16.64], R3 ;  /* 0x0000000310007986 */ /* 0x0081e8000c101504 */
[----:B0-----:R-:W3:Y:S01]  /*e9cc0*/  LDL.LU.64 R16, [R1+0x2a48] ;  /* 0x002a480001107983 */ /* 0x001ee20000300a00 */
[----:B------:R-:W-:-:S02]  /*e9cd0*/  PRMT R0, R3, 0x7632, R0 ;  /* 0x0000763203007816 */ /* 0x000fc40000000000 */
[----:B------:R-:W2:Y:S03]  /*e9ce0*/  LDL.LU R3, [R1+0x2a40] ;  /* 0x002a400001037983 */ /* 0x000ea60000300800 */
        /* <DEDUP_REMOVED lines=83> */
[----:B------:R-:W2:Y:S01]  /*ea220*/  LDL.LU R19, [R1+0x48] ;  /* 0x0000480001137983 */ /* 0x000ea20000300800 */
[----:B------:R-:W2:Y:S01]  /*ea230*/  LDL.LU R28, [R1+0x168] ;  /* 0x00016800011c7983 */ /* 0x000ea20000300800 */
[----:B------:R-:W2:Y:S02]  /*ea240*/  LDL.LU.64 R14, [R1+0x538] ;  /* 0x00053800010e7983 */ /* 0x000ea40000300a00 */
[----:B------:R-:W2:Y:S02]  /*ea250*/  LDL.LU.64 R20, [R1+0x530] ;  /* 0x0005300001147983 */ /* 0x000ea40000300a00 */
[----:B------:R-:W2:Y:S01]  /*ea260*/  LDL.LU.64 R22, [R1+0x528] ;  /* 0x0005280001167983 */ /* 0x000ea20000300a00 */
[----:B------:R0:W-:Y:S04]  /*ea270*/  STG.E.U16 [R26.64], R0 ;  /* 0x000000001a007986 */ /* 0x0001e8000c101504 */
[----:B------:R-:W2:Y:S04]  /*ea280*/  LDL.LU.64 R24, [R1+0x520] ;  /* 0x0005200001187983 */ /* 0x000ea80000300a00 */
[----:B0-----:R-:W2:Y:S01]  /*ea290*/  LDL.LU.64 R26, [R1+0x518] ;  /* 0x00051800011a7983 */ /* 0x001ea20000300a00 */
[----:B------:R-:W2:Y:S03]  /*ea2a0*/  LDL.LU R29, [R1+0xf8] ;  /* 0x0000f800011d7983 */ /* 0x000ea60000300800 */
        /* <DEDUP_REMOVED lines=236> */
[----:B------:R0:W-:Y:S01]  /*eb170*/  STG.E.U16 [R24.64], R0 ;  /* 0x0000000018007986 */ /* 0x0001e2000c101504 */
[----:B------:R1:W-:Y:S03]  /*eb180*/  STG.E.U16 [R26.64], R29 ;  /* 0x0000001d1a007986 */ /* 0x0003e6000c101504 */
[----:B0-----:R-:W2:Y:S01]  /*eb190*/  LDL.LU.64 R24, [R1+0x3b0] ;  /* 0x0003b00001187983 */ /* 0x001ea20000300a00 */
[----:B-1----:R-:W3:Y:S02]  /*eb1a0*/  LDL.LU R27, [R1+0x18c] ;  /* 0x00018c00011b7983 */ /* 0x002ee40000300800 */
[----:B------:R-:W4:Y:S02]  /*eb1b0*/  LDL.LU R3, [R1+0x17c] ;  /* 0x00017c0001037983 */ /* 0x000f240000300800 */
[----:B----4-:R0:W-:Y:S04]  /*eb1c0*/  STL [R1+0x2820], R3 ;  /* 0x0028200301007387 */ /* 0x0101e80000100800 */
[----:B0-----:R-:W4:Y:S04]  /*eb1d0*/  LDL.LU R3, [R1+0x5c] ;  /* 0x00005c0001037983 */ /* 0x001f280000300800 */
[----:B----4-:R0:W-:Y:S04]  /*eb1e0*/  STL [R1+0x2838], R3 ;  /* 0x0028380301007387 */ /* 0x0101e80000100800 */
[----:B0-----:R-:W4:Y:S04]  /*eb1f0*/  LDL.LU R3, [R1+0xbc] ;  /* 0x0000bc0001037983 */ /* 0x001f280000300800 */
[----:B----4-:R0:W-:Y:S04]  /*eb200*/  STL [R1+0x2850], R3 ;  /* 0x0028500301007387 */ /* 0x0101e80000100800 */
[----:B0-----:R-:W4:Y:S01]  /*eb210*/  LDL.LU R3, [R1+0x11c] ;  /* 0x00011c0001037983 */ /* 0x001f220000300800 */
[----:B------:R-:W2:Y:S02]  /*eb220*/  LDL.LU R7, [R1+0x10c] ;  /* 0x00010c0001077983 */ /* 0x000ea40000300800 */
        /* <DEDUP_REMOVED lines=36> */
[----:B------:R0:W-:Y:S04]  /*eb470*/  STG.E.U16 [R24.64], R2 ;  /* 0x0000000218007986 */ /* 0x0001e8000c101504 */
[----:B0-----:R-:W2:Y:S04]  /*eb480*/  LDL.LU.64 R24, [R1+0x310] ;  /* 0x0003100001187983 */ /* 0x001ea80000300a00 */
[----:B---3--:R0:W-:Y:S04]  /*eb490*/  STG.E.U16 [R16.64], R27 ;  /* 0x0000001b10007986 */ /* 0x0081e8000c101504 */
[----:B0-----:R-:W3:Y:S01]  /*eb4a0*/  LDL.LU.64 R16, [R1+0x2868] ;  /* 0x0028680001107983 */ /* 0x001ee20000300a00 */
[----:B------:R-:W-:-:S02]  /*eb4b0*/  PRMT R0, R27, 0x7632, R0 ;  /* 0x000076321b007816 */ /* 0x000fc40000000000 */
[----:B------:R-:W2:Y:S03]  /*eb4c0*/  LDL.LU.64 R26, [R1+0x308] ;  /* 0x00030800011a7983 */ /* 0x000ea60000300a00 */
[----:B---3--:R0:W-:Y:S04]  /*eb4d0*/  STG.E.U16 [R16.64], R0 ;  /* 0x0000000010007986 */ /* 0x0081e8000c101504 */
[----:B0-----:R-:W3:Y:S01]  /*eb4e0*/  LDL.LU.64 R16, [R1+0x2860] ;  /* 0x0028600001107983 */ /* 0x001ee20000300a00 */
[----:B----4-:R-:W-:-:S03]  /*eb4f0*/  PRMT R2, R3, 0x7632, R2 ;  /* 0x0000763203027816 */ /* 0x010fc60000000002 */
[----:B---3--:R0:W-:Y:S04]  /*eb500*/  STG.E.U16 [R16.64], R3 ;  /* 0x0000000310007986 */ /* 0x0081e8000c101504 */
[----:B0-----:R-:W3:Y:S01]  /*eb510*/  LDL.LU.64 R16, [R1+0x2858] ;  /* 0x0028580001107983 */ /* 0x001ee20000300a00 */
[----:B------:R-:W4:Y:S03]  /*eb520*/  LDL.LU R3, [R1+0x2850] ;  /* 0x0028500001037983 */ /* 0x000f260000300800 */
        /* <DEDUP_REMOVED lines=16> */
[----:B0-----:R-:W3:Y:S04]  /*eb630*/  LDL.LU.64 R16, [R1+0x2810] ;  /* 0x0028100001107983 */ /* 0x001ee80000300a00 */
[----:B---3--:R0:W-:Y:S04]  /*eb640*/  STG.E.U16 [R16.64], R0 ;  /* 0x0000000010007986 */ /* 0x0081e8000c101504 */
[----:B0-----:R-:W3:Y:S01]  /*eb650*/  LDL.LU.64 R16, [R1+0x2808] ;  /* 0x0028080001107983 */ /* 0x001ee20000300a00 */
[----:B------:R-:W-:-:S03]  /*eb660*/  PRMT R2, R7, 0x7632, R2 ;  /* 0x0000763207027816 */ /* 0x000fc60000000002 */
[----:B---3--:R0:W-:Y:S04]  /*eb670*/  STG.E.U16 [R16.64], R7 ;  /* 0x0000000710007986 */ /* 0x0081e8000c101504 */
[----:B0-----:R-:W3:Y:S01]  /*eb680*/  LDL.LU.64 R16, [R1+0x2800] ;  /* 0x0028000001107983 */ /* 0x001ee20000300a00 */
[----:B--2---:R-:W-:-:S03]  /*eb690*/  PRMT R0, R6, 0x7632, R0 ;  /* 0x0000763206007816 */ /* 0x004fc60000000000 */
[----:B---3--:R0:W-:Y:S01]  /*eb6a0*/  STG.E.U16 [R16.64], R2 ;  /* 0x0000000210007986 */ /* 0x0081e2000c101504 */
[----:B------:R-:W-:Y:S02]  /*eb6b0*/  STG.E.U16 [R4.64], R6 ;  /* 0x0000000604007986 */ /* 0x000fe4000c101504 */
[----:B------:R1:W-:Y:S02]  /*eb6c0*/  STG.E.U16 [R8.64], R0 ;  /* 0x0000000008007986 */ /* 0x0003e4000c101504 */
[----:B------:R-:W-:Y:S01]  /*eb6d0*/  STG.E.U16 [R10.64], R18 ;  /* 0x000000120a007986 */ /* 0x000fe2000c101504 */
[----:B0-----:R-:W-:Y:S02]  /*eb6e0*/  PRMT R2, R18, 0x7632, R2 ;  /* 0x0000763212027816 */ /* 0x001fe40000000002 */
[----:B-1----:R-:W-:-:S03]  /*eb6f0*/  PRMT R0, R19, 0x7632, R0 ;  /* 0x0000763213007816 */ /* 0x002fc60000000000 */
[----:B------:R0:W-:Y:S01]  /*eb700*/  STG.E.U16 [R12.64], R2 ;  /* 0x000000020c007986 */ /* 0x0001e2000c101504 */
[----:B------:R-:W-:Y:S02]  /*eb710*/  STG.E.U16 [R14.64], R19 ;  /* 0x000000130e007986 */ /* 0x000fe4000c101504 */
[----:B------:R1:W-:Y:S02]  /*eb720*/  STG.E.U16 [R20.64], R0 ;  /* 0x0000000014007986 */ /* 0x0003e4000c101504 */
[----:B------:R-:W-:Y:S01]  /*eb730*/  STG.E.U16 [R22.64], R28 ;  /* 0x0000001c16007986 */ /* 0x000fe2000c101504 */
[----:B0-----:R-:W-:Y:S02]  /*eb740*/  PRMT R2, R28, 0x7632, R2 ;  /* 0x000076321c027816 */ /* 0x001fe40000000002 */
[----:B-1----:R-:W-:-:S03]  /*eb750*/  PRMT R0, R29, 0x7632, R0 ;  /* 0x000076321d007816 */ /* 0x002fc60000000000 */
[----:B------:R0:W-:Y:S01]  /*eb760*/  STG.E.U16 [R24.64], R2 ;  /* 0x0000000218007986 */ /* 0x0001e2000c101504 */
[----:B------:R1:W-:Y:S03]  /*eb770*/  STG.E.U16 [R26.64], R29 ;  /* 0x0000001d1a007986 */ /* 0x0003e6000c101504 */
[----:B0-----:R-:W2:Y:S01]  /*eb780*/  LDL.LU.64 R24, [R1+0x300] ;  /* 0x0003000001187983 */ /* 0x001ea20000300a00 */
[----:B-1----:R-:W3:Y:S02]  /*eb790*/  LDL.LU.64 R26, [R1+0x2f8] ;  /* 0x0002f800011a7983 */ /* 0x002ee40000300a00 */
[----:B------:R-:W4:Y:S02]  /*eb7a0*/  LDL.LU R29, [R1+0x3c] ;  /* 0x00003c00011d7983 */ /* 0x000f240000300800 */
[----:B------:R-:W2:Y:S01]  /*eb7b0*/  LDL.LU R7, [R1+0x15c] ;  /* 0x00015c0001077983 */ /* 0x000ea20000300800 */
[----:B------:R-:W2:Y:S04]  /*eb7c0*/  LDL.LU.64 R16, [R1+0x2e0] ;  /* 0x0002e00001107983 */ /* 0x000ea80000300a00 */
[----:B--2---:R0:W-:Y:S04]  /*eb7d0*/  STL.64 [R1+0x27f0], R16 ;  /* 0x0027f01001007387 */ /* 0x0041e80000100a00 */
[----:B0-----:R-:W2:Y:S04]  /*eb7e0*/  LDL.LU.64 R16, [R1+0x2e8] ;  /* 0x0002e80001107983 */ /* 0x001ea80000300a00 */
[----:B--2---:R0:W-:Y:S04]  /*eb7f0*/  STL.64 [R1+0x27f8], R16 ;  /* 0x0027f81001007387 */ /* 0x0041e80000100a00 */
[----:B0-----:R-:W2:Y:S01]  /*eb800*/  LDL.LU.64 R16, [R1+0x2f0] ;  /* 0x0002f00001107983 */ /* 0x001ea20000300a00 */
[----:B------:R-:W2:Y:S02]  /*eb810*/  LDL.LU R3, [R1+0xec] ;  /* 0x0000ec0001037983 */ /* 0x000ea40000300800 */
[----:B------:R-:W2:Y:S02]  /*eb820*/  LDL.LU R4, [R1+0x8c] ;  /* 0x00008c0001047983 */ /* 0x000ea40000300800 */
[----:B------:R-:W2:Y:S01]  /*eb830*/  LDL.LU R10, [R1+0x2c] ;  /* 0x00002c00010a7983 */ /* 0x000ea20000300800 */
[----:B------:R-:W2:Y:S04]  /*eb840*/  LDL.LU R11, [R1+0x14c] ;  /* 0x00014c00010b7983 */ /* 0x000ea80000300800 */
        /* <DEDUP_REMOVED lines=8> */
[----:B------:R-:W2:Y:S03]  /*eb8d0*/  LDL.LU.64 R12, [R1+0x2a0] ;  /* 0x0002a000010c7983 */ /* 0x000ea60000300a00 */
[----:B--2---:R0:W-:Y:S04]  /*eb8e0*/  STL.64 [R1+0x27a8], R12 ;  /* 0x0027a80c01007387 */ /* 0x0041e80000100a00 */
[----:B0-----:R-:W2:Y:S04]  /*eb8f0*/  LDL.LU.64 R12, [R1+0x2a8] ;  /* 0x0002a800010c7983 */ /* 0x001ea80000300a00 */
[----:B--2---:R0:W-:Y:S04]  /*eb900*/  STL.64 [R1+0x27b0], R12 ;  /* 0x0027b00c01007387 */ /* 0x0041e80000100a00 */
[----:B0-----:R-:W2:Y:S04]  /*eb910*/  LDL.LU.64 R12, [R1+0x2b0] ;  /* 0x0002b000010c7983 */ /* 0x001ea80000300a00 */
[----:B------:R-:W-:Y:S01]  /*eb920*/  STG.E.U16 [R24.64], R0 ;  /* 0x0000000018007986 */ /* 0x000fe2000c101504 */
[----:B----4-:R-:W-:Y:S01]  /*eb930*/  PRMT R2, R29, 0x7632, R2 ;  /* 0x000076321d027816 */ /* 0x010fe20000000002 */
[----:B---3--:R-:W-:Y:S04]  /*eb940*/  STG.E.U16 [R26.64], R29 ;  /* 0x0000001d1a007986 */ /* 0x008fe8000c101504 */
[----:B------:R-:W-:Y:S04]  /*eb950*/  STG.E.U16 [R16.64], R2 ;  /* 0x0000000210007986 */ /* 0x000fe8000c101504 */
[----:B--2---:R0:W-:Y:S04]  /*eb960*/  STL.64 [R1+0x27c0], R12 ;  /* 0x0027c00c01007387 */ /* 0x0041e80000100a00 */
[----:B0-----:R-:W2:Y:S01]  /*eb970*/  LDL.LU.64 R12, [R1+0x2b8] ;  /* 0x0002b800010c7983 */ /* 0x001ea20000300a00 */
[----:B------:R-:W3:Y:S02]  /*eb980*/  LDL.LU R5, [R1+0xdc] ;  /* 0x0000dc0001057983 */ /* 0x000ee40000300800 */
[----:B------:R-:W4:Y:S02]  /*eb990*/  LDL.LU R6, [R1+0x7c] ;  /* 0x00007c0001067983 */ /* 0x000f240000300800 */
[----:B------:R-:W2:Y:S01]  /*eb9a0*/  LDL.LU.64 R14, [R1+0x298] ;  /* 0x00029800010e7983 */ /* 0x000ea20000300a00 */
[----:B------:R-:W2:Y:S01]  /*eb9b0*/  LDL.LU.64 R18, [R1+0x290] ;  /* 0x0002900001127983 */ /* 0x000ea20000300a00 */
[----:B------:R-:W4:Y:S02]  /*eb9c0*/  LDL.LU.64 R20, [R1+0x288] ;  /* 0x0002880001147983 */ /* 0x000f240000300a00 */
[----:B------:R-:W2:Y:S02]  /*eb9d0*/  LDL.LU.64 R22, [R1+0x280] ;  /* 0x0002800001167983 */ /* 0x000ea40000300a00 */
[----:B------:R-:W2:Y:S01]  /*eb9e0*/  LDL.LU.64 R24, [R1+0x218] ;  /* 0x0002180001187983 */ /* 0x000ea20000300a00 */
[----:B------:R-:W2:Y:S01]  /*eb9f0*/  LDL.LU R8, [R1+0x1c] ;  /* 0x00001c0001087983 */ /* 0x000ea20000300800 */
[----:B------:R-:W2:Y:S02]  /*eba00*/  LDL.LU R9, [R1+0x13c] ;  /* 0x00013c0001097983 */ /* 0x000ea40000300800 */
[----:B------:R-:W2:Y:S02]  /*eba10*/  LDL.LU.64 R26, [R1+0x198] ;  /* 0x00019800011a7983 */ /* 0x000ea40000300a00 */
[----:B------:R-:W2:Y:S01]  /*eba20*/  LDL.LU.64 R28, [R1+0x190] ;  /* 0x00019000011c7983 */ /* 0x000ea20000300a00 */
[----:B------:R-:W2:Y:S01]  /*eba30*/  LDL.LU.64 R16, [R1+0x27f8] ;  /* 0x0027f80001107983 */ /* 0x000ea20000300a00 */
[----:B------:R-:W-:-:S03]  /*eba40*/  PRMT R0, R7, 0x7632, R0 ;  /* 0x0000763207007816 */ /* 0x000fc60000000000 */
[----:B--2---:R0:W-:Y:S04]  /*eba50*/  STG.E.U16 [R16.64], R7 ;  /* 0x0000000710007986 */ /* 0x0041e8000c101504 */
[----:B0-----:R-:W2:Y:S01]  /*eba60*/  LDL.LU.64 R16, [R1+0x27f0] ;  /* 0x0027f00001107983 */ /* 0x001ea20000300a00 */
[----:B------:R-:W3:Y:S01]  /*eba70*/  LDL.LU R7, [R1+0x27ec] ;  /* 0x0027ec0001077983 */ /* 0x000ee20000300800 */
[----:B------:R-:W-:Y:S02]  /*eba80*/  PRMT R2, R3, 0x7632, R2 ;  /* 0x0000763203027816 */ /* 0x000fe40000000002 */
[----:B--2---:R0:W-:Y:S01]  /*eba90*/  STG.E.U16 [R16.64], R0 ;  /* 0x0000000010007986 */ /* 0x0041e2000c101504 */
[----:B------:R1:W-:Y:S03]  /*ebaa0*/  STG.E.U16 [R10.64], R3 ;  /* 0x000000030a007986 */ /* 0x0003e6000c101504 */
[----:B0-----:R-:W2:Y:S01]  /*ebab0*/  LDL.LU R17, [R1+0x27e8] ;  /* 0x0027e80001117983 */ /* 0x001ea20000300800 */
[----:B------:R-:W2:Y:S02]  /*ebac0*/  LDL.LU R16, [R1+0x6c] ;  /* 0x00006c0001107983 */ /* 0x000ea40000300800 */
[----:B-1----:R-:W2:Y:S02]  /*ebad0*/  LDL.LU.64 R10, [R1+0x27e0] ;  /* 0x0027e000010a7983 */ /* 0x002ea40000300a00 */
[----:B--2---:R0:W-:Y:S04]  /*ebae0*/  STG.E.U16 [R10.64], R2 ;  /* 0x000000020a007986 */ /* 0x0041e8000c101504 */
[----:B0-----:R-:W2:Y:S01]  /*ebaf0*/  LDL.LU.64 R10, [R1+0x27d8] ;  /* 0x0027d800010a7983 */ /* 0x001ea20000300a00 */
[----:B------:R-:W-:-:S03]  /*ebb00*/  PRMT R0, R4, 0x7632, R0 ;  /* 0x0000763204007816 */ /* 0x000fc60000000000 */
[----:B--2---:R0:W-:Y:S04]  /*ebb10*/  STG.E.U16 [R10.64], R4 ;  /* 0x000000040a007986 */ /* 0x0041e8000c101504 */
[----:B0-----:R-:W2:Y:S01]  /*ebb20*/  LDL.LU.64 R10, [R1+0x27d0] ;  /* 0x0027d000010a7983 */ /* 0x001ea20000300a00 */
[----:B------:R-:W3:Y:S03]  /*ebb30*/  LDL.LU R3, [R1+0xc] ;  /* 0x00000c0001037983 */ /* 0x000ee60000300800 */
[----:B--2---:R0:W-:Y:S04]  /*ebb40*/  STG.E.U16 [R10.64], R0 ;  /* 0x000000000a007986 */ /* 0x0041e8000c101504 */
[----:B0-----:R-:W2:Y:S01]  /*ebb50*/  LDL.LU.64 R10, [R1+0x27c8] ;  /* 0x0027c800010a7983 */ /* 0x001ea20000300a00 */
[----:B------:R-:W3:Y:S03]  /*ebb60*/  LDL.LU R4, [R1+0x12c] ;  /* 0x00012c0001047983 */ /* 0x000ee60000300800 */
[----:B--2---:R0:W-:Y:S04]  /*ebb70*/  STG.E.U16 [R12.64], R10 ;  /* 0x0000000a0c007986 */ /* 0x0041e8000c101504 */
[----:B0-----:R-:W2:Y:S01]  /*ebb80*/  LDL.LU.64 R12, [R1+0x27c0] ;  /* 0x0027c000010c7983 */ /* 0x001ea20000300a00 */
[----:B------:R-:W-:-:S02]  /*ebb90*/  PRMT R2, R10, 0x7632, R2 ;  /* 0x000076320a027816 */ /* 0x000fc40000000002 */
[----:B------:R-:W3:Y:S03]  /*ebba0*/  LDL.LU R10, [R1+0x27b8] ;  /* 0x0027b800010a7983 */ /* 0x000ee60000300800 */
[----:B--2---:R0:W-:Y:S04]  /*ebbb0*/  STG.E.U16 [R12.64], R2 ;  /* 0x000000020c007986 */ /* 0x0041e8000c101504 */
[----:B0-----:R-:W2:Y:S01]  /*ebbc0*/  LDL.LU.64 R12, [R1+0x27b0] ;  /* 0x0027b000010c7983 */ /* 0x001ea20000300a00 */
[----:B------:R-:W-:Y:S02]  /*ebbd0*/  PRMT R0, R11, 0x7632, R0 ;  /* 0x000076320b007816 */ /* 0x000fe40000000000 */
[----:B---3--:R-:W-:Y:S01]  /*ebbe0*/  PRMT R2, R5, 0x7632, R2 ;  /* 0x0000763205027816 */ /* 0x008fe20000000002 */
[----:B--2---:R0:W-:Y:S04]  /*ebbf0*/  STG.E.U16 [R12.64], R11 ;  /* 0x0000000b0c007986 */ /* 0x0041e8000c101504 */
[----:B0-----:R-:W2:Y:S01]  /*ebc00*/  LDL.LU.64 R12, [R1+0x27a8] ;  /* 0x0027a800010c7983 */ /* 0x001ea20000300a00 */
[----:B------:R-:W3:Y:S03]  /*ebc10*/  LDL.LU R11, [R1+0x27a0] ;  /* 0x0027a000010b7983 */ /* 0x000ee60000300800 */
[----:B--2---:R0:W-:Y:S01]  /*ebc20*/  STG.E.U16 [R12.64], R0 ;  /* 0x000000000c007986 */ /* 0x0041e2000c101504 */
[----:B------:R1:W-:Y:S02]  /*ebc30*/  STG.E.U16 [R14.64], R5 ;  /* 0x000000050e007986 */ /* 0x0003e4000c101504 */
[----:B------:R2:W-:Y:S02]  /*ebc40*/  STG.E.U16 [R18.64], R2 ;  /* 0x0000000212007986 */ /* 0x0005e4000c101504 */
[----:B----4-:R4:W-:Y:S01]  /*ebc50*/  STG.E.U16 [R20.64], R6 ;  /* 0x0000000614007986 */ /* 0x0109e2000c101504 */
[----:B0-----:R-:W-:Y:S01]  /*ebc60*/  PRMT R0, R6, 0x7632, R0 ;  /* 0x0000763206007816 */ /* 0x001fe20000000000 */
[----:B------:R-:W3:Y:S01]  /*ebc70*/  LDL.LU.64 R12, [R1+0x2798] ;  /* 0x00279800010c7983 */ /* 0x000ee20000300a00 */
[----:B-1----:R-:W3:Y:S01]  /*ebc80*/  LDL.LU.64 R14, [R1+0x2790] ;  /* 0x00279000010e7983 */ /* 0x002ee20000300a00 */
[----:B--2---:R-:W-:Y:S01]  /*ebc90*/  PRMT R2, R8, 0x7632, R2 ;  /* 0x0000763208027816 */ /* 0x004fe20000000002 */
[----:B------:R-:W2:Y:S01]  /*ebca0*/  LDL.LU.64 R18, [R1+0x2788] ;  /* 0x0027880001127983 */ /* 0x000ea20000300a00 */
[----:B------:R-:W2:Y:S01]  /*ebcb0*/  LDL.LU R5, [R1+0x1ac] ;  /* 0x0001ac0001057983 */ /* 0x000ea20000300800 */
[----:B----4-:R-:W4:Y:S03]  /*ebcc0*/  LDL.LU.64 R20, [R1+0x2780] ;  /* 0x0027800001147983 */ /* 0x010f260000300a00 */
[----:B------:R0:W-:Y:S01]  /*ebcd0*/  STG.E.U16 [R22.64], R0 ;  /* 0x0000000016007986 */ /* 0x0001e2000c101504 */
[----:B------:R1:W-:Y:S02]  /*ebce0*/  STG.E.U16 [R24.64], R8 ;  /* 0x0000000818007986 */ /* 0x0003e4000c101504 */
[----:B------:R1:W-:Y:S02]  /*ebcf0*/  STG.E.U16 [R26.64], R2 ;  /* 0x000000021a007986 */ /* 0x0003e4000c101504 */
[----:B------:R1:W-:Y:S01]  /*ebd00*/  STG.E.U16 [R28.64], R9 ;  /* 0x000000091c007986 */ /* 0x0003e2000c101504 */
[----:B0-----:R-:W2:Y:S01]  /*ebd10*/  LDL.LU.64 R22, [R1+0x2778] ;  /* 0x0027780001167983 */ /* 0x001ea20000300a00 */
[----:B-1----:R-:W2:Y:S02]  /*ebd20*/  LDL.LU.64 R24, [R1+0x2770] ;  /* 0x0027700001187983 */ /* 0x002ea40000300a00 */
[----:B------:R-:W2:Y:S02]  /*ebd30*/  LDL.LU.64 R26, [R1+0x2768] ;  /* 0x00276800011a7983 */ /* 0x000ea40000300a00 */
[----:B------:R-:W2:Y:S01]  /*ebd40*/  LDL.LU.64 R28, [R1+0x2760] ;  /* 0x00276000011c7983 */ /* 0x000ea20000300a00 */
[----:B------:R-:W-:-:S02]  /*ebd50*/  PRMT R0, R9, 0x7632, R0 ;  /* 0x0000763209007816 */ /* 0x000fc40000000000 */
[----:B------:R-:W3:Y:S01]  /*ebd60*/  LDL.LU.64 R8, [R1+0x9a0] ;  /* 0x0009a00001087983 */ /* 0x000ee20000300a00 */
[----:B------:R-:W3:Y:S03]  /*ebd70*/  LDL.LU R6, [R1+0x1bc] ;  /* 0x0001bc0001067983 */ /* 0x000ee60000300800 */
[----:B--2---:R0:W-:Y:S04]  /*ebd80*/  STG.E.U16 [R28.64], R0 ;  /* 0x000000001c007986 */ /* 0x0041e8000c101504 */
[----:B0-----:R-:W2:Y:S01]  /*ebd90*/  LDL.LU R29, [R1+0xcc] ;  /* 0x0000cc00011d7983 */ /* 0x001ea20000300800 */
[----:B------:R-:W-:Y:S02]  /*ebda0*/  PRMT R0, R16, 0x7632, R0 ;  /* 0x0000763210007816 */ /* 0x000fe40000000000 */
[----:B--2---:R-:W-:Y:S01]  /*ebdb0*/  PRMT R2, R29, 0x7632, R2 ;  /* 0x000076321d027816 */ /* 0x004fe20000000002 */
[----:B------:R-:W-:Y:S04]  /*ebdc0*/  STG.E.U16 [R26.64], R29 ;  /* 0x0000001d1a007986 */ /* 0x000fe8000c101504 */
[----:B------:R0:W-:Y:S04]  /*ebdd0*/  STG.E.U16 [R24.64], R2 ;  /* 0x0000000218007986 */ /* 0x0001e8000c101504 */
[----:B0-----:R-:W2:Y:S01]  /*ebde0*/  LDL.LU.64 R24, [R1+0x9a8] ;  /* 0x0009a80001187983 */ /* 0x001ea20000300a00 */
[----:B------:R-:W-:Y:S02]  /*ebdf0*/  STG.E.U16 [R22.64], R16 ;  /* 0x0000001016007986 */ /* 0x000fe4000c101504 */
[----:B----4-:R-:W-:Y:S01]  /*ebe00*/  STG.E.U16 [R20.64], R0 ;  /* 0x0000000014007986 */ /* 0x010fe2000c101504 */
[----:B------:R-:W-:Y:S01]  /*ebe10*/  PRMT R2, R3, 0x7632, R2 ;  /* 0x0000763203027816 */ /* 0x000fe20000000002 */
[----:B------:R0:W-:Y:S02]  /*ebe20*/  STG.E.U16 [R18.64], R3 ;  /* 0x0000000312007986 */ /* 0x0001e4000c101504 */
[----:B0-----:R-:W-:-:S02]  /*ebe30*/  SHF.L.U32 R3, R17, 0xe, RZ ;  /* 0x0000000e11037819 */ /* 0x001fc400000006ff */
[----:B------:R-:W-:Y:S02]  /*ebe40*/  LOP3.LUT R21, R17, 0xff, RZ, 0xc0, !PT ;  /* 0x000000ff11157812 */ /* 0x000fe400078ec0ff */
[----:B------:R-:W-:Y:S01]  /*ebe50*/  LOP3.LUT R3, R3, 0x18000, RZ, 0xc0, !PT ;  /* 0x0001800003037812 */ /* 0x000fe200078ec0ff */
[----:B---3--:R-:W-:Y:S03]  /*ebe60*/  STG.E.U16 [R14.64], R2 ;  /* 0x000000020e007986 */ /* 0x008fe6000c101504 */
[----:B------:R-:W-:Y:S01]  /*ebe70*/  LEA R3, R21, R3, 0x4 ;  /* 0x0000000315037211 */ /* 0x000fe200078e20ff */
[----:B------:R-:W-:Y:S04]  /*ebe80*/  STG.E.U16 [R12.64], R4 ;  /* 0x000000040c007986 */ /* 0x000fe8000c101504 */
[----:B------:R-:W0:Y:S01]  /*ebe90*/  LDS.128 R12, [R3] ;  /* 0x00000000030c7984 */ /* 0x000e220000000c00 */
[----:B------:R-:W-:-:S05]  /*ebea0*/  IMAD.SHL.U32 R20, R17, 0x4000, RZ ;  /* 0x0000400011147824 */ /* 0x000fca00078e00ff */
[----:B------:R-:W-:Y:S01]  /*ebeb0*/  LOP3.LUT R20, R20, 0x18000, RZ, 0xc0, !PT ;  /* 0x0001800014147812 */ /* 0x000fe200078ec0ff */
[----:B------:R-:W-:Y:S01]  /*ebec0*/  STL [R1+0x26b8], R2 ;  /* 0x0026b80201007387 */ /* 0x000fe20000100800 */
[----:B------:R-:W3:Y:S02]  /*ebed0*/  LDL.LU.64 R26, [R1+0x9b8] ;  /* 0x0009b800011a7983 */ /* 0x000ee40000300a00 */
[----:B------:R-:W4:Y:S01]  /*ebee0*/  LDL.LU.64 R28, [R1+0x9b0] ;  /* 0x0009b000011c7983 */ /* 0x000f220000300a00 */
[----:B------:R-:W-:Y:S01]  /*ebef0*/  LEA R20, R21, R20, 0x4 ;  /* 0x0000001415147211 */ /* 0x000fe200078e20ff */
[----:B------:R-:W3:Y:S03]  /*ebf00*/  LDL.LU R22, [R1+0x1cc] ;  /* 0x0001cc0001167983 */ /* 0x000ee60000300800 */
[----:B------:R-:W-:Y:S01]  /*ebf10*/  LOP3.LUT R20, R20, 0x20, RZ, 0x3c, !PT ;  /* 0x0000002014147812 */ /* 0x000fe200078e3cff */
[----:B0-----:R-:W-:Y:S01]  /*ebf20*/  STL [R1+0x194], R13 ;  /* 0x0001940d01007387 */ /* 0x001fe20000100800 */
[----:B------:R-:W-:Y:S02]  /*ebf30*/  STL.64 [R1+0x198], R14 ;  /* 0x0001980e01007387 */ /* 0x000fe40000100a00 */
[----:B------:R-:W-:Y:S02]  /*ebf40*/  STL [R1+0x2758], R12 ;  /* 0x0027580c01007387 */ /* 0x000fe40000100800 */
[----:B------:R-:W0:Y:S01]  /*ebf50*/  LDS.128 R12, [R20] ;  /* 0x00000000140c7984 */ /* 0x000e220000000c00 */
[----:B------:R-:W-:-:S03]  /*ebf60*/  PRMT R0, R4, 0x7632, R0 ;  /* 0x0000763204007816 */ /* 0x000fc60000000000 */
[----:B------:R-:W3:Y:S04]  /*ebf70*/  LDL.LU.64 R18, [R1+0x9c8] ;  /* 0x0009c80001127983 */ /* 0x000ee80000300a00 */
[----:B------:R1:W-:Y:S02]  /*ebf80*/  STG.E.U16 [R10.64], R0 ;  /* 0x000000000a007986 */ /* 0x0003e4000c101504 */
[----:B-1----:R-:W-:Y:S02]  /*ebf90*/  PRMT R0, R5, 0x7632, R0 ;  /* 0x0000763205007816 */ /* 0x002fe40000000000 */
[----:B--2---:R-:W-:Y:S03]  /*ebfa0*/  STG.E.U16 [R24.64], R5 ;  /* 0x0000000518007986 */ /* 0x004fe6000c101504 */
[----:B------:R1:W-:Y:S02]  /*ebfb0*/  STG.E.U16 [R8.64], R0 ;  /* 0x0000000008007986 */ /* 0x0003e4000c101504 */
[----:B-1----:R-:W2:Y:S01]  /*ebfc0*/  LDL.LU.64 R8, [R1+0x9c0] ;  /* 0x0009c00001087983 */ /* 0x002ea20000300a00 */
[----:B------:R-:W2:Y:S02]  /*ebfd0*/  LDL.LU R24, [R1+0x1dc] ;  /* 0x0001dc0001187983 */ /* 0x000ea40000300800 */
[----:B0-----:R-:W-:Y:S02]  /*ebfe0*/  STL [R1+0x114], R13 ;  /* 0x0001140d01007387 */ /* 0x001fe40000100800 */
[----:B------:R0:W-:Y:S02]  /*ebff0*/  STL.64 [R1+0x118], R14 ;  /* 0x0001180e01007387 */ /* 0x0001e40000100a00 */
[----:B0-----:R-:W-:-:S02]  /*ec000*/  MOV R14, R12 ;  /* 0x0000000c000e7202 */ /* 0x001fc40000000f00 */
[----:B------:R-:W2:Y:S01]  /*ec010*/  LDL.LU R12, [R1+0x2758] ;  /* 0x00275800010c7983 */ /* 0x000ea20000300800 */
[----:B------:R-:W3:Y:S02]  /*ec020*/  LDL.LU.64 R4, [R1+0x9d0] ;  /* 0x0009d00001047983 */ /* 0x000ee40000300a00 */
[----:B------:R-:W3:Y:S02]  /*ec030*/  LDL.LU R16, [R1+0x1ec] ;  /* 0x0001ec0001107983 */ /* 0x000ee40000300800 */
[----:B------:R-:W-:Y:S01]  /*ec040*/  STL [R1+0x2738], R14 ;  /* 0x0027380e01007387 */ /* 0x000fe20000100800 */
[----:B--2---:R0:W-:Y:S04]  /*ec050*/  STL [R1+0x2734], R12 ;  /* 0x0027340c01007387 */ /* 0x0041e80000100800 */
[----:B0-----:R-:W2:Y:S01]  /*ec060*/  LDL.LU.64 R12, [R1+0x9e8] ;  /* 0x0009e800010c7983 */ /* 0x001ea20000300a00 */
[----:B------:R-:W2:Y:S03]  /*ec070*/  LDL.LU.64 R14, [R1+0x9e0] ;  /* 0x0009e000010e7983 */ /* 0x000ea60000300a00 */
[----:B------:R-:W0:Y:S04]  /*ec080*/  S2R R25, SR_TID.X ;  /* 0x0000000000197919 */ /* 0x000e280000002100 */
[----:B--2---:R1:W-:Y:S04]  /*ec090*/  STL.64 [R1+0x2748], R14 ;  /* 0x0027480e01007387 */ /* 0x0043e80000100a00 */
[----:B-1----:R-:W2:Y:S01]  /*ec0a0*/  LDL.LU.64 R14, [R1+0x9d8] ;  /* 0x0009d800010e7983 */ /* 0x002ea20000300a00 */
[----:B0-----:R-:W-:-:S02]  /*ec0b0*/  SHF.L.U32 R11, R25, 0xe, RZ ;  /* 0x0000000e190b7819 */ /* 0x001fc400000006ff */
[----:B------:R-:W-:Y:S02]  /*ec0c0*/  LOP3.LUT R23, R25, 0xff, RZ, 0xc0, !PT ;  /* 0x000000ff19177812 */ /* 0x000fe400078ec0ff */
[----:B------:R-:W-:-:S05]  /*ec0d0*/  LOP3.LUT R11, R11, 0x18000, RZ, 0xc0, !PT ;  /* 0x000180000b0b7812 */ /* 0x000fca00078ec0ff */
[----:B------:R-:W-:Y:S01]  /*ec0e0*/  IMAD R11, R23, 0x10, R11 ;  /* 0x00000010170b7824 */ /* 0x000fe200078e020b */
[----:B------:R-:W-:Y:S04]  /*ec0f0*/  STL.64 [R1+0x2740], R12 ;  /* 0x0027400c01007387 */ /* 0x000fe80000100a00 */
[----:B------:R-:W-:Y:S02]  /*ec100*/  LOP3.LUT R11, R11, 0x40, RZ, 0x3c, !PT ;  /* 0x000000400b0b7812 */ /* 0x000fe400078e3cff */
[----:B------:R-:W-:-:S04]  /*ec110*/  SHF.L.U32 R23, R17, 0xe, RZ ;  /* 0x0000000e11177819 */ /* 0x000fc800000006ff */
[----:B------:R-:W-:-:S04]  /*ec120*/  LOP3.LUT R23, R23, 0x18000, RZ, 0xc0, !PT ;  /* 0x0001800017177812 */ /* 0x000fc800078ec0ff */
[----:B------:R-:W-:-:S04]  /*ec130*/  LEA R23, R21, R23, 0x4 ;  /* 0x0000001715177211 */ /* 0x000fc800078e20ff */
[----:B------:R-:W-:Y:S02]  /*ec140*/  LOP3.LUT R23, R23, 0x60, RZ, 0x3c, !PT ;  /* 0x0000006017177812 */ /* 0x000fe400078e3cff */
[----:B------:R-:W-:Y:S01]  /*ec150*/  PRMT R0, R6, 0x7632, R0 ;  /* 0x0000763206007816 */ /* 0x000fe20000000000 */
[----:B---3--:R-:W-:Y:S04]  /*ec160*/  STG.E.U16 [R26.64], R6 ;  /* 0x000000061a007986 */ /* 0x008fe8000c101504 */
[----:B----4-:R0:W-:Y:S01]  /*ec170*/  STG.E.U16 [R28.64], R0 ;  /* 0x000000001c007986 */ /* 0x0101e2000c101504 */
[----:B------:R-:W-:Y:S01]  /*ec180*/  STG.E.U16 [R18.64], R22 ;  /* 0x0000001612007986 */ /* 0x000fe2000c101504 */
[----:B0-----:R-:W-:-:S05]  /*ec190*/  PRMT R0, R22, 0x7632, R0 ;  /* 0x0000763216007816 */ /* 0x001fca0000000000 */
[----:B------:R-:W-:Y:S04]  /*ec1a0*/  STG.E.U16 [R8.64], R0 ;  /* 0x0000000008007986 */ /* 0x000fe8000c101504 */
[----:B--2---:R-:W-:Y:S02]  /*ec1b0*/  STL.64 [R1+0x2750], R14 ;  /* 0x0027500e01007387 */ /* 0x004fe40000100a00 */
[----:B------:R-:W0:Y:S04]  /*ec1c0*/  LDS.128 R12, [R11] ;  /* 0x000000000b0c7984 */ /* 0x000e280000000c00 */
[----:B------:R-:W2:Y:S01]  /*ec1d0*/  LDL.LU R25, [R1+0x1fc] ;  /* 0x0001fc0001197983 */ /* 0x000ea20000300800 */
[----:B0-----:R-:W-:Y:S01]  /*ec1e0*/  STL [R1+0x94], R13 ;  /* 0x0000940d01007387 */ /* 0x001fe20000100800 */
[----:B------:R-:W-:Y:S01]  /*ec1f0*/  STL.64 [R1+0x98], R14 ;  /* 0x0000980e01007387 */ /* 0x000fe20000100a00 */
[----:B------:R-:W-:Y:S01]  /*ec200*/  MOV R10, R12 ;  /* 0x0000000c000a7202 */ /* 0x000fe20000000f00 */
[----:B------:R-:W3:Y:S01]  /*ec210*/  LDL.LU.64 R26, [R1+0x9f0] ;  /* 0x0009f000011a7983 */ /* 0x000ee20000300a00 */
[----:B------:R-:W0:Y:S04]  /*ec220*/  LDS.128 R12, [R23] ;  /* 0x00000000170c7984 */ /* 0x000e280000000c00 */
[----:B------:R-:W4:Y:S01]  /*ec230*/  LDL.LU.64 R28, [R1+0xa08] ;  /* 0x000a0800011c7983 */ /* 0x000f220000300a00 */
[----:B------:R-:W4:Y:S02]  /*ec240*/  LDL.LU R6, [R1+0x20c] ;  /* 0x00020c0001067983 */ /* 0x000f240000300800 */
[----:B------:R-:W2:Y:S01]  /*ec250*/  LDL.LU.64 R8, [R1+0xa00] ;  /* 0x000a000001087983 */ /* 0x000ea20000300a00 */
[----:B0-----:R-:W-:Y:S01]  /*ec260*/  STL [R1+0x14], R13 ;  /* 0x0000140d01007387 */ /* 0x001fe20000100800 */
[----:B------:R0:W-:Y:S03]  /*ec270*/  STL.64 [R1+0x18], R14 ;  /* 0x0000180e01007387 */ /* 0x0001e60000100a00 */
[----:B0-----:R-:W2:Y:S01]  /*ec280*/  LDL.LU.64 R14, [R1+0x2750] ;  /* 0x00275000010e7983 */ /* 0x001ea20000300a00 */
[----:B------:R-:W-:Y:S01]  /*ec290*/  PRMT R0, R24, 0x7632, R0 ;  /* 0x0000763218007816 */ /* 0x000fe20000000000 */
[----:B------:R-:W-:-:S02]  /*ec2a0*/  IMAD.MOV.U32 R19, RZ, RZ, R12 ;  /* 0x000000ffff137224 */ /* 0x000fc400078e000c */
[----:B--2---:R-:W-:Y:S02]  /*ec2b0*/  STG.E.U16 [R14.64], R24 ;  /* 0x000000180e007986 */ /* 0x004fe4000c101504 */
[----:B------:R0:W-:Y:S02]  /*ec2c0*/  STG.E.U16 [R4.64], R0 ;  /* 0x0000000004007986 */ /* 0x0001e4000c101504 */
[----:B------:R-:W1:Y:S01]  /*ec2d0*/  LDS.128 R12, [R3+0x1000] ;  /* 0x00100000030c7984 */ /* 0x000e620000000c00 */
[----:B0-----:R-:W2:Y:S03]  /*ec2e0*/  LDL.LU.64 R4, [R1+0xa20] ;  /* 0x000a200001047983 */ /* 0x001ea60000300a00 */
[----:B------:R-:W-:Y:S01]  /*ec2f0*/  STL [R1+0x2730], R7 ;  /* 0x0027300701007387 */ /* 0x000fe20000100800 */
[----:B-1----:R-:W-:Y:S01]  /*ec300*/  MOV R2, R12 ;  /* 0x0000000c00027202 */ /* 0x002fe20000000f00 */
[----:B--2---:R0:W-:Y:S04]  /*ec310*/  STL.64 [R1+0x2728], R4 ;  /* 0x0027280401007387 */ /* 0x0041e80000100a00 */
[----:B0-----:R-:W2:Y:S01]  /*ec320*/  LDL.LU.64 R4, [R1+0x9f8] ;  /* 0x0009f80001047983 */ /* 0x001ea20000300a00 */
[----:B------:R-:W-:Y:S02]  /*ec330*/  STL [R1+0x184], R13 ;  /* 0x0001840d01007387 */ /* 0x000fe40000100800 */
[----:B------:R0:W-:Y:S02]  /*ec340*/  STL.64 [R1+0x188], R14 ;  /* 0x0001880e01007387 */ /* 0x0001e40000100a00 */
[----:B0-----:R-:W2:Y:S01]  /*ec350*/  LDL.LU.64 R14, [R1+0x2748] ;  /* 0x00274800010e7983 */ /* 0x001ea20000300a00 */
[----:B------:R-:W2:Y:S01]  /*ec360*/  LDL.LU.64 R12, [R1+0x2740] ;  /* 0x00274000010c7983 */ /* 0x000ea20000300a00 */
[----:B------:R-:W-:-:S02]  /*ec370*/  PRMT R0, R16, 0x7632, R0 ;  /* 0x0000763210007816 */ /* 0x000fc40000000000 */
[----:B--2---:R-:W-:Y:S03]  /*ec380*/  STG.E.U16 [R12.64], R16 ;  /* 0x000000100c007986 */ /* 0x004fe6000c101504 */
[----:B------:R-:W-:Y:S02]  /*ec390*/  STG.E.U16 [R14.64], R0 ;  /* 0x000000000e007986 */ /* 0x000fe4000c101504 */
[----:B------:R-:W0:Y:S02]  /*ec3a0*/  LDS.128 R12, [R20+0x1000] ;  /* 0x00100000140c7984 */ /* 0x000e240000000c00 */
[----:B0-----:R-:W-:Y:S01]  /*ec3b0*/  MOV R18, R12 ;  /* 0x0000000c00127202 */ /* 0x001fe20000000f00 */
[----:B------:R-:W-:Y:S01]  /*ec3c0*/  STL [R1+0x104], R13 ;  /* 0x0001040d01007387 */ /* 0x000fe20000100800 */
[----:B------:R0:W-:Y:S03]  /*ec3d0*/  STL.64 [R1+0x108], R14 ;  /* 0x0001080e01007387 */ /* 0x0001e60000100a00 */
[----:B0-----:R-:W2:Y:S01]  /*ec3e0*/  LDL.LU R14, [R1+0x2738] ;  /* 0x00273800010e7983 */ /* 0x001ea20000300800 */
[----:B------:R-:W2:Y:S02]  /*ec3f0*/  LDL.LU R12, [R1+0x2734] ;  /* 0x00273400010c7983 */ /* 0x000ea40000300800 */
[----:B------:R0:W-:Y:S02]  /*ec400*/  STL.64 [R1+0x2718], R18 ;  /* 0x0027181201007387 */ /* 0x0001e40000100a00 */
[----:B0-----:R-:W2:Y:S01]  /*ec410*/  LDL.LU.64 R18, [R1+0xa28] ;  /* 0x000a280001127983 */ /* 0x001ea20000300a00 */
[----:B------:R0:W-:Y:S03]  /*ec420*/  STL [R1+0x2710], R17 ;  /* 0x0027101101007387 */ /* 0x0001e60000100800 */
[----:B0-----:R-:W3:Y:S01]  /*ec430*/  LDL.LU.64 R16, [R1+0xa10] ;  /* 0x000a100001107983 */ /* 0x001ee20000300a00 */
[----:B------:R-:W-:-:S03]  /*ec440*/  PRMT R0, R25, 0x7632, R0 ;  /* 0x0000763219007816 */ /* 0x000fc60000000000 */
[----:B--2---:R0:W-:Y:S04]  /*ec450*/  STL.64 [R1+0x2720], R18 ;  /* 0x0027201201007387 */ /* 0x0041e80000100a00 */
[----:B0-----:R-:W2:Y:S04]  /*ec460*/  LDL.LU.64 R18, [R1+0xa18] ;  /* 0x000a180001127983 */ /* 0x001ea80000300a00 */
[----:B------:R-:W-:Y:S01]  /*ec470*/  STG.E.U16 [R4.64], R25 ;  /* 0x0000001904007986 */ /* 0x000fe2000c101504 */
[----:B---3--:R0:W-:Y:S02]  /*ec480*/  STG.E.U16 [R26.64], R0 ;  /* 0x000000001a007986 */ /* 0x0081e4000c101504 */
[----:B------:R-:W1:Y:S04]  /*ec490*/  LDS.128 R24, [R11+0x1000] ;  /* 0x001000000b187984 */ /* 0x000e680000000c00 */
[----:B----4-:R-:W-:Y:S01]  /*ec4a0*/  STG.E.U16 [R28.64], R6 ;  /* 0x000000061c007986 */ /* 0x010fe2000c101504 */
[----:B0-----:R-:W-:-:S02]  /*ec4b0*/  PRMT R0, R6, 0x7632, R0 ;  /* 0x0000763206007816 */ /* 0x001fc40000000000 */
[----:B------:R-:W0:Y:S04]  /*ec4c0*/  LDS.128 R4, [R23+0x1000] ;  /* 0x0010000017047984 */ /* 0x000e280000000c00 */
[----:B------:R3:W-:Y:S02]  /*ec4d0*/  STG.E.U16 [R8.64], R0 ;  /* 0x0000000008007986 */ /* 0x0007e4000c101504 */
[----:B---3--:R-:W-:Y:S02]  /*ec4e0*/  PRMT R0, R12, 0x7632, R0 ;  /* 0x000076320c007816 */ /* 0x008fe40000000000 */
[----:B-1----:R1:W-:Y:S01]  /*ec4f0*/  STL [R1+0x84], R25 ;  /* 0x0000841901007387 */ /* 0x0023e20000100800 */
[----:B------:R3:W-:Y:S01]  /*ec500*/  STL.64 [R1+0x88], R26 ;  /* 0x0000881a01007387 */ /* 0x0007e20000100a00 */
[----:B------:R-:W-:-:S02]  /*ec510*/  MOV R13, R24 ;  /* 0x00000018000d7202 */ /* 0x000fc40000000f00 */
[----:B-1----:R-:W4:Y:S01]  /*ec520*/  LDL.LU.64 R24, [R1+0xa38] ;  /* 0x000a380001187983 */ /* 0x002f220000300a00 */
[----:B---3--:R-:W3:Y:S02]  /*ec530*/  LDL.LU.64 R26, [R1+0xa30] ;  /* 0x000a3000011a7983 */ /* 0x008ee40000300a00 */
[----:B------:R-:W3:Y:S02]  /*ec540*/  LDL.LU.64 R28, [R1+0xa48] ;  /* 0x000a4800011c7983 */ /* 0x000ee40000300a00 */
[----:B------:R-:W3:Y:S01]  /*ec550*/  LDL.LU.64 R8, [R1+0xa40] ;  /* 0x000a400001087983 */ /* 0x000ee20000300a00 */
[----:B0-----:R-:W-:Y:S01]  /*ec560*/  STL [R1+0x4], R5 ;  /* 0x0000040501007387 */ /* 0x001fe20000100800 */
[----:B------:R0:W-:Y:S02]  /*ec570*/  STL.64 [R1+0x8], R6 ;  /* 0x0000080601007387 */ /* 0x0001e40000100a00 */
[----:B0-----:R-:W-:Y:S01]  /*ec580*/  IMAD.MOV.U32 R6, RZ, RZ, R4 ;  /* 0x000000ffff067224 */ /* 0x001fe200078e0004 */
[----:B------:R-:W3:Y:S01]  /*ec590*/  LDL.LU R7, [R1+0x2730] ;  /* 0x0027300001077983 */ /* 0x000ee20000300800 */
[----:B------:R-:W3:Y:S03]  /*ec5a0*/  LDL.LU.64 R4, [R1+0x2728] ;  /* 0x0027280001047983 */ /* 0x000ee60000300a00 */
[----:B--2---:R-:W-:Y:S01]  /*ec5b0*/  STG.E.U16 [R18.64], R12 ;  /* 0x0000000c12007986 */ /* 0x004fe2000c101504 */
[----:B------:R-:W-:Y:S02]  /*ec5c0*/  STG.E.U16 [R16.64], R0 ;  /* 0x0000000010007986 */ /* 0x000fe4000c101504 */
[----:B------:R-:W0:Y:S02]  /*ec5d0*/  LDS.128 R16, [R3+0x2000] ;  /* 0x0020000003107984 */ /* 0x000e240000000c00 */
[----:B0-----:R-:W-:Y:S02]  /*ec5e0*/  STL [R1+0x174], R17 ;  /* 0x0001741101007387 */ /* 0x001fe40000100800 */
[----:B------:R0:W-:Y:S02]  /*ec5f0*/  STL.64 [R1+0x178], R18 ;  /* 0x0001781201007387 */ /* 0x0001e40000100a00 */
[----:B0-----:R-:W2:Y:S01]  /*ec600*/  LDL.LU.64 R18, [R1+0x2720] ;  /* 0x0027200001127983 */ /* 0x001ea20000300a00 */
[----:B------:R-:W-:-:S02]  /*ec610*/  MOV R12, R16 ;  /* 0x00000010000c7202 */ /* 0x000fc40000000f00 */
[----:B------:R-:W-:Y:S01]  /*ec620*/  PRMT R0, R14, 0x7632, R0 ;  /* 0x000076320e007816 */ /* 0x000fe20000000000 */
[----:B--2---:R-:W-:Y:S02]  /*ec630*/  STG.E.U16 [R18.64], R14 ;  /* 0x0000000e12007986 */ /* 0x004fe4000c101504 */
[----:B------:R-:W0:Y:S02]  /*ec640*/  LDS.128 R16, [R20+0x2000] ;  /* 0x0020000014107984 */ /* 0x000e240000000c00 */
[----:B0-----:R-:W-:Y:S02]  /*ec650*/  STL [R1+0xf4], R17 ;  /* 0x0000f41101007387 */ /* 0x001fe40000100800 */
[----:B------:R0:W-:Y:S02]  /*ec660*/  STL.64 [R1+0xf8], R18 ;  /* 0x0000f81201007387 */ /* 0x0001e40000100a00 */
[----:B0-----:R-:W2:Y:S01]  /*ec670*/  LDL.LU.64 R18, [R1+0x2718] ;  /* 0x0027180001127983 */ /* 0x001ea20000300a00 */
[----:B------:R-:W2:Y:S02]  /*ec680*/  LDL.LU R17, [R1+0x2710] ;  /* 0x0027100001117983 */ /* 0x000ea40000300800 */
[----:B------:R-:W2:Y:S02]  /*ec690*/  LDL.LU.64 R14, [R1+0xa88] ;  /* 0x000a8800010e7983 */ /* 0x000ea40000300a00 */
[----:B--2---:R0:W-:Y:S04]  /*ec6a0*/  STL.64 [R1+0x26e8], R14 ;  /* 0x0026e80e01007387 */ /* 0x0041e80000100a00 */
[----:B0-----:R-:W2:Y:S01]  /*ec6b0*/  LDL.LU.64 R14, [R1+0xa70] ;  /* 0x000a7000010e7983 */ /* 0x001ea20000300a00 */
[----:B------:R-:W-:Y:S02]  /*ec6c0*/  STL [R1+0x26e0], R12 ;  /* 0x0026e00c01007387 */ /* 0x000fe40000100800 */
[----:B---3--:R0:W-:Y:S02]  /*ec6d0*/  STG.E.U16 [R4.64], R0 ;  /* 0x0000000004007986 */ /* 0x0081e4000c101504 */
[----:B----4-:R-:W-:Y:S01]  /*ec6e0*/  STG.E.U16 [R24.64], R10 ;  /* 0x0000000a18007986 */ /* 0x010fe2000c101504 */
[----:B0-----:R-:W-:-:S05]  /*ec6f0*/  PRMT R0, R10, 0x7632, R0 ;  /* 0x000076320a007816 */ /* 0x001fca0000000000 */
[----:B------:R-:W-:Y:S02]  /*ec700*/  STG.E.U16 [R26.64], R0 ;  /* 0x000000001a007986 */ /* 0x000fe4000c101504 */
[----:B------:R-:W0:Y:S02]  /*ec710*/  LDS.128 R24, [R11+0x2000] ;  /* 0x002000000b187984 */ /* 0x000e240000000c00 */
[----:B--2---:R1:W-:Y:S04]  /*ec720*/  STL.64 [R1+0x2708], R14 ;  /* 0x0027080e01007387 */ /* 0x0043e80000100a00 */
[----:B-1----:R-:W2:Y:S01]  /*ec730*/  LDL.LU.64 R14, [R1+0xa50] ;  /* 0x000a5000010e7983 */ /* 0x002ea20000300a00 */
[----:B------:R1:W-:Y:S03]  /*ec740*/  STL [R1+0x2700], R13 ;  /* 0x0027000d01007387 */ /* 0x0003e60000100800 */
[----:B-1----:R-:W3:Y:S01]  /*ec750*/  LDL.LU.64 R12, [R1+0xa58] ;  /* 0x000a5800010c7983 */ /* 0x002ee20000300a00 */
[----:B------:R-:W4:Y:S01]  /*ec760*/  LDL.LU.64 R4, [R1+0xa80] ;  /* 0x000a800001047983 */ /* 0x000f220000300a00 */
[----:B------:R-:W-:Y:S01]  /*ec770*/  PRMT R0, R19, 0x7632, R0 ;  /* 0x0000763213007816 */ /* 0x000fe20000000000 */
[----:B------:R1:W-:Y:S01]  /*ec780*/  STL.64 [R1+0x26f8], R6 ;  /* 0x0026f80601007387 */ /* 0x0003e20000100a00 */
[----:B------:R-:W-:Y:S03]  /*ec790*/  STG.E.U16 [R28.64], R19 ;  /* 0x000000131c007986 */ /* 0x000fe6000c101504 */
[----:B------:R1:W-:Y:S01]  /*ec7a0*/  STG.E.U16 [R8.64], R0 ;  /* 0x0000000008007986 */ /* 0x0003e2000c101504 */
[----:B0-----:R-:W-:Y:S01]  /*ec7b0*/  MOV R10, R24 ;  /* 0x00000018000a7202 */ /* 0x001fe20000000f00 */
[----:B-1----:R-:W2:Y:S01]  /*ec7c0*/  LDL.LU.64 R6, [R1+0xa60] ;  /* 0x000a600001067983 */ /* 0x002ea20000300a00 */
[----:B------:R-:W-:-:S03]  /*ec7d0*/  PRMT R0, R2, 0x7632, R0 ;  /* 0x0000763202007816 */ /* 0x000fc60000000000 */
[----:B----4-:R0:W-:Y:S04]  /*ec7e0*/  STL.64 [R1+0x26f0], R4 ;  /* 0x0026f00401007387 */ /* 0x0101e80000100a00 */
[----:B---3--:R-:W-:Y:S01]  /*ec7f0*/  STG.E.U16 [R12.64], R2 ;  /* 0x000000020c007986 */ /* 0x008fe2000c101504 */
[----:B--2---:R-:W-:Y:S03]  /*ec800*/  STG.E.U16 [R14.64], R0 ;  /* 0x000000000e007986 */ /* 0x004fe6000c101504 */
[----:B------:R-:W-:Y:S04]  /*ec810*/  LDS.128 R12, [R3+0x3000] ;  /* 0x00300000030c7984 */ /* 0x000fe80000000c00 */
[----:B0-----:R-:W2:Y:S01]  /*ec820*/  LDL.LU.64 R4, [R1+0xa68] ;  /* 0x000a680001047983 */ /* 0x001ea20000300a00 */
[----:B------:R-:W-:Y:S02]  /*ec830*/  STL [R1+0x74], R25 ;  /* 0x0000741901007387 */ /* 0x000fe40000100800 */
[----:B------:R-:W-:Y:S02]  /*ec840*/  STL.64 [R1+0x78], R26 ;  /* 0x0000781a01007387 */ /* 0x000fe40000100a00 */
[----:B------:R-:W0:Y:S04]  /*ec850*/  LDS.128 R24, [R23+0x2000] ;  /* 0x0020000017187984 */ /* 0x000e280000000c00 */
[----:B------:R-:W3:Y:S01]  /*ec860*/  LDL.LU.64 R28, [R1+0xa98] ;  /* 0x000a9800011c7983 */ /* 0x000ee20000300a00 */
[----:B------:R-:W4:Y:S03]  /*ec870*/  LDL.LU.64 R8, [R1+0xa90] ;  /* 0x000a900001087983 */ /* 0x000f260000300a00 */
[----:B0-----:R-:W-:Y:S01]  /*ec880*/  STL [R1+0x25b0], R25 ;  /* 0x0025b01901007387 */ /* 0x001fe20000100800 */
[----:B------:R0:W-:Y:S03]  /*ec890*/  STL.64 [R1+0x2460], R26 ;  /* 0x0024601a01007387 */ /* 0x0001e60000100a00 */
[----:B0-----:R-:W3:Y:S01]  /*ec8a0*/  LDL.LU.64 R26, [R1+0xa78] ;  /* 0x000a7800011a7983 */ /* 0x001ee20000300a00 */
[----:B------:R-:W-:Y:S02]  /*ec8b0*/  STL [R1+0x164], R13 ;  /* 0x0001640d01007387 */ /* 0x000fe40000100800 */
[----:B------:R0:W-:Y:S02]  /*ec8c0*/  STL.64 [R1+0x168], R14 ;  /* 0x0001680e01007387 */ /* 0x0001e40000100a00 */
[----:B0-----:R-:W3:Y:S01]  /*ec8d0*/  LDL.LU.64 R14, [R1+0x2708] ;  /* 0x00270800010e7983 */ /* 0x001ee20000300a00 */
[----:B------:R-:W3:Y:S01]  /*ec8e0*/  LDL.LU R13, [R1+0x2700] ;  /* 0x00270000010d7983 */ /* 0x000ee20000300800 */
[----:B------:R-:W-:-:S02]  /*ec8f0*/  PRMT R0, R18, 0x7632, R0 ;  /* 0x0000763212007816 */ /* 0x000fc40000000000 */
[----:B------:R-:W-:Y:S01]  /*ec900*/  MOV R2, R12 ;  /* 0x0000000c00027202 */ /* 0x000fe20000000f00 */
[----:B--2---:R0:W-:Y:S02]  /*ec910*/  STG.E.U16 [R4.64], R18 ;  /* 0x0000001204007986 */ /* 0x0041e4000c101504 */
[----:B------:R3:W-:Y:S02]  /*ec920*/  STG.E.U16 [R6.64], R0 ;  /* 0x0000000006007986 */ /* 0x0007e4000c101504 */
[----:B------:R-:W1:Y:S01]  /*ec930*/  LDS.128 R4, [R20+0x3000] ;  /* 0x0030000014047984 */ /* 0x000e620000000c00 */
[----:B0-----:R-:W2:Y:S01]  /*ec940*/  LDL.LU.64 R18, [R1+0xaa0] ;  /* 0x000aa00001127983 */ /* 0x001ea20000300a00 */
[----:B---3--:R-:W-:-:S03]  /*ec950*/  PRMT R0, R13, 0x7632, R0 ;  /* 0x000076320d007816 */ /* 0x008fc60000000000 */
[----:B------:R-:W-:Y:S04]  /*ec960*/  STG.E.U16 [R26.64], R13 ;  /* 0x0000000d1a007986 */ /* 0x000fe8000c101504 */
[----:B------:R-:W-:Y:S02]  /*ec970*/  STG.E.U16 [R14.64], R0 ;  /* 0x000000000e007986 */ /* 0x000fe4000c101504 */
[----:B------:R-:W0:Y:S02]  /*ec980*/  LDS.128 R12, [R11+0x3000] ;  /* 0x003000000b0c7984 */ /* 0x000e240000000c00 */
[----:B-1----:R-:W-:Y:S02]  /*ec990*/  STL [R1+0xe4], R5 ;  /* 0x0000e40501007387 */ /* 0x002fe40000100800 */
[----:B------:R1:W-:Y:S02]  /*ec9a0*/  STL.64 [R1+0xe8], R6 ;  /* 0x0000e80601007387 */ /* 0x0003e40000100a00 */
[----:B------:R-:W-:Y:S01]  /*ec9b0*/  IMAD.MOV.U32 R25, RZ, RZ, R4 ;  /* 0x000000ffff197224 */ /* 0x000fe200078e0004 */
[----:B-1----:R-:W3:Y:S01]  /*ec9c0*/  LDL.LU.64 R6, [R1+0x26f8] ;  /* 0x0026f80001067983 */ /* 0x002ee20000300a00 */
[----:B------:R-:W2:Y:S03]  /*ec9d0*/  LDL.LU.64 R4, [R1+0x26f0] ;  /* 0x0026f00001047983 */ /* 0x000ea60000300a00 */
[----:B0-----:R0:W-:Y:S01]  /*ec9e0*/  STL [R1+0x64], R13 ;  /* 0x0000640d01007387 */ /* 0x0011e20000100800 */
[----:B------:R1:W-:Y:S01]  /*ec9f0*/  STL.64 [R1+0x68], R14 ;  /* 0x0000680e01007387 */ /* 0x0003e20000100a00 */
[----:B0-----:R-:W-:-:S02]  /*eca00*/  MOV R13, R12 ;  /* 0x0000000c000d7202 */ /* 0x001fc40000000f00 */
[----:B-1----:R-:W2:Y:S01]  /*eca10*/  LDL.LU.64 R14, [R1+0x26e8] ;  /* 0x0026e800010e7983 */ /* 0x002ea20000300a00 */
[----:B------:R-:W2:Y:S02]  /*eca20*/  LDL.LU R12, [R1+0x26e0] ;  /* 0x0026e000010c7983 */ /* 0x000ea40000300800 */
[----:B------:R-:W2:Y:S02]  /*eca30*/  LDL.LU.64 R26, [R1+0xab0] ;  /* 0x000ab000011a7983 */ /* 0x000ea40000300a00 */
[----:B--2---:R0:W-:Y:S04]  /*eca40*/  STL.64 [R1+0x26d0], R26 ;  /* 0x0026d01a01007387 */ /* 0x0041e80000100a00 */
[----:B0-----:R-:W2:Y:S01]  /*eca50*/  LDL.LU.64 R26, [R1+0xaa8] ;  /* 0x000aa800011a7983 */ /* 0x001ea20000300a00 */
[----:B---3--:R-:W-:-:S03]  /*eca60*/  PRMT R0, R6, 0x7632, R0 ;  /* 0x0000763206007816 */ /* 0x008fc60000000000 */
[----:B------:R-:W-:Y:S01]  /*eca70*/  STG.E.U16 [R14.64], R6 ;  /* 0x000000060e007986 */ /* 0x000fe2000c101504 */
[----:B------:R-:W-:-:S03]  /*eca80*/  MOV R22, R7 ;  /* 0x0000000700167202 */ /* 0x000fc60000000f00 */
[----:B------:R0:W-:Y:S02]  /*eca90*/  STG.E.U16 [R4.64], R0 ;  /* 0x0000000004007986 */ /* 0x0001e4000c101504 */
[----:B------:R-:W1:Y:S04]  /*ecaa0*/  LDS.128 R4, [R23+0x3000] ;  /* 0x0030000017047984 */ /* 0x000e680000000c00 */
[----:B------:R-:W-:Y:S02]  /*ecab0*/  STL.64 [R1+0x26c8], R24 ;  /* 0x0026c81801007387 */ /* 0x000fe40000100a00 */
[----:B------:R-:W-:Y:S01]  /*ecac0*/  STG.E.U16 [R28.64], R12 ;  /* 0x0000000c1c007986 */ /* 0x000fe2000c101504 */
[----:B0-----:R-:W-:-:S05]  /*ecad0*/  PRMT R0, R12, 0x7632, R0 ;  /* 0x000076320c007816 */ /* 0x001fca0000000000 */
[----:B----4-:R-:W-:Y:S04]  /*ecae0*/  STG.E.U16 [R8.64], R0 ;  /* 0x0000000008007986 */ /* 0x010fe8000c101504 */
[----:B--2---:R-:W-:Y:S01]  /*ecaf0*/  STL.64 [R1+0x26d8], R26 ;  /* 0x0026d81a01007387 */ /* 0x004fe20000100a00 */
[----:B-1----:R0:W-:Y:S02]  /*ecb00*/  STL.64 [R1+0x2458], R6 ;  /* 0x0024580601007387 */ /* 0x0021e40000100a00 */
[----:B------:R-:W1:Y:S01]  /*ecb10*/  LDS.128 R24, [R3+0x4000] ;  /* 0x0040000003187984 */ /* 0x000e620000000c00 */
[----:B0-----:R-:W2:Y:S03]  /*ecb20*/  LDL.LU.64 R6, [R1+0xab8] ;  /* 0x000ab80001067983 */ /* 0x001ea60000300a00 */
[----:B------:R-:W3:Y:S02]  /*ecb30*/  LDL.LU.64 R8, [R1+0xac8] ;  /* 0x000ac80001087983 */ /* 0x000ee40000300a00 */
[----:B-1----:R-:W-:Y:S01]  /*ecb40*/  IMAD.MOV.U32 R29, RZ, RZ, R27 ;  /* 0x000000ffff1d7224 */ /* 0x002fe200078e001b */
[----:B---3--:R0:W-:Y:S04]  /*ecb50*/  STL.64 [R1+0x26c0], R8 ;  /* 0x0026c00801007387 */ /* 0x0081e80000100a00 */
[----:B0-----:R-:W3:Y:S01]  /*ecb60*/  LDL.LU.64 R8, [R1+0xac0] ;  /* 0x000ac00001087983 */ /* 0x001ee20000300a00 */
[----:B------:R-:W4:Y:S02]  /*ecb70*/  LDL.LU.64 R14, [R1+0xad8] ;  /* 0x000ad800010e7983 */ /* 0x000f240000300a00 */
[----:B------:R-:W-:Y:S02]  /*ecb80*/  STL [R1+0x154], R25 ;  /* 0x0001541901007387 */ /* 0x000fe40000100800 */
[----:B------:R0:W-:Y:S02]  /*ecb90*/  STL [R1+0x158], R26 ;  /* 0x0001581a01007387 */ /* 0x0001e40000100800 */
[----:B0-----:R-:W2:Y:S01]  /*ecba0*/  LDL.LU.64 R26, [R1+0x26d8] ;  /* 0x0026d800011a7983 */ /* 0x001ea20000300a00 */
[----:B------:R-:W-:-:S02]  /*ecbb0*/  MOV R12, R24 ;  /* 0x00000018000c7202 */ /* 0x000fc40000000f00 */
[----:B------:R-:W-:Y:S01]  /*ecbc0*/  PRMT R0, R16, 0x7632, R0 ;  /* 0x0000763210007816 */ /* 0x000fe20000000000 */
[----:B--2---:R-:W-:Y:S02]  /*ecbd0*/  STG.E.U16 [R26.64], R16 ;  /* 0x000000101a007986 */ /* 0x004fe4000c101504 */
[----:B------:R-:W0:Y:S04]  /*ecbe0*/  LDS.128 R24, [R20+0x4000] ;  /* 0x0040000014187984 */ /* 0x000e280000000c00 */
[----:B------:R0:W-:Y:S02]  /*ecbf0*/  STG.E.U16 [R18.64], R0 ;  /* 0x0000000012007986 */ /* 0x0001e4000c101504 */
[----:B0-----:R-:W-:Y:S01]  /*ecc00*/  MOV R18, R24 ;  /* 0x0000001800127202 */ /* 0x001fe20000000f00 */
[----:B------:R-:W-:Y:S01]  /*ecc10*/  STL [R1+0xd4], R25 ;  /* 0x0000d41901007387 */ /* 0x000fe20000100800 */
[----:B------:R0:W-:Y:S01]  /*ecc20*/  STL [R1+0xd8], R26 ;  /* 0x0000d81a01007387 */ /* 0x0001e20000100800 */
[----:B------:R-:W-:-:S02]  /*ecc30*/  MOV R28, R27 ;  /* 0x0000001b001c7202 */ /* 0x000fc40000000f00 */
[----:B0-----:R-:W2:Y:S01]  /*ecc40*/  LDL.LU.64 R26, [R1+0x26d0] ;  /* 0x0026d000011a7983 */ /* 0x001ea20000300a00 */
[----:B------:R-:W2:Y:S02]  /*ecc50*/  LDL.LU.64 R24, [R1+0x26c8] ;  /* 0x0026c80001187983 */ /* 0x000ea40000300a00 */
[----:B------:R0:W-:Y:S02]  /*ecc60*/  STL [R1+0x26a4], R18 ;  /* 0x0026a41201007387 */ /* 0x0001e40000100800 */
[----:B0-----:R-:W4:Y:S01]  /*ecc70*/  LDL.LU.64 R18, [R1+0xae8] ;  /* 0x000ae80001127983 */ /* 0x001f220000300a00 */
[----:B------:R0:W-:Y:S03]  /*ecc80*/  STL [R1+0x26a0], R17 ;  /* 0x0026a01101007387 */ /* 0x0001e60000100800 */
[----:B0-----:R-:W4:Y:S01]  /*ecc90*/  LDL.LU.64 R16, [R1+0xaf0] ;  /* 0x000af00001107983 */ /* 0x001f220000300a00 */
[----:B------:R-:W-:-:S03]  /*ecca0*/  PRMT R0, R10, 0x7632, R0 ;  /* 0x000076320a007816 */ /* 0x000fc60000000000 */
[----:B---3--:R-:W-:Y:S02]  /*eccb0*/  STG.E.U16 [R8.64], R10 ;  /* 0x0000000a08007986 */ /* 0x008fe4000c101504 */
[----:B------:R-:W0:Y:S02]  /*eccc0*/  LDS.128 R8, [R11+0x4000] ;  /* 0x004000000b087984 */ /* 0x000e240000000c00 */
[----:B------:R0:W-:Y:S02]  /*eccd0*/  STG.E.U16 [R6.64], R0 ;  /* 0x0000000006007986 */ /* 0x0001e4000c101504 */
[----:B0-----:R-:W-:Y:S02]  /*ecce0*/  MOV R7, R8 ;  /* 0x0000000800077202 */ /* 0x001fe40000000f00 */
[----:B--2---:R-:W-:Y:S04]  /*eccf0*/  STG.E.U16 [R26.64], R24 ;  /* 0x000000181a007986 */ /* 0x004fe8000c101504 */
[----:B----4-:R0:W-:Y:S04]  /*ecd00*/  STL.64 [R1+0x26b0], R18 ;  /* 0x0026b01201007387 */ /* 0x0101e80000100a00 */
[----:B0-----:R-:W2:Y:S01]  /*ecd10*/  LDL.LU.64 R18, [R1+0xad0] ;  /* 0x000ad00001127983 */ /* 0x001ea20000300a00 */
[----:B------:R0:W-:Y:S03]  /*ecd20*/  STL.64 [R1+0x26a8], R16 ;  /* 0x0026a81001007387 */ /* 0x0001e60000100a00 */
[----:B0-----:R-:W3:Y:S01]  /*ecd30*/  LDL.LU.64 R16, [R1+0xae0] ;  /* 0x000ae00001107983 */ /* 0x001ee20000300a00 */
[----:B------:R-:W-:Y:S02]  /*ecd40*/  STL.64 [R1+0x2318], R28 ;  /* 0x0023181c01007387 */ /* 0x000fe40000100a00 */
[----:B------:R-:W4:Y:S02]  /*ecd50*/  LDL.LU.64 R26, [R1+0xaf8] ;  /* 0x000af800011a7983 */ /* 0x000f240000300a00 */
[----:B------:R0:W-:Y:S01]  /*ecd60*/  STL [R1+0x54], R9 ;  /* 0x0000540901007387 */ /* 0x0001e20000100800 */
[----:B------:R-:W-:Y:S04]  /*ecd70*/  STL [R1+0x58], R10 ;  /* 0x0000580a01007387 */ /* 0x000fe80000100800 */
[----:B0-----:R-:W2:Y:S01]  /*ecd80*/  LDL.LU.64 R8, [R1+0x26c0] ;  /* 0x0026c00001087983 */ /* 0x001ea20000300a00 */
[----:B------:R-:W-:Y:S01]  /*ecd90*/  PRMT R0, R24, 0x7632, R0 ;  /* 0x0000763218007816 */ /* 0x000fe20000000000 */
[----:B------:R-:W-:-:S05]  /*ecda0*/  IMAD.MOV.U32 R24, RZ, RZ, R11 ;  /* 0x000000ffff187224 */ /* 0x000fca00078e000b */
[----:B------:R-:W-:Y:S04]  /*ecdb0*/  STL [R1+0x233c], R24 ;  /* 0x00233c1801007387 */ /* 0x000fe80000100800 */
[----:B--2---:R0:W-:Y:S02]  /*ecdc0*/  STG.E.U16 [R8.64], R0 ;  /* 0x0000000008007986 */ /* 0x0041e4000c101504 */
[----:B------:R-:W1:Y:S04]  /*ecdd0*/  LDS.128 R8, [R23+0x4000] ;  /* 0x0040000017087984 */ /* 0x000e680000000c00 */
[----:B---3--:R2:W-:Y:S01]  /*ecde0*/  STG.E.U16 [R16.64], R2 ;  /* 0x0000000210007986 */ /* 0x0085e2000c101504 */
[----:B0-----:R-:W-:-:S05]  /*ecdf0*/  PRMT R0, R2, 0x7632, R0 ;  /* 0x0000763202007816 */ /* 0x001fca0000000000 */
[----:B------:R0:W-:Y:S04]  /*ece00*/  STG.E.U16 [R14.64], R0 ;  /* 0x000000000e007986 */ /* 0x0001e8000c101504 */
[----:B-1----:R-:W-:Y:S01]  /*ece10*/  STL.64 [R1+0x2438], R10 ;  /* 0x0024380a01007387 */ /* 0x002fe20000100a00 */
[----:B--2---:R-:W2:Y:S02]  /*ece20*/  LDL.LU R2, [R1+0x26b8] ;  /* 0x0026b80001027983 */ /* 0x004ea40000300800 */
[----:B0-----:R-:W3:Y:S02]  /*ece30*/  LDL.LU.64 R14, [R1+0xb08] ;  /* 0x000b0800010e7983 */ /* 0x001ee40000300a00 */
[----:B------:R-:W-:Y:S02]  /*ece40*/  STG.E.U16 [R18.64], R25 ;  /* 0x0000001912007986 */ /* 0x000fe4000c101504 */
[----:B------:R-:W0:Y:S02]  /*ece50*/  LDS.128 R16, [R3+0x5000] ;  /* 0x0050000003107984 */ /* 0x000e240000000c00 */
[----:B0-----:R-:W-:-:S02]  /*ece60*/  MOV R6, R16 ;  /* 0x0000001000067202 */ /* 0x001fc40000000f00 */
[----:B---3--:R0:W-:Y:S04]  /*ece70*/  STL.64 [R1+0x2698], R14 ;  /* 0x0026980e01007387 */ /* 0x0081e80000100a00 */
[----:B0-----:R-:W3:Y:S01]  /*ece80*/  LDL.LU.64 R14, [R1+0xb00] ;  /* 0x000b0000010e7983 */ /* 0x001ee20000300a00 */
[----:B------:R-:W-:Y:S02]  /*ece90*/  STL [R1+0x2694], R12 ;  /* 0x0026940c01007387 */ /* 0x000fe40000100800 */
[----:B------:R-:W2:Y:S02]  /*ecea0*/  LDL.LU.64 R10, [R1+0xb18] ;  /* 0x000b1800010a7983 */ /* 0x000ea40000300a00 */
[----:B------:R-:W-:Y:S01]  /*eceb0*/  STL [R1+0x144], R17 ;  /* 0x0001441101007387 */ /* 0x000fe20000100800 */
[----:B------:R0:W-:Y:S04]  /*ecec0*/  STL.64 [R1+0x148], R18 ;  /* 0x0001481201007387 */ /* 0x0001e80000100a00 */
[----:B0-----:R-:W2:Y:S01]  /*eced0*/  LDL.LU.64 R18, [R1+0x26b0] ;  /* 0x0026b00001127983 */ /* 0x001ea20000300a00 */
[----:B------:R-:W2:Y:S01]  /*ecee0*/  LDL.LU.64 R16, [R1+0x26a8] ;  /* 0x0026a80001107983 */ /* 0x000ea20000300a00 */
[----:B------:R-:W-:Y:S01]  /*ecef0*/  PRMT R0, R25, 0x7632, R0 ;  /* 0x0000763219007816 */ /* 0x000fe20000000000 */
[----:B------:R-:W3:Y:S04]  /*ecf00*/  LDL.LU.64 R28, [R1+0xb28] ;  /* 0x000b2800011c7983 */ /* 0x000ee80000300a00 */
[----:B--2---:R-:W-:Y:S01]  /*ecf10*/  STG.E.U16 [R16.64], R0 ;  /* 0x0000000010007986 */ /* 0x004fe2000c101504 */
[----:B------:R-:W-:Y:S02]  /*ecf20*/  STG.E.U16 [R18.64], R13 ;  /* 0x0000000d12007986 */ /* 0x000fe4000c101504 */
[----:B------:R-:W0:Y:S02]  /*ecf30*/  LDS.128 R16, [R20+0x5000] ;  /* 0x0050000014107984 */ /* 0x000e240000000c00 */
[----:B0-----:R-:W-:Y:S02]  /*ecf40*/  STL.64 [R1+0xc0], R16 ;  /* 0x0000c01001007387 */ /* 0x001fe40000100a00 */
[----:B------:R0:W-:Y:S02]  /*ecf50*/  STL.64 [R1+0xc8], R18 ;  /* 0x0000c81201007387 */ /* 0x0001e40000100a00 */
[----:B0-----:R-:W2:Y:S01]  /*ecf60*/  LDL.LU R18, [R1+0x26a4] ;  /* 0x0026a40001127983 */ /* 0x001ea20000300800 */
[----:B------:R-:W2:Y:S01]  /*ecf70*/  LDL.LU R17, [R1+0x26a0] ;  /* 0x0026a00001117983 */ /* 0x000ea20000300800 */
[----:B------:R-:W-:-:S05]  /*ecf80*/  PRMT R0, R13, 0x7632, R0 ;  /* 0x000076320d007816 */ /* 0x000fca0000000000 */
[----:B---3--:R0:W-:Y:S01]  /*ecf90*/  STG.E.U16 [R14.64], R0 ;  /* 0x000000000e007986 */ /* 0x0081e2000c101504 */
[----:B----4-:R-:W-:Y:S01]  /*ecfa0*/  STG.E.U16 [R26.64], R4 ;  /* 0x000000041a007986 */ /* 0x010fe2000c101504 */
[----:B0-----:R-:W-:Y:S02]  /*ecfb0*/  PRMT R0, R4, 0x7632, R0 ;  /* 0x0000763204007816 */ /* 0x001fe40000000000 */
[----:B--2---:R-:W-:Y:S02]  /*ecfc0*/  SHF.L.U32 R24, R17, 0xe, RZ ;  /* 0x0000000e11187819 */ /* 0x004fe400000006ff */
[----:B------:R-:W2:Y:S01]  /*ecfd0*/  LDL.LU.64 R16, [R1+0xb20] ;  /* 0x000b200001107983 */ /* 0x000ea20000300a00 */
[----:B------:R-:W-:Y:S02]  /*ecfe0*/  STL [R1+0x2684], R6 ;  /* 0x0026840601007387 */ /* 0x000fe40000100800 */
[----:B------:R0:W-:Y:S02]  /*ecff0*/  STL [R1+0x2680], R5 ;  /* 0x0026800501007387 */ /* 0x0001e40000100800 */
[----:B0-----:R-:W3:Y:S01]  /*ed000*/  LDL.LU.64 R4, [R1+0xb30] ;  /* 0x000b300001047983 */ /* 0x001ee20000300a00 */
[----:B------:R-:W-:-:S04]  /*ed010*/  LOP3.LUT R24, R24, 0x18000, RZ, 0xc0, !PT ;  /* 0x0001800018187812 */ /* 0x000fc800078ec0ff */
[----:B------:R-:W-:-:S04]  /*ed020*/  LEA R24, R21, R24, 0x4 ;  /* 0x0000001815187211 */ /* 0x000fc800078e20ff */
[----:B------:R-:W-:-:S05]  /*ed030*/  LOP3.LUT R24, R24, 0x40, RZ, 0x3c, !PT ;  /* 0x0000004018187812 */ /* 0x000fca00078e3cff */
[----:B------:R-:W0:Y:S04]  /*ed040*/  LDS.128 R12, [R24+0x5000] ;  /* 0x00500000180c7984 */ /* 0x000e280000000c00 */
[----:B------:R1:W-:Y:S01]  /*ed050*/  STL [R1+0x2690], R7 ;  /* 0x0026900701007387 */ /* 0x0003e20000100800 */
[----:B------:R-:W-:-:S03]  /*ed060*/  IMAD.MOV.U32 R21, RZ, RZ, R22 ;  /* 0x000000ffff157224 */ /* 0x000fc600078e0016 */
[----:B-1----:R-:W4:Y:S01]  /*ed070*/  LDL.LU.64 R6, [R1+0xb10] ;  /* 0x000b100001067983 */ /* 0x002f220000300a00 */
[----:B0-----:R-:W-:-:S03]  /*ed080*/  MOV R22, R12 ;  /* 0x0000000c00167202 */ /* 0x001fc60000000f00 */
[----:B---3--:R-:W-:Y:S01]  /*ed090*/  STL.64 [R1+0x2688], R4 ;  /* 0x0026880401007387 */ /* 0x008fe20000100a00 */
[----:B------:R0:W-:Y:S03]  /*ed0a0*/  STL.64 [R1+0x48], R14 ;  /* 0x0000480e01007387 */ /* 0x0001e60000100a00 */
[----:B0-----:R-:W3:Y:S01]  /*ed0b0*/  LDL.LU.64 R14, [R1+0x2698] ;  /* 0x00269800010e7983 */ /* 0x001ee20000300a00 */
[----:B------:R-:W2:Y:S01]  /*ed0c0*/  LDL.LU R12, [R1+0x2694] ;  /* 0x00269400010c7983 */ /* 0x000ea20000300800 */
[----:B------:R-:W-:Y:S02]  /*ed0d0*/  MOV R26, R13 ;  /* 0x0000000d001a7202 */ /* 0x000fe40000000f00 */
[----:B----4-:R2:W-:Y:S02]  /*ed0e0*/  STG.E.U16 [R6.64], R0 ;  /* 0x0000000006007986 */ /* 0x0105e4000c101504 */
[----:B------:R-:W0:Y:S02]  /*ed0f0*/  LDS.128 R4, [R3+0x6000] ;  /* 0x0060000003047984 */ /* 0x000e240000000c00 */
[----:B------:R-:W-:Y:S01]  /*ed100*/  STL [R1+0x2554], R26 ;  /* 0x0025541a01007387 */ /* 0x000fe20000100800 */
[----:B--2---:R-:W-:-:S03]  /*ed110*/  PRMT R0, R12, 0x7632, R0 ;  /* 0x000076320c007816 */ /* 0x004fc60000000000 */
[----:B---3--:R-:W-:Y:S02]  /*ed120*/  STG.E.U16 [R14.64], R12 ;  /* 0x0000000c0e007986 */ /* 0x008fe4000c101504 */
[----:B------:R-:W1:Y:S02]  /*ed130*/  LDS.128 R12, [R23+0x5000] ;  /* 0x00500000170c7984 */ /* 0x000e640000000c00 */
[----:B------:R0:W-:Y:S02]  /*ed140*/  STG.E.U16 [R10.64], R0 ;  /* 0x000000000a007986 */ /* 0x0001e4000c101504 */
[----:B0-----:R-:W-:Y:S02]  /*ed150*/  IMAD.MOV.U32 R11, RZ, RZ, R5 ;  /* 0x000000ffff0b7224 */ /* 0x001fe400078e0005 */
[----:B-1----:R-:W-:Y:S01]  /*ed160*/  STL.64 [R1+0x2648], R12 ;  /* 0x0026480c01007387 */ /* 0x002fe20000100a00 */
[----:B------:R0:W-:Y:S02]  /*ed170*/  STL.64 [R1+0x23f0], R14 ;  /* 0x0023f00e01007387 */ /* 0x0001e40000100a00 */
[----:B------:R-:W-:Y:S01]  /*ed180*/  STL.64 [R1+0x138], R6 ;  /* 0x0001380601007387 */ /* 0x000fe20000100a00 */
[----:B------:R-:W-:Y:S01]  /*ed190*/  PRMT R0, R18, 0x7632, R0 ;  /* 0x0000763212007816 */ /* 0x000fe20000000000 */
[----:B------:R1:W-:Y:S04]  /*ed1a0*/  STG.E.U16 [R28.64], R18 ;  /* 0x000000121c007986 */ /* 0x0003e8000c101504 */
[----:B------:R-:W2:Y:S01]  /*ed1b0*/  LDL.LU.64 R26, [R1+0xb48] ;  /* 0x000b4800011a7983 */ /* 0x000ea20000300a00 */
[----:B0-----:R-:W-:-:S03]  /*ed1c0*/  MOV R15, R4 ;  /* 0x00000004000f7202 */ /* 0x001fc60000000f00 */
[----:B------:R-:W0:Y:S04]  /*ed1d0*/  LDS.128 R4, [R20+0x6000] ;  /* 0x0060000014047984 */ /* 0x000e280000000c00 */
[----:B-1----:R-:W3:Y:S04]  /*ed1e0*/  LDL.LU.64 R18, [R1+0xb40] ;  /* 0x000b400001127983 */ /* 0x002ee80000300a00 */
[----:B------:R1:W-:Y:S04]  /*ed1f0*/  STG.E.U16 [R16.64], R0 ;  /* 0x0000000010007986 */ /* 0x0003e8000c101504 */
[----:B-1----:R-:W4:Y:S04]  /*ed200*/  LDL.LU.64 R16, [R1+0xb38] ;  /* 0x000b380001107983 */ /* 0x002f280000300a00 */
[----:B0-----:R0:W-:Y:S01]  /*ed210*/  STL [R1+0xbc], R7 ;  /* 0x0000bc0701007387 */ /* 0x0011e20000100800 */
[----:B------:R-:W-:-:S02]  /*ed220*/  MOV R14, R4 ;  /* 0x00000004000e7202 */ /* 0x000fc40000000f00 */
[----:B------:R-:W-:Y:S01]  /*ed230*/  MOV R10, R5 ;  /* 0x00000005000a7202 */ /* 0x000fe20000000f00 */
[----:B0-----:R-:W2:Y:S01]  /*ed240*/  LDL.LU R7, [R1+0x2690] ;  /* 0x0026900001077983 */ /* 0x001ea20000300800 */
[----:B------:R-:W3:Y:S01]  /*ed250*/  LDL.LU.64 R4, [R1+0x2688] ;  /* 0x0026880001047983 */ /* 0x000ee20000300a00 */
[----:B------:R-:W-:Y:S02]  /*ed260*/  MOV R28, R6 ;  /* 0x00000006001c7202 */ /* 0x000fe40000000f00 */
[----:B------:R-:W-:Y:S03]  /*ed270*/  STL.64 [R1+0x2528], R10 ;  /* 0x0025280a01007387 */ /* 0x000fe60000100a00 */
[----:B------:R-:W-:Y:S01]  /*ed280*/  STL [R1+0x2400], R28 ;  /* 0x0024001c01007387 */ /* 0x000fe20000100800 */
[----:B--2---:R-:W-:-:S03]  /*ed290*/  PRMT R2, R7, 0x7632, R2 ;  /* 0x0000763207027816 */ /* 0x004fc60000000002 */
[----:B---3--:R-:W-:Y:S02]  /*ed2a0*/  STG.E.U16 [R4.64], R7 ;  /* 0x0000000704007986 */ /* 0x008fe4000c101504 */
[----:B------:R-:W0:Y:S02]  /*ed2b0*/  LDS.128 R4, [R24+0x6000] ;  /* 0x0060000018047984 */ /* 0x000e240000000c00 */
[----:B0-----:R-:W-:Y:S01]  /*ed2c0*/  MOV R11, R4 ;  /* 0x00000004000b7202 */ /* 0x001fe20000000f00 */
[----:B------:R0:W-:Y:S01]  /*ed2d0*/  STL [R1+0x34], R5 ;  /* 0x0000340501007387 */ /* 0x0001e20000100800 */
[----:B------:R-:W-:Y:S01]  /*ed2e0*/  STL [R1+0x3c], R7 ;  /* 0x00003c0701007387 */ /* 0x000fe20000100800 */
[----:B------:R-:W-:Y:S02]  /*ed2f0*/  MOV R4, R6 ;  /* 0x0000000600047202 */ /* 0x000fe40000000f00 */
[----:B------:R-:W2:Y:S04]  /*ed300*/  LDL.LU R6, [R1+0x2684] ;  /* 0x0026840001067983 */ /* 0x000ea80000300800 */
[----:B0-----:R-:W3:Y:S01]  /*ed310*/  LDL.LU R5, [R1+0x2680] ;  /* 0x0026800001057983 */ /* 0x001ee20000300800 */
[----:B------:R-:W2:Y:S02]  /*ed320*/  LDL.LU.64 R12, [R1+0xb78] ;  /* 0x000b7800010c7983 */ /* 0x000ea40000300a00 */
[----:B------:R0:W-:Y:S02]  /*ed330*/  STL.64 [R1+0x2658], R14 ;  /* 0x0026580e01007387 */ /* 0x0001e40000100a00 */
[----:B0-----:R-:W3:Y:S04]  /*ed340*/  LDL.LU.64 R14, [R1+0xb68] ;  /* 0x000b6800010e7983 */ /* 0x001ee80000300a00 */
[----:B--2---:R0:W-:Y:S04]  /*ed350*/  STL.64 [R1+0x2650], R12 ;  /* 0x0026500c01007387 */ /* 0x0041e80000100a00 */
[----:B0-----:R-:W2:Y:S04]  /*ed360*/  LDL.LU R13, [R1+0xc0] ;  /* 0x0000c000010d7983 */ /* 0x001ea80000300800 */
[----:B--2---:R0:W-:Y:S04]  /*ed370*/  STL [R1+0x2668], R13 ;  /* 0x0026680d01007387 */ /* 0x0041e80000100800 */
[----:B0-----:R-:W2:Y:S01]  /*ed380*/  LDL.LU.64 R12, [R1+0xb60] ;  /* 0x000b6000010c7983 */ /* 0x001ea20000300a00 */
[----:B---3--:R0:W-:Y:S03]  /*ed390*/  STL.64 [R1+0x2660], R14 ;  /* 0x0026600e01007387 */ /* 0x0081e60000100a00 */
[----:B0-----:R-:W3:Y:S01]  /*ed3a0*/  LDL.LU.64 R14, [R1+0xb58] ;  /* 0x000b5800010e7983 */ /* 0x001ee20000300a00 */
[----:B------:R-:W-:-:S03]  /*ed3b0*/  PRMT R0, R8, 0x7632, R0 ;  /* 0x0000763208007816 */ /* 0x000fc60000000000 */
[----:B------:R-:W-:Y:S01]  /*ed3c0*/  STG.E.U16 [R26.64], R2 ;  /* 0x000000021a007986 */ /* 0x000fe2000c101504 */
[----:B------:R-:W-:Y:S03]  /*ed3d0*/  STG.E.U16 [R18.64], R8 ;  /* 0x0000000812007986 */ /* 0x000fe6000c101504 */
[----:B---3--:R0:W-:Y:S04]  /*ed3e0*/  STL.64 [R1+0x2678], R14 ;  /* 0x0026780e01007387 */ /* 0x0081e80000100a00 */
[----:B0-----:R-:W3:Y:S04]  /*ed3f0*/  LDL.LU.64 R14, [R1+0xb50] ;  /* 0x000b5000010e7983 */ /* 0x001ee80000300a00 */
[----:B----4-:R0:W-:Y:S02]  /*ed400*/  STG.E.U16 [R16.64], R0 ;  /* 0x0000000010007986 */ /* 0x0101e4000c101504 */
[----:B------:R-:W1:Y:S04]  /*ed410*/  LDS.128 R16, [R23+0x6000] ;  /* 0x0060000017107984 */ /* 0x000e680000000c00 */
[----:B--2---:R-:W-:Y:S02]  /*ed420*/  STL.64 [R1+0x2670], R12 ;  /* 0x0026700c01007387 */ /* 0x004fe40000100a00 */
[----:B------:R-:W-:-:S02]  /*ed430*/  IMAD.MOV.U32 R25, RZ, RZ, R21 ;  /* 0x000000ffff197224 */ /* 0x000fc400078e0015 */
[----:B------:R-:W2:Y:S01]  /*ed440*/  LDL.LU.64 R20, [R1+0xb70] ;  /* 0x000b700001147983 */ /* 0x000ea20000300a00 */
[----:B------:R-:W-:Y:S02]  /*ed450*/  STL.64 [R1+0x2590], R4 ;  /* 0x0025900401007387 */ /* 0x000fe40000100a00 */
[----:B------:R4:W-:Y:S01]  /*ed460*/  STL [R1+0x2550], R9 ;  /* 0x0025500901007387 */ /* 0x0009e20000100800 */
[----:B0-----:R-:W-:Y:S01]  /*ed470*/  PRMT R0, R6, 0x7632, R0 ;  /* 0x0000763206007816 */ /* 0x001fe20000000000 */
[----:B----4-:R-:W4:Y:S01]  /*ed480*/  LDL.LU.64 R8, [R1+0xdd0] ;  /* 0x000dd00001087983 */ /* 0x010f220000300a00 */
[----:B------:R-:W2:Y:S02]  /*ed490*/  LDL.LU.64 R4, [R1+0xdc8] ;  /* 0x000dc80001047983 */ /* 0x000ea40000300a00 */
[----:B------:R-:W2:Y:S02]  /*ed4a0*/  LDL.LU.64 R28, [R1+0xdc0] ;  /* 0x000dc000011c7983 */ /* 0x000ea40000300a00 */
[----:B------:R-:W2:Y:S01]  /*ed4b0*/  LDL.LU.64 R26, [R1+0xdb8] ;  /* 0x000db800011a7983 */ /* 0x000ea20000300a00 */
[----:B-1----:R0:W-:Y:S04]  /*ed4c0*/  STL.64 [R1+0x23f8], R18 ;  /* 0x0023f81201007387 */ /* 0x0021e80000100a00 */
[----:B0-----:R-:W2:Y:S04]  /*ed4d0*/  LDL.LU.64 R18, [R1+0xdd8] ;  /* 0x000dd80001127983 */ /* 0x001ea80000300a00 */
[----:B---3--:R0:W-:Y:S02]  /*ed4e0*/  STG.E.U16 [R14.64], R6 ;  /* 0x000000060e007986 */ /* 0x0081e4000c101504 */
[----:B------:R-:W1:Y:S02]  /*ed4f0*/  LDS.128 R12, [R3+0x7000] ;  /* 0x00700000030c7984 */ /* 0x000e640000000c00 */
[----:B0-----:R-:W3:Y:S04]  /*ed500*/  LDL.LU.64 R6, [R1+0xdb0] ;  /* 0x000db00001067983 */ /* 0x001ee80000300a00 */
[----:B-1----:R-:W-:Y:S01]  /*ed510*/  STL.64 [R1+0x120], R12 ;  /* 0x0001200c01007387 */ /* 0x002fe20000100a00 */
[----:B------:R0:W-:Y:S01]  /*ed520*/  STL [R1+0x128], R14 ;  /* 0x0001280e01007387 */ /* 0x0001e20000100800 */
[----:B------:R-:W-:-:S02]  /*ed530*/  MOV R3, R15 ;  /* 0x0000000f00037202 */ /* 0x000fc40000000f00 */
[----:B0-----:R-:W2:Y:S01]  /*ed540*/  LDL.LU.64 R14, [R1+0x2678] ;  /* 0x00267800010e7983 */ /* 0x001ea20000300a00 */
[----:B------:R-:W2:Y:S02]  /*ed550*/  LDL.LU.64 R12, [R1+0x2670] ;  /* 0x00267000010c7983 */ /* 0x000ea40000300a00 */
[----:B------:R-:W-:Y:S01]  /*ed560*/  STL [R1+0x22f8], R3 ;  /* 0x0022f80301007387 */ /* 0x000fe20000100800 */
[----:B------:R-:W0:Y:S04]  /*ed570*/  S2R R10, SR_TID.X ;  /* 0x00000000000a7919 */ /* 0x000e280000002100 */
[----:B--2---:R1:W-:Y:S04]  /*ed580*/  STG.E.U16 [R12.64], R0 ;  /* 0x000000000c007986 */ /* 0x0043e8000c101504 */
[----:B-1----:R-:W2:Y:S01]  /*ed590*/  LDL.LU R13, [R1+0x2668] ;  /* 0x00266800010d7983 */ /* 0x002ea20000300800 */
[C---:B0-----:R-:W-:Y:S01]  /*ed5a0*/  LOP3.LUT R3, R10.reuse, 0xff, RZ, 0xc0, !PT ;  /* 0x000000ff0a037812 */ /* 0x041fe200078ec0ff */
[----:B------:R-:W-:-:S05]  /*ed5b0*/  IMAD.SHL.U32 R10, R10, 0x4000, RZ ;  /* 0x000040000a0a7824 */ /* 0x000fca00078e00ff */
[----:B------:R-:W-:-:S04]  /*ed5c0*/  LOP3.LUT R10, R10, 0x18000, RZ, 0xc0, !PT ;  /* 0x000180000a0a7812 */ /* 0x000fc800078ec0ff */
[----:B------:R-:W-:-:S04]  /*ed5d0*/  LEA R10, R3, R10, 0x4 ;  /* 0x0000000a030a7211 */ /* 0x000fc800078e20ff */
[----:B------:R-:W-:Y:S02]  /*ed5e0*/  LOP3.LUT R10, R10, 0x20, RZ, 0x3c, !PT ;  /* 0x000000200a0a7812 */ /* 0x000fe400078e3cff */
[----:B--2---:R-:W-:Y:S01]  /*ed5f0*/  PRMT R0, R13, 0x7632, R0 ;  /* 0x000076320d007816 */ /* 0x004fe20000000000 */
[----:B------:R-:W-:Y:S02]  /*ed600*/  STG.E.U16 [R14.64], R13 ;  /* 0x0000000d0e007986 */ /* 0x000fe4000c101504 */
[----:B------:R-:W0:Y:S02]  /*ed610*/  LDS.128 R12, [R10+0x7000] ;  /* 0x007000000a0c7984 */ /* 0x000e240000000c00 */
[----:B0-----:R-:W-:Y:S02]  /*ed620*/  STL.64 [R1+0xa0], R12 ;  /* 0x0000a00c01007387 */ /* 0x001fe40000100a00 */
[----:B------:R0:W-:Y:S02]  /*ed630*/  STL.64 [R1+0xa8], R14 ;  /* 0x0000a80e01007387 */ /* 0x0001e40000100a00 */
[----:B0-----:R-:W2:Y:S04]  /*ed640*/  LDL.LU.64 R14, [R1+0x2660] ;  /* 0x00266000010e7983 */ /* 0x001ea80000300a00 */
[----:B--2---:R-:W-:Y:S02]  /*ed650*/  STG.E.U16 [R14.64], R0 ;  /* 0x000000000e007986 */ /* 0x004fe4000c101504 */
[----:B------:R-:W0:Y:S02]  /*ed660*/  LDS.128 R12, [R24+0x7000] ;  /* 0x00700000180c7984 */ /* 0x000e240000000c00 */
[----:B0-----:R-:W-:Y:S02]  /*ed670*/  STL [R1+0x24], R13 ;  /* 0x0000240d01007387 */ /* 0x001fe40000100800 */
[----:B------:R0:W-:Y:S01]  /*ed680*/  STL.64 [R1+0x28], R14 ;  /* 0x0000280e01007387 */ /* 0x0001e20000100a00 */
[----:B------:R-:W-:Y:S01]  /*ed690*/  MOV R3, R12 ;  /* 0x0000000c00037202 */ /* 0x000fe20000000f00 */
[----:B0-----:R-:W2:Y:S01]  /*ed6a0*/  LDL.LU.64 R14, [R1+0x2658] ;  /* 0x00265800010e7983 */ /* 0x001ea20000300a00 */
[----:B------:R-:W2:Y:S03]  /*ed6b0*/  LDL.LU.64 R12, [R1+0x2650] ;  /* 0x00265000010c7983 */ /* 0x000ea60000300a00 */
[----:B------:R-:W-:Y:S01]  /*ed6c0*/  STL [R1+0x2618], R3 ;  /* 0x0026180301007387 */ /* 0x000fe20000100800 */
[----:B------:R-:W-:Y:S01]  /*ed6d0*/  PRMT R0, R22, 0x7632, R0 ;  /* 0x0000763216007816 */ /* 0x000fe20000000000 */
[----:B--2---:R0:W-:Y:S04]  /*ed6e0*/  STG.E.U16 [R12.64], R22 ;  /* 0x000000160c007986 */ /* 0x0041e8000c101504 */
[----:B0-----:R-:W2:Y:S01]  /*ed6f0*/  LDL.LU.64 R12, [R1+0x2648] ;  /* 0x00264800010c7983 */ /* 0x001ea20000300a00 */
[----:B------:R0:W-:Y:S02]  /*ed700*/  STG.E.U16 [R20.64], R0 ;  /* 0x0000000014007986 */ /* 0x0001e4000c101504 */
[----:B------:R-:W1:Y:S01]  /*ed710*/  LDS.128 R20, [R23+0x7000] ;  /* 0x0070000017147984 */ /* 0x000e620000000c00 */
[----:B0-----:R-:W-:Y:S01]  /*ed720*/  PRMT R0, R15, 0x7632, R0 ;  /* 0x000076320f007816 */ /* 0x001fe20000000000 */
[----:B-1----:R-:W-:Y:S02]  /*ed730*/  STL.64 [R1+0x2600], R20 ;  /* 0x0026001401007387 */ /* 0x002fe40000100a00 */
[----:B------:R-:W-:Y:S02]  /*ed740*/  STL [R1+0x23a8], R22 ;  /* 0x0023a81601007387 */ /* 0x000fe40000100800 */
[----:B------:R-:W-:Y:S01]  /*ed750*/  STL [R1+0x2290], R23 ;  /* 0x0022901701007387 */ /* 0x000fe20000100800 */
[----:B--2---:R-:W-:Y:S01]  /*ed760*/  PRMT R2, R12, 0x7632, R2 ;  /* 0x000076320c027816 */ /* 0x004fe20000000002 */
[----:B------:R-:W-:Y:S04]  /*ed770*/  STG.E.U16 [R18.64], R12 ;  /* 0x0000000c12007986 */ /* 0x000fe8000c101504 */
[----:B----4-:R0:W-:Y:S01]  /*ed780*/  STG.E.U16 [R8.64], R2 ;  /* 0x0000000208007986 */ /* 0x0101e2000c101504 */
[----:B------:R-:W-:Y:S03]  /*ed790*/  STG.E.U16 [R4.64], R15 ;  /* 0x0000000f04007986 */ /* 0x000fe6000c101504 */
[----:B------:R-:W-:Y:S01]  /*ed7a0*/  STL [R1+0x2530], R13 ;  /* 0x0025300d01007387 */ /* 0x000fe20000100800 */
[----:B------:R1:W-:Y:S02]  /*ed7b0*/  STG.E.U16 [R28.64], R0 ;  /* 0x000000001c007986 */ /* 0x0003e4000c101504 */
[----:B------:R2:W-:Y:S01]  /*ed7c0*/  STG.E.U16 [R26.64], R14 ;  /* 0x0000000e1a007986 */ /* 0x0005e2000c101504 */
[----:B0-----:R-:W-:Y:S01]  /*ed7d0*/  PRMT R2, R14, 0x7632, R2 ;  /* 0x000076320e027816 */ /* 0x001fe20000000002 */
[----:B-1----:R-:W4:Y:S04]  /*ed7e0*/  LDL.LU.64 R28, [R1+0xda8] ;  /* 0x000da800011c7983 */ /* 0x002f280000300a00 */
[----:B---3--:R0:W-:Y:S01]  /*ed7f0*/  STG.E.U16 [R6.64], R2 ;  /* 0x0000000206007986 */ /* 0x0081e2000c101504 */
[----:B--2---:R-:W2:Y:S03]  /*ed800*/  LDL.LU.64 R14, [R1+0xda0] ;  /* 0x000da000010e7983 */ /* 0x004ea60000300a00 */
[----:B0-----:R-:W3:Y:S01]  /*ed810*/  LDL.LU.64 R6, [R1+0xd98] ;  /* 0x000d980001067983 */ /* 0x001ee20000300a00 */
[----:B------:R-:W2:Y:S03]  /*ed820*/  LDL.LU R3, [R1+0xa0] ;  /* 0x0000a00001037983 */ /* 0x000ea60000300800 */
[----:B--2---:R0:W-:Y:S04]  /*ed830*/  STL [R1+0x2630], R3 ;  /* 0x0026300301007387 */ /* 0x0041e80000100800 */
[----:B0-----:R-:W2:Y:S01]  /*ed840*/  LDL.LU R3, [R1+0x120] ;  /* 0x0001200001037983 */ /* 0x001ea20000300800 */
[----:B------:R-:W2:Y:S03]  /*ed850*/  LDL.LU.64 R20, [R1+0xd60] ;  /* 0x000d600001147983 */ /* 0x000ea60000300a00 */
        /* <DEDUP_REMOVED lines=12> */
[----:B------:R-:W2:Y:S01]  /*ed920*/  LDL.LU.64 R12, [R1+0xd48] ;  /* 0x000d4800010c7983 */ /* 0x000ea20000300a00 */
[----:B------:R-:W-:-:S02]  /*ed930*/  PRMT R0, R11, 0x7632, R0 ;  /* 0x000076320b007816 */ /* 0x000fc40000000000 */
[----:B----4-:R-:W-:Y:S01]  /*ed940*/  STG.E.U16 [R28.64], R11 ;  /* 0x0000000b1c007986 */ /* 0x010fe2000c101504 */
[----:B------:R-:W-:-:S03]  /*ed950*/  PRMT R2, R16, 0x7632, R2 ;  /* 0x0000763210027816 */ /* 0x000fc60000000002 */
[----:B------:R-:W-:Y:S01]  /*ed960*/  STG.E.U16 [R14.64], R0 ;  /* 0x000000000e007986 */ /* 0x000fe2000c101504 */
[----:B---3--:R-:W-:Y:S03]  /*ed970*/  STG.E.U16 [R6.64], R16 ;  /* 0x0000001006007986 */ /* 0x008fe6000c101504 */
[----:B--2---:R0:W-:Y:S04]  /*ed980*/  STL.64 [R1+0x25f8], R12 ;  /* 0x0025f80c01007387 */ /* 0x0041e80000100a00 */
[----:B0-----:R-:W2:Y:S01]  /*ed990*/  LDL.LU.64 R12, [R1+0xd58] ;  /* 0x000d5800010c7983 */ /* 0x001ea20000300a00 */
[----:B------:R-:W3:Y:S02]  /*ed9a0*/  LDL.LU R10, [R1+0x194] ;  /* 0x00019400010a7983 */ /* 0x000ee40000300800 */
[----:B------:R-:W4:Y:S02]  /*ed9b0*/  LDL.LU.64 R22, [R1+0xd40] ;  /* 0x000d400001167983 */ /* 0x000f240000300a00 */
[----:B------:R-:W2:Y:S01]  /*ed9c0*/  LDL.LU R26, [R1+0x114] ;  /* 0x00011400011a7983 */ /* 0x000ea20000300800 */
[----:B------:R-:W2:Y:S01]  /*ed9d0*/  LDL.LU R24, [R1+0x94] ;  /* 0x0000940001187983 */ /* 0x000ea20000300800 */
[----:B------:R-:W2:Y:S02]  /*ed9e0*/  LDL.LU.64 R18, [R1+0xd38] ;  /* 0x000d380001127983 */ /* 0x000ea40000300a00 */
[----:B------:R-:W2:Y:S02]  /*ed9f0*/  LDL.LU.64 R8, [R1+0xd30] ;  /* 0x000d300001087983 */ /* 0x000ea40000300a00 */
[----:B------:R-:W2:Y:S01]  /*eda00*/  LDL.LU.64 R4, [R1+0xd28] ;  /* 0x000d280001047983 */ /* 0x000ea20000300a00 */
[----:B------:R-:W2:Y:S01]  /*eda10*/  LDL.LU.64 R28, [R1+0xd20] ;  /* 0x000d2000011c7983 */ /* 0x000ea20000300a00 */
[----:B------:R-:W2:Y:S02]  /*eda20*/  LDL.LU R27, [R1+0x14] ;  /* 0x00001400011b7983 */ /* 0x000ea40000300800 */
[----:B------:R-:W2:Y:S02]  /*eda30*/  LDL.LU.64 R14, [R1+0xd18] ;  /* 0x000d1800010e7983 */ /* 0x000ea40000300a00 */
[----:B------:R-:W2:Y:S01]  /*eda40*/  LDL.LU R11, [R1+0x184] ;  /* 0x00018400010b7983 */ /* 0x000ea20000300800 */
[----:B------:R-:W2:Y:S01]  /*eda50*/  LDL.LU.64 R6, [R1+0xd10] ;  /* 0x000d100001067983 */ /* 0x000ea20000300a00 */
[----:B------:R0:W-:Y:S03]  /*eda60*/  STL [R1+0x2520], R17 ;  /* 0x0025201101007387 */ /* 0x0001e60000100800 */
[----:B------:R1:W-:Y:S04]  /*eda70*/  STG.E.U16 [R20.64], R2 ;  /* 0x0000000214007986 */ /* 0x0003e8000c101504 */
[----:B0-----:R-:W2:Y:S01]  /*eda80*/  LDL.LU.64 R16, [R1+0xd50] ;  /* 0x000d500001107983 */ /* 0x001ea20000300a00 */
[----:B-1----:R-:W2:Y:S01]  /*eda90*/  LDL.LU.64 R20, [R1+0x2640] ;  /* 0x0026400001147983 */ /* 0x002ea20000300a00 */
[----:B------:R-:W-:-:S02]  /*edaa0*/  PRMT R0, R3, 0x7632, R0 ;  /* 0x0000763203007816 */ /* 0x000fc40000000000 */
        /* <DEDUP_REMOVED lines=16> */
[----:B------:R-:W-:-:S03]  /*edbb0*/  PRMT R0, R10, 0x7632, R0 ;  /* 0x000076320a007816 */ /* 0x000fc60000000000 */
[----:B--2---:R0:W-:Y:S04]  /*edbc0*/  STG.E.U16 [R12.64], R20 ;  /* 0x000000140c007986 */ /* 0x0041e8000c101504 */
[----:B0-----:R-:W2:Y:S01]  /*edbd0*/  LDL.LU.64 R12, [R1+0x25f8] ;  /* 0x0025f800010c7983 */ /* 0x001ea20000300a00 */
[----:B------:R-:W-:-:S05]  /*edbe0*/  PRMT R2, R20, 0x7632, R2 ;  /* 0x0000763214027816 */ /* 0x000fca0000000002 */
[----:B------:R0:W-:Y:S01]  /*edbf0*/  STG.E.U16 [R16.64], R2 ;  /* 0x0000000210007986 */ /* 0x0001e2000c101504 */
[----:B------:R-:W-:Y:S01]  /*edc00*/  STL [R1+0x24e0], R21 ;  /* 0x0024e01501007387 */ /* 0x000fe20000100800 */
[----:B0-----:R-:W-:Y:S02]  /*edc10*/  PRMT R2, R26, 0x7632, R2 ;  /* 0x000076321a027816 */ /* 0x001fe40000000002 */
[----:B--2---:R-:W-:Y:S01]  /*edc20*/  STG.E.U16 [R12.64], R10 ;  /* 0x0000000a0c007986 */ /* 0x004fe2000c101504 */
[----:B----4-:R0:W-:Y:S02]  /*edc30*/  STG.E.U16 [R22.64], R0 ;  /* 0x0000000016007986 */ /* 0x0101e4000c101504 */
[----:B------:R-:W-:Y:S02]  /*edc40*/  STG.E.U16 [R18.64], R26 ;  /* 0x0000001a12007986 */ /* 0x000fe4000c101504 */
[----:B------:R-:W-:Y:S01]  /*edc50*/  STG.E.U16 [R8.64], R2 ;  /* 0x0000000208007986 */ /* 0x000fe2000c101504 */
[----:B------:R-:W-:Y:S01]  /*edc60*/  STG.E.U16 [R4.64], R24 ;  /* 0x0000001804007986 */ /* 0x000fe2000c101504 */
[----:B0-----:R-:W-:-:S05]  /*edc70*/  PRMT R0, R24, 0x7632, R0 ;  /* 0x0000763218007816 */ /* 0x001fca0000000000 */
[----:B------:R0:W-:Y:S04]  /*edc80*/  STG.E.U16 [R28.64], R0 ;  /* 0x000000001c007986 */ /* 0x0001e8000c101504 */
[----:B0-----:R-:W2:Y:S01]  /*edc90*/  LDL.LU R28, [R1+0x74] ;  /* 0x00007400011c7983 */ /* 0x001ea20000300800 */
[----:B------:R-:W-:Y:S01]  /*edca0*/  PRMT R2, R27, 0x7632, R2 ;  /* 0x000076321b027816 */ /* 0x000fe20000000002 */
[----:B------:R0:W-:Y:S04]  /*edcb0*/  STG.E.U16 [R14.64], R27 ;  /* 0x0000001b0e007986 */ /* 0x0001e8000c101504 */
[----:B------:R1:W-:Y:S01]  /*edcc0*/  STG.E.U16 [R6.64], R2 ;  /* 0x0000000206007986 */ /* 0x0003e2000c101504 */
[----:B0-----:R-:W-:-:S03]  /*edcd0*/  MOV R27, R25 ;  /* 0x00000019001b7202 */ /* 0x001fc60000000f00 */
[----:B--2---:R0:W-:Y:S01]  /*edce0*/  STL [R1+0x25c8], R28 ;  /* 0x0025c81c01007387 */ /* 0x0041e20000100800 */
[----:B------:R-:W2:Y:S02]  /*edcf0*/  LDL.LU.64 R8, [R1+0xd08] ;  /* 0x000d080001087983 */ /* 0x000ea40000300a00 */
[----:B------:R-:W3:Y:S02]  /*edd00*/  LDL.LU.64 R14, [R1+0xd00] ;  /* 0x000d0000010e7983 */ /* 0x000ee40000300a00 */
[----:B-1----:R-:W4:Y:S01]  /*edd10*/  LDL.LU R6, [R1+0x104] ;  /* 0x0001040001067983 */ /* 0x002f220000300800 */
[----:B------:R-:W2:Y:S04]  /*edd20*/  LDL.LU R7, [R1+0x84] ;  /* 0x0000840001077983 */ /* 0x000ea80000300800 */
[----:B0-----:R-:W2:Y:S01]  /*edd30*/  LDL.LU R28, [R1+0x4] ;  /* 0x00000400011c7983 */ /* 0x001ea20000300800 */
[----:B------:R-:W2:Y:S02]  /*edd40*/  LDL.LU R25, [R1+0x174] ;  /* 0x0001740001197983 */ /* 0x000ea40000300800 */
        /* <DEDUP_REMOVED lines=21> */
[----:B------:R-:W-:Y:S04]  /*edea0*/  STG.E.U16 [R8.64], R11 ;  /* 0x0000000b08007986 */ /* 0x000fe8000c101504 */
[----:B--2---:R0:W-:Y:S04]  /*edeb0*/  STL.64 [R1+0x25f0], R4 ;  /* 0x0025f00401007387 */ /* 0x0041e80000100a00 */
[----:B0-----:R-:W4:Y:S01]  /*edec0*/  LDL.LU.64 R4, [R1+0xcf8] ;  /* 0x000cf80001047983 */ /* 0x001f220000300a00 */
[----:B------:R-:W2:Y:S02]  /*eded0*/  LDL.LU.64 R20, [R1+0xca0] ;  /* 0x000ca00001147983 */ /* 0x000ea40000300a00 */
[----:B------:R-:W2:Y:S02]  /*edee0*/  LDL.LU.64 R16, [R1+0xc98] ;  /* 0x000c980001107983 */ /* 0x000ea40000300a00 */
[----:B------:R-:W2:Y:S01]  /*edef0*/  LDL.LU.64 R12, [R1+0xc90] ;  /* 0x000c9000010c7983 */ /* 0x000ea20000300a00 */
[----:B------:R-:W2:Y:S01]  /*edf00*/  LDL.LU.64 R22, [R1+0xc88] ;  /* 0x000c880001167983 */ /* 0x000ea20000300a00 */
[----:B------:R-:W2:Y:S02]  /*edf10*/  LDL.LU R26, [R1+0x164] ;  /* 0x00016400011a7983 */ /* 0x000ea40000300800 */
[----:B------:R-:W2:Y:S02]  /*edf20*/  LDL.LU.64 R18, [R1+0xc80] ;  /* 0x000c800001127983 */ /* 0x000ea40000300a00 */
[----:B------:R-:W2:Y:S01]  /*edf30*/  LDL.LU R24, [R1+0xe4] ;  /* 0x0000e40001187983 */ /* 0x000ea20000300800 */
[----:B------:R-:W2:Y:S01]  /*edf40*/  LDL.LU R29, [R1+0x64] ;  /* 0x00006400011d7983 */ /* 0x000ea20000300800 */
[----:B------:R-:W2:Y:S03]  /*edf50*/  LDL.LU.64 R8, [R1+0xc78] ;  /* 0x000c780001087983 */ /* 0x000ea60000300a00 */
[----:B---3--:R0:W-:Y:S01]  /*edf60*/  STG.E.U16 [R14.64], R0 ;  /* 0x000000000e007986 */ /* 0x0081e2000c101504 */
[----:B------:R-:W3:Y:S03]  /*edf70*/  LDL.LU.64 R10, [R1+0xc70] ;  /* 0x000c7000010a7983 */ /* 0x000ee60000300a00 */
[----:B0-----:R-:W2:Y:S04]  /*edf80*/  LDL.LU.64 R14, [R1+0xc68] ;  /* 0x000c6800010e7983 */ /* 0x001ea80000300a00 */
[----:B----4-:R0:W-:Y:S04]  /*edf90*/  STG.E.U16 [R4.64], R6 ;  /* 0x0000000604007986 */ /* 0x0101e8000c101504 */
[----:B0-----:R-:W4:Y:S01]  /*edfa0*/  LDL.LU.64 R4, [R1+0x25f0] ;  /* 0x0025f00001047983 */ /* 0x001f220000300a00 */
[----:B------:R-:W-:-:S05]  /*edfb0*/  PRMT R2, R6, 0x7632, R2 ;  /* 0x0000763206027816 */ /* 0x000fca0000000002 */
[----:B----4-:R0:W-:Y:S04]  /*edfc0*/  STG.E.U16 [R4.64], R2 ;  /* 0x0000000204007986 */ /* 0x0101e8000c101504 */
[----:B0-----:R-:W4:Y:S01]  /*edfd0*/  LDL.LU.64 R4, [R1+0x25e8] ;  /* 0x0025e80001047983 */ /* 0x001f220000300a00 */
[----:B------:R-:W-:-:S03]  /*edfe0*/  PRMT R0, R7, 0x7632, R0 ;  /* 0x0000763207007816 */ /* 0x000fc60000000000 */
[----:B----4-:R0:W-:Y:S04]  /*edff0*/  STG.E.U16 [R4.64], R7 ;  /* 0x0000000704007986 */ /* 0x0101e8000c101504 */
[----:B0-----:R-:W4:Y:S01]  /*ee000*/  LDL.LU.64 R4, [R1+0x25e0] ;  /* 0x0025e00001047983 */ /* 0x001f220000300a00 */
[----:B------:R-:W2:Y:S03]  /*ee010*/  LDL.LU.64 R6, [R1+0xc60] ;  /* 0x000c600001067983 */ /* 0x000ea60000300a00 */
[----:B----4-:R0:W-:Y:S04]  /*ee020*/  STG.E.U16 [R4.64], R0 ;  /* 0x0000000004007986 */ /* 0x0101e8000c101504 */
[----:B0-----:R-:W4:Y:S01]  /*ee030*/  LDL.LU.64 R4, [R1+0x25d8] ;  /* 0x0025d80001047983 */ /* 0x001f220000300a00 */
[----:B------:R-:W-:-:S03]  /*ee040*/  PRMT R2, R28, 0x7632, R2 ;  /* 0x000076321c027816 */ /* 0x000fc60000000002 */
[----:B----4-:R0:W-:Y:S04]  /*ee050*/  STG.E.U16 [R4.64], R28 ;  /* 0x0000001c04007986 */ /* 0x0101e8000c101504 */
[----:B0-----:R-:W4:Y:S01]  /*ee060*/  LDL.LU.64 R4, [R1+0x25d0] ;  /* 0x0025d00001047983 */ /* 0x001f220000300a00 */
[----:B------:R-:W2:Y:S03]  /*ee070*/  LDL.LU R28, [R1+0x25c8] ;  /* 0x0025c800011c7983 */ /* 0x000ea60000300800 */
        /* <DEDUP_REMOVED lines=11> */
[----:B--2---:R-:W-:-:S03]  /*ee130*/  PRMT R0, R28, 0x7632, R0 ;  /* 0x000076321c007816 */ /* 0x004fc60000000000 */
[----:B----4-:R0:W-:Y:S04]  /*ee140*/  STG.E.U16 [R4.64], R2 ;  /* 0x0000000204007986 */ /* 0x0101e8000c101504 */
[----:B0-----:R-:W2:Y:S01]  /*ee150*/  LDL.LU.64 R4, [R1+0x2598] ;  /* 0x0025980001047983 */ /* 0x001ea20000300a00 */
[----:B------:R-:W-:-:S03]  /*ee160*/  PRMT R2, R25, 0x7632, R2 ;  /* 0x0000763219027816 */ /* 0x000fc60000000002 */
[----:B--2---:R0:W-:Y:S01]  /*ee170*/  STG.E.U16 [R4.64], R28 ;  /* 0x0000001c04007986 */ /* 0x0041e2000c101504 */
[----:B------:R1:W-:Y:S02]  /*ee180*/  STG.E.U16 [R20.64], R0 ;  /* 0x0000000014007986 */ /* 0x0003e4000c101504 */
[----:B------:R-:W-:Y:S02]  /*ee190*/  STG.E.U16 [R16.64], R25 ;  /* 0x0000001910007986 */ /* 0x000fe4000c101504 */
[----:B------:R2:W-:Y:S01]  /*ee1a0*/  STG.E.U16 [R12.64], R2 ;  /* 0x000000020c007986 */ /* 0x0005e2000c101504 */
[----:B------:R-:W-:Y:S04]  /*ee1b0*/  STG.E.U16 [R22.64], R26 ;  /* 0x0000001a16007986 */ /* 0x000fe8000c101504 */
[----:B0-----:R-:W4:Y:S01]  /*ee1c0*/  LDL.LU.64 R4, [R1+0x2590] ;  /* 0x0025900001047983 */ /* 0x001f220000300a00 */
[----:B-1----:R-:W-:-:S02]  /*ee1d0*/  PRMT R0, R26, 0x7632, R0 ;  /* 0x000076321a007816 */ /* 0x002fc40000000000 */
[----:B--2---:R-:W-:-:S03]  /*ee1e0*/  PRMT R2, R24, 0x7632, R2 ;  /* 0x0000763218027816 */ /* 0x004fc60000000002 */
[----:B------:R-:W-:Y:S01]  /*ee1f0*/  STG.E.U16 [R18.64], R0 ;  /* 0x0000000012007986 */ /* 0x000fe2000c101504 */
[----:B------:R-:W-:Y:S02]  /*ee200*/  STG.E.U16 [R8.64], R24 ;  /* 0x0000001808007986 */ /* 0x000fe4000c101504 */
[----:B---3--:R-:W-:Y:S02]  /*ee210*/  STG.E.U16 [R10.64], R2 ;  /* 0x000000020a007986 */ /* 0x008fe4000c101504 */
[----:B------:R0:W-:Y:S02]  /*ee220*/  STG.E.U16 [R14.64], R29 ;  /* 0x0000001d0e007986 */ /* 0x0001e4000c101504 */
[----:B0-----:R-:W2:Y:S01]  /*ee230*/  LDL.LU.64 R14, [R1+0xc58] ;  /* 0x000c5800010e7983 */ /* 0x001ea20000300a00 */
[----:B------:R-:W3:Y:S01]  /*ee240*/  LDL.LU R26, [R1+0x54] ;  /* 0x00005400011a7983 */ /* 0x000ee20000300800 */
[----:B------:R-:W-:Y:S02]  /*ee250*/  PRMT R0, R29, 0x7632, R0 ;  /* 0x000076321d007816 */ /* 0x000fe40000000000 */
[----:B---3--:R-:W-:Y:S01]  /*ee260*/  STL [R1+0x2568], R26 ;  /* 0x0025681a01007387 */ /* 0x008fe20000100800 */
[----:B------:R-:W3:Y:S03]  /*ee270*/  LDL.LU R3, [R1+0x144] ;  /* 0x0001440001037983 */ /* 0x000ee60000300800 */
[----:B------:R0:W-:Y:S04]  /*ee280*/  STG.E.U16 [R6.64], R0 ;  /* 0x0000000006007986 */ /* 0x0001e8000c101504 */
[----:B---3--:R1:W-:Y:S01]  /*ee290*/  STL [R1+0x2580], R3 ;  /* 0x0025800301007387 */ /* 0x0083e20000100800 */
[----:B0-----:R-:W3:Y:S03]  /*ee2a0*/  LDL.LU.64 R6, [R1+0xc50] ;  /* 0x000c500001067983 */ /* 0x001ee60000300a00 */
[----:B-1----:R-:W2:Y:S01]  /*ee2b0*/  LDL.LU R3, [R1+0x154] ;  /* 0x0001540001037983 */ /* 0x002ea20000300800 */
        /* <DEDUP_REMOVED lines=16> */
[----:B0-----:R-:W2:Y:S01]  /*ee3c0*/  LDL.LU.64 R12, [R1+0xc10] ;  /* 0x000c1000010c7983 */ /* 0x001ea20000300a00 */
[----:B----4-:R-:W-:Y:S01]  /*ee3d0*/  PRMT R2, R5, 0x7632, R2 ;  /* 0x0000763205027816 */ /* 0x010fe20000000002 */
[----:B------:R-:W-:Y:S04]  /*ee3e0*/  STG.E.U16 [R14.64], R5 ;  /* 0x000000050e007986 */ /* 0x000fe8000c101504 */
[----:B---3--:R-:W-:Y:S01]  /*ee3f0*/  STG.E.U16 [R6.64], R2 ;  /* 0x0000000206007986 */ /* 0x008fe2000c101504 */
[----:B------:R-:W-:Y:S03]  /*ee400*/  STG.E.U16 [R8.64], R3 ;  /* 0x0000000308007986 */ /* 0x000fe6000c101504 */
[----:B--2---:R0:W-:Y:S04]  /*ee410*/  STL.64 [R1+0x2548], R12 ;  /* 0x0025480c01007387 */ /* 0x0041e80000100a00 */
[----:B0-----:R-:W2:Y:S01]  /*ee420*/  LDL.LU.64 R12, [R1+0xc18] ;  /* 0x000c1800010c7983 */ /* 0x001ea20000300a00 */
[----:B------:R-:W3:Y:S02]  /*ee430*/  LDL.LU.64 R10, [R1+0xbf8] ;  /* 0x000bf800010a7983 */ /* 0x000ee40000300a00 */
[----:B------:R-:W4:Y:S02]  /*ee440*/  LDL.LU R18, [R1+0xc4] ;  /* 0x0000c40001127983 */ /* 0x000f240000300800 */
[----:B------:R-:W2:Y:S01]  /*ee450*/  LDL.LU.64 R24, [R1+0xbe0] ;  /* 0x000be00001187983 */ /* 0x000ea20000300a00 */
[----:B------:R-:W2:Y:S01]  /*ee460*/  LDL.LU.64 R20, [R1+0xbd8] ;  /* 0x000bd80001147983 */ /* 0x000ea20000300a00 */
[----:B------:R-:W2:Y:S02]  /*ee470*/  LDL.LU.64 R16, [R1+0xbd0] ;  /* 0x000bd00001107983 */ /* 0x000ea40000300a00 */
[----:B------:R-:W2:Y:S02]  /*ee480*/  LDL.LU.64 R22, [R1+0xbc8] ;  /* 0x000bc80001167983 */ /* 0x000ea40000300a00 */
[----:B------:R-:W2:Y:S01]  /*ee490*/  LDL.LU.64 R28, [R1+0xbc0] ;  /* 0x000bc000011c7983 */ /* 0x000ea20000300a00 */
[----:B------:R-:W2:Y:S01]  /*ee4a0*/  LDL.LU.64 R14, [R1+0xbb8] ;  /* 0x000bb800010e7983 */ /* 0x000ea20000300a00 */
[----:B------:R-:W2:Y:S02]  /*ee4b0*/  LDL.LU R19, [R1+0x34] ;  /* 0x0000340001137983 */ /* 0x000ea40000300800 */
[----:B------:R0:W-:Y:S02]  /*ee4c0*/  STL [R1+0x2468], R4 ;  /* 0x0024680401007387 */ /* 0x0001e40000100800 */
[----:B0-----:R-:W2:Y:S01]  /*ee4d0*/  LDL.LU.64 R4, [R1+0xbe8] ;  /* 0x000be80001047983 */ /* 0x001ea20000300a00 */
[----:B------:R-:W2:Y:S02]  /*ee4e0*/  LDL.LU.64 R6, [R1+0xbb0] ;  /* 0x000bb00001067983 */ /* 0x000ea40000300a00 */
[----:B------:R-:W2:Y:S01]  /*ee4f0*/  LDL.LU.64 R8, [R1+0x2588] ;  /* 0x0025880001087983 */ /* 0x000ea20000300a00 */
[----:B------:R-:W-:-:S02]  /*ee500*/  PRMT R0, R3, 0x7632, R0 ;  /* 0x0000763203007816 */ /* 0x000fc40000000000 */
[----:B------:R-:W3:Y:S04]  /*ee510*/  LDL.LU R3, [R1+0x2580] ;  /* 0x0025800001037983 */ /* 0x000ee80000300800 */
        /* <DEDUP_REMOVED lines=13> */
[----:B0-----:R-:W2:Y:S04]  /*ee5f0*/  LDL.LU R9, [R1+0x2550] ;  /* 0x0025500001097983 */ /* 0x001ea80000300800 */
[----:B--2---:R0:W-:Y:S04]  /*ee600*/  STG.E.U16 [R12.64], R9 ;  /* 0x000000090c007986 */ /* 0x0041e8000c101504 */
[----:B0-----:R-:W2:Y:S01]  /*ee610*/  LDL.LU.64 R12, [R1+0x2548] ;  /* 0x00254800010c7983 */ /* 0x001ea20000300a00 */
[----:B------:R-:W-:-:S02]  /*ee620*/  PRMT R2, R9, 0x7632, R2 ;  /* 0x0000763209027816 */ /* 0x000fc40000000002 */
[----:B------:R-:W3:Y:S03]  /*ee630*/  LDL.LU.64 R8, [R1+0xbf0] ;  /* 0x000bf00001087983 */ /* 0x000ee60000300a00 */
[----:B--2---:R0:W-:Y:S04]  /*ee640*/  STG.E.U16 [R12.64], R2 ;  /* 0x000000020c007986 */ /* 0x0041e8000c101504 */
[----:B0-----:R-:W2:Y:S01]  /*ee650*/  LDL.LU.64 R12, [R1+0x2540] ;  /* 0x00254000010c7983 */ /* 0x001ea20000300a00 */
[----:B------:R-:W-:-:S03]  /*ee660*/  PRMT R0, R3, 0x7632, R0 ;  /* 0x0000763203007816 */ /* 0x000fc60000000000 */
[----:B--2---:R0:W-:Y:S04]  /*ee670*/  STG.E.U16 [R12.64], R3 ;  /* 0x000000030c007986 */ /* 0x0041e8000c101504 */
[----:B0-----:R-:W2:Y:S01]  /*ee680*/  LDL.LU.64 R12, [R1+0x2538] ;  /* 0x00253800010c7983 */ /* 0x001ea20000300a00 */
[----:B----4-:R-:W-:-:S03]  /*ee690*/  PRMT R2, R18, 0x7632, R2 ;  /* 0x0000763212027816 */ /* 0x010fc60000000002 */
[----:B--2---:R0:W-:Y:S01]  /*ee6a0*/  STG.E.U16 [R12.64], R0 ;  /* 0x000000000c007986 */ /* 0x0041e2000c101504 */
[----:B------:R1:W-:Y:S03]  /*ee6b0*/  STG.E.U16 [R10.64], R18 ;  /* 0x000000120a007986 */ /* 0x0003e6000c101504 */
[----:B0-----:R-:W2:Y:S01]  /*ee6c0*/  LDL.LU R13, [R1+0x2530] ;  /* 0x00253000010d7983 */ /* 0x001ea20000300800 */
[----:B-1----:R-:W4:Y:S01]  /*ee6d0*/  LDL.LU.64 R10, [R1+0x2528] ;  /* 0x00252800010a7983 */ /* 0x002f220000300a00 */
[----:B---3--:R-:W-:Y:S01]  /*ee6e0*/  PRMT R0, R26, 0x7632, R0 ;  /* 0x000076321a007816 */ /* 0x008fe20000000000 */
[----:B------:R2:W-:Y:S01]  /*ee6f0*/  STG.E.U16 [R8.64], R2 ;  /* 0x0000000208007986 */ /* 0x0005e2000c101504 */
[----:B------:R-:W-:Y:S03]  /*ee700*/  STG.E.U16 [R4.64], R26 ;  /* 0x0000001a04007986 */ /* 0x000fe6000c101504 */
[----:B------:R4:W-:Y:S01]  /*ee710*/  STG.E.U16 [R24.64], R0 ;  /* 0x0000000018007986 */ /* 0x0009e2000c101504 */
[----:B--2---:R-:W-:-:S02]  /*ee720*/  PRMT R2, R13, 0x7632, R2 ;  /* 0x000076320d027816 */ /* 0x004fc40000000002 */
[----:B----4-:R-:W-:Y:S01]  /*ee730*/  PRMT R0, R11, 0x7632, R0 ;  /* 0x000076320b007816 */ /* 0x010fe20000000000 */
[----:B------:R-:W-:Y:S02]  /*ee740*/  STG.E.U16 [R20.64], R13 ;  /* 0x0000000d14007986 */ /* 0x000fe4000c101504 */
[----:B------:R0:W-:Y:S02]  /*ee750*/  STG.E.U16 [R16.64], R2 ;  /* 0x0000000210007986 */ /* 0x0001e4000c101504 */
[----:B------:R-:W-:Y:S01]  /*ee760*/  STG.E.U16 [R22.64], R11 ;  /* 0x0000000b16007986 */ /* 0x000fe2000c101504 */
[----:B------:R-:W-:Y:S01]  /*ee770*/  STG.E.U16 [R28.64], R0 ;  /* 0x000000001c007986 */ /* 0x000fe2000c101504 */
[----:B------:R1:W-:Y:S01]  /*ee780*/  STG.E.U16 [R14.64], R10 ;  /* 0x0000000a0e007986 */ /* 0x0003e2000c101504 */
[----:B0-----:R-:W-:Y:S02]  /*ee790*/  PRMT R2, R10, 0x7632, R2 ;  /* 0x000076320a027816 */ /* 0x001fe40000000002 */
[----:B------:R-:W2:Y:S01]  /*ee7a0*/  LDL.LU.64 R16, [R1+0xba8] ;  /* 0x000ba80001107983 */ /* 0x000ea20000300a00 */
[----:B-1----:R-:W3:Y:S02]  /*ee7b0*/  LDL.LU.64 R14, [R1+0xba0] ;  /* 0x000ba000010e7983 */ /* 0x002ee40000300a00 */
[----:B------:R-:W4:Y:S02]  /*ee7c0*/  LDL.LU.64 R10, [R1+0xb98] ;  /* 0x000b9800010a7983 */ /* 0x000f240000300a00 */
[----:B------:R0:W-:Y:S01]  /*ee7d0*/  STL [R1+0x2508], R27 ;  /* 0x0025081b01007387 */ /* 0x0001e20000100800 */
[----:B------:R1:W-:Y:S04]  /*ee7e0*/  STG.E.U16 [R6.64], R2 ;  /* 0x0000000206007986 */ /* 0x0003e8000c101504 */
[----:B0-----:R-:W2:Y:S01]  /*ee7f0*/  LDL.LU R27, [R1+0x124] ;  /* 0x00012400011b7983 */ /* 0x001ea20000300800 */
[----:B-1----:R-:W2:Y:S03]  /*ee800*/  LDL.LU.64 R6, [R1+0xb80] ;  /* 0x000b800001067983 */ /* 0x002ea60000300a00 */
[----:B--2---:R0:W-:Y:S04]  /*ee810*/  STL.64 [R1+0x2510], R6 ;  /* 0x0025100601007387 */ /* 0x0041e80000100a00 */
[----:B0-----:R-:W2:Y:S04]  /*ee820*/  LDL.LU.64 R6, [R1+0xb88] ;  /* 0x000b880001067983 */ /* 0x001ea80000300a00 */
[----:B--2---:R0:W-:Y:S04]  /*ee830*/  STL.64 [R1+0x2518], R6 ;  /* 0x0025180601007387 */ /* 0x0041e80000100a00 */
[----:B0-----:R-:W2:Y:S01]  /*ee840*/  LDL.LU.64 R6, [R1+0xb90] ;  /* 0x000b900001067983 */ /* 0x001ea20000300a00 */
        /* <DEDUP_REMOVED lines=9> */
[----:B0-----:R-:W2:Y:S01]  /*ee8e0*/  LDL.LU.64 R20, [R1+0xde0] ;  /* 0x000de00001147983 */ /* 0x001ea20000300a00 */
[----:B------:R-:W2:Y:S02]  /*ee8f0*/  LDL.LU R3, [R1+0x198] ;  /* 0x0001980001037983 */ /* 0x000ea40000300800 */
[----:B------:R-:W2:Y:S02]  /*ee900*/  LDL.LU.64 R12, [R1+0xe20] ;  /* 0x000e2000010c7983 */ /* 0x000ea40000300a00 */
[----:B--2---:R0:W-:Y:S04]  /*ee910*/  STL.64 [R1+0x24d0], R12 ;  /* 0x0024d00c01007387 */ /* 0x0041e80000100a00 */
[----:B0-----:R-:W2:Y:S04]  /*ee920*/  LDL.LU.64 R12, [R1+0xe18] ;  /* 0x000e1800010c7983 */ /* 0x001ea80000300a00 */
[----:B------:R-:W-:Y:S04]  /*ee930*/  STG.E.U16 [R16.64], R19 ;  /* 0x0000001310007986 */ /* 0x000fe8000c101504 */
[----:B--2---:R0:W-:Y:S04]  /*ee940*/  STL.64 [R1+0x24d8], R12 ;  /* 0x0024d80c01007387 */ /* 0x0041e80000100a00 */
[----:B0-----:R-:W2:Y:S01]  /*ee950*/  LDL.LU.64 R12, [R1+0xe00] ;  /* 0x000e0000010c7983 */ /* 0x001ea20000300a00 */
[----:B------:R-:W2:Y:S02]  /*ee960*/  LDL.LU R28, [R1+0x118] ;  /* 0x00011800011c7983 */ /* 0x000ea40000300800 */
[----:B------:R-:W2:Y:S02]  /*ee970*/  LDL.LU.64 R8, [R1+0xe38] ;  /* 0x000e380001087983 */ /* 0x000ea40000300a00 */
[----:B------:R-:W2:Y:S01]  /*ee980*/  LDL.LU.64 R4, [R1+0xe30] ;  /* 0x000e300001047983 */ /* 0x000ea20000300a00 */
[----:B------:R-:W2:Y:S01]  /*ee990*/  LDL.LU R24, [R1+0x98] ;  /* 0x0000980001187983 */ /* 0x000ea20000300800 */
[----:B------:R-:W2:Y:S02]  /*ee9a0*/  LDL.LU.64 R22, [R1+0xe28] ;  /* 0x000e280001167983 */ /* 0x000ea40000300a00 */
[----:B------:R-:W2:Y:S02]  /*ee9b0*/  LDL.LU R29, [R1+0x18] ;  /* 0x00001800011d7983 */ /* 0x000ea40000300800 */
[----:B------:R-:W2:Y:S01]  /*ee9c0*/  LDL.LU R26, [R1+0x188] ;  /* 0x00018800011a7983 */ /* 0x000ea20000300800 */
[----:B------:R-:W2:Y:S01]  /*ee9d0*/  LDL.LU R17, [R1+0x2520] ;  /* 0x0025200001117983 */ /* 0x000ea20000300800 */
[----:B------:R-:W-:-:S02]  /*ee9e0*/  PRMT R0, R19, 0x7632, R0 ;  /* 0x0000763213007816 */ /* 0x000fc40000000000 */
[----:B------:R-:W4:Y:S03]  /*ee9f0*/  LDL.LU.64 R18, [R1+0xe40] ;  /* 0x000e400001127983 */ /* 0x000f260000300a00 */
[----:B---3--:R0:W-:Y:S04]  /*eea00*/  STG.E.U16 [R14.64], R0 ;  /* 0x000000000e007986 */ /* 0x0081e8000c101504 */
[----:B0-----:R-:W3:Y:S01]  /*eea10*/  LDL.LU.64 R14, [R1+0xe58] ;  /* 0x000e5800010e7983 */ /* 0x001ee20000300a00 */
[----:B--2---:R-:W-:-:S03]  /*eea20*/  PRMT R2, R17, 0x7632, R2 ;  /* 0x0000763211027816 */ /* 0x004fc60000000002 */
[----:B----4-:R0:W-:Y:S04]  /*eea30*/  STG.E.U16 [R10.64], R17 ;  /* 0x000000110a007986 */ /* 0x0101e8000c101504 */
[----:B------:R1:W-:Y:S04]  /*eea40*/  STG.E.U16 [R6.64], R2 ;  /* 0x0000000206007986 */ /* 0x0003e8000c101504 */
[----:B0-----:R-:W2:Y:S01]  /*eea50*/  LDL.LU.64 R16, [R1+0xe08] ;  /* 0x000e080001107983 */ /* 0x001ea20000300a00 */
[----:B------:R-:W4:Y:S03]  /*eea60*/  LDL.LU.64 R10, [R1+0xe50] ;  /* 0x000e5000010a7983 */ /* 0x000f260000300a00 */
[----:B-1----:R-:W2:Y:S01]  /*eea70*/  LDL.LU.64 R6, [R1+0x2518] ;  /* 0x0025180001067983 */ /* 0x002ea20000300a00 */
[----:B------:R-:W-:-:S03]  /*eea80*/  PRMT R0, R27, 0x7632, R0 ;  /* 0x000076321b007816 */ /* 0x000fc60000000000 */
[----:B--2---:R0:W-:Y:S04]  /*eea90*/  STG.E.U16 [R6.64], R27 ;  /* 0x0000001b06007986 */ /* 0x0041e8000c101504 */
[----:B0-----:R-:W2:Y:S01]  /*eeaa0*/  LDL.LU.64 R6, [R1+0x2510] ;  /* 0x0025100001067983 */ /* 0x001ea20000300a00 */
[----:B------:R-:W3:Y:S01]  /*eeab0*/  LDL.LU R27, [R1+0x2508] ;  /* 0x00250800011b7983 */ /* 0x000ee20000300800 */
[----:B------:R-:W-:Y:S02]  /*eeac0*/  PRMT R2, R25, 0x7632, R2 ;  /* 0x0000763219027816 */ /* 0x000fe40000000002 */
[----:B--2---:R0:W-:Y:S01]  /*eead0*/  STG.E.U16 [R6.64], R0 ;  /* 0x0000000006007986 */ /* 0x0041e2000c101504 */
[----:B------:R1:W-:Y:S03]  /*eeae0*/  STG.E.U16 [R20.64], R25 ;  /* 0x0000001914007986 */ /* 0x0003e6000c101504 */
[----:B0-----:R-:W2:Y:S01]  /*eeaf0*/  LDL.LU.64 R6, [R1+0xe48] ;  /* 0x000e480001067983 */ /* 0x001ea20000300a00 */
[----:B-1----:R-:W2:Y:S02]  /*eeb00*/  LDL.LU.64 R20, [R1+0x2500] ;  /* 0x0025000001147983 */ /* 0x002ea40000300a00 */
[----:B------:R-:W3:Y:S01]  /*eeb10*/  LDL.LU R25, [R1+0x24f8] ;  /* 0x0024f80001197983 */ /* 0x000ee20000300800 */
[----:B--2---:R0:W-:Y:S04]  /*eeb20*/  STG.E.U16 [R20.64], R2 ;  /* 0x0000000214007986 */ /* 0x0041e8000c101504 */
[----:B0-----:R-:W2:Y:S01]  /*eeb30*/  LDL.LU.64 R20, [R1+0x24f0] ;  /* 0x0024f00001147983 */ /* 0x001ea20000300a00 */
[----:B---3--:R-:W-:-:S03]  /*eeb40*/  PRMT R0, R25, 0x7632, R0 ;  /* 0x0000763219007816 */ /* 0x008fc60000000000 */
[----:B--2---:R0:W-:Y:S04]  /*eeb50*/  STG.E.U16 [R20.64], R25 ;  /* 0x0000001914007986 */ /* 0x0041e8000c101504 */
[----:B0-----:R-:W2:Y:S04]  /*eeb60*/  LDL.LU.64 R20, [R1+0x24e8] ;  /* 0x0024e80001147983 */ /* 0x001ea80000300a00 */
        /* <DEDUP_REMOVED lines=8> */
[----:B------:R-:W2:Y:S03]  /*eebf0*/  LDL.LU R25, [R1+0x78] ;  /* 0x0000780001197983 */ /* 0x000ea60000300800 */
[----:B--2---:R0:W-:Y:S04]  /*eec00*/  STL [R1+0x2478], R25 ;  /* 0x0024781901007387 */ /* 0x0041e80000100800 */
[----:B0-----:R-:W2:Y:S01]  /*eec10*/  LDL.LU R25, [R1+0xf8] ;  /* 0x0000f80001197983 */ /* 0x001ea20000300800 */
[----:B------:R-:W-:-:S02]  /*eec20*/  PRMT R0, R3, 0x7632, R0 ;  /* 0x0000763203007816 */ /* 0x000fc40000000000 */
[----:B------:R-:W-:Y:S01]  /*eec30*/  PRMT R2, R28, 0x7632, R2 ;  /* 0x000076321c027816 */ /* 0x000fe20000000002 */
[----:B---3--:R-:W-:Y:S02]  /*eec40*/  STG.E.U16 [R20.64], R3 ;  /* 0x0000000314007986 */ /* 0x008fe4000c101504 */
[----:B------:R-:W-:Y:S04]  /*eec50*/  STG.E.U16 [R16.64], R0 ;  /* 0x0000000010007986 */ /* 0x000fe8000c101504 */
[----:B--2---:R0:W-:Y:S04]  /*eec60*/  STL [R1+0x2490], R25 ;  /* 0x0024901901007387 */ /* 0x0041e80000100800 */
[----:B0-----:R-:W2:Y:S01]  /*eec70*/  LDL.LU R25, [R1+0x178] ;  /* 0x0001780001197983 */ /* 0x001ea20000300800 */
[----:B------:R-:W-:Y:S01]  /*eec80*/  STG.E.U16 [R12.64], R28 ;  /* 0x0000001c0c007986 */ /* 0x000fe2000c101504 */
[----:B------:R-:W-:Y:S01]  /*eec90*/  PRMT R0, R24, 0x7632, R0 ;  /* 0x0000763218007816 */ /* 0x000fe20000000000 */
[----:B------:R0:W-:Y:S01]  /*eeca0*/  STG.E.U16 [R8.64], R2 ;  /* 0x0000000208007986 */ /* 0x0001e2000c101504 */
[----:B------:R-:W-:Y:S03]  /*eecb0*/  STG.E.U16 [R4.64], R24 ;  /* 0x0000001804007986 */ /* 0x000fe6000c101504 */
[----:B------:R-:W-:Y:S02]  /*eecc0*/  STG.E.U16 [R22.64], R0 ;  /* 0x0000000016007986 */ /* 0x000fe4000c101504 */
[----:B------:R-:W-:Y:S01]  /*eecd0*/  STG.E.U16 [R18.64], R29 ;  /* 0x0000001d12007986 */ /* 0x000fe2000c101504 */
[----:B0-----:R-:W-:-:S05]  /*eece0*/  PRMT R2, R29, 0x7632, R2 ;  /* 0x000076321d027816 */ /* 0x001fca0000000002 */
[----:B------:R0:W-:Y:S01]  /*eecf0*/  STG.E.U16 [R14.64], R2 ;  /* 0x000000020e007986 */ /* 0x0001e2000c101504 */
[----:B----4-:R1:W-:Y:S03]  /*eed00*/  STG.E.U16 [R10.64], R26 ;  /* 0x0000001a0a007986 */ /* 0x0103e6000c101504 */
[----:B--2---:R2:W-:Y:S01]  /*eed10*/  STL [R1+0x24a8], R25 ;  /* 0x0024a81901007387 */ /* 0x0045e20000100800 */
[----:B0-----:R-:W3:Y:S02]  /*eed20*/  LDL.LU.64 R14, [R1+0xe60] ;  /* 0x000e6000010e7983 */ /* 0x001ee40000300a00 */
[----:B-1----:R-:W4:Y:S02]  /*eed30*/  LDL.LU R10, [R1+0x108] ;  /* 0x00010800010a7983 */ /* 0x002f240000300800 */
[----:B------:R-:W3:Y:S01]  /*eed40*/  LDL.LU R11, [R1+0x88] ;  /* 0x00008800010b7983 */ /* 0x000ee20000300800 */
[----:B--2---:R-:W2:Y:S01]  /*eed50*/  LDL.LU R25, [R1+0x8] ;  /* 0x0000080001197983 */ /* 0x004ea20000300800 */
        /* <DEDUP_REMOVED lines=17> */
[----:B------:R-:W-:Y:S01]  /*eee70*/  PRMT R0, R26, 0x7632, R0 ;  /* 0x000076321a007816 */ /* 0x000fe20000000000 */
[----:B------:R-:W-:-:S04]  /*eee80*/  IMAD.MOV.U32 R29, RZ, RZ, R27 ;  /* 0x000000ffff1d7224 */ /* 0x000fc800078e001b */
[----:B------:R-:W-:Y:S04]  /*eee90*/  STG.E.U16 [R6.64], R0 ;  /* 0x0000000006007986 */ /* 0x000fe8000c101504 */
[----:B--2---:R0:W-:Y:S04]  /*eeea0*/  STL.64 [R1+0x24c8], R4 ;  /* 0x0024c80401007387 */ /* 0x0041e80000100a00 */
[----:B0-----:R-:W2:Y:S01]  /*eeeb0*/  LDL.LU.64 R4, [R1+0xe78] ;  /* 0x000e780001047983 */ /* 0x001ea20000300a00 */
[----:B------:R-:W2:Y:S02]  /*eeec0*/  LDL.LU.64 R26, [R1+0xea8] ;  /* 0x000ea800011a7983 */ /* 0x000ea40000300a00 */
[----:B------:R-:W2:Y:S02]  /*eeed0*/  LDL.LU.64 R6, [R1+0xec0] ;  /* 0x000ec00001067983 */ /* 0x000ea40000300a00 */
[----:B------:R-:W2:Y:S01]  /*eeee0*/  LDL.LU.64 R20, [R1+0xee0] ;  /* 0x000ee00001147983 */ /* 0x000ea20000300a00 */
[----:B------:R-:W2:Y:S01]  /*eeef0*/  LDL.LU.64 R16, [R1+0xed8] ;  /* 0x000ed80001107983 */ /* 0x000ea20000300a00 */
[----:B------:R-:W2:Y:S02]  /*eef00*/  LDL.LU R3, [R1+0x168] ;  /* 0x0001680001037983 */ /* 0x000ea40000300800 */
[----:B------:R-:W2:Y:S02]  /*eef10*/  LDL.LU.64 R12, [R1+0xed0] ;  /* 0x000ed000010c7983 */ /* 0x000ea40000300a00 */
[----:B------:R-:W2:Y:S01]  /*eef20*/  LDL.LU.64 R8, [R1+0xee8] ;  /* 0x000ee80001087983 */ /* 0x000ea20000300a00 */
[----:B----4-:R-:W-:Y:S01]  /*eef30*/  PRMT R2, R10, 0x7632, R2 ;  /* 0x000076320a027816 */ /* 0x010fe20000000002 */
[----:B------:R-:W4:Y:S01]  /*eef40*/  LDL.LU R28, [R1+0xe8] ;  /* 0x0000e800011c7983 */ /* 0x000f220000300800 */
[----:B------:R-:W4:Y:S02]  /*eef50*/  LDL.LU R24, [R1+0x68] ;  /* 0x0000680001187983 */ /* 0x000f240000300800 */
[----:B------:R-:W4:Y:S01]  /*eef60*/  LDL.LU.64 R22, [R1+0xf00] ;  /* 0x000f000001167983 */ /* 0x000f220000300a00 */
[----:B---3--:R0:W-:Y:S01]  /*eef70*/  STG.E.U16 [R14.64], R10 ;  /* 0x0000000a0e007986 */ /* 0x0081e2000c101504 */
[----:B------:R-:W3:Y:S03]  /*eef80*/  LDL.LU.64 R18, [R1+0xef8] ;  /* 0x000ef80001127983 */ /* 0x000ee60000300a00 */
[----:B0-----:R-:W3:Y:S04]  /*eef90*/  LDL.LU.64 R14, [R1+0xef0] ;  /* 0x000ef000010e7983 */ /* 0x001ee80000300a00 */
[----:B--2---:R0:W-:Y:S04]  /*eefa0*/  STG.E.U16 [R4.64], R2 ;  /* 0x0000000204007986 */ /* 0x0041e8000c101504 */
[----:B0-----:R-:W2:Y:S01]  /*eefb0*/  LDL.LU.64 R4, [R1+0x24c8] ;  /* 0x0024c80001047983 */ /* 0x001ea20000300a00 */
[----:B------:R-:W-:-:S03]  /*eefc0*/  PRMT R0, R11, 0x7632, R0 ;  /* 0x000076320b007816 */ /* 0x000fc60000000000 */
[----:B--2---:R0:W-:Y:S04]  /*eefd0*/  STG.E.U16 [R4.64], R11 ;  /* 0x0000000b04007986 */ /* 0x0041e8000c101504 */
[----:B0-----:R-:W2:Y:S01]  /*eefe0*/  LDL.LU.64 R4, [R1+0x24c0] ;  /* 0x0024c00001047983 */ /* 0x001ea20000300a00 */
[----:B------:R-:W3:Y:S03]  /*eeff0*/  LDL.LU.64 R10, [R1+0xf08] ;  /* 0x000f0800010a7983 */ /* 0x000ee60000300a00 */
        /* <DEDUP_REMOVED lines=21> */
[----:B--2---:R0:W-:Y:S02]  /*ef150*/  STG.E.U16 [R4.64], R25 ;  /* 0x0000001904007986 */ /* 0x0041e4000c101504 */
[----:B------:R1:W-:Y:S02]  /*ef160*/  STG.E.U16 [R26.64], R0 ;  /* 0x000000001a007986 */ /* 0x0003e4000c101504 */
[----:B0-----:R-:W2:Y:S01]  /*ef170*/  LDL.LU R4, [R1+0x2468] ;  /* 0x0024680001047983 */ /* 0x001ea20000300800 */
[----:B-1----:R-:W3:Y:S01]  /*ef180*/  LDL.LU.64 R26, [R1+0x2460] ;  /* 0x00246000011a7983 */ /* 0x002ee20000300a00 */
[----:B------:R-:W-:Y:S02]  /*ef190*/  PRMT R0, R3, 0x7632, R0 ;  /* 0x0000763203007816 */ /* 0x000fe40000000000 */
[----:B---3--:R0:W-:Y:S04]  /*ef1a0*/  STG.E.U16 [R6.64], R26 ;  /* 0x0000001a06007986 */ /* 0x0081e8000c101504 */
[----:B0-----:R-:W3:Y:S01]  /*ef1b0*/  LDL.LU.64 R6, [R1+0x2458] ;  /* 0x0024580001067983 */ /* 0x001ee20000300a00 */
[----:B------:R-:W-:-:S05]  /*ef1c0*/  PRMT R2, R26, 0x7632, R2 ;  /* 0x000076321a027816 */ /* 0x000fca0000000002 */
[----:B------:R0:W-:Y:S01]  /*ef1d0*/  STG.E.U16 [R20.64], R2 ;  /* 0x0000000214007986 */ /* 0x0001e2000c101504 */
[----:B------:R-:W-:Y:S02]  /*ef1e0*/  STG.E.U16 [R16.64], R3 ;  /* 0x0000000310007986 */ /* 0x000fe4000c101504 */
[----:B------:R1:W-:Y:S02]  /*ef1f0*/  STG.E.U16 [R12.64], R0 ;  /* 0x000000000c007986 */ /* 0x0003e4000c101504 */
[----:B----4-:R-:W-:Y:S01]  /*ef200*/  STG.E.U16 [R8.64], R28 ;  /* 0x0000001c08007986 */ /* 0x010fe2000c101504 */
[----:B------:R-:W-:Y:S01]  /*ef210*/  STL [R1+0x2338], R27 ;  /* 0x0023381b01007387 */ /* 0x000fe20000100800 */
[----:B0-----:R-:W-:Y:S02]  /*ef220*/  PRMT R2, R28, 0x7632, R2 ;  /* 0x000076321c027816 */ /* 0x001fe40000000002 */
[----:B-1----:R-:W-:Y:S01]  /*ef230*/  PRMT R0, R24, 0x7632, R0 ;  /* 0x0000763218007816 */ /* 0x002fe20000000000 */
[----:B------:R-:W4:Y:S04]  /*ef240*/  LDL.LU R12, [R1+0x158] ;  /* 0x00015800010c7983 */ /* 0x000f280000300800 */
[----:B------:R-:W-:Y:S01]  /*ef250*/  STG.E.U16 [R22.64], R2 ;  /* 0x0000000216007986 */ /* 0x000fe2000c101504 */
[----:B------:R-:W-:Y:S02]  /*ef260*/  STG.E.U16 [R18.64], R24 ;  /* 0x0000001812007986 */ /* 0x000fe4000c101504 */
[----:B------:R0:W-:Y:S02]  /*ef270*/  STG.E.U16 [R14.64], R0 ;  /* 0x000000000e007986 */ /* 0x0001e4000c101504 */
[----:B0-----:R-:W2:Y:S01]  /*ef280*/  LDL.LU.64 R14, [R1+0xf20] ;  /* 0x000f2000010e7983 */ /* 0x001ea20000300a00 */
[----:B------:R-:W2:Y:S02]  /*ef290*/  LDL.LU.64 R16, [R1+0xf18] ;  /* 0x000f180001107983 */ /* 0x000ea40000300a00 */
[----:B------:R-:W2:Y:S02]  /*ef2a0*/  LDL.LU.64 R8, [R1+0xf10] ;  /* 0x000f100001087983 */ /* 0x000ea40000300a00 */
[----:B------:R-:W2:Y:S01]  /*ef2b0*/  LDL.LU.64 R22, [R1+0xf28] ;  /* 0x000f280001167983 */ /* 0x000ea20000300a00 */
[----:B------:R-:W2:Y:S04]  /*ef2c0*/  LDL.LU R24, [R1+0xd8] ;  /* 0x0000d80001187983 */ /* 0x000ea80000300800 */
[----:B---3--:R0:W-:Y:S04]  /*ef2d0*/  STG.E.U16 [R10.64], R6 ;  /* 0x000000060a007986 */ /* 0x0081e8000c101504 */
[----:B0-----:R-:W3:Y:S04]  /*ef2e0*/  LDL.LU.64 R10, [R1+0xf30] ;  /* 0x000f3000010a7983 */ /* 0x001ee80000300a00 */
[----:B---3--:R0:W-:Y:S04]  /*ef2f0*/  STL [R1+0x2440], R11 ;  /* 0x0024400b01007387 */ /* 0x0081e80000100800 */
[----:B0-----:R-:W3:Y:S01]  /*ef300*/  LDL.LU R11, [R1+0x58] ;  /* 0x00005800010b7983 */ /* 0x001ee20000300800 */
[----:B------:R-:W2:Y:S03]  /*ef310*/  LDL.LU R28, [R1+0xc8] ;  /* 0x0000c800011c7983 */ /* 0x000ea60000300800 */
[----:B--2---:R0:W-:Y:S04]  /*ef320*/  STL [R1+0x2418], R28 ;  /* 0x0024181c01007387 */ /* 0x0041e80000100800 */
[----:B0-----:R-:W2:Y:S01]  /*ef330*/  LDL.LU R28, [R1+0x148] ;  /* 0x00014800011c7983 */ /* 0x001ea20000300800 */
[----:B------:R-:W2:Y:S03]  /*ef340*/  LDL.LU R5, [R1+0x48] ;  /* 0x0000480001057983 */ /* 0x000ea60000300800 */
        /* <DEDUP_REMOVED lines=12> */
[----:B------:R-:W-:-:S02]  /*ef410*/  PRMT R2, R6, 0x7632, R2 ;  /* 0x0000763206027816 */ /* 0x000fc40000000002 */
[----:B----4-:R-:W-:-:S03]  /*ef420*/  PRMT R0, R12, 0x7632, R0 ;  /* 0x000076320c007816 */ /* 0x010fc60000000000 */
[----:B------:R-:W-:Y:S04]  /*ef430*/  STG.E.U16 [R14.64], R2 ;  /* 0x000000020e007986 */ /* 0x000fe8000c101504 */
[----:B--2---:R0:W-:Y:S04]  /*ef440*/  STL.64 [R1+0x2450], R4 ;  /* 0x0024500401007387 */ /* 0x0041e80000100a00 */
[----:B0-----:R-:W2:Y:S01]  /*ef450*/  LDL.LU.64 R4, [R1+0xf40] ;  /* 0x000f400001047983 */ /* 0x001ea20000300a00 */
[----:B------:R0:W-:Y:S02]  /*ef460*/  STL [R1+0x2320], R7 ;  /* 0x0023200701007387 */ /* 0x0001e40000100800 */
[----:B------:R-:W4:Y:S02]  /*ef470*/  LDL.LU.64 R18, [R1+0xfa8] ;  /* 0x000fa80001127983 */ /* 0x000f240000300a00 */
[----:B------:R-:W3:Y:S01]  /*ef480*/  LDL.LU.64 R14, [R1+0xfa0] ;  /* 0x000fa000010e7983 */ /* 0x000ee20000300a00 */
[----:B------:R1:W-:Y:S01]  /*ef490*/  STG.E.U16 [R16.64], R12 ;  /* 0x0000000c10007986 */ /* 0x0003e2000c101504 */
[----:B------:R-:W-:Y:S01]  /*ef4a0*/  PRMT R2, R24, 0x7632, R2 ;  /* 0x0000763218027816 */ /* 0x000fe20000000002 */
[----:B------:R1:W-:Y:S02]  /*ef4b0*/  STG.E.U16 [R8.64], R0 ;  /* 0x0000000008007986 */ /* 0x0003e4000c101504 */
[----:B0-----:R-:W3:Y:S01]  /*ef4c0*/  LDL.LU.64 R6, [R1+0xfd8] ;  /* 0x000fd80001067983 */ /* 0x001ee20000300a00 */
[----:B------:R-:W3:Y:S02]  /*ef4d0*/  LDL.LU R3, [R1+0x138] ;  /* 0x0001380001037983 */ /* 0x000ee40000300800 */
[----:B------:R-:W3:Y:S02]  /*ef4e0*/  LDL.LU.64 R26, [R1+0x1008] ;  /* 0x00100800011a7983 */ /* 0x000ee40000300a00 */
[----:B------:R-:W4:Y:S01]  /*ef4f0*/  LDL.LU.64 R20, [R1+0x1000] ;  /* 0x0010000001147983 */ /* 0x000f220000300a00 */
[----:B-1----:R-:W4:Y:S01]  /*ef500*/  LDL.LU.64 R16, [R1+0xff8] ;  /* 0x000ff80001107983 */ /* 0x002f220000300a00 */
[----:B------:R-:W4:Y:S03]  /*ef510*/  LDL.LU.64 R12, [R1+0x1010] ;  /* 0x00101000010c7983 */ /* 0x000f260000300a00 */
[----:B------:R0:W-:Y:S01]  /*ef520*/  STG.E.U16 [R22.64], R24 ;  /* 0x0000001816007986 */ /* 0x0001e2000c101504 */
[----:B------:R-:W4:Y:S03]  /*ef530*/  LDL.LU.64 R8, [R1+0x1038] ;  /* 0x0010380001087983 */ /* 0x000f260000300a00 */
[----:B0-----:R-:W4:Y:S01]  /*ef540*/  LDL.LU.64 R24, [R1+0x1030] ;  /* 0x0010300001187983 */ /* 0x001f220000300a00 */
[----:B------:R-:W4:Y:S03]  /*ef550*/  LDL.LU.64 R22, [R1+0x1028] ;  /* 0x0010280001167983 */ /* 0x000f260000300a00 */
[----:B--2---:R0:W-:Y:S04]  /*ef560*/  STG.E.U16 [R4.64], R2 ;  /* 0x0000000204007986 */ /* 0x0041e8000c101504 */
[----:B0-----:R-:W2:Y:S01]  /*ef570*/  LDL.LU.64 R4, [R1+0x2450] ;  /* 0x0024500001047983 */ /* 0x001ea20000300a00 */
[----:B---3--:R-:W-:-:S03]  /*ef580*/  PRMT R0, R11, 0x7632, R0 ;  /* 0x000076320b007816 */ /* 0x008fc60000000000 */
[----:B--2---:R0:W-:Y:S04]  /*ef590*/  STG.E.U16 [R4.64], R11 ;  /* 0x0000000b04007986 */ /* 0x0041e8000c101504 */
[----:B0-----:R-:W2:Y:S01]  /*ef5a0*/  LDL.LU.64 R4, [R1+0x2448] ;  /* 0x0024480001047983 */ /* 0x001ea20000300a00 */
[----:B------:R-:W3:Y:S03]  /*ef5b0*/  LDL.LU R11, [R1+0x2440] ;  /* 0x00244000010b7983 */ /* 0x000ee60000300800 */
[----:B---3--:R0:W-:Y:S04]  /*ef5c0*/  STG.E.U16 [R10.64], R0 ;  /* 0x000000000a007986 */ /* 0x0081e8000c101504 */
[----:B0-----:R-:W2:Y:S04]  /*ef5d0*/  LDL.LU.64 R10, [R1+0x2438] ;  /* 0x00243800010a7983 */ /* 0x001ea80000300a00 */
[----:B--2---:R0:W-:Y:S04]  /*ef5e0*/  STG.E.U16 [R4.64], R10 ;  /* 0x0000000a04007986 */ /* 0x0041e8000c101504 */
[----:B0-----:R-:W2:Y:S01]  /*ef5f0*/  LDL.LU.64 R4, [R1+0x2430] ;  /* 0x0024300001047983 */ /* 0x001ea20000300a00 */
[----:B------:R-:W-:Y:S01]  /*ef600*/  PRMT R2, R10, 0x7632, R2 ;  /* 0x000076320a027816 */ /* 0x000fe20000000002 */
[----:B------:R0:W-:Y:S02]  /*ef610*/  STL [R1+0x2324], R11 ;  /* 0x0023240b01007387 */ /* 0x0001e40000100800 */
[----:B0-----:R-:W3:Y:S04]  /*ef620*/  LDL.LU.64 R10, [R1+0xf98] ;  /* 0x000f9800010a7983 */ /* 0x001ee80000300a00 */
        /* <DEDUP_REMOVED lines=11> */
[----:B------:R-:W3:Y:S02]  /*ef6e0*/  LDL.LU R28, [R1+0x2400] ;  /* 0x00240000011c7983 */ /* 0x000ee40000300800 */
[----:B----4-:R0:W-:Y:S02]  /*ef6f0*/  STG.E.U16 [R18.64], R2 ;  /* 0x0000000212007986 */ /* 0x0101e4000c101504 */
[----:B0-----:R-:W4:Y:S04]  /*ef700*/  LDL.LU.64 R18, [R1+0x23f8] ;  /* 0x0023f80001127983 */ /* 0x001f280000300a00 */
[----:B--2---:R0:W-:Y:S04]  /*ef710*/  STG.E.U16 [R14.64], R5 ;  /* 0x000000050e007986 */ /* 0x0041e8000c101504 */
[----:B0-----:R-:W2:Y:S01]  /*ef720*/  LDL.LU.64 R14, [R1+0x23f0] ;  /* 0x0023f000010e7983 */ /* 0x001ea20000300a00 */
[----:B------:R-:W-:-:S05]  /*ef730*/  PRMT R0, R5, 0x7632, R0 ;  /* 0x0000763205007816 */ /* 0x000fca0000000000 */
[----:B------:R0:W-:Y:S02]  /*ef740*/  STG.E.U16 [R10.64], R0 ;  /* 0x000000000a007986 */ /* 0x0001e4000c101504 */
[----:B0-----:R-:W-:Y:S02]  /*ef750*/  PRMT R0, R3, 0x7632, R0 ;  /* 0x0000763203007816 */ /* 0x001fe40000000000 */
[----:B--2---:R-:W-:Y:S01]  /*ef760*/  PRMT R2, R14, 0x7632, R2 ;  /* 0x000076320e027816 */ /* 0x004fe20000000002 */
[----:B------:R-:W-:Y:S04]  /*ef770*/  STG.E.U16 [R6.64], R14 ;  /* 0x0000000e06007986 */ /* 0x000fe8000c101504 */
[----:B------:R0:W-:Y:S01]  /*ef780*/  STG.E.U16 [R26.64], R2 ;  /* 0x000000021a007986 */ /* 0x0001e2000c101504 */
[----:B------:R-:W-:Y:S02]  /*ef790*/  STG.E.U16 [R20.64], R3 ;  /* 0x0000000314007986 */ /* 0x000fe4000c101504 */
[----:B------:R1:W-:Y:S02]  /*ef7a0*/  STG.E.U16 [R16.64], R0 ;  /* 0x0000000010007986 */ /* 0x0003e4000c101504 */
[----:B---3--:R-:W-:Y:S01]  /*ef7b0*/  STG.E.U16 [R12.64], R28 ;  /* 0x0000001c0c007986 */ /* 0x008fe2000c101504 */
[----:B------:R-:W-:Y:S01]  /*ef7c0*/  STL [R1+0x22d0], R15 ;  /* 0x0022d00f01007387 */ /* 0x000fe20000100800 */
[----:B0-----:R-:W-:-:S02]  /*ef7d0*/  PRMT R2, R28, 0x7632, R2 ;  /* 0x000076321c027816 */ /* 0x001fc40000000002 */
[----:B-1----:R-:W-:-:S03]  /*ef7e0*/  PRMT R0, R4, 0x7632, R0 ;  /* 0x0000763204007816 */ /* 0x002fc60000000000 */
[----:B------:R-:W-:Y:S01]  /*ef7f0*/  STG.E.U16 [R8.64], R2 ;  /* 0x0000000208007986 */ /* 0x000fe2000c101504 */
[----:B------:R0:W-:Y:S02]  /*ef800*/  STG.E.U16 [R24.64], R4 ;  /* 0x0000000418007986 */ /* 0x0001e4000c101504 */
[----:B------:R1:W-:Y:S01]  /*ef810*/  STG.E.U16 [R22.64], R0 ;  /* 0x0000000016007986 */ /* 0x0003e2000c101504 */
[----:B0-----:R-:W2:Y:S01]  /*ef820*/  LDL.LU.64 R24, [R1+0x10d0] ;  /* 0x0010d00001187983 */ /* 0x001ea20000300a00 */
[----:B-1----:R-:W3:Y:S03]  /*ef830*/  LDL.LU R22, [R1+0x28] ;  /* 0x0000280001167983 */ /* 0x002ee60000300800 */
[----:B---3--:R0:W-:Y:S04]  /*ef840*/  STL [R1+0x23c0], R22 ;  /* 0x0023c01601007387 */ /* 0x0081e80000100800 */
[----:B0-----:R-:W3:Y:S04]  /*ef850*/  LDL.LU R22, [R1+0xa8] ;  /* 0x0000a80001167983 */ /* 0x001ee80000300800 */
[----:B---3--:R0:W-:Y:S04]  /*ef860*/  STL [R1+0x23d8], R22 ;  /* 0x0023d81601007387 */ /* 0x0081e80000100800 */
[----:B0-----:R-:W3:Y:S01]  /*ef870*/  LDL.LU R22, [R1+0x128] ;  /* 0x0001280001167983 */ /* 0x001ee20000300800 */
        /* <DEDUP_REMOVED lines=19> */
[----:B----4-:R-:W-:-:S03]  /*ef9b0*/  PRMT R2, R18, 0x7632, R2 ;  /* 0x0000763212027816 */ /* 0x010fc60000000002 */
[----:B------:R-:W-:Y:S04]  /*ef9c0*/  STG.E.U16 [R24.64], R18 ;  /* 0x0000001218007986 */ /* 0x000fe8000c101504 */
[----:B--2---:R0:W-:Y:S04]  /*ef9d0*/  STL.64 [R1+0x23e8], R14 ;  /* 0x0023e80e01007387 */ /* 0x0041e80000100a00 */
[----:B0-----:R-:W2:Y:S01]  /*ef9e0*/  LDL.LU.64 R14, [R1+0x10e8] ;  /* 0x0010e800010e7983 */ /* 0x001ea20000300a00 */
[----:B------:R-:W4:Y:S02]  /*ef9f0*/  LDL.LU R9, [R1+0x11c] ;  /* 0x00011c0001097983 */ /* 0x000f240000300800 */
[----:B------:R-:W3:Y:S02]  /*efa00*/  LDL.LU.64 R10, [R1+0x1220] ;  /* 0x00122000010a7983 */ /* 0x000ee40000300a00 */
[----:B------:R-:W3:Y:S01]  /*efa10*/  LDL.LU.64 R6, [R1+0x1190] ;  /* 0x0011900001067983 */ /* 0x000ee20000300a00 */
[----:B------:R-:W3:Y:S01]  /*efa20*/  LDL.LU R23, [R1+0x9c] ;  /* 0x00009c0001177983 */ /* 0x000ee20000300800 */
[----:B------:R-:W3:Y:S02]  /*efa30*/  LDL.LU.64 R26, [R1+0x1188] ;  /* 0x00118800011a7983 */ /* 0x000ee40000300a00 */
[----:B------:R-:W3:Y:S02]  /*efa40*/  LDL.LU R3, [R1+0x1c] ;  /* 0x00001c0001037983 */ /* 0x000ee40000300800 */
[----:B------:R-:W3:Y:S01]  /*efa50*/  LDL.LU R8, [R1+0x18c] ;  /* 0x00018c0001087983 */ /* 0x000ee20000300800 */
[----:B------:R-:W3:Y:S01]  /*efa60*/  LDL.LU.64 R20, [R1+0x11e0] ;  /* 0x0011e00001147983 */ /* 0x000ee20000300a00 */
[----:B------:R-:W3:Y:S02]  /*efa70*/  LDL.LU.64 R16, [R1+0x1218] ;  /* 0x0012180001107983 */ /* 0x000ee40000300a00 */
[----:B------:R-:W3:Y:S02]  /*efa80*/  LDL.LU.64 R12, [R1+0x1210] ;  /* 0x00121000010c7983 */ /* 0x000ee40000300a00 */
[----:B------:R-:W3:Y:S01]  /*efa90*/  LDL.LU.64 R4, [R1+0x1208] ;  /* 0x0012080001047983 */ /* 0x000ee20000300a00 */
[----:B------:R-:W3:Y:S01]  /*efaa0*/  LDL.LU R28, [R1+0x10c] ;  /* 0x00010c00011c7983 */ /* 0x000ee20000300800 */
[----:B------:R-:W3:Y:S02]  /*efab0*/  LDL.LU.64 R24, [R1+0x1250] ;  /* 0x0012500001187983 */ /* 0x000ee40000300a00 */
[----:B------:R0:W-:Y:S02]  /*efac0*/  STL [R1+0x22c0], R19 ;  /* 0x0022c01301007387 */ /* 0x0001e40000100800 */
[----:B0-----:R-:W4:Y:S04]  /*efad0*/  LDL.LU.64 R18, [R1+0x1198] ;  /* 0x0011980001127983 */ /* 0x001f280000300a00 */
        /* <DEDUP_REMOVED lines=26> */
[----:B---3--:R-:W-:-:S02]  /*efc80*/  PRMT R0, R22, 0x7632, R0 ;  /* 0x0000763216007816 */ /* 0x008fc40000000000 */
[----:B----4-:R-:W-:Y:S01]  /*efc90*/  PRMT R2, R9, 0x7632, R2 ;  /* 0x0000763209027816 */ /* 0x010fe20000000002 */
[----:B--2---:R0:W-:Y:S04]  /*efca0*/  STG.E.U16 [R14.64], R22 ;  /* 0x000000160e007986 */ /* 0x0041e8000c101504 */
[----:B0-----:R-:W2:Y:S01]  /*efcb0*/  LDL.LU.64 R14, [R1+0x2388] ;  /* 0x00238800010e7983 */ /* 0x001ea20000300a00 */
[----:B------:R0:W-:Y:S02]  /*efcc0*/  STG.E.U16 [R18.64], R0 ;  /* 0x0000000012007986 */ /* 0x0001e4000c101504 */
[----:B0-----:R-:W-:Y:S01]  /*efcd0*/  PRMT R0, R23, 0x7632, R0 ;  /* 0x0000763217007816 */ /* 0x001fe20000000000 */
[----:B--2---:R-:W-:Y:S01]  /*efce0*/  STG.E.U16 [R14.64], R9 ;  /* 0x000000090e007986 */ /* 0x004fe2000c101504 */
[----:B------:R0:W-:Y:S02]  /*efcf0*/  STG.E.U16 [R10.64], R2 ;  /* 0x000000020a007986 */ /* 0x0001e4000c101504 */
[----:B------:R-:W-:Y:S02]  /*efd00*/  STG.E.U16 [R6.64], R23 ;  /* 0x0000001706007986 */ /* 0x000fe4000c101504 */
[----:B------:R1:W-:Y:S01]  /*efd10*/  STG.E.U16 [R26.64], R0 ;  /* 0x000000001a007986 */ /* 0x0003e2000c101504 */
[----:B------:R-:W-:Y:S01]  /*efd20*/  STG.E.U16 [R20.64], R3 ;  /* 0x0000000314007986 */ /* 0x000fe2000c101504 */
[----:B0-----:R-:W-:-:S02]  /*efd30*/  PRMT R2, R3, 0x7632, R2 ;  /* 0x0000763203027816 */ /* 0x001fc40000000002 */
[----:B-1----:R-:W-:-:S03]  /*efd40*/  PRMT R0, R8, 0x7632, R0 ;  /* 0x0000763208007816 */ /* 0x002fc60000000000 */
[----:B------:R0:W-:Y:S01]  /*efd50*/  STG.E.U16 [R16.64], R2 ;  /* 0x0000000210007986 */ /* 0x0001e2000c101504 */
[----:B------:R1:W-:Y:S02]  /*efd60*/  STG.E.U16 [R12.64], R8 ;  /* 0x000000080c007986 */ /* 0x0003e4000c101504 */
[----:B------:R-:W-:Y:S02]  /*efd70*/  STG.E.U16 [R4.64], R0 ;  /* 0x0000000004007986 */ /* 0x000fe4000c101504 */
[----:B------:R2:W-:Y:S01]  /*efd80*/  STG.E.U16 [R24.64], R28 ;  /* 0x0000001c18007986 */ /* 0x0005e2000c101504 */
[----:B0-----:R-:W-:Y:S02]  /*efd90*/  PRMT R2, R28, 0x7632, R2 ;  /* 0x000076321c027816 */ /* 0x001fe40000000002 */
[----:B-1----:R-:W-:Y:S02]  /*efda0*/  MOV R8, R29 ;  /* 0x0000001d00087202 */ /* 0x002fe40000000f00 */
[----:B--2---:R-:W2:Y:S01]  /*efdb0*/  LDL.LU.64 R28, [R1+0x1258] ;  /* 0x00125800011c7983 */ /* 0x004ea20000300a00 */
[----:B------:R-:W3:Y:S02]  /*efdc0*/  LDL.LU.64 R16, [R1+0x1200] ;  /* 0x0012000001107983 */ /* 0x000ee40000300a00 */
[----:B------:R-:W4:Y:S02]  /*efdd0*/  LDL.LU R23, [R1+0x8c] ;  /* 0x00008c0001177983 */ /* 0x000f240000300800 */
[----:B------:R-:W2:Y:S01]  /*efde0*/  LDL.LU.64 R12, [R1+0x11f8] ;  /* 0x0011f800010c7983 */ /* 0x000ea20000300a00 */
[----:B------:R-:W2:Y:S04]  /*efdf0*/  LDL.LU.64 R4, [R1+0x1240] ;  /* 0x0012400001047983 */ /* 0x000ea80000300a00 */
[----:B--2---:R0:W-:Y:S04]  /*efe00*/  STL [R1+0x2378], R5 ;  /* 0x0023780501007387 */ /* 0x0041e80000100800 */
[----:B0-----:R-:W2:Y:S01]  /*efe10*/  LDL.LU R5, [R1+0xc] ;  /* 0x00000c0001057983 */ /* 0x001ea20000300800 */
[----:B------:R-:W2:Y:S03]  /*efe20*/  LDL.LU R24, [R1+0x7c] ;  /* 0x00007c0001187983 */ /* 0x000ea60000300800 */
[----:B--2---:R0:W-:Y:S04]  /*efe30*/  STL [R1+0x2350], R24 ;  /* 0x0023501801007387 */ /* 0x0041e80000100800 */
[----:B0-----:R-:W2:Y:S04]  /*efe40*/  LDL.LU R24, [R1+0xfc] ;  /* 0x0000fc0001187983 */ /* 0x001ea80000300800 */
        /* <DEDUP_REMOVED lines=18> */
[----:B------:R0:W-:Y:S01]  /*eff70*/  STG.E.U16 [R28.64], R2 ;  /* 0x000000021c007986 */ /* 0x0001e2000c101504 */
[----:B----4-:R-:W-:Y:S01]  /*eff80*/  PRMT R0, R23, 0x7632, R0 ;  /* 0x0000763217007816 */ /* 0x010fe20000000000 */
[----:B---3--:R-:W-:Y:S04]  /*eff90*/  STG.E.U16 [R16.64], R23 ;  /* 0x0000001710007986 */ /* 0x008fe8000c101504 */
[----:B------:R-:W-:Y:S01]  /*effa0*/  STG.E.U16 [R12.64], R0 ;  /* 0x000000000c007986 */ /* 0x000fe2000c101504 */
[----:B------:R-:W-:Y:S01]  /*effb0*/  STG.E.U16 [R26.64], R5 ;  /* 0x000000051a007986 */ /* 0x000fe2000c101504 */
[----:B0-----:R-:W-:-:S02]  /*effc0*/  PRMT R2, R5, 0x7632, R2 ;  /* 0x0000763205027816 */ /* 0x001fc40000000002 */
        /* <DEDUP_REMOVED lines=10> */
[----:B------:R-:W2:Y:S02]  /*f0070*/  LDL.LU.64 R20, [R1+0x1158] ;  /* 0x0011580001147983 */ /* 0x000ea40000300a00 */
[----:B------:R-:W2:Y:S02]  /*f0080*/  LDL.LU.64 R16, [R1+0x1150] ;  /* 0x0011500001107983 */ /* 0x000ea40000300a00 */
[----:B------:R-:W2:Y:S01]  /*f0090*/  LDL.LU.64 R12, [R1+0x1118] ;  /* 0x00111800010c7983 */ /* 0x000ea20000300a00 */
[----:B------:R-:W2:Y:S01]  /*f00a0*/  LDL.LU.64 R26, [R1+0x2380] ;  /* 0x00238000011a7983 */ /* 0x000ea20000300a00 */
[----:B------:R-:W2:Y:S01]  /*f00b0*/  LDL.LU R5, [R1+0x2378] ;  /* 0x0023780001057983 */ /* 0x000ea20000300800 */
[----:B------:R-:W-:-:S02]  /*f00c0*/  PRMT R0, R24, 0x7632, R0 ;  /* 0x0000763218007816 */ /* 0x000fc40000000000 */
        /* <DEDUP_REMOVED lines=22> */
[----:B------:R-:W3:Y:S01]  /*f0230*/  LDL.LU.64 R26, [R1+0x11b0] ;  /* 0x0011b000011a7983 */ /* 0x000ee20000300a00 */
[----:B------:R-:W-:Y:S02]  /*f0240*/  PRMT R0, R9, 0x7632, R0 ;  /* 0x0000763209007816 */ /* 0x000fe40000000000 */
[----:B--2---:R0:W-:Y:S04]  /*f0250*/  STG.E.U16 [R10.64], R2 ;  /* 0x000000020a007986 */ /* 0x0041e8000c101504 */
[----:B0-----:R-:W2:Y:S01]  /*f0260*/  LDL.LU.64 R10, [R1+0x2328] ;  /* 0x00232800010a7983 */ /* 0x001ea20000300a00 */
[----:B------:R-:W-:-:S03]  /*f0270*/  PRMT R2, R25, 0x7632, R2 ;  /* 0x0000763219027816 */ /* 0x000fc60000000002 */
[----:B--2---:R0:W-:Y:S01]  /*f0280*/  STG.E.U16 [R10.64], R9 ;  /* 0x000000090a007986 */ /* 0x0041e2000c101504 */
[----:B----4-:R1:W-:Y:S02]  /*f0290*/  STG.E.U16 [R6.64], R0 ;  /* 0x0000000006007986 */ /* 0x0103e4000c101504 */
[----:B------:R2:W-:Y:S01]  /*f02a0*/  STG.E.U16 [R28.64], R25 ;  /* 0x000000191c007986 */ /* 0x0005e2000c101504 */
[----:B0-----:R-:W4:Y:S01]  /*f02b0*/  LDL.LU R11, [R1+0x2324] ;  /* 0x00232400010b7983 */ /* 0x001f220000300800 */
[----:B-1----:R-:W4:Y:S02]  /*f02c0*/  LDL.LU R7, [R1+0x2320] ;  /* 0x0023200001077983 */ /* 0x002f240000300800 */
[----:B--2---:R-:W2:Y:S01]  /*f02d0*/  LDL.LU.64 R28, [R1+0x2318] ;  /* 0x00231800011c7983 */ /* 0x004ea20000300a00 */
[----:B------:R-:W-:Y:S01]  /*f02e0*/  PRMT R0, R3, 0x7632, R0 ;  /* 0x0000763203007816 */ /* 0x000fe20000000000 */
[----:B---3--:R4:W-:Y:S01]  /*f02f0*/  STG.E.U16 [R26.64], R2 ;  /* 0x000000021a007986 */ /* 0x0089e2000c101504 */
[----:B------:R-:W-:Y:S03]  /*f0300*/  STG.E.U16 [R22.64], R3 ;  /* 0x0000000316007986 */ /* 0x000fe6000c101504 */
[----:B------:R2:W-:Y:S01]  /*f0310*/  STG.E.U16 [R18.64], R0 ;  /* 0x0000000012007986 */ /* 0x0005e2000c101504 */
[----:B----4-:R-:W-:-:S02]  /*f0320*/  PRMT R2, R7, 0x7632, R2 ;  /* 0x0000763207027816 */ /* 0x010fc40000000002 */
[----:B--2---:R-:W-:Y:S01]  /*f0330*/  PRMT R0, R29, 0x7632, R0 ;  /* 0x000076321d007816 */ /* 0x004fe20000000000 */
[----:B------:R-:W-:Y:S02]  /*f0340*/  STG.E.U16 [R14.64], R7 ;  /* 0x000000070e007986 */ /* 0x000fe4000c101504 */
[----:B------:R0:W-:Y:S02]  /*f0350*/  STG.E.U16 [R20.64], R2 ;  /* 0x0000000214007986 */ /* 0x0001e4000c101504 */
[----:B------:R-:W-:Y:S01]  /*f0360*/  STG.E.U16 [R16.64], R29 ;  /* 0x0000001d10007986 */ /* 0x000fe2000c101504 */
[----:B------:R1:W-:Y:S01]  /*f0370*/  STG.E.U16 [R12.64], R0 ;  /* 0x000000000c007986 */ /* 0x0003e2000c101504 */
[----:B------:R2:W-:Y:S01]  /*f0380*/  STG.E.U16 [R4.64], R28 ;  /* 0x0000001c04007986 */ /* 0x0005e2000c101504 */
[----:B0-----:R-:W-:Y:S02]  /*f0390*/  PRMT R2, R28, 0x7632, R2 ;  /* 0x000076321c027816 */ /* 0x001fe40000000002 */
[----:B-1----:R-:W3:Y:S01]  /*f03a0*/  LDL.LU.64 R12, [R1+0x1140] ;  /* 0x00114000010c7983 */ /* 0x002ee20000300a00 */
[----:B------:R-:W4:Y:S02]  /*f03b0*/  LDL.LU R22, [R1+0x4c] ;  /* 0x00004c0001167983 */ /* 0x000f240000300800 */
[----:B--2---:R-:W2:Y:S02]  /*f03c0*/  LDL.LU.64 R4, [R1+0x1108] ;  /* 0x0011080001047983 */ /* 0x004ea40000300a00 */
[----:B------:R-:W2:Y:S01]  /*f03d0*/  LDL.LU.64 R28, [R1+0x10b8] ;  /* 0x0010b800011c7983 */ /* 0x000ea20000300a00 */
[----:B------:R-:W2:Y:S01]  /*f03e0*/  LDL.LU R3, [R1+0x14c] ;  /* 0x00014c0001037983 */ /* 0x000ea20000300800 */
        /* <DEDUP_REMOVED lines=17> */
[----:B---3--:R-:W-:Y:S01]  /*f0500*/  STG.E.U16 [R12.64], R2 ;  /* 0x000000020c007986 */ /* 0x008fe2000c101504 */
[----:B------:R-:W-:Y:S03]  /*f0510*/  STG.E.U16 [R4.64], R24 ;  /* 0x0000001804007986 */ /* 0x000fe6000c101504 */
[----:B------:R-:W-:Y:S04]  /*f0520*/  STG.E.U16 [R28.64], R0 ;  /* 0x000000001c007986 */ /* 0x000fe8000c101504 */
[----:B--2---:R0:W-:Y:S04]  /*f0530*/  STL.64 [R1+0x22c8], R18 ;  /* 0x0022c81201007387 */ /* 0x0041e80000100a00 */
[----:B------:R1:W-:Y:S04]  /*f0540*/  STG.E.U16 [R14.64], R11 ;  /* 0x0000000b0e007986 */ /* 0x0003e8000c101504 */
[----:B0-----:R-:W2:Y:S01]  /*f0550*/  LDL.LU.64 R18, [R1+0x1080] ;  /* 0x0010800001127983 */ /* 0x001ea20000300a00 */
[----:B------:R-:W3:Y:S02]  /*f0560*/  LDL.LU R10, [R1+0x13c] ;  /* 0x00013c00010a7983 */ /* 0x000ee40000300800 */
[----:B------:R-:W2:Y:S02]  /*f0570*/  LDL.LU.64 R6, [R1+0x1018] ;  /* 0x0010180001067983 */ /* 0x000ea40000300a00 */
[----:B------:R-:W2:Y:S01]  /*f0580*/  LDL.LU.64 R26, [R1+0xff0] ;  /* 0x000ff000011a7983 */ /* 0x000ea20000300a00 */
[----:B------:R-:W2:Y:S01]  /*f0590*/  LDL.LU R9, [R1+0xbc] ;  /* 0x0000bc0001097983 */ /* 0x000ea20000300800 */
[----:B------:R-:W2:Y:S02]  /*f05a0*/  LDL.LU R23, [R1+0x3c] ;  /* 0x00003c0001177983 */ /* 0x000ea40000300800 */
[----:B------:R-:W2:Y:S02]  /*f05b0*/  LDL.LU.64 R20, [R1+0xfe8] ;  /* 0x000fe80001147983 */ /* 0x000ea40000300a00 */
[----:B------:R-:W2:Y:S01]  /*f05c0*/  LDL.LU.64 R16, [R1+0xfe0] ;  /* 0x000fe00001107983 */ /* 0x000ea20000300a00 */
[----:B------:R-:W2:Y:S01]  /*f05d0*/  LDL.LU.64 R12, [R1+0xfd0] ;  /* 0x000fd000010c7983 */ /* 0x000ea20000300a00 */
[----:B------:R-:W2:Y:S02]  /*f05e0*/  LDL.LU.64 R4, [R1+0xfc8] ;  /* 0x000fc80001047983 */ /* 0x000ea40000300a00 */
[----:B------:R-:W2:Y:S02]  /*f05f0*/  LDL.LU.64 R24, [R1+0xfc0] ;  /* 0x000fc00001187983 */ /* 0x000ea40000300a00 */
[----:B------:R-:W2:Y:S01]  /*f0600*/  LDL.LU.64 R28, [R1+0xf90] ;  /* 0x000f9000011c7983 */ /* 0x000ea20000300a00 */
[----:B-1----:R-:W2:Y:S01]  /*f0610*/  LDL.LU.64 R14, [R1+0x2310] ;  /* 0x00231000010e7983 */ /* 0x002ea20000300a00 */
[----:B------:R-:W-:-:S02]  /*f0620*/  PRMT R2, R11, 0x7632, R2 ;  /* 0x000076320b027816 */ /* 0x000fc40000000002 */
[----:B------:R-:W3:Y:S03]  /*f0630*/  LDL.LU R11, [R1+0xcc] ;  /* 0x0000cc00010b7983 */ /* 0x000ee60000300800 */
        /* <DEDUP_REMOVED lines=15> */
[----:B0-----:R-:W2:Y:S04]  /*f0730*/  LDL.LU.64 R14, [R1+0x22d8] ;  /* 0x0022d800010e7983 */ /* 0x001ea80000300a00 */
[----:B--2---:R0:W-:Y:S04]  /*f0740*/  STG.E.U16 [R14.64], R0 ;  /* 0x000000000e007986 */ /* 0x0041e8000c101504 */
[----:B0-----:R-:W2:Y:S01]  /*f0750*/  LDL.LU R15, [R1+0x22d0] ;  /* 0x0022d000010f7983 */ /* 0x001ea20000300800 */
[----:B------:R-:W-:-:S03]  /*f0760*/  PRMT R0, R10, 0x7632, R0 ;  /* 0x000076320a007816 */ /* 0x000fc60000000000 */
[----:B--2---:R0:W-:Y:S01]  /*f0770*/  STG.E.U16 [R18.64], R15 ;  /* 0x0000000f12007986 */ /* 0x0041e2000c101504 */
[----:B------:R-:W-:-:S03]  /*f0780*/  PRMT R2, R15, 0x7632, R2 ;  /* 0x000076320f027816 */ /* 0x000fc60000000002 */
[----:B0-----:R-:W2:Y:S01]  /*f0790*/  LDL.LU.64 R18, [R1+0x22c8] ;  /* 0x0022c80001127983 */ /* 0x001ea20000300a00 */
[----:B------:R-:W3:Y:S02]  /*f07a0*/  LDL.LU.64 R14, [R1+0x1040] ;  /* 0x00104000010e7983 */ /* 0x000ee40000300a00 */
[----:B------:R-:W-:Y:S01]  /*f07b0*/  STL [R1+0x22a8], R8 ;  /* 0x0022a80801007387 */ /* 0x000fe20000100800 */
[----:B--2---:R0:W-:Y:S01]  /*f07c0*/  STG.E.U16 [R18.64], R2 ;  /* 0x0000000212007986 */ /* 0x0041e2000c101504 */
[----:B---3--:R-:W-:Y:S02]  /*f07d0*/  STG.E.U16 [R14.64], R10 ;  /* 0x0000000a0e007986 */ /* 0x008fe4000c101504 */
[----:B------:R1:W-:Y:S02]  /*f07e0*/  STG.E.U16 [R6.64], R0 ;  /* 0x0000000006007986 */ /* 0x0003e4000c101504 */
[----:B------:R-:W-:Y:S01]  /*f07f0*/  STG.E.U16 [R26.64], R9 ;  /* 0x000000091a007986 */ /* 0x000fe2000c101504 */
[----:B0-----:R-:W-:Y:S01]  /*f0800*/  PRMT R2, R9, 0x7632, R2 ;  /* 0x0000763209027816 */ /* 0x001fe20000000002 */
[----:B------:R-:W2:Y:S01]  /*f0810*/  LDL.LU R19, [R1+0x22c0] ;  /* 0x0022c00001137983 */ /* 0x000ea20000300800 */
[----:B-1----:R-:W-:-:S03]  /*f0820*/  PRMT R0, R23, 0x7632, R0 ;  /* 0x0000763217007816 */ /* 0x002fc60000000000 */
[----:B------:R-:W-:Y:S01]  /*f0830*/  STG.E.U16 [R20.64], R2 ;  /* 0x0000000214007986 */ /* 0x000fe2000c101504 */
[----:B------:R-:W-:Y:S02]  /*f0840*/  STG.E.U16 [R16.64], R23 ;  /* 0x0000001710007986 */ /* 0x000fe4000c101504 */
[----:B------:R0:W-:Y:S02]  /*f0850*/  STG.E.U16 [R12.64], R0 ;  /* 0x000000000c007986 */ /* 0x0001e4000c101504 */
[----:B0-----:R-:W3:Y:S01]  /*f0860*/  LDL.LU R12, [R1+0x230] ;  /* 0x00023000010c7983 */ /* 0x001ee20000300800 */
[----:B------:R-:W3:Y:S02]  /*f0870*/  LDL.LU R13, [R1+0x234] ;  /* 0x00023400010d7983 */ /* 0x000ee40000300800 */
[----:B------:R-:W4:Y:S02]  /*f0880*/  LDL.LU R14, [R1+0x238] ;  /* 0x00023800010e7983 */ /* 0x000f240000300800 */
[----:B------:R-:W4:Y:S01]  /*f0890*/  LDL.LU R15, [R1+0x23c] ;  /* 0x00023c00010f7983 */ /* 0x000f220000300800 */
[----:B--2---:R-:W-:Y:S01]  /*f08a0*/  PRMT R2, R19, 0x7632, R2 ;  /* 0x0000763213027816 */ /* 0x004fe20000000002 */
[----:B------:R0:W-:Y:S04]  /*f08b0*/  STG.E.U16 [R4.64], R19 ;  /* 0x0000001304007986 */ /* 0x0001e8000c101504 */
[----:B----4-:R-:W-:Y:S01]  /*f08c0*/  STL.64 [R1+0x2250], R14 ;  /* 0x0022500e01007387 */ /* 0x010fe20000100a00 */
[----:B---3--:R1:W-:Y:S02]  /*f08d0*/  STL.64 [R1+0x2248], R12 ;  /* 0x0022480c01007387 */ /* 0x0083e40000100a00 */
[----:B------:R-:W2:Y:S02]  /*f08e0*/  LDL.LU R16, [R1+0x240] ;  /* 0x0002400001107983 */ /* 0x000ea40000300800 */
[----:B------:R-:W2:Y:S01]  /*f08f0*/  LDL.LU R17, [R1+0x244] ;  /* 0x0002440001117983 */ /* 0x000ea20000300800 */
[----:B------:R-:W3:Y:S01]  /*f0900*/  LDL.LU R18, [R1+0x248] ;  /* 0x0002480001127983 */ /* 0x000ee20000300800 */
[----:B0-----:R-:W3:Y:S03]  /*f0910*/  LDL.LU R19, [R1+0x24c] ;  /* 0x00024c0001137983 */ /* 0x001ee60000300800 */
[----:B---3--:R-:W-:Y:S01]  /*f0920*/  STL.64 [R1+0x2260], R18 ;  /* 0x0022601201007387 */ /* 0x008fe20000100a00 */
[----:B--2---:R0:W-:Y:S02]  /*f0930*/  STL.64 [R1+0x2258], R16 ;  /* 0x0022581001007387 */ /* 0x0041e40000100a00 */
[----:B-1----:R-:W2:Y:S02]  /*f0940*/  LDL.LU R12, [R1+0x250] ;  /* 0x00025000010c7983 */ /* 0x002ea40000300800 */
[----:B------:R-:W2:Y:S01]  /*f0950*/  LDL.LU R13, [R1+0x254] ;  /* 0x00025400010d7983 */ /* 0x000ea20000300800 */
[----:B------:R-:W3:Y:S01]  /*f0960*/  LDL.LU R14, [R1+0x258] ;  /* 0x00025800010e7983 */ /* 0x000ee20000300800 */
[----:B------:R-:W3:Y:S02]  /*f0970*/  LDL.LU R15, [R1+0x25c] ;  /* 0x00025c00010f7983 */ /* 0x000ee40000300800 */
[----:B------:R-:W4:Y:S01]  /*f0980*/  LDL.LU R23, [R1+0x2c] ;  /* 0x00002c0001177983 */ /* 0x000f220000300800 */
[----:B---3--:R-:W-:Y:S01]  /*f0990*/  STL.64 [R1+0x2270], R14 ;  /* 0x0022700e01007387 */ /* 0x008fe20000100a00 */
[----:B--2---:R-:W-:Y:S02]  /*f09a0*/  STL.64 [R1+0x2268], R12 ;  /* 0x0022680c01007387 */ /* 0x004fe40000100a00 */
[----:B0-----:R-:W2:Y:S02]  /*f09b0*/  LDL.LU R16, [R1+0x260] ;  /* 0x0002600001107983 */ /* 0x001ea40000300800 */
[----:B------:R-:W2:Y:S02]  /*f09c0*/  LDL.LU R17, [R1+0x264] ;  /* 0x0002640001117983 */ /* 0x000ea40000300800 */
[----:B--2---:R-:W-:Y:S01]  /*f09d0*/  STL.64 [R1+0x2278], R16 ;  /* 0x0022781001007387 */ /* 0x004fe20000100a00 */
[----:B------:R-:W2:Y:S02]  /*f09e0*/  LDL.LU R18, [R1+0x268] ;  /* 0x0002680001127983 */ /* 0x000ea40000300800 */
[----:B------:R-:W2:Y:S02]  /*f09f0*/  LDL.LU R19, [R1+0x26c] ;  /* 0x00026c0001137983 */ /* 0x000ea40000300800 */
[----:B------:R-:W3:Y:S01]  /*f0a00*/  LDL.LU R8, [R1+0xac] ;  /* 0x0000ac0001087983 */ /* 0x000ee20000300800 */
        /* <DEDUP_REMOVED lines=10> */
[----:B------:R-:W-:Y:S01]  /*f0ab0*/  STG.E.U16 [R24.64], R2 ;  /* 0x0000000218007986 */ /* 0x000fe2000c101504 */
[----:B------:R-:W-:Y:S01]  /*f0ac0*/  STG.E.U16 [R28.64], R3 ;  /* 0x000000031c007986 */ /* 0x000fe2000c101504 */
[----:B------:R-:W-:-:S02]  /*f0ad0*/  PRMT R0, R3, 0x7632, R0 ;  /* 0x0000763203007816 */ /* 0x000fc40000000000 */
[----:B--2---:R0:W-:Y:S04]  /*f0ae0*/  STL.64 [R1+0x22b8], R18 ;  /* 0x0022b81201007387 */ /* 0x0041e80000100a00 */
[----:B0-----:R-:W2:Y:S01]  /*f0af0*/  LDL.LU.64 R18, [R1+0xf88] ;  /* 0x000f880001127983 */ /* 0x001ea20000300a00 */
[----:B------:R-:W3:Y:S02]  /*f0b00*/  LDL.LU.64 R16, [R1+0xf70] ;  /* 0x000f700001107983 */ /* 0x000ee40000300a00 */
        /* <DEDUP_REMOVED lines=20> */
[----:B------:R-:W4:Y:S01]  /*f0c50*/  LDL.LU R27, [R1+0x22c] ;  /* 0x00022c00011b7983 */ /* 0x000f220000300800 */
        /* <DEDUP_REMOVED lines=8> */
[----:B----4-:R-:W-:-:S03]  /*f0ce0*/  PRMT R2, R23, 0x7632, R2 ;  /* 0x0000763217027816 */ /* 0x010fc60000000002 */
[----:B--2---:R0:W-:Y:S04]  /*f0cf0*/  STG.E.U16 [R18.64], R23 ;  /* 0x0000001712007986 */ /* 0x0041e8000c101504 */
[----:B0-----:R-:W2:Y:S01]  /*f0d00*/  LDL.LU.64 R18, [R1+0x2298] ;  /* 0x0022980001127983 */ /* 0x001ea20000300a00 */
[----:B------:R-:W4:Y:S03]  /*f0d10*/  LDL.LU R23, [R1+0x2290] ;  /* 0x0022900001177983 */ /* 0x000f260000300800 */
[----:B------:R-:W0:Y:S04]  /*f0d20*/  S2R R0, SR_TID.X ;  /* 0x0000000000007919 */ /* 0x000e280000002100 */
[----:B--2---:R1:W-:Y:S04]  /*f0d30*/  STG.E.U16 [R18.64], R2 ;  /* 0x0000000212007986 */ /* 0x0043e8000c101504 */
[----:B-1----:R-:W2:Y:S01]  /*f0d40*/  LDL.LU.64 R18, [R1+0x2288] ;  /* 0x0022880001127983 */ /* 0x002ea20000300a00 */
[----:B----4-:R-:W-:-:S02]  /*f0d50*/  PRMT R2, R23, 0x7632, R2 ;  /* 0x0000763217027816 */ /* 0x010fc40000000002 */
[----:B0-----:R-:W-:-:S04]  /*f0d60*/  SHF.L.U32 R0, R0, 0x2, RZ ;  /* 0x0000000200007819 */ /* 0x001fc800000006ff */
[----:B------:R-:W-:Y:S01]  /*f0d70*/  LOP3.LUT R0, R0, 0x70, RZ, 0xc0, !PT ;  /* 0x0000007000007812 */ /* 0x000fe200078ec0ff */
[----:B--2---:R0:W-:Y:S01]  /*f0d80*/  STG.E.U16 [R18.64], R23 ;  /* 0x0000001712007986 */ /* 0x0041e2000c101504 */
[----:B------:R1:W-:Y:S02]  /*f0d90*/  STG.E.U16 [R16.64], R2 ;  /* 0x0000000210007986 */ /* 0x0003e4000c101504 */
[----:B------:R-:W-:Y:S06]  /*f0da0*/  BAR.SYNC.DEFER_BLOCKING 0x0 ;  /* 0x0000000000007b1d */ /* 0x000fec0000010000 */
[----:B0-----:R-:W2:Y:S01]  /*f0db0*/  LDL.LU.64 R18, [R1+0x2280] ;  /* 0x0022800001127983 */ /* 0x001ea20000300a00 */
[----:B------:R-:W4:Y:S02]  /*f0dc0*/  LDL.LU R23, [R1+0x1274] ;  /* 0x0012740001177983 */ /* 0x000f240000300800 */
[----:B-1----:R-:W2:Y:S01]  /*f0dd0*/  LDL.LU.64 R16, [R1+0x2278] ;  /* 0x0022780001107983 */ /* 0x002ea20000300a00 */
[----:B------:R0:W-:Y:S04]  /*f0de0*/  STS.128 [R0], R12 ;  /* 0x0000000c00007388 */ /* 0x0001e80000000c00 */
[----:B0-----:R-:W3:Y:S01]  /*f0df0*/  LDL.LU.64 R14, [R1+0x2270] ;  /* 0x00227000010e7983 */ /* 0x001ee20000300a00 */
[----:B------:R-:W3:Y:S03]  /*f0e00*/  LDL.LU.64 R12, [R1+0x2268] ;  /* 0x00226800010c7983 */ /* 0x000ee60000300a00 */
[----:B--2---:R0:W-:Y:S04]  /*f0e10*/  STS.128 [R0+0x80], R16 ;  /* 0x0000801000007388 */ /* 0x0041e80000000c00 */
[----:B0-----:R-:W2:Y:S01]  /*f0e20*/  LDL.LU.64 R18, [R1+0x2260] ;  /* 0x0022600001127983 */ /* 0x001ea20000300a00 */
[----:B------:R-:W2:Y:S03]  /*f0e30*/  LDL.LU.64 R16, [R1+0x2258] ;  /* 0x0022580001107983 */ /* 0x000ea60000300a00 */
[----:B---3--:R0:W-:Y:S04]  /*f0e40*/  STS.128 [R0+0x100], R12 ;  /* 0x0001000c00007388 */ /* 0x0081e80000000c00 */
[----:B0-----:R-:W3:Y:S01]  /*f0e50*/  LDL.LU.64 R14, [R1+0x2250] ;  /* 0x00225000010e7983 */ /* 0x001ee20000300a00 */
[----:B------:R-:W3:Y:S03]  /*f0e60*/  LDL.LU.64 R12, [R1+0x2248] ;  /* 0x00224800010c7983 */ /* 0x000ee60000300a00 */
[----:B------:R0:W-:Y:S01]  /*f0e70*/  STS.128 [R0+0x280], R24 ;  /* 0x0002801800007388 */ /* 0x0001e20000000c00 */
[----:B----4-:R-:W-:-:S02]  /*f0e80*/  FSEL R2, R23, -INF , P4 ;  /* 0xff80000017027808 */ /* 0x010fc40002000000 */
[----:B------:R-:W-:Y:S02]  /*f0e90*/  FSEL R4, R4, -INF , P2 ;  /* 0xff80000004047808 */ /* 0x000fe40001000000 */
[----:B------:R-:W-:Y:S02]  /*f0ea0*/  FSEL R5, R5, -INF , P1 ;  /* 0xff80000005057808 */ /* 0x000fe40000800000 */
[----:B------:R-:W-:Y:S01]  /*f0eb0*/  FSEL R6, R6, -INF , P0 ;  /* 0xff80000006067808 */ /* 0x000fe20000000000 */
[----:B------:R-:W-:Y:S01]  /*f0ec0*/  FFMA R10, R2, 0.69314718246459960938, R10 ;  /* 0x3f317218020a7823 */ /* 0x000fe2000000000a */
[----:B------:R-:W-:Y:S01]  /*f0ed0*/  FSEL R2, R7, -INF , P3 ;  /* 0xff80000007027808 */ /* 0x000fe20001800000 */
[----:B------:R-:W-:Y:S01]  /*f0ee0*/  FSEL R7, R22, -INF , P5 ;  /* 0xff80000016077808 */ /* 0x000fe20002800000 */
[----:B0-----:R-:W0:Y:S01]  /*f0ef0*/  S2R R24, SR_TID.X ;  /* 0x0000000000187919 */ /* 0x001e220000002100 */
[----:B------:R-:W-:Y:S02]  /*f0f00*/  FFMA R9, R9, 0.69314718246459960938, R11 ;  /* 0x3f31721809097823 */ /* 0x000fe4000000000b */
[----:B------:R-:W-:-:S02]  /*f0f10*/  FFMA R11, R2, 0.69314718246459960938, R21 ;  /* 0x3f317218020b7823 */ /* 0x000fc40000000015 */
[----:B------:R-:W-:Y:S02]  /*f0f20*/  FFMA R4, R4, 0.69314718246459960938, R20 ;  /* 0x3f31721804047823 */ /* 0x000fe40000000014 */
[----:B------:R-:W-:Y:S02]  /*f0f30*/  FFMA R5, R5, 0.69314718246459960938, R28 ;  /* 0x3f31721805057823 */ /* 0x000fe4000000001c */
[----:B------:R-:W-:Y:S02]  /*f0f40*/  FFMA R6, R6, 0.69314718246459960938, R29 ;  /* 0x3f31721806067823 */ /* 0x000fe4000000001d */
[----:B------:R-:W-:Y:S01]  /*f0f50*/  FFMA R7, R7, 0.69314718246459960938, R3 ;  /* 0x3f31721807077823 */ /* 0x000fe20000000003 */
[----:B------:R1:W-:Y:S04]  /*f0f60*/  STS.128 [R0+0x300], R8 ;  /* 0x0003000800007388 */ /* 0x0003e80000000c00 */
[----:B------:R-:W-:Y:S01]  /*f0f70*/  STS.128 [R0+0x380], R4 ;  /* 0x0003800400007388 */ /* 0x000fe20000000c00 */
[----:B0-----:R-:W-:-:S02]  /*f0f80*/  SHF.L.U32 R28, R24, 0x4, RZ ;  /* 0x00000004181c7819 */ /* 0x001fc400000006ff */
[----:B-1----:R-:W-:Y:S02]  /*f0f90*/  LOP3.LUT R8, R24, 0xe0, RZ, 0xc0, !PT ;  /* 0x000000e018087812 */ /* 0x002fe400078ec0ff */
[----:B------:R-:W-:Y:S02]  /*f0fa0*/  LOP3.LUT R28, R28, 0x70, RZ, 0xc0, !PT ;  /* 0x000000701c1c7812 */ /* 0x000fe400078ec0ff */
[----:B------:R-:W-:-:S03]  /*f0fb0*/  LOP3.LUT R3, R24, 0x18, RZ, 0xc0, !PT ;  /* 0x0000001818037812 */ /* 0x000fc600078ec0ff */
[----:B------:R-:W-:Y:S01]  /*f0fc0*/  IMAD R28, R8, 0x4, R28 ;  /* 0x00000004081c7824 */ /* 0x000fe200078e021c */
[----:B------:R-:W0:Y:S04]  /*f0fd0*/  S2R R29, SR_CTAID.X ;  /* 0x00000000001d7919 */ /* 0x000e280000002500 */
[----:B------:R-:W-:Y:S02]  /*f0fe0*/  LEA.HI R28, R3, R28, RZ, 0x1f ;  /* 0x0000001c031c7211 */ /* 0x000fe400078ff8ff */
[----:B------:R-:W1:Y:S01]  /*f0ff0*/  S2R R3, SR_CTAID.Y ;  /* 0x0000000000037919 */ /* 0x000e620000002600 */
[----:B------:R-:W-:-:S04]  /*f1000*/  LOP3.LUT R24, R24, 0xff, RZ, 0xc0, !PT ;  /* 0x000000ff18187812 */ /* 0x000fc800078ec0ff */
[----:B0-----:R-:W-:Y:S01]  /*f1010*/  LEA R29, R29, R24, 0x8 ;  /* 0x000000181d1d7211 */ /* 0x001fe200078e40ff */
[----:B-1----:R-:W-:-:S03]  /*f1020*/  IMAD R2, R3, c[0x0][0x1cc], RZ ;  /* 0x0000730003027a24 */ /* 0x002fc600078e02ff */
[C---:B------:R-:W-:Y:S01]  /*f1030*/  SHF.L.U32 R10, R29.reuse, 0x2, RZ ;  /* 0x000000021d0a7819 */ /* 0x040fe200000006ff */
[----:B------:R-:W-:Y:S01]  /*f1040*/  IMAD.HI R9, R29, 0x4, RZ ;  /* 0x000000041d097827 */ /* 0x000fe200078e02ff */
[----:B------:R-:W-:-:S03]  /*f1050*/  SHF.L.U32 R3, R2, 0x2, RZ ;  /* 0x0000000202037819 */ /* 0x000fc600000006ff */
[----:B------:R-:W-:Y:S01]  /*f1060*/  IMAD.HI R8, R2, 0x4, RZ ;  /* 0x0000000402087827 */ /* 0x000fe200078e02ff */
[----:B------:R-:W-:-:S04]  /*f1070*/  IADD3 R2, P0, P1, R10, c[0x0][0x180], R3 ;  /* 0x000060000a027a10 */ /* 0x000fc8000791e003 */
[----:B------:R-:W-:Y:S01]  /*f1080*/  IADD3.X R3, R9, c[0x0][0x184], R8, P0, P1 ;  /* 0x0000610009037a10 */ /* 0x000fe200007e2408 */
[----:B--2---:R-:W-:Y:S04]  /*f1090*/  STS.128 [R0+0x180], R16 ;  /* 0x0001801000007388 */ /* 0x004fe80000000c00 */
[----:B---3--:R-:W-:Y:S01]  /*f10a0*/  STS.128 [R0+0x200], R12 ;  /* 0x0002000c00007388 */ /* 0x008fe20000000c00 */
[----:B------:R-:W-:Y:S06]  /*f10b0*/  BAR.SYNC.DEFER_BLOCKING 0x0 ;  /* 0x0000000000007b1d */ /* 0x000fec0000010000 */
[----:B------:R-:W0:Y:S04]  /*f10c0*/  LDS R11, [R28] ;  /* 0x000000001c0b7984 */ /* 0x000e280000000800 */
[----:B0-----:R-:W-:Y:S01]  /*f10d0*/  STG.E [R2.64], R11 ;  /* 0x0000000b02007986 */ /* 0x001fe2000c101904 */
[----:B------:R-:W-:Y:S05]  /*f10e0*/  EXIT ;  /* 0x000000000000794d */ /* 0x000fea0003800000 */
.L_x_2:
[----:B------:R-:W-:-:S00]  /*f10f0*/  BRA `(.L_x_2) ;  /* 0xfffffff000007947 */ /* 0x000fc0000383ffff */
[----:B------:R-:W-:-:S00]  /*f1100*/  NOP ;  /* 0x0000000000007918 */ /* 0x000fc00000000000 */
[----:B------:R-:W-:-:S00]  /*f1110*/  NOP ;  /* 0x0000000000007918 */ /* 0x000fc00000000000 */
[----:B------:R-:W-:-:S00]  /*f1120*/  NOP ;  /* 0x0000000000007918 */ /* 0x000fc00000000000 */
[----:B------:R-:W-:-:S00]  /*f1130*/  NOP ;  /* 0x0000000000007918 */ /* 0x000fc00000000000 */
[----:B------:R-:W-:-:S00]  /*f1140*/  NOP ;  /* 0x0000000000007918 */ /* 0x000fc00000000000 */
[----:B------:R-:W-:-:S00]  /*f1150*/  NOP ;  /* 0x0000000000007918 */ /* 0x000fc00000000000 */
[----:B------:R-:W-:-:S00]  /*f1160*/  NOP ;  /* 0x0000000000007918 */ /* 0x000fc00000000000 */
[----:B------:R-:W-:-:S00]  /*f1170*/  NOP ;  /* 0x0000000000007918 */ /* 0x000fc00000000000 */
.L_x_3:


//--------------------- .nv.global.init           --------------------------
	.section	.nv.global.init,"aw",@progbits
.nv.global.init:
	.type		_$_str,@object
	.size		_$_str,(.L_0 - _$_str)
_$_str:
        /*0000*/ 	.byte	0x5f, 0x5f, 0x43, 0x55, 0x44, 0x41, 0x5f, 0x46, 0x54, 0x5a, 0x00
.L_0:


//--------------------- .nv.shared.attn_fwd       --------------------------
	.section	.nv.shared.attn_fwd,"aw",@nobits
	.sectionflags	@""
	.align	16
